// Copyright (c) 2024, Jay Shah, Ganesh Bikshandi, Ying Zhang, Vijay Thakkar, Pradeep Ramani, Tri Dao.
// Splitting the different template instantiations to different files to speed up compilation.
// This file is auto-generated. See "generate_kernels.py"

#include "flash_fwd_launch_template.h"

#ifndef FLASHATTENTION_DISABLE_HDIM96
template void run_mha_fwd_<90, cutlass::bfloat16_t, 96, 96, false, false, true, false>(Flash_fwd_params &params, cudaStream_t stream);
#endif


// ===== COMPILED SASS (sm_90a) =====

	.target	sm_90a

	.elftype	@"ET_EXEC"


//--------------------- .note.nv.tkinfo           --------------------------
	.section	.note.nv.tkinfo,"",@"SHT_NOTE"
	.sectionflags	@"SHF_NOTE_NV_TKINFO"
	.tkinfo
        /*0018*/ 	.word	0x00000002
        /*0030*/ 	.string	""
        /*0030*/ 	.string	"ptxas"
        /*0030*/ 	.string	"Cuda compilation tools, release 13.0, V13.0.88"
        /*0030*/ 	.string	"Build cuda_13.0.r13.0/compiler.36424714_0"
        /*0030*/ 	.string	"-arch sm_90a -m 64 "



//--------------------- .note.nv.cuinfo           --------------------------
	.section	.note.nv.cuinfo,"",@"SHT_NOTE"
	.sectionflags	@"SHF_NOTE_NV_CUINFO"
        /*0018*/ 	.short	0x0002
        /*001a*/ 	.short	0x005a
        /*001c*/ 	.short	0x0082
	.zero		2


//--------------------- .nv.info                  --------------------------
	.section	.nv.info,"",@"SHT_CUDA_INFO"
	.align	4


	//----- nvinfo : EIATTR_REGCOUNT
	.align		4
        /*0000*/ 	.byte	0x04, 0x2f
        /*0002*/ 	.short	(.L_23 - .L_22)
	.align		4
.L_22:
        /*0004*/ 	.word	index@(_ZN7cutlass13device_kernelIN5flash11enable_sm90INS1_16FlashAttnFwdSm90INS1_25CollectiveMainloopFwdSm90ILi2EN4cute5tupleIJNS5_1CILi1EEES8_S8_EEENS6_IJNS7_ILi192EEENS7_ILi144EEENS7_ILi96EEEEEELi96ENS_10bfloat16_tEfNS_4arch4Sm90ELb1ELb0ELb1ELb1ELb0ELb1ELb0ELb0ELb1ELb0ELb0ELb0EEENS1_21CollectiveEpilogueFwdINS6_IJSA_SC_SB_EEES9_SE_SG_Li384ELb1ELb0ELb0ELb0EEENS1_36VarlenDynamicPersistentTileSchedulerILi192ELi144ELi384ELi32ELb0ELb0ELb1ELb1ELb1ELb1EEEEEEEEEvNT_6ParamsE)
        /*0008*/ 	.word	0x00000080


	//----- nvinfo : EIATTR_FRAME_SIZE
	.align		4
.L_23:
        /*000c*/ 	.byte	0x04, 0x11
        /*000e*/ 	.short	(.L_25 - .L_24)
	.align		4
.L_24:
        /*0010*/ 	.word	index@(_ZN7cutlass13device_kernelIN5flash11enable_sm90INS1_16FlashAttnFwdSm90INS1_25CollectiveMainloopFwdSm90ILi2EN4cute5tupleIJNS5_1CILi1EEES8_S8_EEENS6_IJNS7_ILi192EEENS7_ILi144EEENS7_ILi96EEEEEELi96ENS_10bfloat16_tEfNS_4arch4Sm90ELb1ELb0ELb1ELb1ELb0ELb1ELb0ELb0ELb1ELb0ELb0ELb0EEENS1_21CollectiveEpilogueFwdINS6_IJSA_SC_SB_EEES9_SE_SG_Li384ELb1ELb0ELb0ELb0EEENS1_36VarlenDynamicPersistentTileSchedulerILi192ELi144ELi384ELi32ELb0ELb0ELb1ELb1ELb1ELb1EEEEEEEEEvNT_6ParamsE)
        /*0014*/ 	.word	0x000000b8


	//----- nvinfo : EIATTR_REGCOUNT
	.align		4
.L_25:
        /*0018*/ 	.byte	0x04, 0x2f
        /*001a*/ 	.short	(.L_27 - .L_26)
	.align		4
.L_26:
        /*001c*/ 	.word	index@(_ZN7cutlass13device_kernelIN5flash11enable_sm90INS1_16FlashAttnFwdSm90INS1_25CollectiveMainloopFwdSm90ILi2EN4cute5tupleIJNS5_1CILi1EEES8_S8_EEENS6_IJNS7_ILi192EEENS7_ILi144EEENS7_ILi96EEEEEELi96ENS_10bfloat16_tEfNS_4arch4Sm90ELb1ELb0ELb1ELb1ELb0ELb0ELb0ELb0ELb1ELb0ELb0ELb0EEENS1_21CollectiveEpilogueFwdINS6_IJSA_SC_SB_EEES9_SE_SG_Li384ELb1ELb0ELb0ELb0EEENS1_36VarlenDynamicPersistentTileSchedulerILi192ELi144ELi384ELi32ELb0ELb0ELb1ELb1ELb1ELb1EEEEEEEEEvNT_6ParamsE)
        /*0020*/ 	.word	0x00000080


	//----- nvinfo : EIATTR_FRAME_SIZE
	.align		4
.L_27:
        /*0024*/ 	.byte	0x04, 0x11
        /*0026*/ 	.short	(.L_29 - .L_28)
	.align		4
.L_28:
        /*0028*/ 	.word	index@(_ZN7cutlass13device_kernelIN5flash11enable_sm90INS1_16FlashAttnFwdSm90INS1_25CollectiveMainloopFwdSm90ILi2EN4cute5tupleIJNS5_1CILi1EEES8_S8_EEENS6_IJNS7_ILi192EEENS7_ILi144EEENS7_ILi96EEEEEELi96ENS_10bfloat16_tEfNS_4arch4Sm90ELb1ELb0ELb1ELb1ELb0ELb0ELb0ELb0ELb1ELb0ELb0ELb0EEENS1_21CollectiveEpilogueFwdINS6_IJSA_SC_SB_EEES9_SE_SG_Li384ELb1ELb0ELb0ELb0EEENS1_36VarlenDynamicPersistentTileSchedulerILi192ELi144ELi384ELi32ELb0ELb0ELb1ELb1ELb1ELb1EEEEEEEEEvNT_6ParamsE)
        /*002c*/ 	.word	0x00000010


	//----- nvinfo : EIATTR_REGCOUNT
	.align		4
.L_29:
        /*0030*/ 	.byte	0x04, 0x2f
        /*0032*/ 	.short	(.L_31 - .L_30)
	.align		4
.L_30:
        /*0034*/ 	.word	index@(_ZN7cutlass13device_kernelIN5flash11enable_sm90INS1_16FlashAttnFwdSm90INS1_25CollectiveMainloopFwdSm90ILi2EN4cute5tupleIJNS5_1CILi1EEES8_S8_EEENS6_IJNS7_ILi192EEENS7_ILi144EEENS7_ILi96EEEEEELi96ENS_10bfloat16_tEfNS_4arch4Sm90ELb1ELb0ELb1ELb0ELb0ELb0ELb0ELb0ELb1ELb0ELb0ELb0EEENS1_21CollectiveEpilogueFwdINS6_IJSA_SC_SB_EEES9_SE_SG_Li384ELb0ELb0ELb0ELb0EEENS1_30DynamicPersistentTileSchedulerILi384ELi32ELb0ELb0ELb1EEEEEEEEEvNT_6ParamsE)
        /*0038*/ 	.word	0x00000080


	//----- nvinfo : EIATTR_FRAME_SIZE
	.align		4
.L_31:
        /*003c*/ 	.byte	0x04, 0x11
        /*003e*/ 	.short	(.L_33 - .L_32)
	.align		4
.L_32:
        /*0040*/ 	.word	index@(_ZN7cutlass13device_kernelIN5flash11enable_sm90INS1_16FlashAttnFwdSm90INS1_25CollectiveMainloopFwdSm90ILi2EN4cute5tupleIJNS5_1CILi1EEES8_S8_EEENS6_IJNS7_ILi192EEENS7_ILi144EEENS7_ILi96EEEEEELi96ENS_10bfloat16_tEfNS_4arch4Sm90ELb1ELb0ELb1ELb0ELb0ELb0ELb0ELb0ELb1ELb0ELb0ELb0EEENS1_21CollectiveEpilogueFwdINS6_IJSA_SC_SB_EEES9_SE_SG_Li384ELb0ELb0ELb0ELb0EEENS1_30DynamicPersistentTileSchedulerILi384ELi32ELb0ELb0ELb1EEEEEEEEEvNT_6ParamsE)
        /*0044*/ 	.word	0x00000000


	//----- nvinfo : EIATTR_REGCOUNT
	.align		4
.L_33:
        /*0048*/ 	.byte	0x04, 0x2f
        /*004a*/ 	.short	(.L_35 - .L_34)
	.align		4
.L_34:
        /*004c*/ 	.word	index@(_ZN7cutlass13device_kernelIN5flash11enable_sm90INS1_16FlashAttnFwdSm90INS1_25CollectiveMainloopFwdSm90ILi2EN4cute5tupleIJNS5_1CILi1EEES8_S8_EEENS6_IJNS7_ILi192EEENS7_ILi128EEENS7_ILi96EEEEEELi96ENS_10bfloat16_tEfNS_4arch4Sm90ELb0ELb1ELb1ELb1ELb0ELb1ELb0ELb0ELb1ELb0ELb0ELb0EEENS1_21CollectiveEpilogueFwdINS6_IJSA_SC_SB_EEES9_SE_SG_Li384ELb1ELb0ELb0ELb0EEENS1_36VarlenDynamicPersistentTileSchedulerILi192ELi128ELi384ELi32ELb0ELb0ELb1ELb1ELb0ELb1EEEEEEEEEvNT_6ParamsE)
        /*0050*/ 	.word	0x00000080


	//----- nvinfo : EIATTR_FRAME_SIZE
	.align		4
.L_35:
        /*0054*/ 	.byte	0x04, 0x11
        /*0056*/ 	.short	(.L_37 - .L_36)
	.align		4
.L_36:
        /*0058*/ 	.word	index@(_ZN7cutlass13device_kernelIN5flash11enable_sm90INS1_16FlashAttnFwdSm90INS1_25CollectiveMainloopFwdSm90ILi2EN4cute5tupleIJNS5_1CILi1EEES8_S8_EEENS6_IJNS7_ILi192EEENS7_ILi128EEENS7_ILi96EEEEEELi96ENS_10bfloat16_tEfNS_4arch4Sm90ELb0ELb1ELb1ELb1ELb0ELb1ELb0ELb0ELb1ELb0ELb0ELb0EEENS1_21CollectiveEpilogueFwdINS6_IJSA_SC_SB_EEES9_SE_SG_Li384ELb1ELb0ELb0ELb0EEENS1_36VarlenDynamicPersistentTileSchedulerILi192ELi128ELi384ELi32ELb0ELb0ELb1ELb1ELb0ELb1EEEEEEEEEvNT_6ParamsE)
        /*005c*/ 	.word	0x00000058


	//----- nvinfo : EIATTR_REGCOUNT
	.align		4
.L_37:
        /*0060*/ 	.byte	0x04, 0x2f
        /*0062*/ 	.short	(.L_39 - .L_38)
	.align		4
.L_38:
        /*0064*/ 	.word	index@(_ZN7cutlass13device_kernelIN5flash11enable_sm90INS1_16FlashAttnFwdSm90INS1_25CollectiveMainloopFwdSm90ILi2EN4cute5tupleIJNS5_1CILi1EEES8_S8_EEENS6_IJNS7_ILi192EEENS7_ILi128EEENS7_ILi96EEEEEELi96ENS_10bfloat16_tEfNS_4arch4Sm90ELb0ELb1ELb1ELb1ELb0ELb0ELb0ELb0ELb1ELb0ELb0ELb0EEENS1_21CollectiveEpilogueFwdINS6_IJSA_SC_SB_EEES9_SE_SG_Li384ELb1ELb0ELb0ELb0EEENS1_36VarlenDynamicPersistentTileSchedulerILi192ELi128ELi384ELi32ELb0ELb0ELb1ELb1ELb0ELb1EEEEEEEEEvNT_6ParamsE)
        /*0068*/ 	.word	0x00000080


	//----- nvinfo : EIATTR_FRAME_SIZE
	.align		4
.L_39:
        /*006c*/ 	.byte	0x04, 0x11
        /*006e*/ 	.short	(.L_41 - .L_40)
	.align		4
.L_40:
        /*0070*/ 	.word	index@(_ZN7cutlass13device_kernelIN5flash11enable_sm90INS1_16FlashAttnFwdSm90INS1_25CollectiveMainloopFwdSm90ILi2EN4cute5tupleIJNS5_1CILi1EEES8_S8_EEENS6_IJNS7_ILi192EEENS7_ILi128EEENS7_ILi96EEEEEELi96ENS_10bfloat16_tEfNS_4arch4Sm90ELb0ELb1ELb1ELb1ELb0ELb0ELb0ELb0ELb1ELb0ELb0ELb0EEENS1_21CollectiveEpilogueFwdINS6_IJSA_SC_SB_EEES9_SE_SG_Li384ELb1ELb0ELb0ELb0EEENS1_36VarlenDynamicPersistentTileSchedulerILi192ELi128ELi384ELi32ELb0ELb0ELb1ELb1ELb0ELb1EEEEEEEEEvNT_6ParamsE)
        /*0074*/ 	.word	0x00000008


	//----- nvinfo : EIATTR_REGCOUNT
	.align		4
.L_41:
        /*0078*/ 	.byte	0x04, 0x2f
        /*007a*/ 	.short	(.L_43 - .L_42)
	.align		4
.L_42:
        /*007c*/ 	.word	index@(_ZN7cutlass13device_kernelIN5flash11enable_sm90INS1_16FlashAttnFwdSm90INS1_25CollectiveMainloopFwdSm90ILi2EN4cute5tupleIJNS5_1CILi1EEES8_S8_EEENS6_IJNS7_ILi192EEENS7_ILi128EEENS7_ILi96EEEEEELi96ENS_10bfloat16_tEfNS_4arch4Sm90ELb0ELb1ELb1ELb0ELb0ELb0ELb0ELb0ELb1ELb0ELb0ELb0EEENS1_21CollectiveEpilogueFwdINS6_IJSA_SC_SB_EEES9_SE_SG_Li384ELb0ELb0ELb0ELb0EEENS1_30DynamicPersistentTileSchedulerILi384ELi32ELb0ELb0ELb1EEEEEEEEEvNT_6ParamsE)
        /*0080*/ 	.word	0x00000080


	//----- nvinfo : EIATTR_FRAME_SIZE
	.align		4
.L_43:
        /*0084*/ 	.byte	0x04, 0x11
        /*0086*/ 	.short	(.L_45 - .L_44)
	.align		4
.L_44:
        /*0088*/ 	.word	index@(_ZN7cutlass13device_kernelIN5flash11enable_sm90INS1_16FlashAttnFwdSm90INS1_25CollectiveMainloopFwdSm90ILi2EN4cute5tupleIJNS5_1CILi1EEES8_S8_EEENS6_IJNS7_ILi192EEENS7_ILi128EEENS7_ILi96EEEEEELi96ENS_10bfloat16_tEfNS_4arch4Sm90ELb0ELb1ELb1ELb0ELb0ELb0ELb0ELb0ELb1ELb0ELb0ELb0EEENS1_21CollectiveEpilogueFwdINS6_IJSA_SC_SB_EEES9_SE_SG_Li384ELb0ELb0ELb0ELb0EEENS1_30DynamicPersistentTileSchedulerILi384ELi32ELb0ELb0ELb1EEEEEEEEEvNT_6ParamsE)
        /*008c*/ 	.word	0x00000000


	//----- nvinfo : EIATTR_REGCOUNT
	.align		4
.L_45:
        /*0090*/ 	.byte	0x04, 0x2f
        /*0092*/ 	.short	(.L_47 - .L_46)
	.align		4
.L_46:
        /*0094*/ 	.word	index@(_ZN7cutlass13device_kernelIN5flash11enable_sm90INS1_16FlashAttnFwdSm90INS1_25CollectiveMainloopFwdSm90ILi2EN4cute5tupleIJNS5_1CILi1EEES8_S8_EEENS6_IJNS7_ILi192EEENS7_ILi144EEENS7_ILi96EEEEEELi96ENS_10bfloat16_tEfNS_4arch4Sm90ELb0ELb0ELb1ELb1ELb0ELb1ELb0ELb0ELb1ELb0ELb0ELb0EEENS1_21CollectiveEpilogueFwdINS6_IJSA_SC_SB_EEES9_SE_SG_Li384ELb1ELb0ELb0ELb0EEENS1_36VarlenDynamicPersistentTileSchedulerILi192ELi144ELi384ELi32ELb0ELb0ELb1ELb0ELb1ELb1EEEEEEEEEvNT_6ParamsE)
        /*0098*/ 	.word	0x00000080


	//----- nvinfo : EIATTR_FRAME_SIZE
	.align		4
.L_47:
        /*009c*/ 	.byte	0x04, 0x11
        /*009e*/ 	.short	(.L_49 - .L_48)
	.align		4
.L_48:
        /*00a0*/ 	.word	index@(_ZN7cutlass13device_kernelIN5flash11enable_sm90INS1_16FlashAttnFwdSm90INS1_25CollectiveMainloopFwdSm90ILi2EN4cute5tupleIJNS5_1CILi1EEES8_S8_EEENS6_IJNS7_ILi192EEENS7_ILi144EEENS7_ILi96EEEEEELi96ENS_10bfloat16_tEfNS_4arch4Sm90ELb0ELb0ELb1ELb1ELb0ELb1ELb0ELb0ELb1ELb0ELb0ELb0EEENS1_21CollectiveEpilogueFwdINS6_IJSA_SC_SB_EEES9_SE_SG_Li384ELb1ELb0ELb0ELb0EEENS1_36VarlenDynamicPersistentTileSchedulerILi192ELi144ELi384ELi32ELb0ELb0ELb1ELb0ELb1ELb1EEEEEEEEEvNT_6ParamsE)
        /*00a4*/ 	.word	0x000000c0


	//----- nvinfo : EIATTR_REGCOUNT
	.align		4
.L_49:
        /*00a8*/ 	.byte	0x04, 0x2f
        /*00aa*/ 	.short	(.L_51 - .L_50)
	.align		4
.L_50:
        /*00ac*/ 	.word	index@(_ZN7cutlass13device_kernelIN5flash11enable_sm90INS1_16FlashAttnFwdSm90INS1_25CollectiveMainloopFwdSm90ILi2EN4cute5tupleIJNS5_1CILi1EEES8_S8_EEENS6_IJNS7_ILi192EEENS7_ILi144EEENS7_ILi96EEEEEELi96ENS_10bfloat16_tEfNS_4arch4Sm90ELb0ELb0ELb1ELb1ELb0ELb0ELb0ELb0ELb1ELb0ELb0ELb0EEENS1_21CollectiveEpilogueFwdINS6_IJSA_SC_SB_EEES9_SE_SG_Li384ELb1ELb0ELb0ELb0EEENS1_36VarlenDynamicPersistentTileSchedulerILi192ELi144ELi384ELi32ELb0ELb0ELb1ELb0ELb1ELb1EEEEEEEEEvNT_6ParamsE)
        /*00b0*/ 	.word	0x00000080


	//----- nvinfo : EIATTR_FRAME_SIZE
	.align		4
.L_51:
        /*00b4*/ 	.byte	0x04, 0x11
        /*00b6*/ 	.short	(.L_53 - .L_52)
	.align		4
.L_52:
        /*00b8*/ 	.word	index@(_ZN7cutlass13device_kernelIN5flash11enable_sm90INS1_16FlashAttnFwdSm90INS1_25CollectiveMainloopFwdSm90ILi2EN4cute5tupleIJNS5_1CILi1EEES8_S8_EEENS6_IJNS7_ILi192EEENS7_ILi144EEENS7_ILi96EEEEEELi96ENS_10bfloat16_tEfNS_4arch4Sm90ELb0ELb0ELb1ELb1ELb0ELb0ELb0ELb0ELb1ELb0ELb0ELb0EEENS1_21CollectiveEpilogueFwdINS6_IJSA_SC_SB_EEES9_SE_SG_Li384ELb1ELb0ELb0ELb0EEENS1_36VarlenDynamicPersistentTileSchedulerILi192ELi144ELi384ELi32ELb0ELb0ELb1ELb0ELb1ELb1EEEEEEEEEvNT_6ParamsE)
        /*00bc*/ 	.word	0x00000018


	//----- nvinfo : EIATTR_REGCOUNT
	.align		4
.L_53:
        /*00c0*/ 	.byte	0x04, 0x2f
        /*00c2*/ 	.short	(.L_55 - .L_54)
	.align		4
.L_54:
        /*00c4*/ 	.word	index@(_ZN7cutlass13device_kernelIN5flash11enable_sm90INS1_16FlashAttnFwdSm90INS1_25CollectiveMainloopFwdSm90ILi2EN4cute5tupleIJNS5_1CILi1EEES8_S8_EEENS6_IJNS7_ILi192EEENS7_ILi144EEENS7_ILi96EEEEEELi96ENS_10bfloat16_tEfNS_4arch4Sm90ELb0ELb0ELb1ELb0ELb0ELb0ELb0ELb0ELb1ELb0ELb0ELb0EEENS1_21CollectiveEpilogueFwdINS6_IJSA_SC_SB_EEES9_SE_SG_Li384ELb0ELb0ELb0ELb0EEENS1_29StaticPersistentTileSchedulerILb0EEEEEEEEEvNT_6ParamsE)
        /*00c8*/ 	.word	0x00000080


	//----- nvinfo : EIATTR_FRAME_SIZE
	.align		4
.L_55:
        /*00cc*/ 	.byte	0x04, 0x11
        /*00ce*/ 	.short	(.L_57 - .L_56)
	.align		4
.L_56:
        /*00d0*/ 	.word	index@(_ZN7cutlass13device_kernelIN5flash11enable_sm90INS1_16FlashAttnFwdSm90INS1_25CollectiveMainloopFwdSm90ILi2EN4cute5tupleIJNS5_1CILi1EEES8_S8_EEENS6_IJNS7_ILi192EEENS7_ILi144EEENS7_ILi96EEEEEELi96ENS_10bfloat16_tEfNS_4arch4Sm90ELb0ELb0ELb1ELb0ELb0ELb0ELb0ELb0ELb1ELb0ELb0ELb0EEENS1_21CollectiveEpilogueFwdINS6_IJSA_SC_SB_EEES9_SE_SG_Li384ELb0ELb0ELb0ELb0EEENS1_29StaticPersistentTileSchedulerILb0EEEEEEEEEvNT_6ParamsE)
        /*00d4*/ 	.word	0x00000008


	//----- nvinfo : EIATTR_MIN_STACK_SIZE
	.align		4
.L_57:
        /*00d8*/ 	.byte	0x04, 0x12
        /*00da*/ 	.short	(.L_59 - .L_58)
	.align		4
.L_58:
        /*00dc*/ 	.word	index@(_ZN7cutlass13device_kernelIN5flash11enable_sm90INS1_16FlashAttnFwdSm90INS1_25CollectiveMainloopFwdSm90ILi2EN4cute5tupleIJNS5_1CILi1EEES8_S8_EEENS6_IJNS7_ILi192EEENS7_ILi144EEENS7_ILi96EEEEEELi96ENS_10bfloat16_tEfNS_4arch4Sm90ELb0ELb0ELb1ELb0ELb0ELb0ELb0ELb0ELb1ELb0ELb0ELb0EEENS1_21CollectiveEpilogueFwdINS6_IJSA_SC_SB_EEES9_SE_SG_Li384ELb0ELb0ELb0ELb0EEENS1_29StaticPersistentTileSchedulerILb0EEEEEEEEEvNT_6ParamsE)
        /*00e0*/ 	.word	0x00000008


	//----- nvinfo : EIATTR_MIN_STACK_SIZE
	.align		4
.L_59:
        /*00e4*/ 	.byte	0x04, 0x12
        /*00e6*/ 	.short	(.L_61 - .L_60)
	.align		4
.L_60:
        /*00e8*/ 	.word	index@(_ZN7cutlass13device_kernelIN5flash11enable_sm90INS1_16FlashAttnFwdSm90INS1_25CollectiveMainloopFwdSm90ILi2EN4cute5tupleIJNS5_1CILi1EEES8_S8_EEENS6_IJNS7_ILi192EEENS7_ILi144EEENS7_ILi96EEEEEELi96ENS_10bfloat16_tEfNS_4arch4Sm90ELb0ELb0ELb1ELb1ELb0ELb0ELb0ELb0ELb1ELb0ELb0ELb0EEENS1_21CollectiveEpilogueFwdINS6_IJSA_SC_SB_EEES9_SE_SG_Li384ELb1ELb0ELb0ELb0EEENS1_36VarlenDynamicPersistentTileSchedulerILi192ELi144ELi384ELi32ELb0ELb0ELb1ELb0ELb1ELb1EEEEEEEEEvNT_6ParamsE)
        /*00ec*/ 	.word	0x00000018


	//----- nvinfo : EIATTR_MIN_STACK_SIZE
	.align		4
.L_61:
        /*00f0*/ 	.byte	0x04, 0x12
        /*00f2*/ 	.short	(.L_63 - .L_62)
	.align		4
.L_62:
        /*00f4*/ 	.word	index@(_ZN7cutlass13device_kernelIN5flash11enable_sm90INS1_16FlashAttnFwdSm90INS1_25CollectiveMainloopFwdSm90ILi2EN4cute5tupleIJNS5_1CILi1EEES8_S8_EEENS6_IJNS7_ILi192EEENS7_ILi144EEENS7_ILi96EEEEEELi96ENS_10bfloat16_tEfNS_4arch4Sm90ELb0ELb0ELb1ELb1ELb0ELb1ELb0ELb0ELb1ELb0ELb0ELb0EEENS1_21CollectiveEpilogueFwdINS6_IJSA_SC_SB_EEES9_SE_SG_Li384ELb1ELb0ELb0ELb0EEENS1_36VarlenDynamicPersistentTileSchedulerILi192ELi144ELi384ELi32ELb0ELb0ELb1ELb0ELb1ELb1EEEEEEEEEvNT_6ParamsE)
        /*00f8*/ 	.word	0x000000c0


	//----- nvinfo : EIATTR_MIN_STACK_SIZE
	.align		4
.L_63:
        /*00fc*/ 	.byte	0x04, 0x12
        /*00fe*/ 	.short	(.L_65 - .L_64)
	.align		4
.L_64:
        /*0100*/ 	.word	index@(_ZN7cutlass13device_kernelIN5flash11enable_sm90INS1_16FlashAttnFwdSm90INS1_25CollectiveMainloopFwdSm90ILi2EN4cute5tupleIJNS5_1CILi1EEES8_S8_EEENS6_IJNS7_ILi192EEENS7_ILi128EEENS7_ILi96EEEEEELi96ENS_10bfloat16_tEfNS_4arch4Sm90ELb0ELb1ELb1ELb0ELb0ELb0ELb0ELb0ELb1ELb0ELb0ELb0EEENS1_21CollectiveEpilogueFwdINS6_IJSA_SC_SB_EEES9_SE_SG_Li384ELb0ELb0ELb0ELb0EEENS1_30DynamicPersistentTileSchedulerILi384ELi32ELb0ELb0ELb1EEEEEEEEEvNT_6ParamsE)
        /*0104*/ 	.word	0x00000000


	//----- nvinfo : EIATTR_MIN_STACK_SIZE
	.align		4
.L_65:
        /*0108*/ 	.byte	0x04, 0x12
        /*010a*/ 	.short	(.L_67 - .L_66)
	.align		4
.L_66:
        /*010c*/ 	.word	index@(_ZN7cutlass13device_kernelIN5flash11enable_sm90INS1_16FlashAttnFwdSm90INS1_25CollectiveMainloopFwdSm90ILi2EN4cute5tupleIJNS5_1CILi1EEES8_S8_EEENS6_IJNS7_ILi192EEENS7_ILi128EEENS7_ILi96EEEEEELi96ENS_10bfloat16_tEfNS_4arch4Sm90ELb0ELb1ELb1ELb1ELb0ELb0ELb0ELb0ELb1ELb0ELb0ELb0EEENS1_21CollectiveEpilogueFwdINS6_IJSA_SC_SB_EEES9_SE_SG_Li384ELb1ELb0ELb0ELb0EEENS1_36VarlenDynamicPersistentTileSchedulerILi192ELi128ELi384ELi32ELb0ELb0ELb1ELb1ELb0ELb1EEEEEEEEEvNT_6ParamsE)
        /*0110*/ 	.word	0x00000008


	//----- nvinfo : EIATTR_MIN_STACK_SIZE
	.align		4
.L_67:
        /*0114*/ 	.byte	0x04, 0x12
        /*0116*/ 	.short	(.L_69 - .L_68)
	.align		4
.L_68:
        /*0118*/ 	.word	index@(_ZN7cutlass13device_kernelIN5flash11enable_sm90INS1_16FlashAttnFwdSm90INS1_25CollectiveMainloopFwdSm90ILi2EN4cute5tupleIJNS5_1CILi1EEES8_S8_EEENS6_IJNS7_ILi192EEENS7_ILi128EEENS7_ILi96EEEEEELi96ENS_10bfloat16_tEfNS_4arch4Sm90ELb0ELb1ELb1ELb1ELb0ELb1ELb0ELb0ELb1ELb0ELb0ELb0EEENS1_21CollectiveEpilogueFwdINS6_IJSA_SC_SB_EEES9_SE_SG_Li384ELb1ELb0ELb0ELb0EEENS1_36VarlenDynamicPersistentTileSchedulerILi192ELi128ELi384ELi32ELb0ELb0ELb1ELb1ELb0ELb1EEEEEEEEEvNT_6ParamsE)
        /*011c*/ 	.word	0x00000058


	//----- nvinfo : EIATTR_MIN_STACK_SIZE
	.align		4
.L_69:
        /*0120*/ 	.byte	0x04, 0x12
        /*0122*/ 	.short	(.L_71 - .L_70)
	.align		4
.L_70:
        /*0124*/ 	.word	index@(_ZN7cutlass13device_kernelIN5flash11enable_sm90INS1_16FlashAttnFwdSm90INS1_25CollectiveMainloopFwdSm90ILi2EN4cute5tupleIJNS5_1CILi1EEES8_S8_EEENS6_IJNS7_ILi192EEENS7_ILi144EEENS7_ILi96EEEEEELi96ENS_10bfloat16_tEfNS_4arch4Sm90ELb1ELb0ELb1ELb0ELb0ELb0ELb0ELb0ELb1ELb0ELb0ELb0EEENS1_21CollectiveEpilogueFwdINS6_IJSA_SC_SB_EEES9_SE_SG_Li384ELb0ELb0ELb0ELb0EEENS1_30DynamicPersistentTileSchedulerILi384ELi32ELb0ELb0ELb1EEEEEEEEEvNT_6ParamsE)
        /*0128*/ 	.word	0x00000000


	//----- nvinfo : EIATTR_MIN_STACK_SIZE
	.align		4
.L_71:
        /*012c*/ 	.byte	0x04, 0x12
        /*012e*/ 	.short	(.L_73 - .L_72)
	.align		4
.L_72:
        /*0130*/ 	.word	index@(_ZN7cutlass13device_kernelIN5flash11enable_sm90INS1_16FlashAttnFwdSm90INS1_25CollectiveMainloopFwdSm90ILi2EN4cute5tupleIJNS5_1CILi1EEES8_S8_EEENS6_IJNS7_ILi192EEENS7_ILi144EEENS7_ILi96EEEEEELi96ENS_10bfloat16_tEfNS_4arch4Sm90ELb1ELb0ELb1ELb1ELb0ELb0ELb0ELb0ELb1ELb0ELb0ELb0EEENS1_21CollectiveEpilogueFwdINS6_IJSA_SC_SB_EEES9_SE_SG_Li384ELb1ELb0ELb0ELb0EEENS1_36VarlenDynamicPersistentTileSchedulerILi192ELi144ELi384ELi32ELb0ELb0ELb1ELb1ELb1ELb1EEEEEEEEEvNT_6ParamsE)
        /*0134*/ 	.word	0x00000010


	//----- nvinfo : EIATTR_MIN_STACK_SIZE
	.align		4
.L_73:
        /*0138*/ 	.byte	0x04, 0x12
        /*013a*/ 	.short	(.L_75 - .L_74)
	.align		4
.L_74:
        /*013c*/ 	.word	index@(_ZN7cutlass13device_kernelIN5flash11enable_sm90INS1_16FlashAttnFwdSm90INS1_25CollectiveMainloopFwdSm90ILi2EN4cute5tupleIJNS5_1CILi1EEES8_S8_EEENS6_IJNS7_ILi192EEENS7_ILi144EEENS7_ILi96EEEEEELi96ENS_10bfloat16_tEfNS_4arch4Sm90ELb1ELb0ELb1ELb1ELb0ELb1ELb0ELb0ELb1ELb0ELb0ELb0EEENS1_21CollectiveEpilogueFwdINS6_IJSA_SC_SB_EEES9_SE_SG_Li384ELb1ELb0ELb0ELb0EEENS1_36VarlenDynamicPersistentTileSchedulerILi192ELi144ELi384ELi32ELb0ELb0ELb1ELb1ELb1ELb1EEEEEEEEEvNT_6ParamsE)
        /*0140*/ 	.word	0x000000b8
.L_75:


//--------------------- .nv.compat                --------------------------
	.section	.nv.compat,"",@"SHT_CUDA_COMPAT_INFO"
	.align	4
        /*0000*/ 	.byte	0x02, 0x09, 0x01, 0x00, 0x02, 0x02, 0x04, 0x00, 0x02, 0x05, 0x05, 0x00, 0x03, 0x07, 0x01, 0x01
        /*0010*/ 	.byte	0x02, 0x03, 0x01, 0x00, 0x02, 0x06, 0x01, 0x00, 0x04, 0x0b, 0x08, 0x00, 0x00, 0x00, 0x00, 0x00
        /*0020*/ 	.byte	0x00, 0x00, 0x00, 0x00


//--------------------- .nv.info._ZN7cutlass13device_kernelIN5flash11enable_sm90INS1_16FlashAttnFwdSm90INS1_25CollectiveMainloopFwdSm90ILi2EN4cute5tupleIJNS5_1CILi1EEES8_S8_EEENS6_IJNS7_ILi192EEENS7_ILi144EEENS7_ILi96EEEEEELi96ENS_10bfloat16_tEfNS_4arch4Sm90ELb0ELb0ELb1ELb0ELb0ELb0ELb0ELb0ELb1ELb0ELb0ELb0EEENS1_21CollectiveEpilogueFwdINS6_IJSA_SC_SB_EEES9_SE_SG_Li384ELb0ELb0ELb0ELb0EEENS1_29StaticPersistentTileSchedulerILb0EEEEEEEEEvNT_6ParamsE --------------------------
	.section	.nv.info._ZN7cutlass13device_kernelIN5flash11enable_sm90INS1_16FlashAttnFwdSm90INS1_25CollectiveMainloopFwdSm90ILi2EN4cute5tupleIJNS5_1CILi1EEES8_S8_EEENS6_IJNS7_ILi192EEENS7_ILi144EEENS7_ILi96EEEEEELi96ENS_10bfloat16_tEfNS_4arch4Sm90ELb0ELb0ELb1ELb0ELb0ELb0ELb0ELb0ELb1ELb0ELb0ELb0EEENS1_21CollectiveEpilogueFwdINS6_IJSA_SC_SB_EEES9_SE_SG_Li384ELb0ELb0ELb0ELb0EEENS1_29StaticPersistentTileSchedulerILb0EEEEEEEEEvNT_6ParamsE,"",@"SHT_CUDA_INFO"
	.sectionflags	@""
	.align	4


	//----- nvinfo : EIATTR_CUDA_API_VERSION
	.align		4
        /*0000*/ 	.byte	0x04, 0x37
        /*0002*/ 	.short	(.L_77 - .L_76)
.L_76:
        /*0004*/ 	.word	0x00000082


	//----- nvinfo : EIATTR_KPARAM_INFO
	.align		4
.L_77:
        /*0008*/ 	.byte	0x04, 0x17
        /*000a*/ 	.short	(.L_79 - .L_78)
.L_78:
        /*000c*/ 	.word	0x00000000
        /*0010*/ 	.short	0x0000
        /*0012*/ 	.short	0x0070
        /*0014*/ 	.byte	0x00, 0xf0, 0x01, 0x2e


	//----- nvinfo : EIATTR_SPARSE_MMA_MASK
	.align		4
.L_79:
        /*0018*/ 	.byte	0x03, 0x50
        /*001a*/ 	.short	0x0000


	//----- nvinfo : EIATTR_MAXREG_COUNT
	.align		4
        /*001c*/ 	.byte	0x03, 0x1b
        /*001e*/ 	.short	0x0080


	//----- nvinfo : EIATTR_NUM_BARRIERS
	.align		4
        /*0020*/ 	.byte	0x02, 0x4c
        /*0022*/ 	.byte	0x10
	.zero		1


	//----- nvinfo : EIATTR_EXTERNS
	.align		4
        /*0024*/ 	.byte	0x04, 0x0f
        /*0026*/ 	.short	(.L_81 - .L_80)


	//   ....[0]....
	.align		4
.L_80:
        /*0028*/ 	.word	index@(__assertfail)


	//----- nvinfo : EIATTR_ANNOTATIONS
	.align		4
.L_81:
        /*002c*/ 	.byte	0x04, 0x55
        /*002e*/ 	.short	(.L_83 - .L_82)


	//   ....[0]....
.L_82:
        /*0030*/ 	.word	0x00000001
        /*0034*/ 	.byte	0x40, 0x09, 0x00, 0x00, 0x01, 0x00, 0x00, 0x00, 0x40, 0x0a, 0x00, 0x00, 0x01, 0x00, 0x00, 0x00
        /*0044*/ 	.byte	0x60, 0xd3, 0x00, 0x00


	//----- nvinfo : EIATTR_MERCURY_ISA_VERSION
	.align		4
.L_83:
        /*0048*/ 	.byte	0x03, 0x5f
        /*004a*/ 	.short	0x0101


	//----- nvinfo : EIATTR_INT_WARP_WIDE_INSTR_OFFSETS
	.align		4
        /*004c*/ 	.byte	0x04, 0x31
        /*004e*/ 	.short	(.L_85 - .L_84)


	//   ....[0]....
.L_84:
        /*0050*/ 	.word	0x00000180


	//   ....[1]....
        /*0054*/ 	.word	0x000001c0


	//   ....[2]....
        /*0058*/ 	.word	0x00000250


	//   ....[3]....
        /*005c*/ 	.word	0x0000af10


	//   ....[4]....
        /*0060*/ 	.word	0x0000af90


	//   ....[5]....
        /*0064*/ 	.word	0x0000b080


	//   ....[6]....
        /*0068*/ 	.word	0x0000b140


	//----- nvinfo : EIATTR_COOP_GROUP_MASK_REGIDS
	.align		4
.L_85:
        /*006c*/ 	.byte	0x04, 0x29
        /*006e*/ 	.short	(.L_87 - .L_86)


	//   ....[0]....
.L_86:
        /*0070*/ 	.word	0xffffffff


	//   ....[1]....
        /*0074*/ 	.word	0xffffffff


	//   ....[2]....
        /*0078*/ 	.word	0xffffffff


	//   ....[3]....
        /*007c*/ 	.word	0xffffffff


	//   ....[4]....
        /*0080*/ 	.word	0xffffffff


	//   ....[5]....
        /*0084*/ 	.word	0xffffffff


	//   ....[6]....
        /*0088*/ 	.word	0xffffffff


	//   ....[7]....
        /*008c*/ 	.word	0xffffffff


	//   ....[8]....
        /*0090*/ 	.word	0xffffffff


	//   ....[9]....
        /*0094*/ 	.word	0xffffffff


	//   ....[10]....
        /*0098*/ 	.word	0xffffffff


	//   ....[11]....
        /*009c*/ 	.word	0xffffffff


	//   ....[12]....
        /*00a0*/ 	.word	0xffffffff


	//   ....[13]....
        /*00a4*/ 	.word	0xffffffff


	//   ....[14]....
        /*00a8*/ 	.word	0xffffffff


	//   ....[15]....
        /*00ac*/ 	.word	0xffffffff


	//   ....[16]....
        /*00b0*/ 	.word	0xffffffff


	//   ....[17]....
        /*00b4*/ 	.word	0xffffffff


	//   ....[18]....
        /*00b8*/ 	.word	0xffffffff


	//   ....[19]....
        /*00bc*/ 	.word	0xffffffff


	//   ....[20]....
        /*00c0*/ 	.word	0xffffffff


	//   ....[21]....
        /*00c4*/ 	.word	0xffffffff


	//   ....[22]....
        /*00c8*/ 	.word	0xffffffff


	//   ....[23]....
        /*00cc*/ 	.word	0xffffffff


	//   ....[24]....
        /*00d0*/ 	.word	0xffffffff


	//   ....[25]....
        /*00d4*/ 	.word	0x0500000f


	//   ....[26]....
        /*00d8*/ 	.word	0x0500000f


	//----- nvinfo : EIATTR_COOP_GROUP_INSTR_OFFSETS
	.align		4
.L_87:
        /*00dc*/ 	.byte	0x04, 0x28
        /*00de*/ 	.short	(.L_89 - .L_88)


	//   ....[0]....
.L_88:
        /*00e0*/ 	.word	0x00000060


	//   ....[1]....
        /*00e4*/ 	.word	0x00000190


	//   ....[2]....
        /*00e8*/ 	.word	0x00000230


	//   ....[3]....
        /*00ec*/ 	.word	0x000003c0


	//   ....[4]....
        /*00f0*/ 	.word	0x00000520


	//   ....[5]....
        /*00f4*/ 	.word	0x00000640


	//   ....[6]....
        /*00f8*/ 	.word	0x000007a0


	//   ....[7]....
        /*00fc*/ 	.word	0x00000e80


	//   ....[8]....
        /*0100*/ 	.word	0x00003b40


	//   ....[9]....
        /*0104*/ 	.word	0x00003b60


	//   ....[10]....
        /*0108*/ 	.word	0x00004120


	//   ....[11]....
        /*010c*/ 	.word	0x00004180


	//   ....[12]....
        /*0110*/ 	.word	0x00005220


	//   ....[13]....
        /*0114*/ 	.word	0x00007730


	//   ....[14]....
        /*0118*/ 	.word	0x000077e0


	//   ....[15]....
        /*011c*/ 	.word	0x00007fc0


	//   ....[16]....
        /*0120*/ 	.word	0x00008030


	//   ....[17]....
        /*0124*/ 	.word	0x00009410


	//   ....[18]....
        /*0128*/ 	.word	0x00009540


	//   ....[19]....
        /*012c*/ 	.word	0x00009580


	//   ....[20]....
        /*0130*/ 	.word	0x00009710


	//   ....[21]....
        /*0134*/ 	.word	0x00009740


	//   ....[22]....
        /*0138*/ 	.word	0x0000a4e0


	//   ....[23]....
        /*013c*/ 	.word	0x0000a7e0


	//   ....[24]....
        /*0140*/ 	.word	0x0000d2e0


	//   ....[25]....
        /*0144*/ 	.word	0x0000d7c0


	//   ....[26]....
        /*0148*/ 	.word	0x0000dc30


	//----- nvinfo : EIATTR_REG_RECONFIG
	.align		4
.L_89:
        /*014c*/ 	.byte	0x01, 0x54
	.zero		2


	//----- nvinfo : EIATTR_SYSCALL_OFFSETS
	.align		4
        /*0150*/ 	.byte	0x04, 0x46
        /*0152*/ 	.short	(.L_91 - .L_90)


	//   ....[0]....
.L_90:
        /*0154*/ 	.word	0x00001200


	//   ....[1]....
        /*0158*/ 	.word	0x0000ac00


	//   ....[2]....
        /*015c*/ 	.word	0x0000ad30


	//   ....[3]....
        /*0160*/ 	.word	0x0000ae30


	//----- nvinfo : EIATTR_MBARRIER_INSTR_OFFSETS
	.align		4
.L_91:
        /*0164*/ 	.byte	0x04, 0x39
        /*0166*/ 	.short	(.L_93 - .L_92)


	//   ....[0]....
.L_92:
        /*0168*/ 	.word	0x00000270
        /*016c*/ 	.word	0x000000ff
        /*0170*/ 	.word	0x00031c00
        /*0174*/ 	.short	0x0100
        /*0176*/ 	.byte	0x06
	.zero		1


	//   ....[1]....
        /*0178*/ 	.word	0x00000280
        /*017c*/ 	.word	0x000000ff
        /*0180*/ 	.word	0x00031c20
        /*0184*/ 	.short	0x0100
        /*0186*/ 	.byte	0x06
	.zero		1


	//   ....[2]....
        /*0188*/ 	.word	0x00000370
        /*018c*/ 	.word	0x000000ff
        /*0190*/ 	.word	0x00031c30
        /*0194*/ 	.short	0x0100
        /*0196*/ 	.byte	0x08
	.zero		1


	//   ....[3]....
        /*0198*/ 	.word	0x00000380
        /*019c*/ 	.word	0x000000ff
        /*01a0*/ 	.word	0x00031c40
        /*01a4*/ 	.short	0x0100
        /*01a6*/ 	.byte	0x08
	.zero		1


	//   ....[4]....
        /*01a8*/ 	.word	0x00000390
        /*01ac*/ 	.word	0x000000ff
        /*01b0*/ 	.word	0x00031c38
        /*01b4*/ 	.short	0x0100
        /*01b6*/ 	.byte	0x08
	.zero		1


	//   ....[5]....
        /*01b8*/ 	.word	0x000003a0
        /*01bc*/ 	.word	0x000000ff
        /*01c0*/ 	.word	0x00031c48
        /*01c4*/ 	.short	0x0100
        /*01c6*/ 	.byte	0x08
	.zero		1


	//   ....[6]....
        /*01c8*/ 	.word	0x000004d0
        /*01cc*/ 	.word	0x000000ff
        /*01d0*/ 	.word	0x00031c50
        /*01d4*/ 	.short	0x0100
        /*01d6*/ 	.byte	0x08
	.zero		1


	//   ....[7]....
        /*01d8*/ 	.word	0x000004e0
        /*01dc*/ 	.word	0x000000ff
        /*01e0*/ 	.word	0x00031c60
        /*01e4*/ 	.short	0x0100
        /*01e6*/ 	.byte	0x08
	.zero		1


	//   ....[8]....
        /*01e8*/ 	.word	0x000004f0
        /*01ec*/ 	.word	0x000000ff
        /*01f0*/ 	.word	0x00031c58
        /*01f4*/ 	.short	0x0100
        /*01f6*/ 	.byte	0x08
	.zero		1


	//   ....[9]....
        /*01f8*/ 	.word	0x00000500
        /*01fc*/ 	.word	0x000000ff
        /*0200*/ 	.word	0x00031c68
        /*0204*/ 	.short	0x0100
        /*0206*/ 	.byte	0x08
	.zero		1


	//   ....[10]....
        /*0208*/ 	.word	0x000005f0
        /*020c*/ 	.word	0x000000ff
        /*0210*/ 	.word	0x00031c70
        /*0214*/ 	.short	0x0100
        /*0216*/ 	.byte	0x06
	.zero		1


	//   ....[11]....
        /*0218*/ 	.word	0x00000600
        /*021c*/ 	.word	0x000000ff
        /*0220*/ 	.word	0x00031c80
        /*0224*/ 	.short	0x0100
        /*0226*/ 	.byte	0x06
	.zero		1


	//   ....[12]....
        /*0228*/ 	.word	0x00000610
        /*022c*/ 	.word	0x000000ff
        /*0230*/ 	.word	0x00031c78
        /*0234*/ 	.short	0x0100
        /*0236*/ 	.byte	0x06
	.zero		1


	//   ....[13]....
        /*0238*/ 	.word	0x00000620
        /*023c*/ 	.word	0x000000ff
        /*0240*/ 	.word	0x00031c88
        /*0244*/ 	.short	0x0100
        /*0246*/ 	.byte	0x06
	.zero		1


	//   ....[14]....
        /*0248*/ 	.word	0x00000750
        /*024c*/ 	.word	0x000000ff
        /*0250*/ 	.word	0x00031c90
        /*0254*/ 	.short	0x0100
        /*0256*/ 	.byte	0x08
	.zero		1


	//   ....[15]....
        /*0258*/ 	.word	0x00000760
        /*025c*/ 	.word	0x000000ff
        /*0260*/ 	.word	0x00031ca0
        /*0264*/ 	.short	0x0100
        /*0266*/ 	.byte	0x08
	.zero		1


	//   ....[16]....
        /*0268*/ 	.word	0x00000770
        /*026c*/ 	.word	0x000000ff
        /*0270*/ 	.word	0x00031c98
        /*0274*/ 	.short	0x0100
        /*0276*/ 	.byte	0x08
	.zero		1


	//   ....[17]....
        /*0278*/ 	.word	0x00000780
        /*027c*/ 	.word	0x000000ff
        /*0280*/ 	.word	0x00031ca8
        /*0284*/ 	.short	0x0100
        /*0286*/ 	.byte	0x08
	.zero		1


	//   ....[18]....
        /*0288*/ 	.word	0x000008b0
        /*028c*/ 	.word	0x000000ff
        /*0290*/ 	.word	0x00031cb0
        /*0294*/ 	.short	0x0100
        /*0296*/ 	.byte	0x08
	.zero		1


	//   ....[19]....
        /*0298*/ 	.word	0x000008c0
        /*029c*/ 	.word	0x000000ff
        /*02a0*/ 	.word	0x00031cc0
        /*02a4*/ 	.short	0x0100
        /*02a6*/ 	.byte	0x08
	.zero		1


	//   ....[20]....
        /*02a8*/ 	.word	0x000008d0
        /*02ac*/ 	.word	0x000000ff
        /*02b0*/ 	.word	0x00031cb8
        /*02b4*/ 	.short	0x0100
        /*02b6*/ 	.byte	0x08
	.zero		1


	//   ....[21]....
        /*02b8*/ 	.word	0x000008e0
        /*02bc*/ 	.word	0x000000ff
        /*02c0*/ 	.word	0x00031cc8
        /*02c4*/ 	.short	0x0100
        /*02c6*/ 	.byte	0x08
	.zero		1


	//   ....[22]....
        /*02c8*/ 	.word	0x00001240
        /*02cc*/ 	.word	0x000000ff
        /*02d0*/ 	.word	0x00031c00
        /*02d4*/ 	.short	0x010a
        /*02d6*/ 	.byte	0x27
	.zero		1


	//   ....[23]....
        /*02d8*/ 	.word	0x000012c0
        /*02dc*/ 	.word	0x00000000
        /*02e0*/ 	.word	0x00031c30
        /*02e4*/ 	.short	0x010a
        /*02e6*/ 	.byte	0x3f
	.zero		1


	//   ....[24]....
        /*02e8*/ 	.word	0x00001330
        /*02ec*/ 	.word	0x00000000
        /*02f0*/ 	.word	0x00031c30
        /*02f4*/ 	.short	0x010a
        /*02f6*/ 	.byte	0x3f
	.zero		1


	//   ....[25]....
        /*02f8*/ 	.word	0x000043d0
        /*02fc*/ 	.word	0x00000004
        /*0300*/ 	.word	0x00000000
        /*0304*/ 	.short	0x0101
        /*0306*/ 	.byte	0x3f
	.zero		1


	//   ....[26]....
        /*0308*/ 	.word	0x000054e0
        /*030c*/ 	.word	0x000000ff
        /*0310*/ 	.word	0x00031c30
        /*0314*/ 	.short	0x010a
        /*0316*/ 	.byte	0x04
	.zero		1


	//   ....[27]....
        /*0318*/ 	.word	0x00005520
        /*031c*/ 	.word	0x000000ff
        /*0320*/ 	.word	0x00031c30
        /*0324*/ 	.short	0x010a
        /*0326*/ 	.byte	0x04
	.zero		1


	//   ....[28]....
        /*0328*/ 	.word	0x00006bb0
        /*032c*/ 	.word	0x000000ff
        /*0330*/ 	.word	0x00031c50
        /*0334*/ 	.short	0x010a
        /*0336*/ 	.byte	0x04
	.zero		1


	//   ....[29]....
        /*0338*/ 	.word	0x00006bf0
        /*033c*/ 	.word	0x000000ff
        /*0340*/ 	.word	0x00031c50
        /*0344*/ 	.short	0x010a
        /*0346*/ 	.byte	0x04
	.zero		1


	//   ....[30]....
        /*0348*/ 	.word	0x00008760
        /*034c*/ 	.word	0x0000006f
        /*0350*/ 	.word	0x00000000
        /*0354*/ 	.short	0x0101
        /*0356*/ 	.byte	0x3f
	.zero		1


	//   ....[31]....
        /*0358*/ 	.word	0x000087f0
        /*035c*/ 	.word	0x0000007f
        /*0360*/ 	.word	0x00000000
        /*0364*/ 	.short	0x0101
        /*0366*/ 	.byte	0x3f
	.zero		1


	//   ....[32]....
        /*0368*/ 	.word	0x00009490
        /*036c*/ 	.word	0x000000ff
        /*0370*/ 	.word	0x00031c50
        /*0374*/ 	.short	0x010a
        /*0376*/ 	.byte	0x0c
	.zero		1


	//   ....[33]....
        /*0378*/ 	.word	0x000094d0
        /*037c*/ 	.word	0x000000ff
        /*0380*/ 	.word	0x00031c50
        /*0384*/ 	.short	0x010a
        /*0386*/ 	.byte	0x0c
	.zero		1


	//   ....[34]....
        /*0388*/ 	.word	0x00009ed0
        /*038c*/ 	.word	0x0000000b
        /*0390*/ 	.word	0x00000000
        /*0394*/ 	.short	0x0101
        /*0396*/ 	.byte	0x3f
	.zero		1


	//   ....[35]....
        /*0398*/ 	.word	0x0000a6e0
        /*039c*/ 	.word	0x000000ff
        /*03a0*/ 	.word	0x00000000
        /*03a4*/ 	.short	0x0101
        /*03a6*/ 	.byte	0x06
	.zero		1


	//   ....[36]....
        /*03a8*/ 	.word	0x0000b460
        /*03ac*/ 	.word	0x00000005
        /*03b0*/ 	.word	0x00031c40
        /*03b4*/ 	.short	0x010a
        /*03b6*/ 	.byte	0x3f
	.zero		1


	//   ....[37]....
        /*03b8*/ 	.word	0x0000b8f0
        /*03bc*/ 	.word	0x00000017
        /*03c0*/ 	.word	0x00031c20
        /*03c4*/ 	.short	0x010a
        /*03c6*/ 	.byte	0x3f
	.zero		1


	//   ....[38]....
        /*03c8*/ 	.word	0x0000bbb0
        /*03cc*/ 	.word	0x00000003
        /*03d0*/ 	.word	0x00031c40
        /*03d4*/ 	.short	0x010a
        /*03d6*/ 	.byte	0x3f
	.zero		1


	//   ....[39]....
        /*03d8*/ 	.word	0x0000bdf0
        /*03dc*/ 	.word	0x00000002
        /*03e0*/ 	.word	0x00000060
        /*03e4*/ 	.short	0x010a
        /*03e6*/ 	.byte	0x3f
	.zero		1


	//   ....[40]....
        /*03e8*/ 	.word	0x0000c300
        /*03ec*/ 	.word	0x00000003
        /*03f0*/ 	.word	0x00031c40
        /*03f4*/ 	.short	0x010a
        /*03f6*/ 	.byte	0x3f
	.zero		1


	//   ....[41]....
        /*03f8*/ 	.word	0x0000c540
        /*03fc*/ 	.word	0x00000002
        /*0400*/ 	.word	0x00000060
        /*0404*/ 	.short	0x010a
        /*0406*/ 	.byte	0x3f
	.zero		1


	//   ....[42]....
        /*0408*/ 	.word	0x0000c9c0
        /*040c*/ 	.word	0x00000002
        /*0410*/ 	.word	0x00031c40
        /*0414*/ 	.short	0x010a
        /*0416*/ 	.byte	0x3f
	.zero		1


	//   ....[43]....
        /*0418*/ 	.word	0x0000cc20
        /*041c*/ 	.word	0x00000002
        /*0420*/ 	.word	0x00000060
        /*0424*/ 	.short	0x010a
        /*0426*/ 	.byte	0x3f
	.zero		1


	//   ....[44]....
        /*0428*/ 	.word	0x0000cf20
        /*042c*/ 	.word	0x00000003
        /*0430*/ 	.word	0x00031c60
        /*0434*/ 	.short	0x010a
        /*0436*/ 	.byte	0x3f
	.zero		1


	//   ....[45]....
        /*0438*/ 	.word	0x0000d260
        /*043c*/ 	.word	0x00000008
        /*0440*/ 	.word	0x00031c20
        /*0444*/ 	.short	0x010a
        /*0446*/ 	.byte	0x3f
	.zero		1


	//   ....[46]....
        /*0448*/ 	.word	0x0000d400
        /*044c*/ 	.word	0x00000005
        /*0450*/ 	.word	0x00000000
        /*0454*/ 	.short	0x010a
        /*0456*/ 	.byte	0x3f
	.zero		1


	//   ....[47]....
        /*0458*/ 	.word	0x0000d470
        /*045c*/ 	.word	0x00000003
        /*0460*/ 	.word	0x00000000
        /*0464*/ 	.short	0x010a
        /*0466*/ 	.byte	0x3f
	.zero		1


	//   ....[48]....
        /*0468*/ 	.word	0x0000d4d0
        /*046c*/ 	.word	0x00000005
        /*0470*/ 	.word	0x00000000
        /*0474*/ 	.short	0x010a
        /*0476*/ 	.byte	0x3f
	.zero		1


	//   ....[49]....
        /*0478*/ 	.word	0x0000d500
        /*047c*/ 	.word	0x00000003
        /*0480*/ 	.word	0x00000000
        /*0484*/ 	.short	0x010a
        /*0486*/ 	.byte	0x3f
	.zero		1


	//   ....[50]....
        /*0488*/ 	.word	0x0000d570
        /*048c*/ 	.word	0x00000003
        /*0490*/ 	.word	0x00031c00
        /*0494*/ 	.short	0x010a
        /*0496*/ 	.byte	0x3f
	.zero		1


	//   ....[51]....
        /*0498*/ 	.word	0x0000d5c0
        /*049c*/ 	.word	0x00000000
        /*04a0*/ 	.word	0x00031c30
        /*04a4*/ 	.short	0x010a
        /*04a6*/ 	.byte	0x3f
	.zero		1


	//   ....[52]....
        /*04a8*/ 	.word	0x0000d620
        /*04ac*/ 	.word	0x00000008
        /*04b0*/ 	.word	0x00031c30
        /*04b4*/ 	.short	0x010a
        /*04b6*/ 	.byte	0x3f
	.zero		1


	//   ....[53]....
        /*04b8*/ 	.word	0x0000d680
        /*04bc*/ 	.word	0x00000008
        /*04c0*/ 	.word	0x00031c50
        /*04c4*/ 	.short	0x010a
        /*04c6*/ 	.byte	0x3f
	.zero		1


	//   ....[54]....
        /*04c8*/ 	.word	0x0000d6e0
        /*04cc*/ 	.word	0x00000006
        /*04d0*/ 	.word	0x00031c50
        /*04d4*/ 	.short	0x010a
        /*04d6*/ 	.byte	0x3f
	.zero		1


	//   ....[55]....
        /*04d8*/ 	.word	0x0000d880
        /*04dc*/ 	.word	0x00000005
        /*04e0*/ 	.word	0x00031c40
        /*04e4*/ 	.short	0x010a
        /*04e6*/ 	.byte	0x3f
	.zero		1


	//   ....[56]....
        /*04e8*/ 	.word	0x0000d8d0
        /*04ec*/ 	.word	0x00000017
        /*04f0*/ 	.word	0x00031c20
        /*04f4*/ 	.short	0x010a
        /*04f6*/ 	.byte	0x3f
	.zero		1


	//   ....[57]....
        /*04f8*/ 	.word	0x0000d920
        /*04fc*/ 	.word	0x00000003
        /*0500*/ 	.word	0x00031c40
        /*0504*/ 	.short	0x010a
        /*0506*/ 	.byte	0x3f
	.zero		1


	//   ....[58]....
        /*0508*/ 	.word	0x0000d970
        /*050c*/ 	.word	0x00000002
        /*0510*/ 	.word	0x00000060
        /*0514*/ 	.short	0x010a
        /*0516*/ 	.byte	0x3f
	.zero		1


	//   ....[59]....
        /*0518*/ 	.word	0x0000d9c0
        /*051c*/ 	.word	0x00000003
        /*0520*/ 	.word	0x00031c40
        /*0524*/ 	.short	0x010a
        /*0526*/ 	.byte	0x3f
	.zero		1


	//   ....[60]....
        /*0528*/ 	.word	0x0000da10
        /*052c*/ 	.word	0x00000002
        /*0530*/ 	.word	0x00000060
        /*0534*/ 	.short	0x010a
        /*0536*/ 	.byte	0x3f
	.zero		1


	//   ....[61]....
        /*0538*/ 	.word	0x0000da60
        /*053c*/ 	.word	0x00000002
        /*0540*/ 	.word	0x00031c40
        /*0544*/ 	.short	0x010a
        /*0546*/ 	.byte	0x3f
	.zero		1


	//   ....[62]....
        /*0548*/ 	.word	0x0000dab0
        /*054c*/ 	.word	0x00000002
        /*0550*/ 	.word	0x00000060
        /*0554*/ 	.short	0x010a
        /*0556*/ 	.byte	0x3f
	.zero		1


	//   ....[63]....
        /*0558*/ 	.word	0x0000db00
        /*055c*/ 	.word	0x00000003
        /*0560*/ 	.word	0x00031c60
        /*0564*/ 	.short	0x010a
        /*0566*/ 	.byte	0x3f
	.zero		1


	//   ....[64]....
        /*0568*/ 	.word	0x0000db50
        /*056c*/ 	.word	0x00000008
        /*0570*/ 	.word	0x00031c20
        /*0574*/ 	.short	0x010a
        /*0576*/ 	.byte	0x3f
	.zero		1


	//   ....[65]....
        /*0578*/ 	.word	0x0000dcf0
        /*057c*/ 	.word	0x00000005
        /*0580*/ 	.word	0x00000000
        /*0584*/ 	.short	0x010a
        /*0586*/ 	.byte	0x3f
	.zero		1


	//   ....[66]....
        /*0588*/ 	.word	0x0000dd40
        /*058c*/ 	.word	0x00000003
        /*0590*/ 	.word	0x00000000
        /*0594*/ 	.short	0x010a
        /*0596*/ 	.byte	0x3f
	.zero		1


	//   ....[67]....
        /*0598*/ 	.word	0x0000dd90
        /*059c*/ 	.word	0x00000005
        /*05a0*/ 	.word	0x00000000
        /*05a4*/ 	.short	0x010a
        /*05a6*/ 	.byte	0x3f
	.zero		1


	//----- nvinfo : EIATTR_NUM_MBARRIERS
	.align		4
.L_93:
        /*05a8*/ 	.byte	0x03, 0x38
        /*05aa*/ 	.short	0x0016


	//----- nvinfo : EIATTR_EXIT_INSTR_OFFSETS
	.align		4
        /*05ac*/ 	.byte	0x04, 0x1c
        /*05ae*/ 	.short	(.L_95 - .L_94)


	//   ....[0]....
.L_94:
        /*05b0*/ 	.word	0x00000a30


	//   ....[1]....
        /*05b4*/ 	.word	0x0000a7a0


	//   ....[2]....
        /*05b8*/ 	.word	0x0000a800


	//   ....[3]....
        /*05bc*/ 	.word	0x0000d550


	//----- nvinfo : EIATTR_MAX_THREADS
	.align		4
.L_95:
        /*05c0*/ 	.byte	0x04, 0x05
        /*05c2*/ 	.short	(.L_97 - .L_96)
.L_96:
        /*05c4*/ 	.word	0x00000200
        /*05c8*/ 	.word	0x00000001
        /*05cc*/ 	.word	0x00000001


	//----- nvinfo : EIATTR_CRS_STACK_SIZE
	.align		4
.L_97:
        /*05d0*/ 	.byte	0x04, 0x1e
        /*05d2*/ 	.short	(.L_99 - .L_98)
.L_98:
        /*05d4*/ 	.word	0x00000000


	//----- nvinfo : EIATTR_CBANK_PARAM_SIZE
	.align		4
.L_99:
        /*05d8*/ 	.byte	0x03, 0x19
        /*05da*/ 	.short	0x0bf0


	//----- nvinfo : EIATTR_PARAM_CBANK
	.align		4
        /*05dc*/ 	.byte	0x04, 0x0a
        /*05de*/ 	.short	(.L_101 - .L_100)
	.align		4
.L_100:
        /*05e0*/ 	.word	index@(.nv.constant0._ZN7cutlass13device_kernelIN5flash11enable_sm90INS1_16FlashAttnFwdSm90INS1_25CollectiveMainloopFwdSm90ILi2EN4cute5tupleIJNS5_1CILi1EEES8_S8_EEENS6_IJNS7_ILi192EEENS7_ILi144EEENS7_ILi96EEEEEELi96ENS_10bfloat16_tEfNS_4arch4Sm90ELb0ELb0ELb1ELb0ELb0ELb0ELb0ELb0ELb1ELb0ELb0ELb0EEENS1_21CollectiveEpilogueFwdINS6_IJSA_SC_SB_EEES9_SE_SG_Li384ELb0ELb0ELb0ELb0EEENS1_29StaticPersistentTileSchedulerILb0EEEEEEEEEvNT_6ParamsE)
        /*05e4*/ 	.short	0x0210
        /*05e6*/ 	.short	0x0bf0


	//----- nvinfo : EIATTR_SW_WAR
	.align		4
.L_101:
        /*05e8*/ 	.byte	0x04, 0x36
        /*05ea*/ 	.short	(.L_103 - .L_102)
.L_102:
        /*05ec*/ 	.word	0x00000008
.L_103:


//--------------------- .nv.info._ZN7cutlass13device_kernelIN5flash11enable_sm90INS1_16FlashAttnFwdSm90INS1_25CollectiveMainloopFwdSm90ILi2EN4cute5tupleIJNS5_1CILi1EEES8_S8_EEENS6_IJNS7_ILi192EEENS7_ILi144EEENS7_ILi96EEEEEELi96ENS_10bfloat16_tEfNS_4arch4Sm90ELb0ELb0ELb1ELb1ELb0ELb0ELb0ELb0ELb1ELb0ELb0ELb0EEENS1_21CollectiveEpilogueFwdINS6_IJSA_SC_SB_EEES9_SE_SG_Li384ELb1ELb0ELb0ELb0EEENS1_36VarlenDynamicPersistentTileSchedulerILi192ELi144ELi384ELi32ELb0ELb0ELb1ELb0ELb1ELb1EEEEEEEEEvNT_6ParamsE --------------------------
	.section	.nv.info._ZN7cutlass13device_kernelIN5flash11enable_sm90INS1_16FlashAttnFwdSm90INS1_25CollectiveMainloopFwdSm90ILi2EN4cute5tupleIJNS5_1CILi1EEES8_S8_EEENS6_IJNS7_ILi192EEENS7_ILi144EEENS7_ILi96EEEEEELi96ENS_10bfloat16_tEfNS_4arch4Sm90ELb0ELb0ELb1ELb1ELb0ELb0ELb0ELb0ELb1ELb0ELb0ELb0EEENS1_21CollectiveEpilogueFwdINS6_IJSA_SC_SB_EEES9_SE_SG_Li384ELb1ELb0ELb0ELb0EEENS1_36VarlenDynamicPersistentTileSchedulerILi192ELi144ELi384ELi32ELb0ELb0ELb1ELb0ELb1ELb1EEEEEEEEEvNT_6ParamsE,"",@"SHT_CUDA_INFO"
	.sectionflags	@""
	.align	4


	//----- nvinfo : EIATTR_CUDA_API_VERSION
	.align		4
        /*0000*/ 	.byte	0x04, 0x37
        /*0002*/ 	.short	(.L_105 - .L_104)
.L_104:
        /*0004*/ 	.word	0x00000082


	//----- nvinfo : EIATTR_KPARAM_INFO
	.align		4
.L_105:
        /*0008*/ 	.byte	0x04, 0x17
        /*000a*/ 	.short	(.L_107 - .L_106)
.L_106:
        /*000c*/ 	.word	0x00000000
        /*0010*/ 	.short	0x0000
        /*0012*/ 	.short	0x0070
        /*0014*/ 	.byte	0x00, 0xf0, 0x01, 0x28


	//----- nvinfo : EIATTR_SPARSE_MMA_MASK
	.align		4
.L_107:
        /*0018*/ 	.byte	0x03, 0x50
        /*001a*/ 	.short	0x0000


	//----- nvinfo : EIATTR_MAXREG_COUNT
	.align		4
        /*001c*/ 	.byte	0x03, 0x1b
        /*001e*/ 	.short	0x0080


	//----- nvinfo : EIATTR_NUM_BARRIERS
	.align		4
        /*0020*/ 	.byte	0x02, 0x4c
        /*0022*/ 	.byte	0x10
	.zero		1


	//----- nvinfo : EIATTR_EXTERNS
	.align		4
        /*0024*/ 	.byte	0x04, 0x0f
        /*0026*/ 	.short	(.L_109 - .L_108)


	//   ....[0]....
	.align		4
.L_108:
        /*0028*/ 	.word	index@(__assertfail)


	//----- nvinfo : EIATTR_ANNOTATIONS
	.align		4
.L_109:
        /*002c*/ 	.byte	0x04, 0x55
        /*002e*/ 	.short	(.L_111 - .L_110)


	//   ....[0]....
.L_110:
        /*0030*/ 	.word	0x00000001
        /*0034*/ 	.byte	0x60, 0x09, 0x00, 0x00, 0x01, 0x00, 0x00, 0x00, 0xb0, 0x0a, 0x00, 0x00, 0x01, 0x00, 0x00, 0x00
        /*0044*/ 	.byte	0x60, 0xc1, 0x00, 0x00, 0x01, 0x00, 0x00, 0x00, 0x00, 0xc2, 0x00, 0x00, 0x01, 0x00, 0x00, 0x00
        /*0054*/ 	.byte	0xd0, 0xc3, 0x00, 0x00, 0x01, 0x00, 0x00, 0x00, 0xe0, 0xc3, 0x00, 0x00, 0x01, 0x00, 0x00, 0x00
        /*0064*/ 	.byte	0x20, 0xc4, 0x00, 0x00, 0x01, 0x00, 0x00, 0x00, 0xb0, 0xc5, 0x00, 0x00, 0x01, 0x00, 0x00, 0x00
        /*0074*/ 	.byte	0x90, 0xca, 0x00, 0x00, 0x01, 0x00, 0x00, 0x00, 0xc0, 0xca, 0x00, 0x00, 0x01, 0x00, 0x00, 0x00
        /*0084*/ 	.byte	0xd0, 0xca, 0x00, 0x00, 0x01, 0x00, 0x00, 0x00, 0x50, 0xd3, 0x00, 0x00, 0x01, 0x00, 0x00, 0x00
        /*0094*/ 	.byte	0xb0, 0xd5, 0x00, 0x00, 0x01, 0x00, 0x00, 0x00, 0x20, 0xd6, 0x00, 0x00, 0x01, 0x00, 0x00, 0x00
        /*00a4*/ 	.byte	0x40, 0xfa, 0x00, 0x00, 0x01, 0x00, 0x00, 0x00, 0xe0, 0xfb, 0x00, 0x00


	//----- nvinfo : EIATTR_MERCURY_ISA_VERSION
	.align		4
.L_111:
        /*00b0*/ 	.byte	0x03, 0x5f
        /*00b2*/ 	.short	0x0101


	//----- nvinfo : EIATTR_UNUSED_LOAD_BYTE_OFFSET
	.align		4
        /*00b4*/ 	.byte	0x04, 0x44
        /*00b6*/ 	.short	(.L_113 - .L_112)


	//   ....[0]....
.L_112:
        /*00b8*/ 	.word	0x00000a70
        /*00bc*/ 	.word	0x0000fff0


	//   ....[1]....
        /*00c0*/ 	.word	0x0000a180
        /*00c4*/ 	.word	0x0000fff0


	//----- nvinfo : EIATTR_INT_WARP_WIDE_INSTR_OFFSETS
	.align		4
.L_113:
        /*00c8*/ 	.byte	0x04, 0x31
        /*00ca*/ 	.short	(.L_115 - .L_114)


	//   ....[0]....
.L_114:
        /*00cc*/ 	.word	0x00000150


	//   ....[1]....
        /*00d0*/ 	.word	0x000001f0


	//   ....[2]....
        /*00d4*/ 	.word	0x00000260


	//   ....[3]....
        /*00d8*/ 	.word	0x0000c640


	//   ....[4]....
        /*00dc*/ 	.word	0x0000c6d0


	//   ....[5]....
        /*00e0*/ 	.word	0x0000cb20


	//   ....[6]....
        /*00e4*/ 	.word	0x0000cb50


	//   ....[7]....
        /*00e8*/ 	.word	0x0000cd20


	//   ....[8]....
        /*00ec*/ 	.word	0x0000cdf0


	//   ....[9]....
        /*00f0*/ 	.word	0x0000ecf0


	//   ....[10]....
        /*00f4*/ 	.word	0x0000ed80


	//----- nvinfo : EIATTR_COOP_GROUP_MASK_REGIDS
	.align		4
.L_115:
        /*00f8*/ 	.byte	0x04, 0x29
        /*00fa*/ 	.short	(.L_117 - .L_116)


	//   ....[0]....
.L_116:
        /*00fc*/ 	.word	0xffffffff


	//   ....[1]....
        /*0100*/ 	.word	0xffffffff


	//   ....[2]....
        /*0104*/ 	.word	0xffffffff


	//   ....[3]....
        /*0108*/ 	.word	0xffffffff


	//   ....[4]....
        /*010c*/ 	.word	0xffffffff


	//   ....[5]....
        /*0110*/ 	.word	0xffffffff


	//   ....[6]....
        /*0114*/ 	.word	0xffffffff


	//   ....[7]....
        /*0118*/ 	.word	0xffffffff


	//   ....[8]....
        /*011c*/ 	.word	0xffffffff


	//   ....[9]....
        /*0120*/ 	.word	0xffffffff


	//   ....[10]....
        /*0124*/ 	.word	0xffffffff


	//   ....[11]....
        /*0128*/ 	.word	0xffffffff


	//   ....[12]....
        /*012c*/ 	.word	0xffffffff


	//   ....[13]....
        /*0130*/ 	.word	0xffffffff


	//   ....[14]....
        /*0134*/ 	.word	0xffffffff


	//   ....[15]....
        /*0138*/ 	.word	0xffffffff


	//   ....[16]....
        /*013c*/ 	.word	0xffffffff


	//   ....[17]....
        /*0140*/ 	.word	0xffffffff


	//   ....[18]....
        /*0144*/ 	.word	0xffffffff


	//   ....[19]....
        /*0148*/ 	.word	0xffffffff


	//   ....[20]....
        /*014c*/ 	.word	0xffffffff


	//   ....[21]....
        /*0150*/ 	.word	0xffffffff


	//   ....[22]....
        /*0154*/ 	.word	0xffffffff


	//   ....[23]....
        /*0158*/ 	.word	0xffffffff


	//   ....[24]....
        /*015c*/ 	.word	0xffffffff


	//   ....[25]....
        /*0160*/ 	.word	0xffffffff


	//   ....[26]....
        /*0164*/ 	.word	0xffffffff


	//   ....[27]....
        /*0168*/ 	.word	0xffffffff


	//   ....[28]....
        /*016c*/ 	.word	0xffffffff


	//   ....[29]....
        /*0170*/ 	.word	0xffffffff


	//   ....[30]....
        /*0174*/ 	.word	0xffffffff


	//   ....[31]....
        /*0178*/ 	.word	0xffffffff


	//   ....[32]....
        /*017c*/ 	.word	0xffffffff


	//   ....[33]....
        /*0180*/ 	.word	0xffffffff


	//   ....[34]....
        /*0184*/ 	.word	0xffffffff


	//   ....[35]....
        /*0188*/ 	.word	0xffffffff


	//   ....[36]....
        /*018c*/ 	.word	0xffffffff


	//   ....[37]....
        /*0190*/ 	.word	0xffffffff


	//   ....[38]....
        /*0194*/ 	.word	0xffffffff


	//   ....[39]....
        /*0198*/ 	.word	0xffffffff


	//   ....[40]....
        /*019c*/ 	.word	0xffffffff


	//   ....[41]....
        /*01a0*/ 	.word	0xffffffff


	//   ....[42]....
        /*01a4*/ 	.word	0xffffffff


	//   ....[43]....
        /*01a8*/ 	.word	0xffffffff


	//   ....[44]....
        /*01ac*/ 	.word	0xffffffff


	//   ....[45]....
        /*01b0*/ 	.word	0xffffffff


	//   ....[46]....
        /*01b4*/ 	.word	0xffffffff


	//   ....[47]....
        /*01b8*/ 	.word	0xffffffff


	//   ....[48]....
        /*01bc*/ 	.word	0xffffffff


	//   ....[49]....
        /*01c0*/ 	.word	0xffffffff


	//   ....[50]....
        /*01c4*/ 	.word	0xffffffff


	//   ....[51]....
        /*01c8*/ 	.word	0xffffffff


	//   ....[52]....
        /*01cc*/ 	.word	0xffffffff


	//   ....[53]....
        /*01d0*/ 	.word	0xffffffff


	//   ....[54]....
        /*01d4*/ 	.word	0xffffffff


	//   ....[55]....
        /*01d8*/ 	.word	0xffffffff


	//   ....[56]....
        /*01dc*/ 	.word	0x0500000f


	//   ....[57]....
        /*01e0*/ 	.word	0x0500000f


	//   ....[58]....
        /*01e4*/ 	.word	0x0500000f


	//   ....[59]....
        /*01e8*/ 	.word	0x0500000f


	//   ....[60]....
        /*01ec*/ 	.word	0x0500000f


	//   ....[61]....
        /*01f0*/ 	.word	0x0500000f


	//   ....[62]....
        /*01f4*/ 	.word	0x0500000f


	//   ....[63]....
        /*01f8*/ 	.word	0x0500000f


	//   ....[64]....
        /*01fc*/ 	.word	0x0500000f


	//   ....[65]....
        /*0200*/ 	.word	0x0500000f


	//   ....[66]....
        /*0204*/ 	.word	0x0500000f


	//   ....[67]....
        /*0208*/ 	.word	0x0500000f


	//   ....[68]....
        /*020c*/ 	.word	0x0500000f


	//   ....[69]....
        /*0210*/ 	.word	0x0500000f


	//   ....[70]....
        /*0214*/ 	.word	0x0500000f


	//   ....[71]....
        /*0218*/ 	.word	0x0500000f


	//   ....[72]....
        /*021c*/ 	.word	0x0500000f


	//   ....[73]....
        /*0220*/ 	.word	0x0500000f


	//   ....[74]....
        /*0224*/ 	.word	0x0500000f


	//----- nvinfo : EIATTR_COOP_GROUP_INSTR_OFFSETS
	.align		4
.L_117:
        /*0228*/ 	.byte	0x04, 0x28
        /*022a*/ 	.short	(.L_119 - .L_118)


	//   ....[0]....
.L_118:
        /*022c*/ 	.word	0x00000060


	//   ....[1]....
        /*0230*/ 	.word	0x00000160


	//   ....[2]....
        /*0234*/ 	.word	0x00000210


	//   ....[3]....
        /*0238*/ 	.word	0x000003d0


	//   ....[4]....
        /*023c*/ 	.word	0x00000530


	//   ....[5]....
        /*0240*/ 	.word	0x00000650


	//   ....[6]....
        /*0244*/ 	.word	0x000007b0


	//   ....[7]....
        /*0248*/ 	.word	0x00001330


	//   ....[8]....
        /*024c*/ 	.word	0x00003df0


	//   ....[9]....
        /*0250*/ 	.word	0x00003e30


	//   ....[10]....
        /*0254*/ 	.word	0x000043f0


	//   ....[11]....
        /*0258*/ 	.word	0x00004470


	//   ....[12]....
        /*025c*/ 	.word	0x000054f0


	//   ....[13]....
        /*0260*/ 	.word	0x00007a00


	//   ....[14]....
        /*0264*/ 	.word	0x00007aa0


	//   ....[15]....
        /*0268*/ 	.word	0x000082a0


	//   ....[16]....
        /*026c*/ 	.word	0x00008310


	//   ....[17]....
        /*0270*/ 	.word	0x000096e0


	//   ....[18]....
        /*0274*/ 	.word	0x000097e0


	//   ....[19]....
        /*0278*/ 	.word	0x00009840


	//   ....[20]....
        /*027c*/ 	.word	0x00009950


	//   ....[21]....
        /*0280*/ 	.word	0x00009980


	//   ....[22]....
        /*0284*/ 	.word	0x0000b860


	//   ....[23]....
        /*0288*/ 	.word	0x0000b9e0


	//   ....[24]....
        /*028c*/ 	.word	0x0000ba10


	//   ....[25]....
        /*0290*/ 	.word	0x0000ba50


	//   ....[26]....
        /*0294*/ 	.word	0x0000bac0


	//   ....[27]....
        /*0298*/ 	.word	0x0000bb20


	//   ....[28]....
        /*029c*/ 	.word	0x0000bb60


	//   ....[29]....
        /*02a0*/ 	.word	0x0000bce0


	//   ....[30]....
        /*02a4*/ 	.word	0x0000bd40


	//   ....[31]....
        /*02a8*/ 	.word	0x0000bd80


	//   ....[32]....
        /*02ac*/ 	.word	0x0000bdc0


	//   ....[33]....
        /*02b0*/ 	.word	0x0000bdf0


	//   ....[34]....
        /*02b4*/ 	.word	0x0000be20


	//   ....[35]....
        /*02b8*/ 	.word	0x0000bea0


	//   ....[36]....
        /*02bc*/ 	.word	0x0000bed0


	//   ....[37]....
        /*02c0*/ 	.word	0x0000bf50


	//   ....[38]....
        /*02c4*/ 	.word	0x0000f0f0


	//   ....[39]....
        /*02c8*/ 	.word	0x0000f100


	//   ....[40]....
        /*02cc*/ 	.word	0x0000f1f0


	//   ....[41]....
        /*02d0*/ 	.word	0x0000f250


	//   ....[42]....
        /*02d4*/ 	.word	0x0000f290


	//   ....[43]....
        /*02d8*/ 	.word	0x0000f2d0


	//   ....[44]....
        /*02dc*/ 	.word	0x0000f300


	//   ....[45]....
        /*02e0*/ 	.word	0x0000f330


	//   ....[46]....
        /*02e4*/ 	.word	0x0000f4a0


	//   ....[47]....
        /*02e8*/ 	.word	0x0000f500


	//   ....[48]....
        /*02ec*/ 	.word	0x0000f540


	//   ....[49]....
        /*02f0*/ 	.word	0x0000f580


	//   ....[50]....
        /*02f4*/ 	.word	0x0000f5b0


	//   ....[51]....
        /*02f8*/ 	.word	0x0000f5e0


	//   ....[52]....
        /*02fc*/ 	.word	0x0000f6a0


	//   ....[53]....
        /*0300*/ 	.word	0x0000f6c0


	//   ....[54]....
        /*0304*/ 	.word	0x0000f730


	//   ....[55]....
        /*0308*/ 	.word	0x0000fb60


	//   ....[56]....
        /*030c*/ 	.word	0x00010040


	//   ....[57]....
        /*0310*/ 	.word	0x00010430


	//   ....[58]....
        /*0314*/ 	.word	0x000104c0


	//   ....[59]....
        /*0318*/ 	.word	0x00010560


	//   ....[60]....
        /*031c*/ 	.word	0x00010610


	//   ....[61]....
        /*0320*/ 	.word	0x00010690


	//   ....[62]....
        /*0324*/ 	.word	0x00010710


	//   ....[63]....
        /*0328*/ 	.word	0x00010790


	//   ....[64]....
        /*032c*/ 	.word	0x00010810


	//   ....[65]....
        /*0330*/ 	.word	0x000108a0


	//   ....[66]....
        /*0334*/ 	.word	0x00010950


	//   ....[67]....
        /*0338*/ 	.word	0x000109d0


	//   ....[68]....
        /*033c*/ 	.word	0x00010a50


	//   ....[69]....
        /*0340*/ 	.word	0x00010ad0


	//   ....[70]....
        /*0344*/ 	.word	0x00010b50


	//   ....[71]....
        /*0348*/ 	.word	0x00010bc0


	//   ....[72]....
        /*034c*/ 	.word	0x00010c60


	//   ....[73]....
        /*0350*/ 	.word	0x00010cf0


	//   ....[74]....
        /*0354*/ 	.word	0x00010e10


	//----- nvinfo : EIATTR_REG_RECONFIG
	.align		4
.L_119:
        /*0358*/ 	.byte	0x01, 0x54
	.zero		2


	//----- nvinfo : EIATTR_SYSCALL_OFFSETS
	.align		4
        /*035c*/ 	.byte	0x04, 0x46
        /*035e*/ 	.short	(.L_121 - .L_120)


	//   ....[0]....
.L_120:
        /*0360*/ 	.word	0x000014e0


	//   ....[1]....
        /*0364*/ 	.word	0x0000c850


	//   ....[2]....
        /*0368*/ 	.word	0x0000c980


	//   ....[3]....
        /*036c*/ 	.word	0x0000ca80


	//----- nvinfo : EIATTR_MBARRIER_INSTR_OFFSETS
	.align		4
.L_121:
        /*0370*/ 	.byte	0x04, 0x39
        /*0372*/ 	.short	(.L_123 - .L_122)


	//   ....[0]....
.L_122:
        /*0374*/ 	.word	0x00000280
        /*0378*/ 	.word	0x000000ff
        /*037c*/ 	.word	0x00031c00
        /*0380*/ 	.short	0x0100
        /*0382*/ 	.byte	0x08
	.zero		1


	//   ....[1]....
        /*0384*/ 	.word	0x00000290
        /*0388*/ 	.word	0x000000ff
        /*038c*/ 	.word	0x00031c20
        /*0390*/ 	.short	0x0100
        /*0392*/ 	.byte	0x08
	.zero		1


	//   ....[2]....
        /*0394*/ 	.word	0x00000380
        /*0398*/ 	.word	0x000000ff
        /*039c*/ 	.word	0x00031c30
        /*03a0*/ 	.short	0x0100
        /*03a2*/ 	.byte	0x08
	.zero		1


	//   ....[3]....
        /*03a4*/ 	.word	0x00000390
        /*03a8*/ 	.word	0x000000ff
        /*03ac*/ 	.word	0x00031c40
        /*03b0*/ 	.short	0x0100
        /*03b2*/ 	.byte	0x08
	.zero		1


	//   ....[4]....
        /*03b4*/ 	.word	0x000003a0
        /*03b8*/ 	.word	0x000000ff
        /*03bc*/ 	.word	0x00031c38
        /*03c0*/ 	.short	0x0100
        /*03c2*/ 	.byte	0x08
	.zero		1


	//   ....[5]....
        /*03c4*/ 	.word	0x000003b0
        /*03c8*/ 	.word	0x000000ff
        /*03cc*/ 	.word	0x00031c48
        /*03d0*/ 	.short	0x0100
        /*03d2*/ 	.byte	0x08
	.zero		1


	//   ....[6]....
        /*03d4*/ 	.word	0x000004e0
        /*03d8*/ 	.word	0x000000ff
        /*03dc*/ 	.word	0x00031c50
        /*03e0*/ 	.short	0x0100
        /*03e2*/ 	.byte	0x08
	.zero		1


	//   ....[7]....
        /*03e4*/ 	.word	0x000004f0
        /*03e8*/ 	.word	0x000000ff
        /*03ec*/ 	.word	0x00031c60
        /*03f0*/ 	.short	0x0100
        /*03f2*/ 	.byte	0x08
	.zero		1


	//   ....[8]....
        /*03f4*/ 	.word	0x00000500
        /*03f8*/ 	.word	0x000000ff
        /*03fc*/ 	.word	0x00031c58
        /*0400*/ 	.short	0x0100
        /*0402*/ 	.byte	0x08
	.zero		1


	//   ....[9]....
        /*0404*/ 	.word	0x00000510
        /*0408*/ 	.word	0x000000ff
        /*040c*/ 	.word	0x00031c68
        /*0410*/ 	.short	0x0100
        /*0412*/ 	.byte	0x08
	.zero		1


	//   ....[10]....
        /*0414*/ 	.word	0x00000600
        /*0418*/ 	.word	0x000000ff
        /*041c*/ 	.word	0x00031c70
        /*0420*/ 	.short	0x0100
        /*0422*/ 	.byte	0x06
	.zero		1


	//   ....[11]....
        /*0424*/ 	.word	0x00000610
        /*0428*/ 	.word	0x000000ff
        /*042c*/ 	.word	0x00031c80
        /*0430*/ 	.short	0x0100
        /*0432*/ 	.byte	0x06
	.zero		1


	//   ....[12]....
        /*0434*/ 	.word	0x00000620
        /*0438*/ 	.word	0x000000ff
        /*043c*/ 	.word	0x00031c78
        /*0440*/ 	.short	0x0100
        /*0442*/ 	.byte	0x06
	.zero		1


	//   ....[13]....
        /*0444*/ 	.word	0x00000630
        /*0448*/ 	.word	0x000000ff
        /*044c*/ 	.word	0x00031c88
        /*0450*/ 	.short	0x0100
        /*0452*/ 	.byte	0x06
	.zero		1


	//   ....[14]....
        /*0454*/ 	.word	0x00000760
        /*0458*/ 	.word	0x000000ff
        /*045c*/ 	.word	0x00031c90
        /*0460*/ 	.short	0x0100
        /*0462*/ 	.byte	0x08
	.zero		1


	//   ....[15]....
        /*0464*/ 	.word	0x00000770
        /*0468*/ 	.word	0x000000ff
        /*046c*/ 	.word	0x00031ca0
        /*0470*/ 	.short	0x0100
        /*0472*/ 	.byte	0x08
	.zero		1


	//   ....[16]....
        /*0474*/ 	.word	0x00000780
        /*0478*/ 	.word	0x000000ff
        /*047c*/ 	.word	0x00031c98
        /*0480*/ 	.short	0x0100
        /*0482*/ 	.byte	0x08
	.zero		1


	//   ....[17]....
        /*0484*/ 	.word	0x00000790
        /*0488*/ 	.word	0x000000ff
        /*048c*/ 	.word	0x00031ca8
        /*0490*/ 	.short	0x0100
        /*0492*/ 	.byte	0x08
	.zero		1


	//   ....[18]....
        /*0494*/ 	.word	0x000008c0
        /*0498*/ 	.word	0x000000ff
        /*049c*/ 	.word	0x00031cb0
        /*04a0*/ 	.short	0x0100
        /*04a2*/ 	.byte	0x08
	.zero		1


	//   ....[19]....
        /*04a4*/ 	.word	0x000008d0
        /*04a8*/ 	.word	0x000000ff
        /*04ac*/ 	.word	0x00031cc0
        /*04b0*/ 	.short	0x0100
        /*04b2*/ 	.byte	0x08
	.zero		1


	//   ....[20]....
        /*04b4*/ 	.word	0x000008e0
        /*04b8*/ 	.word	0x000000ff
        /*04bc*/ 	.word	0x00031cb8
        /*04c0*/ 	.short	0x0100
        /*04c2*/ 	.byte	0x08
	.zero		1


	//   ....[21]....
        /*04c4*/ 	.word	0x000008f0
        /*04c8*/ 	.word	0x000000ff
        /*04cc*/ 	.word	0x00031cc8
        /*04d0*/ 	.short	0x0100
        /*04d2*/ 	.byte	0x08
	.zero		1


	//   ....[22]....
        /*04d4*/ 	.word	0x00001540
        /*04d8*/ 	.word	0x000000ff
        /*04dc*/ 	.word	0x00031c00
        /*04e0*/ 	.short	0x010a
        /*04e2*/ 	.byte	0x24
	.zero		1


	//   ....[23]....
        /*04e4*/ 	.word	0x000015b0
        /*04e8*/ 	.word	0x00000000
        /*04ec*/ 	.word	0x00031c30
        /*04f0*/ 	.short	0x010a
        /*04f2*/ 	.byte	0x3f
	.zero		1


	//   ....[24]....
        /*04f4*/ 	.word	0x00001620
        /*04f8*/ 	.word	0x00000000
        /*04fc*/ 	.word	0x00031c30
        /*0500*/ 	.short	0x010a
        /*0502*/ 	.byte	0x3f
	.zero		1


	//   ....[25]....
        /*0504*/ 	.word	0x000046a0
        /*0508*/ 	.word	0x00000004
        /*050c*/ 	.word	0x00000000
        /*0510*/ 	.short	0x0101
        /*0512*/ 	.byte	0x3f
	.zero		1


	//   ....[26]....
        /*0514*/ 	.word	0x000057a0
        /*0518*/ 	.word	0x000000ff
        /*051c*/ 	.word	0x00031c30
        /*0520*/ 	.short	0x010a
        /*0522*/ 	.byte	0x06
	.zero		1


	//   ....[27]....
        /*0524*/ 	.word	0x000057e0
        /*0528*/ 	.word	0x000000ff
        /*052c*/ 	.word	0x00031c30
        /*0530*/ 	.short	0x010a
        /*0532*/ 	.byte	0x06
	.zero		1


	//   ....[28]....
        /*0534*/ 	.word	0x00006e90
        /*0538*/ 	.word	0x000000ff
        /*053c*/ 	.word	0x00031c50
        /*0540*/ 	.short	0x010a
        /*0542*/ 	.byte	0x06
	.zero		1


	//   ....[29]....
        /*0544*/ 	.word	0x00006ed0
        /*0548*/ 	.word	0x000000ff
        /*054c*/ 	.word	0x00031c50
        /*0550*/ 	.short	0x010a
        /*0552*/ 	.byte	0x06
	.zero		1


	//   ....[30]....
        /*0554*/ 	.word	0x00008940
        /*0558*/ 	.word	0x00000015
        /*055c*/ 	.word	0x00000000
        /*0560*/ 	.short	0x0101
        /*0562*/ 	.byte	0x3f
	.zero		1


	//   ....[31]....
        /*0564*/ 	.word	0x00008a70
        /*0568*/ 	.word	0x0000000a
        /*056c*/ 	.word	0x00000000
        /*0570*/ 	.short	0x0101
        /*0572*/ 	.byte	0x3f
	.zero		1


	//   ....[32]....
        /*0574*/ 	.word	0x00009750
        /*0578*/ 	.word	0x000000ff
        /*057c*/ 	.word	0x00031c50
        /*0580*/ 	.short	0x010a
        /*0582*/ 	.byte	0x09
	.zero		1


	//   ....[33]....
        /*0584*/ 	.word	0x00009790
        /*0588*/ 	.word	0x000000ff
        /*058c*/ 	.word	0x00031c50
        /*0590*/ 	.short	0x010a
        /*0592*/ 	.byte	0x09
	.zero		1


	//   ....[34]....
        /*0594*/ 	.word	0x00009f60
        /*0598*/ 	.word	0x00000008
        /*059c*/ 	.word	0x00000000
        /*05a0*/ 	.short	0x0101
        /*05a2*/ 	.byte	0x3f
	.zero		1


	//   ....[35]....
        /*05a4*/ 	.word	0x0000ad40
        /*05a8*/ 	.word	0x000000ff
        /*05ac*/ 	.word	0x00000000
        /*05b0*/ 	.short	0x0101
        /*05b2*/ 	.byte	0x04
	.zero		1


	//   ....[36]....
        /*05b4*/ 	.word	0x0000d0e0
        /*05b8*/ 	.word	0x00000005
        /*05bc*/ 	.word	0x00031c40
        /*05c0*/ 	.short	0x010a
        /*05c2*/ 	.byte	0x3f
	.zero		1


	//   ....[37]....
        /*05c4*/ 	.word	0x0000d5f0
        /*05c8*/ 	.word	0x0000001a
        /*05cc*/ 	.word	0x00031c20
        /*05d0*/ 	.short	0x010a
        /*05d2*/ 	.byte	0x3f
	.zero		1


	//   ....[38]....
        /*05d4*/ 	.word	0x0000d8e0
        /*05d8*/ 	.word	0x00000003
        /*05dc*/ 	.word	0x00031c40
        /*05e0*/ 	.short	0x010a
        /*05e2*/ 	.byte	0x3f
	.zero		1


	//   ....[39]....
        /*05e4*/ 	.word	0x0000db60
        /*05e8*/ 	.word	0x00000002
        /*05ec*/ 	.word	0x00000060
        /*05f0*/ 	.short	0x010a
        /*05f2*/ 	.byte	0x3f
	.zero		1


	//   ....[40]....
        /*05f4*/ 	.word	0x0000e070
        /*05f8*/ 	.word	0x00000003
        /*05fc*/ 	.word	0x00031c40
        /*0600*/ 	.short	0x010a
        /*0602*/ 	.byte	0x3f
	.zero		1


	//   ....[41]....
        /*0604*/ 	.word	0x0000e2f0
        /*0608*/ 	.word	0x00000003
        /*060c*/ 	.word	0x00000060
        /*0610*/ 	.short	0x010a
        /*0612*/ 	.byte	0x3f
	.zero		1


	//   ....[42]....
        /*0614*/ 	.word	0x0000e760
        /*0618*/ 	.word	0x00000002
        /*061c*/ 	.word	0x00031c40
        /*0620*/ 	.short	0x010a
        /*0622*/ 	.byte	0x3f
	.zero		1


	//   ....[43]....
        /*0624*/ 	.word	0x0000ea00
        /*0628*/ 	.word	0x00000002
        /*062c*/ 	.word	0x00000060
        /*0630*/ 	.short	0x010a
        /*0632*/ 	.byte	0x3f
	.zero		1


	//   ....[44]....
        /*0634*/ 	.word	0x0000edf0
        /*0638*/ 	.word	0x00000003
        /*063c*/ 	.word	0x00031c60
        /*0640*/ 	.short	0x010a
        /*0642*/ 	.byte	0x3f
	.zero		1


	//   ....[45]....
        /*0644*/ 	.word	0x0000fae0
        /*0648*/ 	.word	0x00000009
        /*064c*/ 	.word	0x00031c20
        /*0650*/ 	.short	0x010a
        /*0652*/ 	.byte	0x3f
	.zero		1


	//   ....[46]....
        /*0654*/ 	.word	0x0000fc80
        /*0658*/ 	.word	0x00000007
        /*065c*/ 	.word	0x00000000
        /*0660*/ 	.short	0x010a
        /*0662*/ 	.byte	0x3f
	.zero		1


	//   ....[47]....
        /*0664*/ 	.word	0x0000fcf0
        /*0668*/ 	.word	0x00000003
        /*066c*/ 	.word	0x00000000
        /*0670*/ 	.short	0x010a
        /*0672*/ 	.byte	0x3f
	.zero		1


	//   ....[48]....
        /*0674*/ 	.word	0x0000fd50
        /*0678*/ 	.word	0x00000005
        /*067c*/ 	.word	0x00000000
        /*0680*/ 	.short	0x010a
        /*0682*/ 	.byte	0x3f
	.zero		1


	//   ....[49]....
        /*0684*/ 	.word	0x0000fd80
        /*0688*/ 	.word	0x00000003
        /*068c*/ 	.word	0x00000000
        /*0690*/ 	.short	0x010a
        /*0692*/ 	.byte	0x3f
	.zero		1


	//   ....[50]....
        /*0694*/ 	.word	0x0000fdf0
        /*0698*/ 	.word	0x00000003
        /*069c*/ 	.word	0x00031c00
        /*06a0*/ 	.short	0x010a
        /*06a2*/ 	.byte	0x3f
	.zero		1


	//   ....[51]....
        /*06a4*/ 	.word	0x0000fe40
        /*06a8*/ 	.word	0x00000000
        /*06ac*/ 	.word	0x00031c30
        /*06b0*/ 	.short	0x010a
        /*06b2*/ 	.byte	0x3f
	.zero		1


	//   ....[52]....
        /*06b4*/ 	.word	0x0000fea0
        /*06b8*/ 	.word	0x00000009
        /*06bc*/ 	.word	0x00031c30
        /*06c0*/ 	.short	0x010a
        /*06c2*/ 	.byte	0x3f
	.zero		1


	//   ....[53]....
        /*06c4*/ 	.word	0x0000ff00
        /*06c8*/ 	.word	0x00000008
        /*06cc*/ 	.word	0x00031c50
        /*06d0*/ 	.short	0x010a
        /*06d2*/ 	.byte	0x3f
	.zero		1


	//   ....[54]....
        /*06d4*/ 	.word	0x0000ff60
        /*06d8*/ 	.word	0x00000005
        /*06dc*/ 	.word	0x00031c50
        /*06e0*/ 	.short	0x010a
        /*06e2*/ 	.byte	0x3f
	.zero		1


	//   ....[55]....
        /*06e4*/ 	.word	0x00010100
        /*06e8*/ 	.word	0x00000005
        /*06ec*/ 	.word	0x00031c40
        /*06f0*/ 	.short	0x010a
        /*06f2*/ 	.byte	0x3f
	.zero		1


	//   ....[56]....
        /*06f4*/ 	.word	0x00010150
        /*06f8*/ 	.word	0x0000001a
        /*06fc*/ 	.word	0x00031c20
        /*0700*/ 	.short	0x010a
        /*0702*/ 	.byte	0x3f
	.zero		1


	//   ....[57]....
        /*0704*/ 	.word	0x000101a0
        /*0708*/ 	.word	0x00000003
        /*070c*/ 	.word	0x00031c40
        /*0710*/ 	.short	0x010a
        /*0712*/ 	.byte	0x3f
	.zero		1


	//   ....[58]....
        /*0714*/ 	.word	0x000101f0
        /*0718*/ 	.word	0x00000002
        /*071c*/ 	.word	0x00000060
        /*0720*/ 	.short	0x010a
        /*0722*/ 	.byte	0x3f
	.zero		1


	//   ....[59]....
        /*0724*/ 	.word	0x00010240
        /*0728*/ 	.word	0x00000003
        /*072c*/ 	.word	0x00031c40
        /*0730*/ 	.short	0x010a
        /*0732*/ 	.byte	0x3f
	.zero		1


	//   ....[60]....
        /*0734*/ 	.word	0x00010290
        /*0738*/ 	.word	0x00000003
        /*073c*/ 	.word	0x00000060
        /*0740*/ 	.short	0x010a
        /*0742*/ 	.byte	0x3f
	.zero		1


	//   ....[61]....
        /*0744*/ 	.word	0x000102e0
        /*0748*/ 	.word	0x00000002
        /*074c*/ 	.word	0x00031c40
        /*0750*/ 	.short	0x010a
        /*0752*/ 	.byte	0x3f
	.zero		1


	//   ....[62]....
        /*0754*/ 	.word	0x00010330
        /*0758*/ 	.word	0x00000002
        /*075c*/ 	.word	0x00000060
        /*0760*/ 	.short	0x010a
        /*0762*/ 	.byte	0x3f
	.zero		1


	//   ....[63]....
        /*0764*/ 	.word	0x00010380
        /*0768*/ 	.word	0x00000003
        /*076c*/ 	.word	0x00031c60
        /*0770*/ 	.short	0x010a
        /*0772*/ 	.byte	0x3f
	.zero		1


	//   ....[64]....
        /*0774*/ 	.word	0x00010d30
        /*0778*/ 	.word	0x00000009
        /*077c*/ 	.word	0x00031c20
        /*0780*/ 	.short	0x010a
        /*0782*/ 	.byte	0x3f
	.zero		1


	//   ....[65]....
        /*0784*/ 	.word	0x00010ed0
        /*0788*/ 	.word	0x00000007
        /*078c*/ 	.word	0x00000000
        /*0790*/ 	.short	0x010a
        /*0792*/ 	.byte	0x3f
	.zero		1


	//   ....[66]....
        /*0794*/ 	.word	0x00010f20
        /*0798*/ 	.word	0x00000003
        /*079c*/ 	.word	0x00000000
        /*07a0*/ 	.short	0x010a
        /*07a2*/ 	.byte	0x3f
	.zero		1


	//   ....[67]....
        /*07a4*/ 	.word	0x00010f70
        /*07a8*/ 	.word	0x00000005
        /*07ac*/ 	.word	0x00000000
        /*07b0*/ 	.short	0x010a
        /*07b2*/ 	.byte	0x3f
	.zero		1


	//----- nvinfo : EIATTR_NUM_MBARRIERS
	.align		4
.L_123:
        /*07b4*/ 	.byte	0x03, 0x38
        /*07b6*/ 	.short	0x0016


	//----- nvinfo : EIATTR_EXIT_INSTR_OFFSETS
	.align		4
        /*07b8*/ 	.byte	0x04, 0x1c
        /*07ba*/ 	.short	(.L_125 - .L_124)


	//   ....[0]....
.L_124:
        /*07bc*/ 	.word	0x00000aa0


	//   ....[1]....
        /*07c0*/ 	.word	0x0000b820


	//   ....[2]....
        /*07c4*/ 	.word	0x0000b880


	//   ....[3]....
        /*07c8*/ 	.word	0x0000fdd0


	//----- nvinfo : EIATTR_MAX_THREADS
	.align		4
.L_125:
        /*07cc*/ 	.byte	0x04, 0x05
        /*07ce*/ 	.short	(.L_127 - .L_126)
.L_126:
        /*07d0*/ 	.word	0x00000200
        /*07d4*/ 	.word	0x00000001
        /*07d8*/ 	.word	0x00000001


	//----- nvinfo : EIATTR_CRS_STACK_SIZE
	.align		4
.L_127:
        /*07dc*/ 	.byte	0x04, 0x1e
        /*07de*/ 	.short	(.L_129 - .L_128)
.L_128:
        /*07e0*/ 	.word	0x00000000


	//----- nvinfo : EIATTR_CBANK_PARAM_SIZE
	.align		4
.L_129:
        /*07e4*/ 	.byte	0x03, 0x19
        /*07e6*/ 	.short	0x0a70


	//----- nvinfo : EIATTR_PARAM_CBANK
	.align		4
        /*07e8*/ 	.byte	0x04, 0x0a
        /*07ea*/ 	.short	(.L_131 - .L_130)
	.align		4
.L_130:
        /*07ec*/ 	.word	index@(.nv.constant0._ZN7cutlass13device_kernelIN5flash11enable_sm90INS1_16FlashAttnFwdSm90INS1_25CollectiveMainloopFwdSm90ILi2EN4cute5tupleIJNS5_1CILi1EEES8_S8_EEENS6_IJNS7_ILi192EEENS7_ILi144EEENS7_ILi96EEEEEELi96ENS_10bfloat16_tEfNS_4arch4Sm90ELb0ELb0ELb1ELb1ELb0ELb0ELb0ELb0ELb1ELb0ELb0ELb0EEENS1_21CollectiveEpilogueFwdINS6_IJSA_SC_SB_EEES9_SE_SG_Li384ELb1ELb0ELb0ELb0EEENS1_36VarlenDynamicPersistentTileSchedulerILi192ELi144ELi384ELi32ELb0ELb0ELb1ELb0ELb1ELb1EEEEEEEEEvNT_6ParamsE)
        /*07f0*/ 	.short	0x0210
        /*07f2*/ 	.short	0x0a70


	//----- nvinfo : EIATTR_SW_WAR
	.align		4
.L_131:
        /*07f4*/ 	.byte	0x04, 0x36
        /*07f6*/ 	.short	(.L_133 - .L_132)
.L_132:
        /*07f8*/ 	.word	0x00000008
.L_133:


//--------------------- .nv.info._ZN7cutlass13device_kernelIN5flash11enable_sm90INS1_16FlashAttnFwdSm90INS1_25CollectiveMainloopFwdSm90ILi2EN4cute5tupleIJNS5_1CILi1EEES8_S8_EEENS6_IJNS7_ILi192EEENS7_ILi144EEENS7_ILi96EEEEEELi96ENS_10bfloat16_tEfNS_4arch4Sm90ELb0ELb0ELb1ELb1ELb0ELb1ELb0ELb0ELb1ELb0ELb0ELb0EEENS1_21CollectiveEpilogueFwdINS6_IJSA_SC_SB_EEES9_SE_SG_Li384ELb1ELb0ELb0ELb0EEENS1_36VarlenDynamicPersistentTileSchedulerILi192ELi144ELi384ELi32ELb0ELb0ELb1ELb0ELb1ELb1EEEEEEEEEvNT_6ParamsE --------------------------
	.section	.nv.info._ZN7cutlass13device_kernelIN5flash11enable_sm90INS1_16FlashAttnFwdSm90INS1_25CollectiveMainloopFwdSm90ILi2EN4cute5tupleIJNS5_1CILi1EEES8_S8_EEENS6_IJNS7_ILi192EEENS7_ILi144EEENS7_ILi96EEEEEELi96ENS_10bfloat16_tEfNS_4arch4Sm90ELb0ELb0ELb1ELb1ELb0ELb1ELb0ELb0ELb1ELb0ELb0ELb0EEENS1_21CollectiveEpilogueFwdINS6_IJSA_SC_SB_EEES9_SE_SG_Li384ELb1ELb0ELb0ELb0EEENS1_36VarlenDynamicPersistentTileSchedulerILi192ELi144ELi384ELi32ELb0ELb0ELb1ELb0ELb1ELb1EEEEEEEEEvNT_6ParamsE,"",@"SHT_CUDA_INFO"
	.sectionflags	@""
	.align	4


	//----- nvinfo : EIATTR_CUDA_API_VERSION
	.align		4
        /*0000*/ 	.byte	0x04, 0x37
        /*0002*/ 	.short	(.L_135 - .L_134)
.L_134:
        /*0004*/ 	.word	0x00000082


	//----- nvinfo : EIATTR_KPARAM_INFO
	.align		4
.L_135:
        /*0008*/ 	.byte	0x04, 0x17
        /*000a*/ 	.short	(.L_137 - .L_136)
.L_136:
        /*000c*/ 	.word	0x00000000
        /*0010*/ 	.short	0x0000
        /*0012*/ 	.short	0x0070
        /*0014*/ 	.byte	0x00, 0xf0, 0x01, 0x28


	//----- nvinfo : EIATTR_SPARSE_MMA_MASK
	.align		4
.L_137:
        /*0018*/ 	.byte	0x03, 0x50
        /*001a*/ 	.short	0x0000


	//----- nvinfo : EIATTR_MAXREG_COUNT
	.align		4
        /*001c*/ 	.byte	0x03, 0x1b
        /*001e*/ 	.short	0x0080


	//----- nvinfo : EIATTR_NUM_BARRIERS
	.align		4
        /*0020*/ 	.byte	0x02, 0x4c
        /*0022*/ 	.byte	0x10
	.zero		1


	//----- nvinfo : EIATTR_EXTERNS
	.align		4
        /*0024*/ 	.byte	0x04, 0x0f
        /*0026*/ 	.short	(.L_139 - .L_138)


	//   ....[0]....
	.align		4
.L_138:
        /*0028*/ 	.word	index@(__assertfail)


	//----- nvinfo : EIATTR_ANNOTATIONS
	.align		4
.L_139:
        /*002c*/ 	.byte	0x04, 0x55
        /*002e*/ 	.short	(.L_141 - .L_140)


	//   ....[0]....
.L_140:
        /* <DEDUP_REMOVED lines=86> */
        /*0584*/ 	.byte	0xc0, 0xc9, 0x01, 0x00


	//----- nvinfo : EIATTR_MERCURY_ISA_VERSION
	.align		4
.L_141:
        /*0588*/ 	.byte	0x03, 0x5f
        /*058a*/ 	.short	0x0101


	//----- nvinfo : EIATTR_UNUSED_LOAD_BYTE_OFFSET
	.align		4
        /*058c*/ 	.byte	0x04, 0x44
        /*058e*/ 	.short	(.L_143 - .L_142)


	//   ....[0]....
.L_142:
        /*0590*/ 	.word	0x00000b30
        /*0594*/ 	.word	0x0000fff0


	//   ....[1]....
        /*0598*/ 	.word	0x00015b50
        /*059c*/ 	.word	0x0000fff0


	//----- nvinfo : EIATTR_INT_WARP_WIDE_INSTR_OFFSETS
	.align		4
.L_143:
        /*05a0*/ 	.byte	0x04, 0x31
        /*05a2*/ 	.short	(.L_145 - .L_144)


	//   ....[0]....
.L_144:
        /*05a4*/ 	.word	0x000001c0


	//   ....[1]....
        /*05a8*/ 	.word	0x00000200


	//   ....[2]....
        /*05ac*/ 	.word	0x00000270


	//   ....[3]....
        /*05b0*/ 	.word	0x00018fc0


	//   ....[4]....
        /*05b4*/ 	.word	0x00019050


	//   ....[5]....
        /*05b8*/ 	.word	0x00019490


	//   ....[6]....
        /*05bc*/ 	.word	0x000194c0


	//   ....[7]....
        /*05c0*/ 	.word	0x000196b0


	//   ....[8]....
        /*05c4*/ 	.word	0x00019780


	//   ....[9]....
        /*05c8*/ 	.word	0x0001b6a0


	//   ....[10]....
        /*05cc*/ 	.word	0x0001b730


	//----- nvinfo : EIATTR_COOP_GROUP_MASK_REGIDS
	.align		4
.L_145:
        /*05d0*/ 	.byte	0x04, 0x29
        /*05d2*/ 	.short	(.L_147 - .L_146)


	//   ....[0]....
.L_146:
        /*05d4*/ 	.word	0xffffffff


	//   ....[1]....
        /*05d8*/ 	.word	0xffffffff


	//   ....[2]....
        /*05dc*/ 	.word	0xffffffff


	//   ....[3]....
        /*05e0*/ 	.word	0xffffffff


	//   ....[4]....
        /*05e4*/ 	.word	0xffffffff


	//   ....[5]....
        /*05e8*/ 	.word	0xffffffff


	//   ....[6]....
        /*05ec*/ 	.word	0xffffffff


	//   ....[7]....
        /*05f0*/ 	.word	0xffffffff


	//   ....[8]....
        /*05f4*/ 	.word	0xffffffff


	//   ....[9]....
        /*05f8*/ 	.word	0xffffffff


	//   ....[10]....
        /*05fc*/ 	.word	0xffffffff


	//   ....[11]....
        /*0600*/ 	.word	0xffffffff


	//   ....[12]....
        /*0604*/ 	.word	0xffffffff


	//   ....[13]....
        /*0608*/ 	.word	0xffffffff


	//   ....[14]....
        /*060c*/ 	.word	0xffffffff


	//   ....[15]....
        /*0610*/ 	.word	0xffffffff


	//   ....[16]....
        /*0614*/ 	.word	0xffffffff


	//   ....[17]....
        /*0618*/ 	.word	0xffffffff


	//   ....[18]....
        /*061c*/ 	.word	0xffffffff


	//   ....[19]....
        /*0620*/ 	.word	0xffffffff


	//   ....[20]....
        /*0624*/ 	.word	0xffffffff


	//   ....[21]....
        /*0628*/ 	.word	0xffffffff


	//   ....[22]....
        /*062c*/ 	.word	0xffffffff


	//   ....[23]....
        /*0630*/ 	.word	0xffffffff


	//   ....[24]....
        /*0634*/ 	.word	0xffffffff


	//   ....[25]....
        /*0638*/ 	.word	0xffffffff


	//   ....[26]....
        /*063c*/ 	.word	0xffffffff


	//   ....[27]....
        /*0640*/ 	.word	0xffffffff


	//   ....[28]....
        /*0644*/ 	.word	0xffffffff


	//   ....[29]....
        /*0648*/ 	.word	0xffffffff


	//   ....[30]....
        /*064c*/ 	.word	0xffffffff


	//   ....[31]....
        /*0650*/ 	.word	0xffffffff


	//   ....[32]....
        /*0654*/ 	.word	0xffffffff


	//   ....[33]....
        /*0658*/ 	.word	0xffffffff


	//   ....[34]....
        /*065c*/ 	.word	0xffffffff


	//   ....[35]....
        /*0660*/ 	.word	0xffffffff


	//   ....[36]....
        /*0664*/ 	.word	0xffffffff


	//   ....[37]....
        /*0668*/ 	.word	0xffffffff


	//   ....[38]....
        /*066c*/ 	.word	0xffffffff


	//   ....[39]....
        /*0670*/ 	.word	0xffffffff


	//   ....[40]....
        /*0674*/ 	.word	0xffffffff


	//   ....[41]....
        /*0678*/ 	.word	0xffffffff


	//   ....[42]....
        /*067c*/ 	.word	0xffffffff


	//   ....[43]....
        /*0680*/ 	.word	0xffffffff


	//   ....[44]....
        /*0684*/ 	.word	0xffffffff


	//   ....[45]....
        /*0688*/ 	.word	0xffffffff


	//   ....[46]....
        /*068c*/ 	.word	0xffffffff


	//   ....[47]....
        /*0690*/ 	.word	0xffffffff


	//   ....[48]....
        /*0694*/ 	.word	0xffffffff


	//   ....[49]....
        /*0698*/ 	.word	0xffffffff


	//   ....[50]....
        /*069c*/ 	.word	0xffffffff


	//   ....[51]....
        /*06a0*/ 	.word	0xffffffff


	//   ....[52]....
        /*06a4*/ 	.word	0xffffffff


	//   ....[53]....
        /*06a8*/ 	.word	0xffffffff


	//   ....[54]....
        /*06ac*/ 	.word	0xffffffff


	//   ....[55]....
        /*06b0*/ 	.word	0xffffffff


	//   ....[56]....
        /*06b4*/ 	.word	0x0500000f


	//   ....[57]....
        /*06b8*/ 	.word	0x0500000f


	//   ....[58]....
        /*06bc*/ 	.word	0x0500000f


	//   ....[59]....
        /*06c0*/ 	.word	0x0500000f


	//   ....[60]....
        /*06c4*/ 	.word	0x0500000f


	//   ....[61]....
        /*06c8*/ 	.word	0x0500000f


	//   ....[62]....
        /*06cc*/ 	.word	0x0500000f


	//   ....[63]....
        /*06d0*/ 	.word	0x0500000f


	//   ....[64]....
        /*06d4*/ 	.word	0x0500000f


	//   ....[65]....
        /*06d8*/ 	.word	0x0500000f


	//   ....[66]....
        /*06dc*/ 	.word	0x0500000f


	//   ....[67]....
        /*06e0*/ 	.word	0x0500000f


	//   ....[68]....
        /*06e4*/ 	.word	0x0500000f


	//   ....[69]....
        /*06e8*/ 	.word	0x0500000f


	//   ....[70]....
        /*06ec*/ 	.word	0x0500000f


	//   ....[71]....
        /*06f0*/ 	.word	0x0500000f


	//   ....[72]....
        /*06f4*/ 	.word	0x0500000f


	//   ....[73]....
        /*06f8*/ 	.word	0x0500000f


	//   ....[74]....
        /*06fc*/ 	.word	0x0500000f


	//   ....[75]....
        /*0700*/ 	.word	0x0500000f


	//   ....[76]....
        /*0704*/ 	.word	0x0500000f


	//   ....[77]....
        /*0708*/ 	.word	0x0500000f


	//   ....[78]....
        /*070c*/ 	.word	0x0500000f


	//   ....[79]....
        /*0710*/ 	.word	0x0500000f


	//   ....[80]....
        /*0714*/ 	.word	0x0500000f


	//   ....[81]....
        /*0718*/ 	.word	0x0500000f


	//   ....[82]....
        /*071c*/ 	.word	0x0500000f


	//   ....[83]....
        /*0720*/ 	.word	0x0500000f


	//   ....[84]....
        /*0724*/ 	.word	0x0500000f


	//----- nvinfo : EIATTR_COOP_GROUP_INSTR_OFFSETS
	.align		4
.L_147:
        /*0728*/ 	.byte	0x04, 0x28
        /*072a*/ 	.short	(.L_149 - .L_148)


	//   ....[0]....
.L_148:
        /*072c*/ 	.word	0x00000070


	//   ....[1]....
        /*0730*/ 	.word	0x000001d0


	//   ....[2]....
        /*0734*/ 	.word	0x00000220


	//   ....[3]....
        /*0738*/ 	.word	0x00000450


	//   ....[4]....
        /*073c*/ 	.word	0x000005b0


	//   ....[5]....
        /*0740*/ 	.word	0x000006d0


	//   ....[6]....
        /*0744*/ 	.word	0x00000830


	//   ....[7]....
        /*0748*/ 	.word	0x000071d0


	//   ....[8]....
        /*074c*/ 	.word	0x0000e1b0


	//   ....[9]....
        /*0750*/ 	.word	0x0000e1d0


	//   ....[10]....
        /*0754*/ 	.word	0x0000e630


	//   ....[11]....
        /*0758*/ 	.word	0x0000e670


	//   ....[12]....
        /*075c*/ 	.word	0x0000f9a0


	//   ....[13]....
        /*0760*/ 	.word	0x00012a40


	//   ....[14]....
        /*0764*/ 	.word	0x00012aa0


	//   ....[15]....
        /*0768*/ 	.word	0x00013450


	//   ....[16]....
        /*076c*/ 	.word	0x00013470


	//   ....[17]....
        /*0770*/ 	.word	0x00014dd0


	//   ....[18]....
        /*0774*/ 	.word	0x00015250


	//   ....[19]....
        /*0778*/ 	.word	0x00015550


	//   ....[20]....
        /*077c*/ 	.word	0x00015580


	//   ....[21]....
        /*0780*/ 	.word	0x000155d0


	//   ....[22]....
        /*0784*/ 	.word	0x00017380


	//   ....[23]....
        /*0788*/ 	.word	0x00017510


	//   ....[24]....
        /*078c*/ 	.word	0x00017540


	//   ....[25]....
        /*0790*/ 	.word	0x00017570


	//   ....[26]....
        /*0794*/ 	.word	0x000175b0


	//   ....[27]....
        /*0798*/ 	.word	0x00017600


	//   ....[28]....
        /*079c*/ 	.word	0x00017660


	//   ....[29]....
        /*07a0*/ 	.word	0x00017820


	//   ....[30]....
        /*07a4*/ 	.word	0x00017880


	//   ....[31]....
        /*07a8*/ 	.word	0x000178c0


	//   ....[32]....
        /*07ac*/ 	.word	0x00017900


	//   ....[33]....
        /*07b0*/ 	.word	0x00017930


	//   ....[34]....
        /*07b4*/ 	.word	0x00017960


	//   ....[35]....
        /*07b8*/ 	.word	0x000179e0


	//   ....[36]....
        /*07bc*/ 	.word	0x00017a10


	//   ....[37]....
        /*07c0*/ 	.word	0x00017a90


	//   ....[38]....
        /*07c4*/ 	.word	0x0001baa0


	//   ....[39]....
        /*07c8*/ 	.word	0x0001bab0


	//   ....[40]....
        /*07cc*/ 	.word	0x0001bba0


	//   ....[41]....
        /*07d0*/ 	.word	0x0001bc00


	//   ....[42]....
        /*07d4*/ 	.word	0x0001bc40


	//   ....[43]....
        /*07d8*/ 	.word	0x0001bc80


	//   ....[44]....
        /*07dc*/ 	.word	0x0001bcb0


	//   ....[45]....
        /*07e0*/ 	.word	0x0001bce0


	//   ....[46]....
        /*07e4*/ 	.word	0x0001be50


	//   ....[47]....
        /*07e8*/ 	.word	0x0001beb0


	//   ....[48]....
        /*07ec*/ 	.word	0x0001bef0


	//   ....[49]....
        /*07f0*/ 	.word	0x0001bf30


	//   ....[50]....
        /*07f4*/ 	.word	0x0001bf60


	//   ....[51]....
        /*07f8*/ 	.word	0x0001bf90


	//   ....[52]....
        /*07fc*/ 	.word	0x0001c050


	//   ....[53]....
        /*0800*/ 	.word	0x0001c070


	//   ....[54]....
        /*0804*/ 	.word	0x0001c0e0


	//   ....[55]....
        /*0808*/ 	.word	0x0001c510


	//   ....[56]....
        /*080c*/ 	.word	0x0001c990


	//   ....[57]....
        /*0810*/ 	.word	0x0001ca40


	//   ....[58]....
        /*0814*/ 	.word	0x0001cae0


	//   ....[59]....
        /*0818*/ 	.word	0x0001cb80


	//   ....[60]....
        /*081c*/ 	.word	0x0001cc20


	//   ....[61]....
        /*0820*/ 	.word	0x0001cd10


	//   ....[62]....
        /*0824*/ 	.word	0x0001cdb0


	//   ....[63]....
        /*0828*/ 	.word	0x0001ce50


	//   ....[64]....
        /*082c*/ 	.word	0x0001cef0


	//   ....[65]....
        /*0830*/ 	.word	0x0001d150


	//   ....[66]....
        /*0834*/ 	.word	0x0001d430


	//   ....[67]....
        /*0838*/ 	.word	0x0001d820


	//   ....[68]....
        /*083c*/ 	.word	0x0001d8b0


	//   ....[69]....
        /*0840*/ 	.word	0x0001d950


	//   ....[70]....
        /*0844*/ 	.word	0x0001da00


	//   ....[71]....
        /*0848*/ 	.word	0x0001da80


	//   ....[72]....
        /*084c*/ 	.word	0x0001db00


	//   ....[73]....
        /*0850*/ 	.word	0x0001db80


	//   ....[74]....
        /*0854*/ 	.word	0x0001dc00


	//   ....[75]....
        /*0858*/ 	.word	0x0001dc90


	//   ....[76]....
        /*085c*/ 	.word	0x0001dd40


	//   ....[77]....
        /*0860*/ 	.word	0x0001ddc0


	//   ....[78]....
        /*0864*/ 	.word	0x0001de40


	//   ....[79]....
        /*0868*/ 	.word	0x0001dec0


	//   ....[80]....
        /*086c*/ 	.word	0x0001df40


	//   ....[81]....
        /*0870*/ 	.word	0x0001dfb0


	//   ....[82]....
        /*0874*/ 	.word	0x0001e050


	//   ....[83]....
        /*0878*/ 	.word	0x0001e0e0


	//   ....[84]....
        /*087c*/ 	.word	0x0001e200


	//----- nvinfo : EIATTR_REG_RECONFIG
	.align		4
.L_149:
        /*0880*/ 	.byte	0x01, 0x54
	.zero		2


	//----- nvinfo : EIATTR_SYSCALL_OFFSETS
	.align		4
        /*0884*/ 	.byte	0x04, 0x46
        /*0886*/ 	.short	(.L_151 - .L_150)


	//   ....[0]....
.L_150:
        /*0888*/ 	.word	0x00001b70


	//   ....[1]....
        /*088c*/ 	.word	0x00001cc0


	//   ....[2]....
        /*0890*/ 	.word	0x000073a0


	//   ....[3]....
        /*0894*/ 	.word	0x00007860


	//   ....[4]....
        /*0898*/ 	.word	0x000191d0


	//   ....[5]....
        /*089c*/ 	.word	0x00019300


	//   ....[6]....
        /*08a0*/ 	.word	0x00019400


	//----- nvinfo : EIATTR_MBARRIER_INSTR_OFFSETS
	.align		4
.L_151:
        /*08a4*/ 	.byte	0x04, 0x39
        /*08a6*/ 	.short	(.L_153 - .L_152)


	//   ....[0]....
.L_152:
        /*08a8*/ 	.word	0x00000300
        /*08ac*/ 	.word	0x000000ff
        /*08b0*/ 	.word	0x00031c00
        /*08b4*/ 	.short	0x0100
        /*08b6*/ 	.byte	0x08
	.zero		1


	//   ....[1]....
        /*08b8*/ 	.word	0x00000310
        /*08bc*/ 	.word	0x000000ff
        /*08c0*/ 	.word	0x00031c20
        /*08c4*/ 	.short	0x0100
        /*08c6*/ 	.byte	0x08
	.zero		1


	//   ....[2]....
        /*08c8*/ 	.word	0x00000400
        /*08cc*/ 	.word	0x000000ff
        /*08d0*/ 	.word	0x00031c30
        /*08d4*/ 	.short	0x0100
        /*08d6*/ 	.byte	0x08
	.zero		1


	//   ....[3]....
        /*08d8*/ 	.word	0x00000410
        /*08dc*/ 	.word	0x000000ff
        /*08e0*/ 	.word	0x00031c40
        /*08e4*/ 	.short	0x0100
        /*08e6*/ 	.byte	0x08
	.zero		1


	//   ....[4]....
        /*08e8*/ 	.word	0x00000420
        /*08ec*/ 	.word	0x000000ff
        /*08f0*/ 	.word	0x00031c38
        /*08f4*/ 	.short	0x0100
        /*08f6*/ 	.byte	0x08
	.zero		1


	//   ....[5]....
        /*08f8*/ 	.word	0x00000430
        /*08fc*/ 	.word	0x000000ff
        /*0900*/ 	.word	0x00031c48
        /*0904*/ 	.short	0x0100
        /*0906*/ 	.byte	0x08
	.zero		1


	//   ....[6]....
        /*0908*/ 	.word	0x00000560
        /*090c*/ 	.word	0x000000ff
        /*0910*/ 	.word	0x00031c50
        /*0914*/ 	.short	0x0100
        /*0916*/ 	.byte	0x08
	.zero		1


	//   ....[7]....
        /*0918*/ 	.word	0x00000570
        /*091c*/ 	.word	0x000000ff
        /*0920*/ 	.word	0x00031c60
        /*0924*/ 	.short	0x0100
        /*0926*/ 	.byte	0x08
	.zero		1


	//   ....[8]....
        /*0928*/ 	.word	0x00000580
        /*092c*/ 	.word	0x000000ff
        /*0930*/ 	.word	0x00031c58
        /*0934*/ 	.short	0x0100
        /*0936*/ 	.byte	0x08
	.zero		1


	//   ....[9]....
        /*0938*/ 	.word	0x00000590
        /*093c*/ 	.word	0x000000ff
        /*0940*/ 	.word	0x00031c68
        /*0944*/ 	.short	0x0100
        /*0946*/ 	.byte	0x08
	.zero		1


	//   ....[10]....
        /*0948*/ 	.word	0x00000680
        /*094c*/ 	.word	0x000000ff
        /*0950*/ 	.word	0x00031c70
        /*0954*/ 	.short	0x0100
        /*0956*/ 	.byte	0x06
	.zero		1


	//   ....[11]....
        /*0958*/ 	.word	0x00000690
        /*095c*/ 	.word	0x000000ff
        /*0960*/ 	.word	0x00031c80
        /*0964*/ 	.short	0x0100
        /*0966*/ 	.byte	0x06
	.zero		1


	//   ....[12]....
        /*0968*/ 	.word	0x000006a0
        /*096c*/ 	.word	0x000000ff
        /*0970*/ 	.word	0x00031c78
        /*0974*/ 	.short	0x0100
        /*0976*/ 	.byte	0x06
	.zero		1


	//   ....[13]....
        /*0978*/ 	.word	0x000006b0
        /*097c*/ 	.word	0x000000ff
        /*0980*/ 	.word	0x00031c88
        /*0984*/ 	.short	0x0100
        /*0986*/ 	.byte	0x06
	.zero		1


	//   ....[14]....
        /*0988*/ 	.word	0x000007e0
        /*098c*/ 	.word	0x000000ff
        /*0990*/ 	.word	0x00031c90
        /*0994*/ 	.short	0x0100
        /*0996*/ 	.byte	0x08
	.zero		1


	//   ....[15]....
        /*0998*/ 	.word	0x000007f0
        /*099c*/ 	.word	0x000000ff
        /*09a0*/ 	.word	0x00031ca0
        /*09a4*/ 	.short	0x0100
        /*09a6*/ 	.byte	0x08
	.zero		1


	//   ....[16]....
        /*09a8*/ 	.word	0x00000800
        /*09ac*/ 	.word	0x000000ff
        /*09b0*/ 	.word	0x00031c98
        /*09b4*/ 	.short	0x0100
        /*09b6*/ 	.byte	0x08
	.zero		1


	//   ....[17]....
        /*09b8*/ 	.word	0x00000810
        /*09bc*/ 	.word	0x000000ff
        /*09c0*/ 	.word	0x00031ca8
        /*09c4*/ 	.short	0x0100
        /*09c6*/ 	.byte	0x08
	.zero		1


	//   ....[18]....
        /*09c8*/ 	.word	0x00000940
        /*09cc*/ 	.word	0x000000ff
        /*09d0*/ 	.word	0x00031cb0
        /*09d4*/ 	.short	0x0100
        /*09d6*/ 	.byte	0x08
	.zero		1


	//   ....[19]....
        /*09d8*/ 	.word	0x00000950
        /*09dc*/ 	.word	0x000000ff
        /*09e0*/ 	.word	0x00031cc0
        /*09e4*/ 	.short	0x0100
        /*09e6*/ 	.byte	0x08
	.zero		1


	//   ....[20]....
        /*09e8*/ 	.word	0x00000960
        /*09ec*/ 	.word	0x000000ff
        /*09f0*/ 	.word	0x00031cb8
        /*09f4*/ 	.short	0x0100
        /*09f6*/ 	.byte	0x08
	.zero		1


	//   ....[21]....
        /*09f8*/ 	.word	0x00000970
        /*09fc*/ 	.word	0x000000ff
        /*0a00*/ 	.word	0x00031cc8
        /*0a04*/ 	.short	0x0100
        /*0a06*/ 	.byte	0x08
	.zero		1


	//   ....[22]....
        /*0a08*/ 	.word	0x000031e0
        /*0a0c*/ 	.word	0x00000014
        /*0a10*/ 	.word	0x00031c90
        /*0a14*/ 	.short	0x010a
        /*0a16*/ 	.byte	0x3f
	.zero		1


	//   ....[23]....
        /*0a18*/ 	.word	0x00004d60
        /*0a1c*/ 	.word	0x00000014
        /*0a20*/ 	.word	0x00031c90
        /*0a24*/ 	.short	0x010a
        /*0a26*/ 	.byte	0x3f
	.zero		1


	//   ....[24]....
        /*0a28*/ 	.word	0x000068a0
        /*0a2c*/ 	.word	0x00000014
        /*0a30*/ 	.word	0x00031c90
        /*0a34*/ 	.short	0x010a
        /*0a36*/ 	.byte	0x3f
	.zero		1


	//   ....[25]....
        /*0a38*/ 	.word	0x00006b10
        /*0a3c*/ 	.word	0x00000020
        /*0a40*/ 	.word	0x00000000
        /*0a44*/ 	.short	0x0101
        /*0a46*/ 	.byte	0x3f
	.zero		1


	//   ....[26]....
        /*0a48*/ 	.word	0x00006b50
        /*0a4c*/ 	.word	0x00000014
        /*0a50*/ 	.word	0x00031cb0
        /*0a54*/ 	.short	0x010a
        /*0a56*/ 	.byte	0x3f
	.zero		1


	//   ....[27]....
        /*0a58*/ 	.word	0x00006e90
        /*0a5c*/ 	.word	0x00000014
        /*0a60*/ 	.word	0x00000000
        /*0a64*/ 	.short	0x0101
        /*0a66*/ 	.byte	0x3f
	.zero		1


	//   ....[28]....
        /*0a68*/ 	.word	0x00007440
        /*0a6c*/ 	.word	0x00000012
        /*0a70*/ 	.word	0x00031c00
        /*0a74*/ 	.short	0x010a
        /*0a76*/ 	.byte	0x3f
	.zero		1


	//   ....[29]....
        /*0a78*/ 	.word	0x00007490
        /*0a7c*/ 	.word	0x00000012
        /*0a80*/ 	.word	0x00031c00
        /*0a84*/ 	.short	0x010a
        /*0a86*/ 	.byte	0x3f
	.zero		1


	//   ....[30]....
        /*0a88*/ 	.word	0x00007da0
        /*0a8c*/ 	.word	0x00000012
        /*0a90*/ 	.word	0x00031c00
        /*0a94*/ 	.short	0x010a
        /*0a96*/ 	.byte	0x3f
	.zero		1


	//   ....[31]....
        /*0a98*/ 	.word	0x000097a0
        /*0a9c*/ 	.word	0x00000012
        /*0aa0*/ 	.word	0x00031c00
        /*0aa4*/ 	.short	0x010a
        /*0aa6*/ 	.byte	0x3f
	.zero		1


	//   ....[32]....
        /*0aa8*/ 	.word	0x0000b030
        /*0aac*/ 	.word	0x00000000
        /*0ab0*/ 	.word	0x00031c30
        /*0ab4*/ 	.short	0x010a
        /*0ab6*/ 	.byte	0x3f
	.zero		1


	//   ....[33]....
        /*0ab8*/ 	.word	0x0000b100
        /*0abc*/ 	.word	0x00000000
        /*0ac0*/ 	.word	0x00031c30
        /*0ac4*/ 	.short	0x010a
        /*0ac6*/ 	.byte	0x3f
	.zero		1


	//   ....[34]....
        /*0ac8*/ 	.word	0x0000ebc0
        /*0acc*/ 	.word	0x00000000
        /*0ad0*/ 	.word	0x00000000
        /*0ad4*/ 	.short	0x0101
        /*0ad6*/ 	.byte	0x3f
	.zero		1


	//   ....[35]....
        /*0ad8*/ 	.word	0x0000fc80
        /*0adc*/ 	.word	0x0000000e
        /*0ae0*/ 	.word	0x00031c30
        /*0ae4*/ 	.short	0x010a
        /*0ae6*/ 	.byte	0x3f
	.zero		1


	//   ....[36]....
        /*0ae8*/ 	.word	0x0000fcd0
        /*0aec*/ 	.word	0x0000000e
        /*0af0*/ 	.word	0x00031c30
        /*0af4*/ 	.short	0x010a
        /*0af6*/ 	.byte	0x3f
	.zero		1


	//   ....[37]....
        /*0af8*/ 	.word	0x00012150
        /*0afc*/ 	.word	0x0000000f
        /*0b00*/ 	.word	0x00031c50
        /*0b04*/ 	.short	0x010a
        /*0b06*/ 	.byte	0x3f
	.zero		1


	//   ....[38]....
        /*0b08*/ 	.word	0x00012190
        /*0b0c*/ 	.word	0x0000000f
        /*0b10*/ 	.word	0x00031c50
        /*0b14*/ 	.short	0x010a
        /*0b16*/ 	.byte	0x3f
	.zero		1


	//   ....[39]....
        /*0b18*/ 	.word	0x000140e0
        /*0b1c*/ 	.word	0x0000006f
        /*0b20*/ 	.word	0x00000000
        /*0b24*/ 	.short	0x0101
        /*0b26*/ 	.byte	0x3f
	.zero		1


	//   ....[40]....
        /*0b28*/ 	.word	0x00014120
        /*0b2c*/ 	.word	0x0000006c
        /*0b30*/ 	.word	0x00000000
        /*0b34*/ 	.short	0x0101
        /*0b36*/ 	.byte	0x3f
	.zero		1


	//   ....[41]....
        /*0b38*/ 	.word	0x00014e60
        /*0b3c*/ 	.word	0x00000009
        /*0b40*/ 	.word	0x00031c50
        /*0b44*/ 	.short	0x010a
        /*0b46*/ 	.byte	0x3f
	.zero		1


	//   ....[42]....
        /*0b48*/ 	.word	0x00014f10
        /*0b4c*/ 	.word	0x00000009
        /*0b50*/ 	.word	0x00031c50
        /*0b54*/ 	.short	0x010a
        /*0b56*/ 	.byte	0x3f
	.zero		1


	//   ....[43]....
        /*0b58*/ 	.word	0x00015910
        /*0b5c*/ 	.word	0x00000009
        /*0b60*/ 	.word	0x00000000
        /*0b64*/ 	.short	0x0101
        /*0b66*/ 	.byte	0x3f
	.zero		1


	//   ....[44]....
        /*0b68*/ 	.word	0x00016820
        /*0b6c*/ 	.word	0x00000000
        /*0b70*/ 	.word	0x00000000
        /*0b74*/ 	.short	0x0101
        /*0b76*/ 	.byte	0x3f
	.zero		1


	//   ....[45]....
        /*0b78*/ 	.word	0x000184a0
        /*0b7c*/ 	.word	0x00000006
        /*0b80*/ 	.word	0x00031c20
        /*0b84*/ 	.short	0x010a
        /*0b86*/ 	.byte	0x3f
	.zero		1


	//   ....[46]....
        /*0b88*/ 	.word	0x00018510
        /*0b8c*/ 	.word	0x00000007
        /*0b90*/ 	.word	0x00031ca0
        /*0b94*/ 	.short	0x010a
        /*0b96*/ 	.byte	0x3f
	.zero		1


	//   ....[47]....
        /*0b98*/ 	.word	0x00018760
        /*0b9c*/ 	.word	0x00000007
        /*0ba0*/ 	.word	0x00031cc0
        /*0ba4*/ 	.short	0x010a
        /*0ba6*/ 	.byte	0x3f
	.zero		1


	//   ....[48]....
        /*0ba8*/ 	.word	0x00018a50
        /*0bac*/ 	.word	0x00000007
        /*0bb0*/ 	.word	0x00031ca0
        /*0bb4*/ 	.short	0x010a
        /*0bb6*/ 	.byte	0x3f
	.zero		1


	//   ....[49]....
        /*0bb8*/ 	.word	0x00018c90
        /*0bbc*/ 	.word	0x00000007
        /*0bc0*/ 	.word	0x00031cc0
        /*0bc4*/ 	.short	0x010a
        /*0bc6*/ 	.byte	0x3f
	.zero		1


	//   ....[50]....
        /*0bc8*/ 	.word	0x00019a70
        /*0bcc*/ 	.word	0x00000005
        /*0bd0*/ 	.word	0x00031c40
        /*0bd4*/ 	.short	0x010a
        /*0bd6*/ 	.byte	0x3f
	.zero		1


	//   ....[51]....
        /*0bd8*/ 	.word	0x00019f80
        /*0bdc*/ 	.word	0x0000001c
        /*0be0*/ 	.word	0x00031c20
        /*0be4*/ 	.short	0x010a
        /*0be6*/ 	.byte	0x3f
	.zero		1


	//   ....[52]....
        /*0be8*/ 	.word	0x0001a280
        /*0bec*/ 	.word	0x00000003
        /*0bf0*/ 	.word	0x00031c40
        /*0bf4*/ 	.short	0x010a
        /*0bf6*/ 	.byte	0x3f
	.zero		1


	//   ....[53]....
        /*0bf8*/ 	.word	0x0001a500
        /*0bfc*/ 	.word	0x00000002
        /*0c00*/ 	.word	0x00000060
        /*0c04*/ 	.short	0x010a
        /*0c06*/ 	.byte	0x3f
	.zero		1


	//   ....[54]....
        /*0c08*/ 	.word	0x0001aa20
        /*0c0c*/ 	.word	0x00000003
        /*0c10*/ 	.word	0x00031c40
        /*0c14*/ 	.short	0x010a
        /*0c16*/ 	.byte	0x3f
	.zero		1


	//   ....[55]....
        /*0c18*/ 	.word	0x0001aca0
        /*0c1c*/ 	.word	0x00000003
        /*0c20*/ 	.word	0x00000060
        /*0c24*/ 	.short	0x010a
        /*0c26*/ 	.byte	0x3f
	.zero		1


	//   ....[56]....
        /*0c28*/ 	.word	0x0001b110
        /*0c2c*/ 	.word	0x00000002
        /*0c30*/ 	.word	0x00031c40
        /*0c34*/ 	.short	0x010a
        /*0c36*/ 	.byte	0x3f
	.zero		1


	//   ....[57]....
        /*0c38*/ 	.word	0x0001b3b0
        /*0c3c*/ 	.word	0x00000002
        /*0c40*/ 	.word	0x00000060
        /*0c44*/ 	.short	0x010a
        /*0c46*/ 	.byte	0x3f
	.zero		1


	//   ....[58]....
        /*0c48*/ 	.word	0x0001b7a0
        /*0c4c*/ 	.word	0x00000003
        /*0c50*/ 	.word	0x00031c60
        /*0c54*/ 	.short	0x010a
        /*0c56*/ 	.byte	0x3f
	.zero		1


	//   ....[59]....
        /*0c58*/ 	.word	0x0001c490
        /*0c5c*/ 	.word	0x00000009
        /*0c60*/ 	.word	0x00031c20
        /*0c64*/ 	.short	0x010a
        /*0c66*/ 	.byte	0x3f
	.zero		1


	//   ....[60]....
        /*0c68*/ 	.word	0x0001c640
        /*0c6c*/ 	.word	0x00000007
        /*0c70*/ 	.word	0x00000000
        /*0c74*/ 	.short	0x010a
        /*0c76*/ 	.byte	0x3f
	.zero		1


	//   ....[61]....
        /*0c78*/ 	.word	0x0001c6b0
        /*0c7c*/ 	.word	0x00000003
        /*0c80*/ 	.word	0x00000000
        /*0c84*/ 	.short	0x010a
        /*0c86*/ 	.byte	0x3f
	.zero		1


	//   ....[62]....
        /*0c88*/ 	.word	0x0001c710
        /*0c8c*/ 	.word	0x00000005
        /*0c90*/ 	.word	0x00000000
        /*0c94*/ 	.short	0x010a
        /*0c96*/ 	.byte	0x3f
	.zero		1


	//   ....[63]....
        /*0c98*/ 	.word	0x0001c740
        /*0c9c*/ 	.word	0x00000003
        /*0ca0*/ 	.word	0x00000000
        /*0ca4*/ 	.short	0x010a
        /*0ca6*/ 	.byte	0x3f
	.zero		1


	//   ....[64]....
        /*0ca8*/ 	.word	0x0001c7a0
        /*0cac*/ 	.word	0x00000014
        /*0cb0*/ 	.word	0x00031c90
        /*0cb4*/ 	.short	0x010a
        /*0cb6*/ 	.byte	0x3f
	.zero		1


	//   ....[65]....
        /*0cb8*/ 	.word	0x0001c7f0
        /*0cbc*/ 	.word	0x00000014
        /*0cc0*/ 	.word	0x00031c90
        /*0cc4*/ 	.short	0x010a
        /*0cc6*/ 	.byte	0x3f
	.zero		1


	//   ....[66]....
        /*0cc8*/ 	.word	0x0001c840
        /*0ccc*/ 	.word	0x00000014
        /*0cd0*/ 	.word	0x00031c90
        /*0cd4*/ 	.short	0x010a
        /*0cd6*/ 	.byte	0x3f
	.zero		1


	//   ....[67]....
        /*0cd8*/ 	.word	0x0001c890
        /*0cdc*/ 	.word	0x00000014
        /*0ce0*/ 	.word	0x00031cb0
        /*0ce4*/ 	.short	0x010a
        /*0ce6*/ 	.byte	0x3f
	.zero		1


	//   ....[68]....
        /*0ce8*/ 	.word	0x0001cc60
        /*0cec*/ 	.word	0x00000012
        /*0cf0*/ 	.word	0x00031c00
        /*0cf4*/ 	.short	0x010a
        /*0cf6*/ 	.byte	0x3f
	.zero		1


	//   ....[69]....
        /*0cf8*/ 	.word	0x0001cf30
        /*0cfc*/ 	.word	0x00000012
        /*0d00*/ 	.word	0x00031c00
        /*0d04*/ 	.short	0x010a
        /*0d06*/ 	.byte	0x3f
	.zero		1


	//   ....[70]....
        /*0d08*/ 	.word	0x0001cf80
        /*0d0c*/ 	.word	0x00000000
        /*0d10*/ 	.word	0x00031c30
        /*0d14*/ 	.short	0x010a
        /*0d16*/ 	.byte	0x3f
	.zero		1


	//   ....[71]....
        /*0d18*/ 	.word	0x0001cfd0
        /*0d1c*/ 	.word	0x0000000e
        /*0d20*/ 	.word	0x00031c30
        /*0d24*/ 	.short	0x010a
        /*0d26*/ 	.byte	0x3f
	.zero		1


	//   ....[72]....
        /*0d28*/ 	.word	0x0001d020
        /*0d2c*/ 	.word	0x0000000f
        /*0d30*/ 	.word	0x00031c50
        /*0d34*/ 	.short	0x010a
        /*0d36*/ 	.byte	0x3f
	.zero		1


	//   ....[73]....
        /*0d38*/ 	.word	0x0001d070
        /*0d3c*/ 	.word	0x00000009
        /*0d40*/ 	.word	0x00031c50
        /*0d44*/ 	.short	0x010a
        /*0d46*/ 	.byte	0x3f
	.zero		1


	//   ....[74]....
        /*0d48*/ 	.word	0x0001d210
        /*0d4c*/ 	.word	0x00000006
        /*0d50*/ 	.word	0x00031c20
        /*0d54*/ 	.short	0x010a
        /*0d56*/ 	.byte	0x3f
	.zero		1


	//   ....[75]....
        /*0d58*/ 	.word	0x0001d260
        /*0d5c*/ 	.word	0x00000007
        /*0d60*/ 	.word	0x00031ca0
        /*0d64*/ 	.short	0x010a
        /*0d66*/ 	.byte	0x3f
	.zero		1


	//   ....[76]....
        /*0d68*/ 	.word	0x0001d2b0
        /*0d6c*/ 	.word	0x00000007
        /*0d70*/ 	.word	0x00031cc0
        /*0d74*/ 	.short	0x010a
        /*0d76*/ 	.byte	0x3f
	.zero		1


	//   ....[77]....
        /*0d78*/ 	.word	0x0001d300
        /*0d7c*/ 	.word	0x00000007
        /*0d80*/ 	.word	0x00031ca0
        /*0d84*/ 	.short	0x010a
        /*0d86*/ 	.byte	0x3f
	.zero		1


	//   ....[78]....
        /*0d88*/ 	.word	0x0001d350
        /*0d8c*/ 	.word	0x00000007
        /*0d90*/ 	.word	0x00031cc0
        /*0d94*/ 	.short	0x010a
        /*0d96*/ 	.byte	0x3f
	.zero		1


	//   ....[79]....
        /*0d98*/ 	.word	0x0001d4f0
        /*0d9c*/ 	.word	0x00000005
        /*0da0*/ 	.word	0x00031c40
        /*0da4*/ 	.short	0x010a
        /*0da6*/ 	.byte	0x3f
	.zero		1


	//   ....[80]....
        /*0da8*/ 	.word	0x0001d540
        /*0dac*/ 	.word	0x0000001c
        /*0db0*/ 	.word	0x00031c20
        /*0db4*/ 	.short	0x010a
        /*0db6*/ 	.byte	0x3f
	.zero		1


	//   ....[81]....
        /*0db8*/ 	.word	0x0001d590
        /*0dbc*/ 	.word	0x00000003
        /*0dc0*/ 	.word	0x00031c40
        /*0dc4*/ 	.short	0x010a
        /*0dc6*/ 	.byte	0x3f
	.zero		1


	//   ....[82]....
        /*0dc8*/ 	.word	0x0001d5e0
        /*0dcc*/ 	.word	0x00000002
        /*0dd0*/ 	.word	0x00000060
        /*0dd4*/ 	.short	0x010a
        /*0dd6*/ 	.byte	0x3f
	.zero		1


	//   ....[83]....
        /*0dd8*/ 	.word	0x0001d630
        /*0ddc*/ 	.word	0x00000003
        /*0de0*/ 	.word	0x00031c40
        /*0de4*/ 	.short	0x010a
        /*0de6*/ 	.byte	0x3f
	.zero		1


	//   ....[84]....
        /*0de8*/ 	.word	0x0001d680
        /*0dec*/ 	.word	0x00000003
        /*0df0*/ 	.word	0x00000060
        /*0df4*/ 	.short	0x010a
        /*0df6*/ 	.byte	0x3f
	.zero		1


	//   ....[85]....
        /*0df8*/ 	.word	0x0001d6d0
        /*0dfc*/ 	.word	0x00000002
        /*0e00*/ 	.word	0x00031c40
        /*0e04*/ 	.short	0x010a
        /*0e06*/ 	.byte	0x3f
	.zero		1


	//   ....[86]....
        /*0e08*/ 	.word	0x0001d720
        /*0e0c*/ 	.word	0x00000002
        /*0e10*/ 	.word	0x00000060
        /*0e14*/ 	.short	0x010a
        /*0e16*/ 	.byte	0x3f
	.zero		1


	//   ....[87]....
        /*0e18*/ 	.word	0x0001d770
        /*0e1c*/ 	.word	0x00000003
        /*0e20*/ 	.word	0x00031c60
        /*0e24*/ 	.short	0x010a
        /*0e26*/ 	.byte	0x3f
	.zero		1


	//   ....[88]....
        /*0e28*/ 	.word	0x0001e120
        /*0e2c*/ 	.word	0x00000009
        /*0e30*/ 	.word	0x00031c20
        /*0e34*/ 	.short	0x010a
        /*0e36*/ 	.byte	0x3f
	.zero		1


	//   ....[89]....
        /*0e38*/ 	.word	0x0001e2c0
        /*0e3c*/ 	.word	0x00000007
        /*0e40*/ 	.word	0x00000000
        /*0e44*/ 	.short	0x010a
        /*0e46*/ 	.byte	0x3f
	.zero		1


	//   ....[90]....
        /*0e48*/ 	.word	0x0001e310
        /*0e4c*/ 	.word	0x00000003
        /*0e50*/ 	.word	0x00000000
        /*0e54*/ 	.short	0x010a
        /*0e56*/ 	.byte	0x3f
	.zero		1


	//   ....[91]....
        /*0e58*/ 	.word	0x0001e360
        /*0e5c*/ 	.word	0x00000005
        /*0e60*/ 	.word	0x00000000
        /*0e64*/ 	.short	0x010a
        /*0e66*/ 	.byte	0x3f
	.zero		1


	//----- nvinfo : EIATTR_NUM_MBARRIERS
	.align		4
.L_153:
        /*0e68*/ 	.byte	0x03, 0x38
        /*0e6a*/ 	.short	0x0016


	//----- nvinfo : EIATTR_EXIT_INSTR_OFFSETS
	.align		4
        /*0e6c*/ 	.byte	0x04, 0x1c
        /*0e6e*/ 	.short	(.L_155 - .L_154)


	//   ....[0]....
.L_154:
        /*0e70*/ 	.word	0x0001c790


	//----- nvinfo : EIATTR_MAX_THREADS
	.align		4
.L_155:
        /*0e74*/ 	.byte	0x04, 0x05
        /*0e76*/ 	.short	(.L_157 - .L_156)
.L_156:
        /*0e78*/ 	.word	0x00000200
        /*0e7c*/ 	.word	0x00000001
        /*0e80*/ 	.word	0x00000001


	//----- nvinfo : EIATTR_CRS_STACK_SIZE
	.align		4
.L_157:
        /*0e84*/ 	.byte	0x04, 0x1e
        /*0e86*/ 	.short	(.L_159 - .L_158)
.L_158:
        /*0e88*/ 	.word	0x00000000


	//----- nvinfo : EIATTR_CBANK_PARAM_SIZE
	.align		4
.L_159:
        /*0e8c*/ 	.byte	0x03, 0x19
        /*0e8e*/ 	.short	0x0a70


	//----- nvinfo : EIATTR_PARAM_CBANK
	.align		4
        /*0e90*/ 	.byte	0x04, 0x0a
        /*0e92*/ 	.short	(.L_161 - .L_160)
	.align		4
.L_160:
        /*0e94*/ 	.word	index@(.nv.constant0._ZN7cutlass13device_kernelIN5flash11enable_sm90INS1_16FlashAttnFwdSm90INS1_25CollectiveMainloopFwdSm90ILi2EN4cute5tupleIJNS5_1CILi1EEES8_S8_EEENS6_IJNS7_ILi192EEENS7_ILi144EEENS7_ILi96EEEEEELi96ENS_10bfloat16_tEfNS_4arch4Sm90ELb0ELb0ELb1ELb1ELb0ELb1ELb0ELb0ELb1ELb0ELb0ELb0EEENS1_21CollectiveEpilogueFwdINS6_IJSA_SC_SB_EEES9_SE_SG_Li384ELb1ELb0ELb0ELb0EEENS1_36VarlenDynamicPersistentTileSchedulerILi192ELi144ELi384ELi32ELb0ELb0ELb1ELb0ELb1ELb1EEEEEEEEEvNT_6ParamsE)
        /*0e98*/ 	.short	0x0210
        /*0e9a*/ 	.short	0x0a70


	//----- nvinfo : EIATTR_SW_WAR
	.align		4
.L_161:
        /*0e9c*/ 	.byte	0x04, 0x36
        /*0e9e*/ 	.short	(.L_163 - .L_162)
.L_162:
        /*0ea0*/ 	.word	0x00000008
.L_163:


//--------------------- .nv.info._ZN7cutlass13device_kernelIN5flash11enable_sm90INS1_16FlashAttnFwdSm90INS1_25CollectiveMainloopFwdSm90ILi2EN4cute5tupleIJNS5_1CILi1EEES8_S8_EEENS6_IJNS7_ILi192EEENS7_ILi128EEENS7_ILi96EEEEEELi96ENS_10bfloat16_tEfNS_4arch4Sm90ELb0ELb1ELb1ELb0ELb0ELb0ELb0ELb0ELb1ELb0ELb0ELb0EEENS1_21CollectiveEpilogueFwdINS6_IJSA_SC_SB_EEES9_SE_SG_Li384ELb0ELb0ELb0ELb0EEENS1_30DynamicPersistentTileSchedulerILi384ELi32ELb0ELb0ELb1EEEEEEEEEvNT_6ParamsE --------------------------
	.section	.nv.info._ZN7cutlass13device_kernelIN5flash11enable_sm90INS1_16FlashAttnFwdSm90INS1_25CollectiveMainloopFwdSm90ILi2EN4cute5tupleIJNS5_1CILi1EEES8_S8_EEENS6_IJNS7_ILi192EEENS7_ILi128EEENS7_ILi96EEEEEELi96ENS_10bfloat16_tEfNS_4arch4Sm90ELb0ELb1ELb1ELb0ELb0ELb0ELb0ELb0ELb1ELb0ELb0ELb0EEENS1_21CollectiveEpilogueFwdINS6_IJSA_SC_SB_EEES9_SE_SG_Li384ELb0ELb0ELb0ELb0EEENS1_30DynamicPersistentTileSchedulerILi384ELi32ELb0ELb0ELb1EEEEEEEEEvNT_6ParamsE,"",@"SHT_CUDA_INFO"
	.sectionflags	@""
	.align	4


	//----- nvinfo : EIATTR_CUDA_API_VERSION
	.align		4
        /*0000*/ 	.byte	0x04, 0x37
        /*0002*/ 	.short	(.L_165 - .L_164)
.L_164:
        /*0004*/ 	.word	0x00000082


	//----- nvinfo : EIATTR_KPARAM_INFO
	.align		4
.L_165:
        /*0008*/ 	.byte	0x04, 0x17
        /*000a*/ 	.short	(.L_167 - .L_166)
.L_166:
        /*000c*/ 	.word	0x00000000
        /*0010*/ 	.short	0x0000
        /*0012*/ 	.short	0x0070
        /*0014*/ 	.byte	0x00, 0xf0, 0x01, 0x2e


	//----- nvinfo : EIATTR_SPARSE_MMA_MASK
	.align		4
.L_167:
        /*0018*/ 	.byte	0x03, 0x50
        /*001a*/ 	.short	0x0000


	//----- nvinfo : EIATTR_MAXREG_COUNT
	.align		4
        /*001c*/ 	.byte	0x03, 0x1b
        /*001e*/ 	.short	0x0080


	//----- nvinfo : EIATTR_NUM_BARRIERS
	.align		4
        /*0020*/ 	.byte	0x02, 0x4c
        /*0022*/ 	.byte	0x10
	.zero		1


	//----- nvinfo : EIATTR_EXTERNS
	.align		4
        /*0024*/ 	.byte	0x04, 0x0f
        /*0026*/ 	.short	(.L_169 - .L_168)


	//   ....[0]....
	.align		4
.L_168:
        /*0028*/ 	.word	index@(__assertfail)


	//----- nvinfo : EIATTR_MERCURY_ISA_VERSION
	.align		4
.L_169:
        /*002c*/ 	.byte	0x03, 0x5f
        /*002e*/ 	.short	0x0101


	//----- nvinfo : EIATTR_INT_WARP_WIDE_INSTR_OFFSETS
	.align		4
        /*0030*/ 	.byte	0x04, 0x31
        /*0032*/ 	.short	(.L_171 - .L_170)


	//   ....[0]....
.L_170:
        /*0034*/ 	.word	0x00000180


	//   ....[1]....
        /*0038*/ 	.word	0x000001b0


	//   ....[2]....
        /*003c*/ 	.word	0x000001c0


	//   ....[3]....
        /*0040*/ 	.word	0x00011370


	//   ....[4]....
        /*0044*/ 	.word	0x00011400


	//   ....[5]....
        /*0048*/ 	.word	0x00011920


	//   ....[6]....
        /*004c*/ 	.word	0x00013630


	//   ....[7]....
        /*0050*/ 	.word	0x000136c0


	//----- nvinfo : EIATTR_COOP_GROUP_MASK_REGIDS
	.align		4
.L_171:
        /*0054*/ 	.byte	0x04, 0x29
        /*0056*/ 	.short	(.L_173 - .L_172)


	//   ....[0]....
.L_172:
        /*0058*/ 	.word	0xffffffff


	//   ....[1]....
        /*005c*/ 	.word	0xffffffff


	//   ....[2]....
        /*0060*/ 	.word	0xffffffff


	//   ....[3]....
        /*0064*/ 	.word	0xffffffff


	//   ....[4]....
        /*0068*/ 	.word	0xffffffff


	//   ....[5]....
        /*006c*/ 	.word	0xffffffff


	//   ....[6]....
        /*0070*/ 	.word	0xffffffff


	//   ....[7]....
        /*0074*/ 	.word	0xffffffff


	//   ....[8]....
        /*0078*/ 	.word	0xffffffff


	//   ....[9]....
        /*007c*/ 	.word	0xffffffff


	//   ....[10]....
        /*0080*/ 	.word	0xffffffff


	//   ....[11]....
        /*0084*/ 	.word	0xffffffff


	//   ....[12]....
        /*0088*/ 	.word	0xffffffff


	//   ....[13]....
        /*008c*/ 	.word	0xffffffff


	//   ....[14]....
        /*0090*/ 	.word	0xffffffff


	//   ....[15]....
        /*0094*/ 	.word	0xffffffff


	//   ....[16]....
        /*0098*/ 	.word	0xffffffff


	//   ....[17]....
        /*009c*/ 	.word	0xffffffff


	//   ....[18]....
        /*00a0*/ 	.word	0xffffffff


	//   ....[19]....
        /*00a4*/ 	.word	0xffffffff


	//   ....[20]....
        /*00a8*/ 	.word	0xffffffff


	//   ....[21]....
        /*00ac*/ 	.word	0xffffffff


	//   ....[22]....
        /*00b0*/ 	.word	0xffffffff


	//   ....[23]....
        /*00b4*/ 	.word	0xffffffff


	//   ....[24]....
        /*00b8*/ 	.word	0xffffffff


	//   ....[25]....
        /*00bc*/ 	.word	0xffffffff


	//   ....[26]....
        /*00c0*/ 	.word	0xffffffff


	//   ....[27]....
        /*00c4*/ 	.word	0xffffffff


	//   ....[28]....
        /*00c8*/ 	.word	0xffffffff


	//   ....[29]....
        /*00cc*/ 	.word	0xffffffff


	//   ....[30]....
        /*00d0*/ 	.word	0xffffffff


	//   ....[31]....
        /*00d4*/ 	.word	0xffffffff


	//   ....[32]....
        /*00d8*/ 	.word	0xffffffff


	//   ....[33]....
        /*00dc*/ 	.word	0xffffffff


	//   ....[34]....
        /*00e0*/ 	.word	0xffffffff


	//   ....[35]....
        /*00e4*/ 	.word	0xffffffff


	//   ....[36]....
        /*00e8*/ 	.word	0x0500000f


	//   ....[37]....
        /*00ec*/ 	.word	0x0500000f


	//----- nvinfo : EIATTR_COOP_GROUP_INSTR_OFFSETS
	.align		4
.L_173:
        /*00f0*/ 	.byte	0x04, 0x28
        /*00f2*/ 	.short	(.L_175 - .L_174)


	//   ....[0]....
.L_174:
        /*00f4*/ 	.word	0x00000060


	//   ....[1]....
        /*00f8*/ 	.word	0x00000190


	//   ....[2]....
        /*00fc*/ 	.word	0x000001e0


	//   ....[3]....
        /*0100*/ 	.word	0x000003d0


	//   ....[4]....
        /*0104*/ 	.word	0x00000530


	//   ....[5]....
        /*0108*/ 	.word	0x00000650


	//   ....[6]....
        /*010c*/ 	.word	0x000007b0


	//   ....[7]....
        /*0110*/ 	.word	0x00001810


	//   ....[8]....
        /*0114*/ 	.word	0x00003d10


	//   ....[9]....
        /*0118*/ 	.word	0x00003db0


	//   ....[10]....
        /*011c*/ 	.word	0x00004570


	//   ....[11]....
        /*0120*/ 	.word	0x000045c0


	//   ....[12]....
        /*0124*/ 	.word	0x00005210


	//   ....[13]....
        /*0128*/ 	.word	0x00007420


	//   ....[14]....
        /*012c*/ 	.word	0x000074d0


	//   ....[15]....
        /*0130*/ 	.word	0x00007dc0


	//   ....[16]....
        /*0134*/ 	.word	0x00007e20


	//   ....[17]....
        /*0138*/ 	.word	0x00008dc0


	//   ....[18]....
        /*013c*/ 	.word	0x00009e50


	//   ....[19]....
        /*0140*/ 	.word	0x00009ec0


	//   ....[20]....
        /*0144*/ 	.word	0x0000a5b0


	//   ....[21]....
        /*0148*/ 	.word	0x0000a670


	//   ....[22]....
        /*014c*/ 	.word	0x0000b850


	//   ....[23]....
        /*0150*/ 	.word	0x0000d6e0


	//   ....[24]....
        /*0154*/ 	.word	0x0000d700


	//   ....[25]....
        /*0158*/ 	.word	0x0000e140


	//   ....[26]....
        /*015c*/ 	.word	0x0000e1d0


	//   ....[27]....
        /*0160*/ 	.word	0x0000f0f0


	//   ....[28]....
        /*0164*/ 	.word	0x0000f200


	//   ....[29]....
        /*0168*/ 	.word	0x0000f260


	//   ....[30]....
        /*016c*/ 	.word	0x0000f370


	//   ....[31]....
        /*0170*/ 	.word	0x0000f3a0


	//   ....[32]....
        /*0174*/ 	.word	0x00010210


	//   ....[33]....
        /*0178*/ 	.word	0x00010ae0


	//   ....[34]....
        /*017c*/ 	.word	0x00013a10


	//   ....[35]....
        /*0180*/ 	.word	0x00013b90


	//   ....[36]....
        /*0184*/ 	.word	0x00014190


	//   ....[37]....
        /*0188*/ 	.word	0x00014570


	//----- nvinfo : EIATTR_REG_RECONFIG
	.align		4
.L_175:
        /*018c*/ 	.byte	0x01, 0x54
	.zero		2


	//----- nvinfo : EIATTR_SYSCALL_OFFSETS
	.align		4
        /*0190*/ 	.byte	0x04, 0x46
        /*0192*/ 	.short	(.L_177 - .L_176)


	//   ....[0]....
.L_176:
        /*0194*/ 	.word	0x00001a00


	//   ....[1]....
        /*0198*/ 	.word	0x00011590


	//   ....[2]....
        /*019c*/ 	.word	0x000116d0


	//   ....[3]....
        /*01a0*/ 	.word	0x000117c0


	//----- nvinfo : EIATTR_MBARRIER_INSTR_OFFSETS
	.align		4
.L_177:
        /*01a4*/ 	.byte	0x04, 0x39
        /*01a6*/ 	.short	(.L_179 - .L_178)


	//   ....[0]....
.L_178:
        /*01a8*/ 	.word	0x00000280
        /*01ac*/ 	.word	0x000000ff
        /*01b0*/ 	.word	0x0002d800
        /*01b4*/ 	.short	0x0100
        /*01b6*/ 	.byte	0x06
	.zero		1


	//   ....[1]....
        /*01b8*/ 	.word	0x00000290
        /*01bc*/ 	.word	0x000000ff
        /*01c0*/ 	.word	0x0002d820
        /*01c4*/ 	.short	0x0100
        /*01c6*/ 	.byte	0x06
	.zero		1


	//   ....[2]....
        /*01c8*/ 	.word	0x00000380
        /*01cc*/ 	.word	0x000000ff
        /*01d0*/ 	.word	0x0002d830
        /*01d4*/ 	.short	0x0100
        /*01d6*/ 	.byte	0x08
	.zero		1


	//   ....[3]....
        /*01d8*/ 	.word	0x00000390
        /*01dc*/ 	.word	0x000000ff
        /*01e0*/ 	.word	0x0002d840
        /*01e4*/ 	.short	0x0100
        /*01e6*/ 	.byte	0x08
	.zero		1


	//   ....[4]....
        /*01e8*/ 	.word	0x000003a0
        /*01ec*/ 	.word	0x000000ff
        /*01f0*/ 	.word	0x0002d838
        /*01f4*/ 	.short	0x0100
        /*01f6*/ 	.byte	0x08
	.zero		1


	//   ....[5]....
        /*01f8*/ 	.word	0x000003b0
        /*01fc*/ 	.word	0x000000ff
        /*0200*/ 	.word	0x0002d848
        /*0204*/ 	.short	0x0100
        /*0206*/ 	.byte	0x08
	.zero		1


	//   ....[6]....
        /*0208*/ 	.word	0x000004e0
        /*020c*/ 	.word	0x000000ff
        /*0210*/ 	.word	0x0002d850
        /*0214*/ 	.short	0x0100
        /*0216*/ 	.byte	0x08
	.zero		1


	//   ....[7]....
        /*0218*/ 	.word	0x000004f0
        /*021c*/ 	.word	0x000000ff
        /*0220*/ 	.word	0x0002d860
        /*0224*/ 	.short	0x0100
        /*0226*/ 	.byte	0x08
	.zero		1


	//   ....[8]....
        /*0228*/ 	.word	0x00000500
        /*022c*/ 	.word	0x000000ff
        /*0230*/ 	.word	0x0002d858
        /*0234*/ 	.short	0x0100
        /*0236*/ 	.byte	0x08
	.zero		1


	//   ....[9]....
        /*0238*/ 	.word	0x00000510
        /*023c*/ 	.word	0x000000ff
        /*0240*/ 	.word	0x0002d868
        /*0244*/ 	.short	0x0100
        /*0246*/ 	.byte	0x08
	.zero		1


	//   ....[10]....
        /*0248*/ 	.word	0x00000600
        /*024c*/ 	.word	0x000000ff
        /*0250*/ 	.word	0x0002d870
        /*0254*/ 	.short	0x0100
        /*0256*/ 	.byte	0x06
	.zero		1


	//   ....[11]....
        /*0258*/ 	.word	0x00000610
        /*025c*/ 	.word	0x000000ff
        /*0260*/ 	.word	0x0002d880
        /*0264*/ 	.short	0x0100
        /*0266*/ 	.byte	0x06
	.zero		1


	//   ....[12]....
        /*0268*/ 	.word	0x00000620
        /*026c*/ 	.word	0x000000ff
        /*0270*/ 	.word	0x0002d878
        /*0274*/ 	.short	0x0100
        /*0276*/ 	.byte	0x06
	.zero		1


	//   ....[13]....
        /*0278*/ 	.word	0x00000630
        /*027c*/ 	.word	0x000000ff
        /*0280*/ 	.word	0x0002d888
        /*0284*/ 	.short	0x0100
        /*0286*/ 	.byte	0x06
	.zero		1


	//   ....[14]....
        /*0288*/ 	.word	0x00000760
        /*028c*/ 	.word	0x000000ff
        /*0290*/ 	.word	0x0002d890
        /*0294*/ 	.short	0x0100
        /*0296*/ 	.byte	0x08
	.zero		1


	//   ....[15]....
        /*0298*/ 	.word	0x00000770
        /*029c*/ 	.word	0x000000ff
        /*02a0*/ 	.word	0x0002d8a0
        /*02a4*/ 	.short	0x0100
        /*02a6*/ 	.byte	0x08
	.zero		1


	//   ....[16]....
        /*02a8*/ 	.word	0x00000780
        /*02ac*/ 	.word	0x000000ff
        /*02b0*/ 	.word	0x0002d898
        /*02b4*/ 	.short	0x0100
        /*02b6*/ 	.byte	0x08
	.zero		1


	//   ....[17]....
        /*02b8*/ 	.word	0x00000790
        /*02bc*/ 	.word	0x000000ff
        /*02c0*/ 	.word	0x0002d8a8
        /*02c4*/ 	.short	0x0100
        /*02c6*/ 	.byte	0x08
	.zero		1


	//   ....[18]....
        /*02c8*/ 	.word	0x000008c0
        /*02cc*/ 	.word	0x000000ff
        /*02d0*/ 	.word	0x0002d8b0
        /*02d4*/ 	.short	0x0100
        /*02d6*/ 	.byte	0x08
	.zero		1


	//   ....[19]....
        /*02d8*/ 	.word	0x000008d0
        /*02dc*/ 	.word	0x000000ff
        /*02e0*/ 	.word	0x0002d8c0
        /*02e4*/ 	.short	0x0100
        /*02e6*/ 	.byte	0x08
	.zero		1


	//   ....[20]....
        /*02e8*/ 	.word	0x000008e0
        /*02ec*/ 	.word	0x000000ff
        /*02f0*/ 	.word	0x0002d8b8
        /*02f4*/ 	.short	0x0100
        /*02f6*/ 	.byte	0x08
	.zero		1


	//   ....[21]....
        /*02f8*/ 	.word	0x000008f0
        /*02fc*/ 	.word	0x000000ff
        /*0300*/ 	.word	0x0002d8c8
        /*0304*/ 	.short	0x0100
        /*0306*/ 	.byte	0x08
	.zero		1


	//   ....[22]....
        /*0308*/ 	.word	0x00001a80
        /*030c*/ 	.word	0x000000ff
        /*0310*/ 	.word	0x0002d800
        /*0314*/ 	.short	0x010a
        /*0316*/ 	.byte	0x27
	.zero		1


	//   ....[23]....
        /*0318*/ 	.word	0x00001b00
        /*031c*/ 	.word	0x00000003
        /*0320*/ 	.word	0x0002d830
        /*0324*/ 	.short	0x010a
        /*0326*/ 	.byte	0x3f
	.zero		1


	//   ....[24]....
        /*0328*/ 	.word	0x00001b50
        /*032c*/ 	.word	0x00000003
        /*0330*/ 	.word	0x0002d830
        /*0334*/ 	.short	0x010a
        /*0336*/ 	.byte	0x3f
	.zero		1


	//   ....[25]....
        /*0338*/ 	.word	0x00002320
        /*033c*/ 	.word	0x00000003
        /*0340*/ 	.word	0x00000000
        /*0344*/ 	.short	0x0101
        /*0346*/ 	.byte	0x3f
	.zero		1


	//   ....[26]....
        /*0348*/ 	.word	0x00005660
        /*034c*/ 	.word	0x000000ff
        /*0350*/ 	.word	0x0002d830
        /*0354*/ 	.short	0x010a
        /*0356*/ 	.byte	0x06
	.zero		1


	//   ....[27]....
        /*0358*/ 	.word	0x000056a0
        /*035c*/ 	.word	0x000000ff
        /*0360*/ 	.word	0x0002d830
        /*0364*/ 	.short	0x010a
        /*0366*/ 	.byte	0x06
	.zero		1


	//   ....[28]....
        /*0368*/ 	.word	0x00005920
        /*036c*/ 	.word	0x000000ff
        /*0370*/ 	.word	0x0002d850
        /*0374*/ 	.short	0x010a
        /*0376*/ 	.byte	0x06
	.zero		1


	//   ....[29]....
        /*0378*/ 	.word	0x00005960
        /*037c*/ 	.word	0x000000ff
        /*0380*/ 	.word	0x0002d850
        /*0384*/ 	.short	0x010a
        /*0386*/ 	.byte	0x06
	.zero		1


	//   ....[30]....
        /*0388*/ 	.word	0x000066d0
        /*038c*/ 	.word	0x00000033
        /*0390*/ 	.word	0x00000000
        /*0394*/ 	.short	0x0101
        /*0396*/ 	.byte	0x3f
	.zero		1


	//   ....[31]....
        /*0398*/ 	.word	0x000081f0
        /*039c*/ 	.word	0x00000024
        /*03a0*/ 	.word	0x00000000
        /*03a4*/ 	.short	0x0101
        /*03a6*/ 	.byte	0x3f
	.zero		1


	//   ....[32]....
        /*03a8*/ 	.word	0x00009130
        /*03ac*/ 	.word	0x000000ff
        /*03b0*/ 	.word	0x0002d830
        /*03b4*/ 	.short	0x010a
        /*03b6*/ 	.byte	0x06
	.zero		1


	//   ....[33]....
        /*03b8*/ 	.word	0x00009170
        /*03bc*/ 	.word	0x000000ff
        /*03c0*/ 	.word	0x0002d830
        /*03c4*/ 	.short	0x010a
        /*03c6*/ 	.byte	0x06
	.zero		1


	//   ....[34]....
        /*03c8*/ 	.word	0x000093f0
        /*03cc*/ 	.word	0x000000ff
        /*03d0*/ 	.word	0x0002d850
        /*03d4*/ 	.short	0x010a
        /*03d6*/ 	.byte	0x06
	.zero		1


	//   ....[35]....
        /*03d8*/ 	.word	0x00009430
        /*03dc*/ 	.word	0x000000ff
        /*03e0*/ 	.word	0x0002d850
        /*03e4*/ 	.short	0x010a
        /*03e6*/ 	.byte	0x06
	.zero		1


	//   ....[36]....
        /*03e8*/ 	.word	0x0000add0
        /*03ec*/ 	.word	0x0000000e
        /*03f0*/ 	.word	0x00000000
        /*03f4*/ 	.short	0x0101
        /*03f6*/ 	.byte	0x3f
	.zero		1


	//   ....[37]....
        /*03f8*/ 	.word	0x0000ae60
        /*03fc*/ 	.word	0x00000024
        /*0400*/ 	.word	0x00000000
        /*0404*/ 	.short	0x0101
        /*0406*/ 	.byte	0x3f
	.zero		1


	//   ....[38]....
        /*0408*/ 	.word	0x0000b9f0
        /*040c*/ 	.word	0x000000ff
        /*0410*/ 	.word	0x0002d830
        /*0414*/ 	.short	0x010a
        /*0416*/ 	.byte	0x06
	.zero		1


	//   ....[39]....
        /*0418*/ 	.word	0x0000ba30
        /*041c*/ 	.word	0x000000ff
        /*0420*/ 	.word	0x0002d830
        /*0424*/ 	.short	0x010a
        /*0426*/ 	.byte	0x06
	.zero		1


	//   ....[40]....
        /*0428*/ 	.word	0x0000bcb0
        /*042c*/ 	.word	0x000000ff
        /*0430*/ 	.word	0x0002d850
        /*0434*/ 	.short	0x010a
        /*0436*/ 	.byte	0x06
	.zero		1


	//   ....[41]....
        /*0438*/ 	.word	0x0000bcf0
        /*043c*/ 	.word	0x000000ff
        /*0440*/ 	.word	0x0002d850
        /*0444*/ 	.short	0x010a
        /*0446*/ 	.byte	0x06
	.zero		1


	//   ....[42]....
        /*0448*/ 	.word	0x0000c9d0
        /*044c*/ 	.word	0x00000053
        /*0450*/ 	.word	0x00000000
        /*0454*/ 	.short	0x0101
        /*0456*/ 	.byte	0x3f
	.zero		1


	//   ....[43]....
        /*0458*/ 	.word	0x0000e410
        /*045c*/ 	.word	0x00000022
        /*0460*/ 	.word	0x00000000
        /*0464*/ 	.short	0x0101
        /*0466*/ 	.byte	0x3f
	.zero		1


	//   ....[44]....
        /*0468*/ 	.word	0x0000f170
        /*046c*/ 	.word	0x000000ff
        /*0470*/ 	.word	0x0002d850
        /*0474*/ 	.short	0x010a
        /*0476*/ 	.byte	0x09
	.zero		1


	//   ....[45]....
        /*0478*/ 	.word	0x0000f1b0
        /*047c*/ 	.word	0x000000ff
        /*0480*/ 	.word	0x0002d850
        /*0484*/ 	.short	0x010a
        /*0486*/ 	.byte	0x09
	.zero		1


	//   ....[46]....
        /*0488*/ 	.word	0x0000f7f0
        /*048c*/ 	.word	0x00000004
        /*0490*/ 	.word	0x00000000
        /*0494*/ 	.short	0x0101
        /*0496*/ 	.byte	0x3f
	.zero		1


	//   ....[47]....
        /*0498*/ 	.word	0x00010400
        /*049c*/ 	.word	0x000000ff
        /*04a0*/ 	.word	0x00000000
        /*04a4*/ 	.short	0x0101
        /*04a6*/ 	.byte	0x05
	.zero		1


	//   ....[48]....
        /*04a8*/ 	.word	0x00011bf0
        /*04ac*/ 	.word	0x0000000d
        /*04b0*/ 	.word	0x0002d840
        /*04b4*/ 	.short	0x010a
        /*04b6*/ 	.byte	0x3f
	.zero		1


	//   ....[49]....
        /*04b8*/ 	.word	0x00012070
        /*04bc*/ 	.word	0x000000ff
        /*04c0*/ 	.word	0x0002d820
        /*04c4*/ 	.short	0x010a
        /*04c6*/ 	.byte	0x2a
	.zero		1


	//   ....[50]....
        /*04c8*/ 	.word	0x00012340
        /*04cc*/ 	.word	0x00000003
        /*04d0*/ 	.word	0x0002d840
        /*04d4*/ 	.short	0x010a
        /*04d6*/ 	.byte	0x3f
	.zero		1


	//   ....[51]....
        /*04d8*/ 	.word	0x00012590
        /*04dc*/ 	.word	0x00000002
        /*04e0*/ 	.word	0x00000060
        /*04e4*/ 	.short	0x010a
        /*04e6*/ 	.byte	0x3f
	.zero		1


	//   ....[52]....
        /*04e8*/ 	.word	0x00012a80
        /*04ec*/ 	.word	0x00000004
        /*04f0*/ 	.word	0x0002d840
        /*04f4*/ 	.short	0x010a
        /*04f6*/ 	.byte	0x3f
	.zero		1


	//   ....[53]....
        /*04f8*/ 	.word	0x00012cd0
        /*04fc*/ 	.word	0x00000003
        /*0500*/ 	.word	0x00000060
        /*0504*/ 	.short	0x010a
        /*0506*/ 	.byte	0x3f
	.zero		1


	//   ....[54]....
        /*0508*/ 	.word	0x00013120
        /*050c*/ 	.word	0x00000003
        /*0510*/ 	.word	0x0002d840
        /*0514*/ 	.short	0x010a
        /*0516*/ 	.byte	0x3f
	.zero		1


	//   ....[55]....
        /*0518*/ 	.word	0x00013370
        /*051c*/ 	.word	0x00000003
        /*0520*/ 	.word	0x00000060
        /*0524*/ 	.short	0x010a
        /*0526*/ 	.byte	0x3f
	.zero		1


	//   ....[56]....
        /*0528*/ 	.word	0x00013740
        /*052c*/ 	.word	0x00000003
        /*0530*/ 	.word	0x0002d860
        /*0534*/ 	.short	0x010a
        /*0536*/ 	.byte	0x3f
	.zero		1


	//   ....[57]....
        /*0538*/ 	.word	0x00013b70
        /*053c*/ 	.word	0x00000009
        /*0540*/ 	.word	0x0002d820
        /*0544*/ 	.short	0x010a
        /*0546*/ 	.byte	0x3f
	.zero		1


	//   ....[58]....
        /*0548*/ 	.word	0x00013c90
        /*054c*/ 	.word	0x00000005
        /*0550*/ 	.word	0x00000000
        /*0554*/ 	.short	0x010a
        /*0556*/ 	.byte	0x3f
	.zero		1


	//   ....[59]....
        /*0558*/ 	.word	0x00013d00
        /*055c*/ 	.word	0x00000003
        /*0560*/ 	.word	0x00000000
        /*0564*/ 	.short	0x010a
        /*0566*/ 	.byte	0x3f
	.zero		1


	//   ....[60]....
        /*0568*/ 	.word	0x00013d60
        /*056c*/ 	.word	0x00000013
        /*0570*/ 	.word	0x00000000
        /*0574*/ 	.short	0x010a
        /*0576*/ 	.byte	0x3f
	.zero		1


	//   ....[61]....
        /*0578*/ 	.word	0x00013d90
        /*057c*/ 	.word	0x00000007
        /*0580*/ 	.word	0x00000000
        /*0584*/ 	.short	0x010a
        /*0586*/ 	.byte	0x3f
	.zero		1


	//   ....[62]....
        /*0588*/ 	.word	0x00013e00
        /*058c*/ 	.word	0x00000003
        /*0590*/ 	.word	0x0002d800
        /*0594*/ 	.short	0x010a
        /*0596*/ 	.byte	0x3f
	.zero		1


	//   ....[63]....
        /*0598*/ 	.word	0x00013e50
        /*059c*/ 	.word	0x00000003
        /*05a0*/ 	.word	0x0002d830
        /*05a4*/ 	.short	0x010a
        /*05a6*/ 	.byte	0x3f
	.zero		1


	//   ....[64]....
        /*05a8*/ 	.word	0x00013eb0
        /*05ac*/ 	.word	0x0000000d
        /*05b0*/ 	.word	0x0002d830
        /*05b4*/ 	.short	0x010a
        /*05b6*/ 	.byte	0x3f
	.zero		1


	//   ....[65]....
        /*05b8*/ 	.word	0x00013f10
        /*05bc*/ 	.word	0x0000000d
        /*05c0*/ 	.word	0x0002d850
        /*05c4*/ 	.short	0x010a
        /*05c6*/ 	.byte	0x3f
	.zero		1


	//   ....[66]....
        /*05c8*/ 	.word	0x00013f70
        /*05cc*/ 	.word	0x0000000b
        /*05d0*/ 	.word	0x0002d830
        /*05d4*/ 	.short	0x010a
        /*05d6*/ 	.byte	0x3f
	.zero		1


	//   ....[67]....
        /*05d8*/ 	.word	0x00013fd0
        /*05dc*/ 	.word	0x0000000b
        /*05e0*/ 	.word	0x0002d850
        /*05e4*/ 	.short	0x010a
        /*05e6*/ 	.byte	0x3f
	.zero		1


	//   ....[68]....
        /*05e8*/ 	.word	0x00014030
        /*05ec*/ 	.word	0x0000000b
        /*05f0*/ 	.word	0x0002d830
        /*05f4*/ 	.short	0x010a
        /*05f6*/ 	.byte	0x3f
	.zero		1


	//   ....[69]....
        /*05f8*/ 	.word	0x00014090
        /*05fc*/ 	.word	0x0000000b
        /*0600*/ 	.word	0x0002d850
        /*0604*/ 	.short	0x010a
        /*0606*/ 	.byte	0x3f
	.zero		1


	//   ....[70]....
        /*0608*/ 	.word	0x000140f0
        /*060c*/ 	.word	0x00000003
        /*0610*/ 	.word	0x0002d850
        /*0614*/ 	.short	0x010a
        /*0616*/ 	.byte	0x3f
	.zero		1


	//   ....[71]....
        /*0618*/ 	.word	0x00014240
        /*061c*/ 	.word	0x0000000d
        /*0620*/ 	.word	0x0002d840
        /*0624*/ 	.short	0x010a
        /*0626*/ 	.byte	0x3f
	.zero		1


	//   ....[72]....
        /*0628*/ 	.word	0x000142a0
        /*062c*/ 	.word	0x00000005
        /*0630*/ 	.word	0x0002d820
        /*0634*/ 	.short	0x010a
        /*0636*/ 	.byte	0x3f
	.zero		1


	//   ....[73]....
        /*0638*/ 	.word	0x000142f0
        /*063c*/ 	.word	0x00000003
        /*0640*/ 	.word	0x0002d840
        /*0644*/ 	.short	0x010a
        /*0646*/ 	.byte	0x3f
	.zero		1


	//   ....[74]....
        /*0648*/ 	.word	0x00014340
        /*064c*/ 	.word	0x00000002
        /*0650*/ 	.word	0x00000060
        /*0654*/ 	.short	0x010a
        /*0656*/ 	.byte	0x3f
	.zero		1


	//   ....[75]....
        /*0658*/ 	.word	0x00014390
        /*065c*/ 	.word	0x00000004
        /*0660*/ 	.word	0x0002d840
        /*0664*/ 	.short	0x010a
        /*0666*/ 	.byte	0x3f
	.zero		1


	//   ....[76]....
        /*0668*/ 	.word	0x000143e0
        /*066c*/ 	.word	0x00000003
        /*0670*/ 	.word	0x00000060
        /*0674*/ 	.short	0x010a
        /*0676*/ 	.byte	0x3f
	.zero		1


	//   ....[77]....
        /*0678*/ 	.word	0x00014430
        /*067c*/ 	.word	0x00000003
        /*0680*/ 	.word	0x0002d840
        /*0684*/ 	.short	0x010a
        /*0686*/ 	.byte	0x3f
	.zero		1


	//   ....[78]....
        /*0688*/ 	.word	0x00014480
        /*068c*/ 	.word	0x00000003
        /*0690*/ 	.word	0x00000060
        /*0694*/ 	.short	0x010a
        /*0696*/ 	.byte	0x3f
	.zero		1


	//   ....[79]....
        /*0698*/ 	.word	0x000144d0
        /*069c*/ 	.word	0x00000003
        /*06a0*/ 	.word	0x0002d860
        /*06a4*/ 	.short	0x010a
        /*06a6*/ 	.byte	0x3f
	.zero		1


	//   ....[80]....
        /*06a8*/ 	.word	0x000145b0
        /*06ac*/ 	.word	0x00000009
        /*06b0*/ 	.word	0x0002d820
        /*06b4*/ 	.short	0x010a
        /*06b6*/ 	.byte	0x3f
	.zero		1


	//   ....[81]....
        /*06b8*/ 	.word	0x00014600
        /*06bc*/ 	.word	0x00000005
        /*06c0*/ 	.word	0x00000000
        /*06c4*/ 	.short	0x010a
        /*06c6*/ 	.byte	0x3f
	.zero		1


	//   ....[82]....
        /*06c8*/ 	.word	0x00014650
        /*06cc*/ 	.word	0x00000003
        /*06d0*/ 	.word	0x00000000
        /*06d4*/ 	.short	0x010a
        /*06d6*/ 	.byte	0x3f
	.zero		1


	//   ....[83]....
        /*06d8*/ 	.word	0x000146a0
        /*06dc*/ 	.word	0x00000013
        /*06e0*/ 	.word	0x00000000
        /*06e4*/ 	.short	0x010a
        /*06e6*/ 	.byte	0x3f
	.zero		1


	//----- nvinfo : EIATTR_NUM_MBARRIERS
	.align		4
.L_179:
        /*06e8*/ 	.byte	0x03, 0x38
        /*06ea*/ 	.short	0x0016


	//----- nvinfo : EIATTR_EXIT_INSTR_OFFSETS
	.align		4
        /*06ec*/ 	.byte	0x04, 0x1c
        /*06ee*/ 	.short	(.L_181 - .L_180)


	//   ....[0]....
.L_180:
        /*06f0*/ 	.word	0x00000a50


	//   ....[1]....
        /*06f4*/ 	.word	0x00010aa0


	//   ....[2]....
        /*06f8*/ 	.word	0x00010b00


	//   ....[3]....
        /*06fc*/ 	.word	0x00013bb0


	//   ....[4]....
        /*0700*/ 	.word	0x00013de0


	//----- nvinfo : EIATTR_MAX_THREADS
	.align		4
.L_181:
        /*0704*/ 	.byte	0x04, 0x05
        /*0706*/ 	.short	(.L_183 - .L_182)
.L_182:
        /*0708*/ 	.word	0x00000200
        /*070c*/ 	.word	0x00000001
        /*0710*/ 	.word	0x00000001


	//----- nvinfo : EIATTR_CRS_STACK_SIZE
	.align		4
.L_183:
        /*0714*/ 	.byte	0x04, 0x1e
        /*0716*/ 	.short	(.L_185 - .L_184)
.L_184:
        /*0718*/ 	.word	0x00000000


	//----- nvinfo : EIATTR_CBANK_PARAM_SIZE
	.align		4
.L_185:
        /*071c*/ 	.byte	0x03, 0x19
        /*071e*/ 	.short	0x0bf0


	//----- nvinfo : EIATTR_PARAM_CBANK
	.align		4
        /*0720*/ 	.byte	0x04, 0x0a
        /*0722*/ 	.short	(.L_187 - .L_186)
	.align		4
.L_186:
        /*0724*/ 	.word	index@(.nv.constant0._ZN7cutlass13device_kernelIN5flash11enable_sm90INS1_16FlashAttnFwdSm90INS1_25CollectiveMainloopFwdSm90ILi2EN4cute5tupleIJNS5_1CILi1EEES8_S8_EEENS6_IJNS7_ILi192EEENS7_ILi128EEENS7_ILi96EEEEEELi96ENS_10bfloat16_tEfNS_4arch4Sm90ELb0ELb1ELb1ELb0ELb0ELb0ELb0ELb0ELb1ELb0ELb0ELb0EEENS1_21CollectiveEpilogueFwdINS6_IJSA_SC_SB_EEES9_SE_SG_Li384ELb0ELb0ELb0ELb0EEENS1_30DynamicPersistentTileSchedulerILi384ELi32ELb0ELb0ELb1EEEEEEEEEvNT_6ParamsE)
        /*0728*/ 	.short	0x0210
        /*072a*/ 	.short	0x0bf0


	//----- nvinfo : EIATTR_SW_WAR
	.align		4
.L_187:
        /*072c*/ 	.byte	0x04, 0x36
        /*072e*/ 	.short	(.L_189 - .L_188)
.L_188:
        /*0730*/ 	.word	0x00000008
.L_189:


//--------------------- .nv.info._ZN7cutlass13device_kernelIN5flash11enable_sm90INS1_16FlashAttnFwdSm90INS1_25CollectiveMainloopFwdSm90ILi2EN4cute5tupleIJNS5_1CILi1EEES8_S8_EEENS6_IJNS7_ILi192EEENS7_ILi128EEENS7_ILi96EEEEEELi96ENS_10bfloat16_tEfNS_4arch4Sm90ELb0ELb1ELb1ELb1ELb0ELb0ELb0ELb0ELb1ELb0ELb0ELb0EEENS1_21CollectiveEpilogueFwdINS6_IJSA_SC_SB_EEES9_SE_SG_Li384ELb1ELb0ELb0ELb0EEENS1_36VarlenDynamicPersistentTileSchedulerILi192ELi128ELi384ELi32ELb0ELb0ELb1ELb1ELb0ELb1EEEEEEEEEvNT_6ParamsE --------------------------
	.section	.nv.info._ZN7cutlass13device_kernelIN5flash11enable_sm90INS1_16FlashAttnFwdSm90INS1_25CollectiveMainloopFwdSm90ILi2EN4cute5tupleIJNS5_1CILi1EEES8_S8_EEENS6_IJNS7_ILi192EEENS7_ILi128EEENS7_ILi96EEEEEELi96ENS_10bfloat16_tEfNS_4arch4Sm90ELb0ELb1ELb1ELb1ELb0ELb0ELb0ELb0ELb1ELb0ELb0ELb0EEENS1_21CollectiveEpilogueFwdINS6_IJSA_SC_SB_EEES9_SE_SG_Li384ELb1ELb0ELb0ELb0EEENS1_36VarlenDynamicPersistentTileSchedulerILi192ELi128ELi384ELi32ELb0ELb0ELb1ELb1ELb0ELb1EEEEEEEEEvNT_6ParamsE,"",@"SHT_CUDA_INFO"
	.sectionflags	@""
	.align	4


	//----- nvinfo : EIATTR_CUDA_API_VERSION
	.align		4
        /*0000*/ 	.byte	0x04, 0x37
        /*0002*/ 	.short	(.L_191 - .L_190)
.L_190:
        /*0004*/ 	.word	0x00000082


	//----- nvinfo : EIATTR_KPARAM_INFO
	.align		4
.L_191:
        /*0008*/ 	.byte	0x04, 0x17
        /*000a*/ 	.short	(.L_193 - .L_192)
.L_192:
        /*000c*/ 	.word	0x00000000
        /*0010*/ 	.short	0x0000
        /*0012*/ 	.short	0x0070
        /*0014*/ 	.byte	0x00, 0xf0, 0x01, 0x28


	//----- nvinfo : EIATTR_SPARSE_MMA_MASK
	.align		4
.L_193:
        /*0018*/ 	.byte	0x03, 0x50
        /*001a*/ 	.short	0x0000


	//----- nvinfo : EIATTR_MAXREG_COUNT
	.align		4
        /*001c*/ 	.byte	0x03, 0x1b
        /*001e*/ 	.short	0x0080


	//----- nvinfo : EIATTR_NUM_BARRIERS
	.align		4
        /*0020*/ 	.byte	0x02, 0x4c
        /*0022*/ 	.byte	0x10
	.zero		1


	//----- nvinfo : EIATTR_EXTERNS
	.align		4
        /*0024*/ 	.byte	0x04, 0x0f
        /*0026*/ 	.short	(.L_195 - .L_194)


	//   ....[0]....
	.align		4
.L_194:
        /*0028*/ 	.word	index@(__assertfail)


	//----- nvinfo : EIATTR_ANNOTATIONS
	.align		4
.L_195:
        /*002c*/ 	.byte	0x04, 0x55
        /*002e*/ 	.short	(.L_197 - .L_196)


	//   ....[0]....
.L_196:
        /*0030*/ 	.word	0x00000001
        /*0034*/ 	.byte	0x80, 0x22, 0x01, 0x00, 0x01, 0x00, 0x00, 0x00, 0x10, 0x2d, 0x01, 0x00


	//----- nvinfo : EIATTR_MERCURY_ISA_VERSION
	.align		4
.L_197:
        /*0040*/ 	.byte	0x03, 0x5f
        /*0042*/ 	.short	0x0101


	//----- nvinfo : EIATTR_UNUSED_LOAD_BYTE_OFFSET
	.align		4
        /*0044*/ 	.byte	0x04, 0x44
        /*0046*/ 	.short	(.L_199 - .L_198)


	//   ....[0]....
.L_198:
        /*0048*/ 	.word	0x00000a80
        /*004c*/ 	.word	0x0000fff0


	//   ....[1]....
        /*0050*/ 	.word	0x0000fcc0
        /*0054*/ 	.word	0x0000fff0


	//----- nvinfo : EIATTR_INT_WARP_WIDE_INSTR_OFFSETS
	.align		4
.L_199:
        /*0058*/ 	.byte	0x04, 0x31
        /*005a*/ 	.short	(.L_201 - .L_200)


	//   ....[0]....
.L_200:
        /*005c*/ 	.word	0x00000160


	//   ....[1]....
        /*0060*/ 	.word	0x000001a0


	//   ....[2]....
        /*0064*/ 	.word	0x00000210


	//   ....[3]....
        /*0068*/ 	.word	0x000128c0


	//   ....[4]....
        /*006c*/ 	.word	0x00012950


	//   ....[5]....
        /*0070*/ 	.word	0x00012e00


	//   ....[6]....
        /*0074*/ 	.word	0x00012e40


	//   ....[7]....
        /*0078*/ 	.word	0x00012f80


	//   ....[8]....
        /*007c*/ 	.word	0x00013050


	//   ....[9]....
        /*0080*/ 	.word	0x00014f20


	//   ....[10]....
        /*0084*/ 	.word	0x00014fb0


	//----- nvinfo : EIATTR_COOP_GROUP_MASK_REGIDS
	.align		4
.L_201:
        /*0088*/ 	.byte	0x04, 0x29
        /*008a*/ 	.short	(.L_203 - .L_202)


	//   ....[0]....
.L_202:
        /*008c*/ 	.word	0xffffffff


	//   ....[1]....
        /*0090*/ 	.word	0xffffffff


	//   ....[2]....
        /*0094*/ 	.word	0xffffffff


	//   ....[3]....
        /*0098*/ 	.word	0xffffffff


	//   ....[4]....
        /*009c*/ 	.word	0xffffffff


	//   ....[5]....
        /*00a0*/ 	.word	0xffffffff


	//   ....[6]....
        /*00a4*/ 	.word	0xffffffff


	//   ....[7]....
        /*00a8*/ 	.word	0xffffffff


	//   ....[8]....
        /*00ac*/ 	.word	0xffffffff


	//   ....[9]....
        /*00b0*/ 	.word	0xffffffff


	//   ....[10]....
        /*00b4*/ 	.word	0xffffffff


	//   ....[11]....
        /*00b8*/ 	.word	0xffffffff


	//   ....[12]....
        /*00bc*/ 	.word	0xffffffff


	//   ....[13]....
        /*00c0*/ 	.word	0xffffffff


	//   ....[14]....
        /*00c4*/ 	.word	0xffffffff


	//   ....[15]....
        /*00c8*/ 	.word	0xffffffff


	//   ....[16]....
        /*00cc*/ 	.word	0xffffffff


	//   ....[17]....
        /*00d0*/ 	.word	0xffffffff


	//   ....[18]....
        /*00d4*/ 	.word	0xffffffff


	//   ....[19]....
        /*00d8*/ 	.word	0xffffffff


	//   ....[20]....
        /*00dc*/ 	.word	0xffffffff


	//   ....[21]....
        /*00e0*/ 	.word	0xffffffff


	//   ....[22]....
        /*00e4*/ 	.word	0xffffffff


	//   ....[23]....
        /*00e8*/ 	.word	0xffffffff


	//   ....[24]....
        /*00ec*/ 	.word	0xffffffff


	//   ....[25]....
        /*00f0*/ 	.word	0xffffffff


	//   ....[26]....
        /*00f4*/ 	.word	0xffffffff


	//   ....[27]....
        /*00f8*/ 	.word	0xffffffff


	//   ....[28]....
        /*00fc*/ 	.word	0xffffffff


	//   ....[29]....
        /*0100*/ 	.word	0xffffffff


	//   ....[30]....
        /*0104*/ 	.word	0xffffffff


	//   ....[31]....
        /*0108*/ 	.word	0xffffffff


	//   ....[32]....
        /*010c*/ 	.word	0xffffffff


	//   ....[33]....
        /*0110*/ 	.word	0xffffffff


	//   ....[34]....
        /*0114*/ 	.word	0xffffffff


	//   ....[35]....
        /*0118*/ 	.word	0xffffffff


	//   ....[36]....
        /*011c*/ 	.word	0xffffffff


	//   ....[37]....
        /*0120*/ 	.word	0xffffffff


	//   ....[38]....
        /*0124*/ 	.word	0xffffffff


	//   ....[39]....
        /*0128*/ 	.word	0xffffffff


	//   ....[40]....
        /*012c*/ 	.word	0xffffffff


	//   ....[41]....
        /*0130*/ 	.word	0xffffffff


	//   ....[42]....
        /*0134*/ 	.word	0xffffffff


	//   ....[43]....
        /*0138*/ 	.word	0xffffffff


	//   ....[44]....
        /*013c*/ 	.word	0xffffffff


	//   ....[45]....
        /*0140*/ 	.word	0xffffffff


	//   ....[46]....
        /*0144*/ 	.word	0xffffffff


	//   ....[47]....
        /*0148*/ 	.word	0xffffffff


	//   ....[48]....
        /*014c*/ 	.word	0xffffffff


	//   ....[49]....
        /*0150*/ 	.word	0xffffffff


	//   ....[50]....
        /*0154*/ 	.word	0xffffffff


	//   ....[51]....
        /*0158*/ 	.word	0xffffffff


	//   ....[52]....
        /*015c*/ 	.word	0xffffffff


	//   ....[53]....
        /*0160*/ 	.word	0xffffffff


	//   ....[54]....
        /*0164*/ 	.word	0xffffffff


	//   ....[55]....
        /*0168*/ 	.word	0xffffffff


	//   ....[56]....
        /*016c*/ 	.word	0xffffffff


	//   ....[57]....
        /*0170*/ 	.word	0xffffffff


	//   ....[58]....
        /*0174*/ 	.word	0xffffffff


	//   ....[59]....
        /*0178*/ 	.word	0xffffffff


	//   ....[60]....
        /*017c*/ 	.word	0xffffffff


	//   ....[61]....
        /*0180*/ 	.word	0xffffffff


	//   ....[62]....
        /*0184*/ 	.word	0xffffffff


	//   ....[63]....
        /*0188*/ 	.word	0xffffffff


	//   ....[64]....
        /*018c*/ 	.word	0xffffffff


	//   ....[65]....
        /*0190*/ 	.word	0xffffffff


	//   ....[66]....
        /*0194*/ 	.word	0x0500000f


	//   ....[67]....
        /*0198*/ 	.word	0x0500000f


	//   ....[68]....
        /*019c*/ 	.word	0x0500000f


	//   ....[69]....
        /*01a0*/ 	.word	0x0500000f


	//   ....[70]....
        /*01a4*/ 	.word	0x0500000f


	//   ....[71]....
        /*01a8*/ 	.word	0x0500000f


	//   ....[72]....
        /*01ac*/ 	.word	0x0500000f


	//   ....[73]....
        /*01b0*/ 	.word	0x0500000f


	//   ....[74]....
        /*01b4*/ 	.word	0x0500000f


	//   ....[75]....
        /*01b8*/ 	.word	0x0500000f


	//   ....[76]....
        /*01bc*/ 	.word	0x0500000f


	//   ....[77]....
        /*01c0*/ 	.word	0x0500000f


	//   ....[78]....
        /*01c4*/ 	.word	0x0500000f


	//   ....[79]....
        /*01c8*/ 	.word	0x0500000f


	//   ....[80]....
        /*01cc*/ 	.word	0x0500000f


	//   ....[81]....
        /*01d0*/ 	.word	0x0500000f


	//   ....[82]....
        /*01d4*/ 	.word	0x0500000f


	//   ....[83]....
        /*01d8*/ 	.word	0x0500000f


	//   ....[84]....
        /*01dc*/ 	.word	0x0500000f


	//----- nvinfo : EIATTR_COOP_GROUP_INSTR_OFFSETS
	.align		4
.L_203:
        /*01e0*/ 	.byte	0x04, 0x28
        /*01e2*/ 	.short	(.L_205 - .L_204)


	//   ....[0]....
.L_204:
        /*01e4*/ 	.word	0x00000070


	//   ....[1]....
        /*01e8*/ 	.word	0x00000170


	//   ....[2]....
        /*01ec*/ 	.word	0x000001c0


	//   ....[3]....
        /*01f0*/ 	.word	0x000003f0


	//   ....[4]....
        /*01f4*/ 	.word	0x00000550


	//   ....[5]....
        /*01f8*/ 	.word	0x00000670


	//   ....[6]....
        /*01fc*/ 	.word	0x000007d0


	//   ....[7]....
        /*0200*/ 	.word	0x000018b0


	//   ....[8]....
        /*0204*/ 	.word	0x00003ea0


	//   ....[9]....
        /*0208*/ 	.word	0x00003f40


	//   ....[10]....
        /*020c*/ 	.word	0x00004630


	//   ....[11]....
        /*0210*/ 	.word	0x00004690


	//   ....[12]....
        /*0214*/ 	.word	0x00005290


	//   ....[13]....
        /*0218*/ 	.word	0x000074f0


	//   ....[14]....
        /*021c*/ 	.word	0x000075f0


	//   ....[15]....
        /*0220*/ 	.word	0x00007b50


	//   ....[16]....
        /*0224*/ 	.word	0x00007d10


	//   ....[17]....
        /*0228*/ 	.word	0x00008e80


	//   ....[18]....
        /*022c*/ 	.word	0x00009f70


	//   ....[19]....
        /*0230*/ 	.word	0x0000a010


	//   ....[20]....
        /*0234*/ 	.word	0x0000a6e0


	//   ....[21]....
        /*0238*/ 	.word	0x0000a7a0


	//   ....[22]....
        /*023c*/ 	.word	0x0000b980


	//   ....[23]....
        /*0240*/ 	.word	0x0000d8d0


	//   ....[24]....
        /*0244*/ 	.word	0x0000d9d0


	//   ....[25]....
        /*0248*/ 	.word	0x0000e250


	//   ....[26]....
        /*024c*/ 	.word	0x0000e340


	//   ....[27]....
        /*0250*/ 	.word	0x0000f260


	//   ....[28]....
        /*0254*/ 	.word	0x0000f370


	//   ....[29]....
        /*0258*/ 	.word	0x0000f3d0


	//   ....[30]....
        /*025c*/ 	.word	0x0000f4e0


	//   ....[31]....
        /*0260*/ 	.word	0x0000f520


	//   ....[32]....
        /*0264*/ 	.word	0x000114c0


	//   ....[33]....
        /*0268*/ 	.word	0x00011640


	//   ....[34]....
        /*026c*/ 	.word	0x00011670


	//   ....[35]....
        /*0270*/ 	.word	0x000116b0


	//   ....[36]....
        /*0274*/ 	.word	0x00011720


	//   ....[37]....
        /*0278*/ 	.word	0x00011780


	//   ....[38]....
        /*027c*/ 	.word	0x000117c0


	//   ....[39]....
        /*0280*/ 	.word	0x00011940


	//   ....[40]....
        /*0284*/ 	.word	0x000119a0


	//   ....[41]....
        /*0288*/ 	.word	0x000119e0


	//   ....[42]....
        /*028c*/ 	.word	0x00011a20


	//   ....[43]....
        /*0290*/ 	.word	0x00011a50


	//   ....[44]....
        /*0294*/ 	.word	0x00011a80


	//   ....[45]....
        /*0298*/ 	.word	0x00011b20


	//   ....[46]....
        /*029c*/ 	.word	0x00011b80


	//   ....[47]....
        /*02a0*/ 	.word	0x00011c10


	//   ....[48]....
        /*02a4*/ 	.word	0x00015320


	//   ....[49]....
        /*02a8*/ 	.word	0x00015330


	//   ....[50]....
        /*02ac*/ 	.word	0x00015420


	//   ....[51]....
        /*02b0*/ 	.word	0x00015480


	//   ....[52]....
        /*02b4*/ 	.word	0x000154c0


	//   ....[53]....
        /*02b8*/ 	.word	0x00015500


	//   ....[54]....
        /*02bc*/ 	.word	0x00015530


	//   ....[55]....
        /*02c0*/ 	.word	0x00015560


	//   ....[56]....
        /*02c4*/ 	.word	0x000156d0


	//   ....[57]....
        /*02c8*/ 	.word	0x00015730


	//   ....[58]....
        /*02cc*/ 	.word	0x00015770


	//   ....[59]....
        /*02d0*/ 	.word	0x000157b0


	//   ....[60]....
        /*02d4*/ 	.word	0x000157e0


	//   ....[61]....
        /*02d8*/ 	.word	0x00015810


	//   ....[62]....
        /*02dc*/ 	.word	0x000158d0


	//   ....[63]....
        /*02e0*/ 	.word	0x000158f0


	//   ....[64]....
        /*02e4*/ 	.word	0x00015960


	//   ....[65]....
        /*02e8*/ 	.word	0x00015fb0


	//   ....[66]....
        /*02ec*/ 	.word	0x00016610


	//   ....[67]....
        /*02f0*/ 	.word	0x00016a00


	//   ....[68]....
        /*02f4*/ 	.word	0x00016a90


	//   ....[69]....
        /*02f8*/ 	.word	0x00016b30


	//   ....[70]....
        /*02fc*/ 	.word	0x00016be0


	//   ....[71]....
        /*0300*/ 	.word	0x00016c60


	//   ....[72]....
        /*0304*/ 	.word	0x00016ce0


	//   ....[73]....
        /*0308*/ 	.word	0x00016d60


	//   ....[74]....
        /*030c*/ 	.word	0x00016de0


	//   ....[75]....
        /*0310*/ 	.word	0x00016e70


	//   ....[76]....
        /*0314*/ 	.word	0x00016f20


	//   ....[77]....
        /*0318*/ 	.word	0x00016fa0


	//   ....[78]....
        /*031c*/ 	.word	0x00017020


	//   ....[79]....
        /*0320*/ 	.word	0x000170a0


	//   ....[80]....
        /*0324*/ 	.word	0x00017120


	//   ....[81]....
        /*0328*/ 	.word	0x00017190


	//   ....[82]....
        /*032c*/ 	.word	0x00017230


	//   ....[83]....
        /*0330*/ 	.word	0x000172c0


	//   ....[84]....
        /*0334*/ 	.word	0x000173e0


	//----- nvinfo : EIATTR_REG_RECONFIG
	.align		4
.L_205:
        /*0338*/ 	.byte	0x01, 0x54
	.zero		2


	//----- nvinfo : EIATTR_SYSCALL_OFFSETS
	.align		4
        /*033c*/ 	.byte	0x04, 0x46
        /*033e*/ 	.short	(.L_207 - .L_206)


	//   ....[0]....
.L_206:
        /*0340*/ 	.word	0x00001aa0


	//   ....[1]....
        /*0344*/ 	.word	0x00012ad0


	//   ....[2]....
        /*0348*/ 	.word	0x00012c00


	//   ....[3]....
        /*034c*/ 	.word	0x00012d00


	//----- nvinfo : EIATTR_MBARRIER_INSTR_OFFSETS
	.align		4
.L_207:
        /*0350*/ 	.byte	0x04, 0x39
        /*0352*/ 	.short	(.L_209 - .L_208)


	//   ....[0]....
.L_208:
        /*0354*/ 	.word	0x000002a0
        /*0358*/ 	.word	0x000000ff
        /*035c*/ 	.word	0x0002d800
        /*0360*/ 	.short	0x0100
        /*0362*/ 	.byte	0x08
	.zero		1


	//   ....[1]....
        /*0364*/ 	.word	0x000002b0
        /*0368*/ 	.word	0x000000ff
        /*036c*/ 	.word	0x0002d820
        /*0370*/ 	.short	0x0100
        /*0372*/ 	.byte	0x08
	.zero		1


	//   ....[2]....
        /*0374*/ 	.word	0x000003a0
        /*0378*/ 	.word	0x000000ff
        /*037c*/ 	.word	0x0002d830
        /*0380*/ 	.short	0x0100
        /*0382*/ 	.byte	0x08
	.zero		1


	//   ....[3]....
        /*0384*/ 	.word	0x000003b0
        /*0388*/ 	.word	0x000000ff
        /*038c*/ 	.word	0x0002d840
        /*0390*/ 	.short	0x0100
        /*0392*/ 	.byte	0x08
	.zero		1


	//   ....[4]....
        /*0394*/ 	.word	0x000003c0
        /*0398*/ 	.word	0x000000ff
        /*039c*/ 	.word	0x0002d838
        /*03a0*/ 	.short	0x0100
        /*03a2*/ 	.byte	0x08
	.zero		1


	//   ....[5]....
        /*03a4*/ 	.word	0x000003d0
        /*03a8*/ 	.word	0x000000ff
        /*03ac*/ 	.word	0x0002d848
        /*03b0*/ 	.short	0x0100
        /*03b2*/ 	.byte	0x08
	.zero		1


	//   ....[6]....
        /*03b4*/ 	.word	0x00000500
        /*03b8*/ 	.word	0x000000ff
        /*03bc*/ 	.word	0x0002d850
        /*03c0*/ 	.short	0x0100
        /*03c2*/ 	.byte	0x08
	.zero		1


	//   ....[7]....
        /*03c4*/ 	.word	0x00000510
        /*03c8*/ 	.word	0x000000ff
        /*03cc*/ 	.word	0x0002d860
        /*03d0*/ 	.short	0x0100
        /*03d2*/ 	.byte	0x08
	.zero		1


	//   ....[8]....
        /*03d4*/ 	.word	0x00000520
        /*03d8*/ 	.word	0x000000ff
        /*03dc*/ 	.word	0x0002d858
        /*03e0*/ 	.short	0x0100
        /*03e2*/ 	.byte	0x08
	.zero		1


	//   ....[9]....
        /*03e4*/ 	.word	0x00000530
        /*03e8*/ 	.word	0x000000ff
        /*03ec*/ 	.word	0x0002d868
        /*03f0*/ 	.short	0x0100
        /*03f2*/ 	.byte	0x08
	.zero		1


	//   ....[10]....
        /*03f4*/ 	.word	0x00000620
        /*03f8*/ 	.word	0x000000ff
        /*03fc*/ 	.word	0x0002d870
        /*0400*/ 	.short	0x0100
        /*0402*/ 	.byte	0x06
	.zero		1


	//   ....[11]....
        /*0404*/ 	.word	0x00000630
        /*0408*/ 	.word	0x000000ff
        /*040c*/ 	.word	0x0002d880
        /*0410*/ 	.short	0x0100
        /*0412*/ 	.byte	0x06
	.zero		1


	//   ....[12]....
        /*0414*/ 	.word	0x00000640
        /*0418*/ 	.word	0x000000ff
        /*041c*/ 	.word	0x0002d878
        /*0420*/ 	.short	0x0100
        /*0422*/ 	.byte	0x06
	.zero		1


	//   ....[13]....
        /*0424*/ 	.word	0x00000650
        /*0428*/ 	.word	0x000000ff
        /*042c*/ 	.word	0x0002d888
        /*0430*/ 	.short	0x0100
        /*0432*/ 	.byte	0x06
	.zero		1


	//   ....[14]....
        /*0434*/ 	.word	0x00000780
        /*0438*/ 	.word	0x000000ff
        /*043c*/ 	.word	0x0002d890
        /*0440*/ 	.short	0x0100
        /*0442*/ 	.byte	0x08
	.zero		1


	//   ....[15]....
        /*0444*/ 	.word	0x00000790
        /*0448*/ 	.word	0x000000ff
        /*044c*/ 	.word	0x0002d8a0
        /*0450*/ 	.short	0x0100
        /*0452*/ 	.byte	0x08
	.zero		1


	//   ....[16]....
        /*0454*/ 	.word	0x000007a0
        /*0458*/ 	.word	0x000000ff
        /*045c*/ 	.word	0x0002d898
        /*0460*/ 	.short	0x0100
        /*0462*/ 	.byte	0x08
	.zero		1


	//   ....[17]....
        /*0464*/ 	.word	0x000007b0
        /*0468*/ 	.word	0x000000ff
        /*046c*/ 	.word	0x0002d8a8
        /*0470*/ 	.short	0x0100
        /*0472*/ 	.byte	0x08
	.zero		1


	//   ....[18]....
        /*0474*/ 	.word	0x000008e0
        /*0478*/ 	.word	0x000000ff
        /*047c*/ 	.word	0x0002d8b0
        /*0480*/ 	.short	0x0100
        /*0482*/ 	.byte	0x08
	.zero		1


	//   ....[19]....
        /*0484*/ 	.word	0x000008f0
        /*0488*/ 	.word	0x000000ff
        /*048c*/ 	.word	0x0002d8c0
        /*0490*/ 	.short	0x0100
        /*0492*/ 	.byte	0x08
	.zero		1


	//   ....[20]....
        /*0494*/ 	.word	0x00000900
        /*0498*/ 	.word	0x000000ff
        /*049c*/ 	.word	0x0002d8b8
        /*04a0*/ 	.short	0x0100
        /*04a2*/ 	.byte	0x08
	.zero		1


	//   ....[21]....
        /*04a4*/ 	.word	0x00000910
        /*04a8*/ 	.word	0x000000ff
        /*04ac*/ 	.word	0x0002d8c8
        /*04b0*/ 	.short	0x0100
        /*04b2*/ 	.byte	0x08
	.zero		1


	//   ....[22]....
        /*04b4*/ 	.word	0x00001b20
        /*04b8*/ 	.word	0x000000ff
        /*04bc*/ 	.word	0x0002d800
        /*04c0*/ 	.short	0x010a
        /*04c2*/ 	.byte	0x2a
	.zero		1


	//   ....[23]....
        /*04c4*/ 	.word	0x00001ba0
        /*04c8*/ 	.word	0x00000004
        /*04cc*/ 	.word	0x0002d830
        /*04d0*/ 	.short	0x010a
        /*04d2*/ 	.byte	0x3f
	.zero		1


	//   ....[24]....
        /*04d4*/ 	.word	0x00001c00
        /*04d8*/ 	.word	0x00000004
        /*04dc*/ 	.word	0x0002d830
        /*04e0*/ 	.short	0x010a
        /*04e2*/ 	.byte	0x3f
	.zero		1


	//   ....[25]....
        /*04e4*/ 	.word	0x000023d0
        /*04e8*/ 	.word	0x00000004
        /*04ec*/ 	.word	0x00000000
        /*04f0*/ 	.short	0x0101
        /*04f2*/ 	.byte	0x3f
	.zero		1


	//   ....[26]....
        /*04f4*/ 	.word	0x00005710
        /*04f8*/ 	.word	0x000000ff
        /*04fc*/ 	.word	0x0002d830
        /*0500*/ 	.short	0x010a
        /*0502*/ 	.byte	0x06
	.zero		1


	//   ....[27]....
        /*0504*/ 	.word	0x00005750
        /*0508*/ 	.word	0x000000ff
        /*050c*/ 	.word	0x0002d830
        /*0510*/ 	.short	0x010a
        /*0512*/ 	.byte	0x06
	.zero		1


	//   ....[28]....
        /*0514*/ 	.word	0x000059f0
        /*0518*/ 	.word	0x000000ff
        /*051c*/ 	.word	0x0002d850
        /*0520*/ 	.short	0x010a
        /*0522*/ 	.byte	0x06
	.zero		1


	//   ....[29]....
        /*0524*/ 	.word	0x00005a30
        /*0528*/ 	.word	0x000000ff
        /*052c*/ 	.word	0x0002d850
        /*0530*/ 	.short	0x010a
        /*0532*/ 	.byte	0x06
	.zero		1


	//   ....[30]....
        /*0534*/ 	.word	0x00006740
        /*0538*/ 	.word	0x00000035
        /*053c*/ 	.word	0x00000000
        /*0540*/ 	.short	0x0101
        /*0542*/ 	.byte	0x3f
	.zero		1


	//   ....[31]....
        /*0544*/ 	.word	0x00008060
        /*0548*/ 	.word	0x0000000d
        /*054c*/ 	.word	0x00000000
        /*0550*/ 	.short	0x0101
        /*0552*/ 	.byte	0x3f
	.zero		1


	//   ....[32]....
        /*0554*/ 	.word	0x00009220
        /*0558*/ 	.word	0x000000ff
        /*055c*/ 	.word	0x0002d830
        /*0560*/ 	.short	0x010a
        /*0562*/ 	.byte	0x06
	.zero		1


	//   ....[33]....
        /*0564*/ 	.word	0x00009260
        /*0568*/ 	.word	0x000000ff
        /*056c*/ 	.word	0x0002d830
        /*0570*/ 	.short	0x010a
        /*0572*/ 	.byte	0x06
	.zero		1


	//   ....[34]....
        /*0574*/ 	.word	0x00009500
        /*0578*/ 	.word	0x000000ff
        /*057c*/ 	.word	0x0002d850
        /*0580*/ 	.short	0x010a
        /*0582*/ 	.byte	0x06
	.zero		1


	//   ....[35]....
        /*0584*/ 	.word	0x00009540
        /*0588*/ 	.word	0x000000ff
        /*058c*/ 	.word	0x0002d850
        /*0590*/ 	.short	0x010a
        /*0592*/ 	.byte	0x06
	.zero		1


	//   ....[36]....
        /*0594*/ 	.word	0x0000ae40
        /*0598*/ 	.word	0x00000018
        /*059c*/ 	.word	0x00000000
        /*05a0*/ 	.short	0x0101
        /*05a2*/ 	.byte	0x3f
	.zero		1


	//   ....[37]....
        /*05a4*/ 	.word	0x0000aec0
        /*05a8*/ 	.word	0x0000002a
        /*05ac*/ 	.word	0x00000000
        /*05b0*/ 	.short	0x0101
        /*05b2*/ 	.byte	0x3f
	.zero		1


	//   ....[38]....
        /*05b4*/ 	.word	0x0000bb50
        /*05b8*/ 	.word	0x000000ff
        /*05bc*/ 	.word	0x0002d830
        /*05c0*/ 	.short	0x010a
        /*05c2*/ 	.byte	0x06
	.zero		1


	//   ....[39]....
        /*05c4*/ 	.word	0x0000bb90
        /*05c8*/ 	.word	0x000000ff
        /*05cc*/ 	.word	0x0002d830
        /*05d0*/ 	.short	0x010a
        /*05d2*/ 	.byte	0x06
	.zero		1


	//   ....[40]....
        /*05d4*/ 	.word	0x0000be30
        /*05d8*/ 	.word	0x000000ff
        /*05dc*/ 	.word	0x0002d850
        /*05e0*/ 	.short	0x010a
        /*05e2*/ 	.byte	0x06
	.zero		1


	//   ....[41]....
        /*05e4*/ 	.word	0x0000be70
        /*05e8*/ 	.word	0x000000ff
        /*05ec*/ 	.word	0x0002d850
        /*05f0*/ 	.short	0x010a
        /*05f2*/ 	.byte	0x06
	.zero		1


	//   ....[42]....
        /*05f4*/ 	.word	0x0000cb30
        /*05f8*/ 	.word	0x00000035
        /*05fc*/ 	.word	0x00000000
        /*0600*/ 	.short	0x0101
        /*0602*/ 	.byte	0x3f
	.zero		1


	//   ....[43]....
        /*0604*/ 	.word	0x0000e6b0
        /*0608*/ 	.word	0x00000020
        /*060c*/ 	.word	0x00000000
        /*0610*/ 	.short	0x0101
        /*0612*/ 	.byte	0x3f
	.zero		1


	//   ....[44]....
        /*0614*/ 	.word	0x0000f2e0
        /*0618*/ 	.word	0x000000ff
        /*061c*/ 	.word	0x0002d850
        /*0620*/ 	.short	0x010a
        /*0622*/ 	.byte	0x09
	.zero		1


	//   ....[45]....
        /*0624*/ 	.word	0x0000f320
        /*0628*/ 	.word	0x000000ff
        /*062c*/ 	.word	0x0002d850
        /*0630*/ 	.short	0x010a
        /*0632*/ 	.byte	0x09
	.zero		1


	//   ....[46]....
        /*0634*/ 	.word	0x0000f960
        /*0638*/ 	.word	0x00000007
        /*063c*/ 	.word	0x00000000
        /*0640*/ 	.short	0x0101
        /*0642*/ 	.byte	0x3f
	.zero		1


	//   ....[47]....
        /*0644*/ 	.word	0x00010960
        /*0648*/ 	.word	0x000000ff
        /*064c*/ 	.word	0x00000000
        /*0650*/ 	.short	0x0101
        /*0652*/ 	.byte	0x04
	.zero		1


	//   ....[48]....
        /*0654*/ 	.word	0x00013330
        /*0658*/ 	.word	0x00000005
        /*065c*/ 	.word	0x0002d840
        /*0660*/ 	.short	0x010a
        /*0662*/ 	.byte	0x3f
	.zero		1


	//   ....[49]....
        /*0664*/ 	.word	0x00013820
        /*0668*/ 	.word	0x00000019
        /*066c*/ 	.word	0x0002d820
        /*0670*/ 	.short	0x010a
        /*0672*/ 	.byte	0x3f
	.zero		1


	//   ....[50]....
        /*0674*/ 	.word	0x00013b00
        /*0678*/ 	.word	0x00000003
        /*067c*/ 	.word	0x0002d840
        /*0680*/ 	.short	0x010a
        /*0682*/ 	.byte	0x3f
	.zero		1


	//   ....[51]....
        /*0684*/ 	.word	0x00013d80
        /*0688*/ 	.word	0x00000002
        /*068c*/ 	.word	0x00000060
        /*0690*/ 	.short	0x010a
        /*0692*/ 	.byte	0x3f
	.zero		1


	//   ....[52]....
        /*0694*/ 	.word	0x000142a0
        /*0698*/ 	.word	0x00000003
        /*069c*/ 	.word	0x0002d840
        /*06a0*/ 	.short	0x010a
        /*06a2*/ 	.byte	0x3f
	.zero		1


	//   ....[53]....
        /*06a4*/ 	.word	0x00014520
        /*06a8*/ 	.word	0x00000003
        /*06ac*/ 	.word	0x00000060
        /*06b0*/ 	.short	0x010a
        /*06b2*/ 	.byte	0x3f
	.zero		1


	//   ....[54]....
        /*06b4*/ 	.word	0x000149a0
        /*06b8*/ 	.word	0x00000002
        /*06bc*/ 	.word	0x0002d840
        /*06c0*/ 	.short	0x010a
        /*06c2*/ 	.byte	0x3f
	.zero		1


	//   ....[55]....
        /*06c4*/ 	.word	0x00014c40
        /*06c8*/ 	.word	0x00000002
        /*06cc*/ 	.word	0x00000060
        /*06d0*/ 	.short	0x010a
        /*06d2*/ 	.byte	0x3f
	.zero		1


	//   ....[56]....
        /*06d4*/ 	.word	0x00015020
        /*06d8*/ 	.word	0x00000003
        /*06dc*/ 	.word	0x0002d860
        /*06e0*/ 	.short	0x010a
        /*06e2*/ 	.byte	0x3f
	.zero		1


	//   ....[57]....
        /*06e4*/ 	.word	0x00015f30
        /*06e8*/ 	.word	0x00000009
        /*06ec*/ 	.word	0x0002d820
        /*06f0*/ 	.short	0x010a
        /*06f2*/ 	.byte	0x3f
	.zero		1


	//   ....[58]....
        /*06f4*/ 	.word	0x000160d0
        /*06f8*/ 	.word	0x00000007
        /*06fc*/ 	.word	0x00000000
        /*0700*/ 	.short	0x010a
        /*0702*/ 	.byte	0x3f
	.zero		1


	//   ....[59]....
        /*0704*/ 	.word	0x00016140
        /*0708*/ 	.word	0x00000003
        /*070c*/ 	.word	0x00000000
        /*0710*/ 	.short	0x010a
        /*0712*/ 	.byte	0x3f
	.zero		1


	//   ....[60]....
        /*0714*/ 	.word	0x000161a0
        /*0718*/ 	.word	0x00000005
        /*071c*/ 	.word	0x00000000
        /*0720*/ 	.short	0x010a
        /*0722*/ 	.byte	0x3f
	.zero		1


	//   ....[61]....
        /*0724*/ 	.word	0x000161d0
        /*0728*/ 	.word	0x00000003
        /*072c*/ 	.word	0x00000000
        /*0730*/ 	.short	0x010a
        /*0732*/ 	.byte	0x3f
	.zero		1


	//   ....[62]....
        /*0734*/ 	.word	0x00016240
        /*0738*/ 	.word	0x00000003
        /*073c*/ 	.word	0x0002d800
        /*0740*/ 	.short	0x010a
        /*0742*/ 	.byte	0x3f
	.zero		1


	//   ....[63]....
        /*0744*/ 	.word	0x00016290
        /*0748*/ 	.word	0x00000004
        /*074c*/ 	.word	0x0002d830
        /*0750*/ 	.short	0x010a
        /*0752*/ 	.byte	0x3f
	.zero		1


	//   ....[64]....
        /*0754*/ 	.word	0x000162f0
        /*0758*/ 	.word	0x0000000b
        /*075c*/ 	.word	0x0002d830
        /*0760*/ 	.short	0x010a
        /*0762*/ 	.byte	0x3f
	.zero		1


	//   ....[65]....
        /*0764*/ 	.word	0x00016350
        /*0768*/ 	.word	0x0000000b
        /*076c*/ 	.word	0x0002d850
        /*0770*/ 	.short	0x010a
        /*0772*/ 	.byte	0x3f
	.zero		1


	//   ....[66]....
        /*0774*/ 	.word	0x000163b0
        /*0778*/ 	.word	0x00000009
        /*077c*/ 	.word	0x0002d830
        /*0780*/ 	.short	0x010a
        /*0782*/ 	.byte	0x3f
	.zero		1


	//   ....[67]....
        /*0784*/ 	.word	0x00016410
        /*0788*/ 	.word	0x00000009
        /*078c*/ 	.word	0x0002d850
        /*0790*/ 	.short	0x010a
        /*0792*/ 	.byte	0x3f
	.zero		1


	//   ....[68]....
        /*0794*/ 	.word	0x00016470
        /*0798*/ 	.word	0x0000000d
        /*079c*/ 	.word	0x0002d830
        /*07a0*/ 	.short	0x010a
        /*07a2*/ 	.byte	0x3f
	.zero		1


	//   ....[69]....
        /*07a4*/ 	.word	0x000164d0
        /*07a8*/ 	.word	0x0000000d
        /*07ac*/ 	.word	0x0002d850
        /*07b0*/ 	.short	0x010a
        /*07b2*/ 	.byte	0x3f
	.zero		1


	//   ....[70]....
        /*07b4*/ 	.word	0x00016530
        /*07b8*/ 	.word	0x00000005
        /*07bc*/ 	.word	0x0002d850
        /*07c0*/ 	.short	0x010a
        /*07c2*/ 	.byte	0x3f
	.zero		1


	//   ....[71]....
        /*07c4*/ 	.word	0x000166d0
        /*07c8*/ 	.word	0x00000005
        /*07cc*/ 	.word	0x0002d840
        /*07d0*/ 	.short	0x010a
        /*07d2*/ 	.byte	0x3f
	.zero		1


	//   ....[72]....
        /*07d4*/ 	.word	0x00016720
        /*07d8*/ 	.word	0x00000019
        /*07dc*/ 	.word	0x0002d820
        /*07e0*/ 	.short	0x010a
        /*07e2*/ 	.byte	0x3f
	.zero		1


	//   ....[73]....
        /*07e4*/ 	.word	0x00016770
        /*07e8*/ 	.word	0x00000003
        /*07ec*/ 	.word	0x0002d840
        /*07f0*/ 	.short	0x010a
        /*07f2*/ 	.byte	0x3f
	.zero		1


	//   ....[74]....
        /*07f4*/ 	.word	0x000167c0
        /*07f8*/ 	.word	0x00000002
        /*07fc*/ 	.word	0x00000060
        /*0800*/ 	.short	0x010a
        /*0802*/ 	.byte	0x3f
	.zero		1


	//   ....[75]....
        /*0804*/ 	.word	0x00016810
        /*0808*/ 	.word	0x00000003
        /*080c*/ 	.word	0x0002d840
        /*0810*/ 	.short	0x010a
        /*0812*/ 	.byte	0x3f
	.zero		1


	//   ....[76]....
        /*0814*/ 	.word	0x00016860
        /*0818*/ 	.word	0x00000003
        /*081c*/ 	.word	0x00000060
        /*0820*/ 	.short	0x010a
        /*0822*/ 	.byte	0x3f
	.zero		1


	//   ....[77]....
        /*0824*/ 	.word	0x000168b0
        /*0828*/ 	.word	0x00000002
        /*082c*/ 	.word	0x0002d840
        /*0830*/ 	.short	0x010a
        /*0832*/ 	.byte	0x3f
	.zero		1


	//   ....[78]....
        /*0834*/ 	.word	0x00016900
        /*0838*/ 	.word	0x00000002
        /*083c*/ 	.word	0x00000060
        /*0840*/ 	.short	0x010a
        /*0842*/ 	.byte	0x3f
	.zero		1


	//   ....[79]....
        /*0844*/ 	.word	0x00016950
        /*0848*/ 	.word	0x00000003
        /*084c*/ 	.word	0x0002d860
        /*0850*/ 	.short	0x010a
        /*0852*/ 	.byte	0x3f
	.zero		1


	//   ....[80]....
        /*0854*/ 	.word	0x00017300
        /*0858*/ 	.word	0x00000009
        /*085c*/ 	.word	0x0002d820
        /*0860*/ 	.short	0x010a
        /*0862*/ 	.byte	0x3f
	.zero		1


	//   ....[81]....
        /*0864*/ 	.word	0x000174a0
        /*0868*/ 	.word	0x00000007
        /*086c*/ 	.word	0x00000000
        /*0870*/ 	.short	0x010a
        /*0872*/ 	.byte	0x3f
	.zero		1


	//   ....[82]....
        /*0874*/ 	.word	0x000174f0
        /*0878*/ 	.word	0x00000003
        /*087c*/ 	.word	0x00000000
        /*0880*/ 	.short	0x010a
        /*0882*/ 	.byte	0x3f
	.zero		1


	//   ....[83]....
        /*0884*/ 	.word	0x00017540
        /*0888*/ 	.word	0x00000005
        /*088c*/ 	.word	0x00000000
        /*0890*/ 	.short	0x010a
        /*0892*/ 	.byte	0x3f
	.zero		1


	//----- nvinfo : EIATTR_NUM_MBARRIERS
	.align		4
.L_209:
        /*0894*/ 	.byte	0x03, 0x38
        /*0896*/ 	.short	0x0016


	//----- nvinfo : EIATTR_EXIT_INSTR_OFFSETS
	.align		4
        /*0898*/ 	.byte	0x04, 0x1c
        /*089a*/ 	.short	(.L_211 - .L_210)


	//   ....[0]....
.L_210:
        /*089c*/ 	.word	0x00000ab0


	//   ....[1]....
        /*08a0*/ 	.word	0x00011480


	//   ....[2]....
        /*08a4*/ 	.word	0x000114e0


	//   ....[3]....
        /*08a8*/ 	.word	0x00016220


	//----- nvinfo : EIATTR_MAX_THREADS
	.align		4
.L_211:
        /*08ac*/ 	.byte	0x04, 0x05
        /*08ae*/ 	.short	(.L_213 - .L_212)
.L_212:
        /*08b0*/ 	.word	0x00000200
        /*08b4*/ 	.word	0x00000001
        /*08b8*/ 	.word	0x00000001


	//----- nvinfo : EIATTR_CRS_STACK_SIZE
	.align		4
.L_213:
        /*08bc*/ 	.byte	0x04, 0x1e
        /*08be*/ 	.short	(.L_215 - .L_214)
.L_214:
        /*08c0*/ 	.word	0x00000000


	//----- nvinfo : EIATTR_CBANK_PARAM_SIZE
	.align		4
.L_215:
        /*08c4*/ 	.byte	0x03, 0x19
        /*08c6*/ 	.short	0x0a70


	//----- nvinfo : EIATTR_PARAM_CBANK
	.align		4
        /*08c8*/ 	.byte	0x04, 0x0a
        /*08ca*/ 	.short	(.L_217 - .L_216)
	.align		4
.L_216:
        /*08cc*/ 	.word	index@(.nv.constant0._ZN7cutlass13device_kernelIN5flash11enable_sm90INS1_16FlashAttnFwdSm90INS1_25CollectiveMainloopFwdSm90ILi2EN4cute5tupleIJNS5_1CILi1EEES8_S8_EEENS6_IJNS7_ILi192EEENS7_ILi128EEENS7_ILi96EEEEEELi96ENS_10bfloat16_tEfNS_4arch4Sm90ELb0ELb1ELb1ELb1ELb0ELb0ELb0ELb0ELb1ELb0ELb0ELb0EEENS1_21CollectiveEpilogueFwdINS6_IJSA_SC_SB_EEES9_SE_SG_Li384ELb1ELb0ELb0ELb0EEENS1_36VarlenDynamicPersistentTileSchedulerILi192ELi128ELi384ELi32ELb0ELb0ELb1ELb1ELb0ELb1EEEEEEEEEvNT_6ParamsE)
        /*08d0*/ 	.short	0x0210
        /*08d2*/ 	.short	0x0a70


	//----- nvinfo : EIATTR_SW_WAR
	.align		4
.L_217:
        /*08d4*/ 	.byte	0x04, 0x36
        /*08d6*/ 	.short	(.L_219 - .L_218)
.L_218:
        /*08d8*/ 	.word	0x00000008
.L_219:


//--------------------- .nv.info._ZN7cutlass13device_kernelIN5flash11enable_sm90INS1_16FlashAttnFwdSm90INS1_25CollectiveMainloopFwdSm90ILi2EN4cute5tupleIJNS5_1CILi1EEES8_S8_EEENS6_IJNS7_ILi192EEENS7_ILi128EEENS7_ILi96EEEEEELi96ENS_10bfloat16_tEfNS_4arch4Sm90ELb0ELb1ELb1ELb1ELb0ELb1ELb0ELb0ELb1ELb0ELb0ELb0EEENS1_21CollectiveEpilogueFwdINS6_IJSA_SC_SB_EEES9_SE_SG_Li384ELb1ELb0ELb0ELb0EEENS1_36VarlenDynamicPersistentTileSchedulerILi192ELi128ELi384ELi32ELb0ELb0ELb1ELb1ELb0ELb1EEEEEEEEEvNT_6ParamsE --------------------------
	.section	.nv.info._ZN7cutlass13device_kernelIN5flash11enable_sm90INS1_16FlashAttnFwdSm90INS1_25CollectiveMainloopFwdSm90ILi2EN4cute5tupleIJNS5_1CILi1EEES8_S8_EEENS6_IJNS7_ILi192EEENS7_ILi128EEENS7_ILi96EEEEEELi96ENS_10bfloat16_tEfNS_4arch4Sm90ELb0ELb1ELb1ELb1ELb0ELb1ELb0ELb0ELb1ELb0ELb0ELb0EEENS1_21CollectiveEpilogueFwdINS6_IJSA_SC_SB_EEES9_SE_SG_Li384ELb1ELb0ELb0ELb0EEENS1_36VarlenDynamicPersistentTileSchedulerILi192ELi128ELi384ELi32ELb0ELb0ELb1ELb1ELb0ELb1EEEEEEEEEvNT_6ParamsE,"",@"SHT_CUDA_INFO"
	.sectionflags	@""
	.align	4


	//----- nvinfo : EIATTR_CUDA_API_VERSION
	.align		4
        /*0000*/ 	.byte	0x04, 0x37
        /*0002*/ 	.short	(.L_221 - .L_220)
.L_220:
        /*0004*/ 	.word	0x00000082


	//----- nvinfo : EIATTR_KPARAM_INFO
	.align		4
.L_221:
        /*0008*/ 	.byte	0x04, 0x17
        /*000a*/ 	.short	(.L_223 - .L_222)
.L_222:
        /*000c*/ 	.word	0x00000000
        /*0010*/ 	.short	0x0000
        /*0012*/ 	.short	0x0070
        /*0014*/ 	.byte	0x00, 0xf0, 0x01, 0x28


	//----- nvinfo : EIATTR_SPARSE_MMA_MASK
	.align		4
.L_223:
        /*0018*/ 	.byte	0x03, 0x50
        /*001a*/ 	.short	0x0000


	//----- nvinfo : EIATTR_MAXREG_COUNT
	.align		4
        /*001c*/ 	.byte	0x03, 0x1b
        /*001e*/ 	.short	0x0080


	//----- nvinfo : EIATTR_NUM_BARRIERS
	.align		4
        /*0020*/ 	.byte	0x02, 0x4c
        /*0022*/ 	.byte	0x10
	.zero		1


	//----- nvinfo : EIATTR_EXTERNS
	.align		4
        /*0024*/ 	.byte	0x04, 0x0f
        /*0026*/ 	.short	(.L_225 - .L_224)


	//   ....[0]....
	.align		4
.L_224:
        /*0028*/ 	.word	index@(__assertfail)


	//----- nvinfo : EIATTR_ANNOTATIONS
	.align		4
.L_225:
        /*002c*/ 	.byte	0x04, 0x55
        /*002e*/ 	.short	(.L_227 - .L_226)


	//   ....[0]....
.L_226:
        /* <DEDUP_REMOVED lines=60> */


	//----- nvinfo : EIATTR_MERCURY_ISA_VERSION
	.align		4
.L_227:
        /*03d8*/ 	.byte	0x03, 0x5f
        /*03da*/ 	.short	0x0101


	//----- nvinfo : EIATTR_UNUSED_LOAD_BYTE_OFFSET
	.align		4
        /*03dc*/ 	.byte	0x04, 0x44
        /*03de*/ 	.short	(.L_229 - .L_228)


	//   ....[0]....
.L_228:
        /*03e0*/ 	.word	0x00000b10
        /*03e4*/ 	.word	0x0000fff0


	//   ....[1]....
        /*03e8*/ 	.word	0x0001ab30
        /*03ec*/ 	.word	0x0000fff0


	//----- nvinfo : EIATTR_INT_WARP_WIDE_INSTR_OFFSETS
	.align		4
.L_229:
        /*03f0*/ 	.byte	0x04, 0x31
        /*03f2*/ 	.short	(.L_231 - .L_230)


	//   ....[0]....
.L_230:
        /*03f4*/ 	.word	0x000001c0


	//   ....[1]....
        /*03f8*/ 	.word	0x00000200


	//   ....[2]....
        /*03fc*/ 	.word	0x00000270


	//   ....[3]....
        /*0400*/ 	.word	0x0001ea10


	//   ....[4]....
        /*0404*/ 	.word	0x0001eaa0


	//   ....[5]....
        /*0408*/ 	.word	0x0001ef50


	//   ....[6]....
        /*040c*/ 	.word	0x0001ef90


	//   ....[7]....
        /*0410*/ 	.word	0x0001f0d0


	//   ....[8]....
        /*0414*/ 	.word	0x0001f1a0


	//   ....[9]....
        /*0418*/ 	.word	0x000210c0


	//   ....[10]....
        /*041c*/ 	.word	0x00021150


	//----- nvinfo : EIATTR_COOP_GROUP_MASK_REGIDS
	.align		4
.L_231:
        /*0420*/ 	.byte	0x04, 0x29
        /*0422*/ 	.short	(.L_233 - .L_232)


	//   ....[0]....
.L_232:
        /*0424*/ 	.word	0xffffffff


	//   ....[1]....
        /*0428*/ 	.word	0xffffffff


	//   ....[2]....
        /*042c*/ 	.word	0xffffffff


	//   ....[3]....
        /*0430*/ 	.word	0xffffffff


	//   ....[4]....
        /*0434*/ 	.word	0xffffffff


	//   ....[5]....
        /*0438*/ 	.word	0xffffffff


	//   ....[6]....
        /*043c*/ 	.word	0xffffffff


	//   ....[7]....
        /*0440*/ 	.word	0xffffffff


	//   ....[8]....
        /*0444*/ 	.word	0xffffffff


	//   ....[9]....
        /*0448*/ 	.word	0xffffffff


	//   ....[10]....
        /*044c*/ 	.word	0xffffffff


	//   ....[11]....
        /*0450*/ 	.word	0xffffffff


	//   ....[12]....
        /*0454*/ 	.word	0xffffffff


	//   ....[13]....
        /*0458*/ 	.word	0xffffffff


	//   ....[14]....
        /*045c*/ 	.word	0xffffffff


	//   ....[15]....
        /*0460*/ 	.word	0xffffffff


	//   ....[16]....
        /*0464*/ 	.word	0xffffffff


	//   ....[17]....
        /*0468*/ 	.word	0xffffffff


	//   ....[18]....
        /*046c*/ 	.word	0xffffffff


	//   ....[19]....
        /*0470*/ 	.word	0xffffffff


	//   ....[20]....
        /*0474*/ 	.word	0xffffffff


	//   ....[21]....
        /*0478*/ 	.word	0xffffffff


	//   ....[22]....
        /*047c*/ 	.word	0xffffffff


	//   ....[23]....
        /*0480*/ 	.word	0xffffffff


	//   ....[24]....
        /*0484*/ 	.word	0xffffffff


	//   ....[25]....
        /*0488*/ 	.word	0xffffffff


	//   ....[26]....
        /*048c*/ 	.word	0xffffffff


	//   ....[27]....
        /*0490*/ 	.word	0xffffffff


	//   ....[28]....
        /*0494*/ 	.word	0xffffffff


	//   ....[29]....
        /*0498*/ 	.word	0xffffffff


	//   ....[30]....
        /*049c*/ 	.word	0xffffffff


	//   ....[31]....
        /*04a0*/ 	.word	0xffffffff


	//   ....[32]....
        /*04a4*/ 	.word	0xffffffff


	//   ....[33]....
        /*04a8*/ 	.word	0xffffffff


	//   ....[34]....
        /*04ac*/ 	.word	0xffffffff


	//   ....[35]....
        /*04b0*/ 	.word	0xffffffff


	//   ....[36]....
        /*04b4*/ 	.word	0xffffffff


	//   ....[37]....
        /*04b8*/ 	.word	0xffffffff


	//   ....[38]....
        /*04bc*/ 	.word	0xffffffff


	//   ....[39]....
        /*04c0*/ 	.word	0xffffffff


	//   ....[40]....
        /*04c4*/ 	.word	0xffffffff


	//   ....[41]....
        /*04c8*/ 	.word	0xffffffff


	//   ....[42]....
        /*04cc*/ 	.word	0xffffffff


	//   ....[43]....
        /*04d0*/ 	.word	0xffffffff


	//   ....[44]....
        /*04d4*/ 	.word	0xffffffff


	//   ....[45]....
        /*04d8*/ 	.word	0xffffffff


	//   ....[46]....
        /*04dc*/ 	.word	0xffffffff


	//   ....[47]....
        /*04e0*/ 	.word	0xffffffff


	//   ....[48]....
        /*04e4*/ 	.word	0xffffffff


	//   ....[49]....
        /*04e8*/ 	.word	0xffffffff


	//   ....[50]....
        /*04ec*/ 	.word	0xffffffff


	//   ....[51]....
        /*04f0*/ 	.word	0xffffffff


	//   ....[52]....
        /*04f4*/ 	.word	0xffffffff


	//   ....[53]....
        /*04f8*/ 	.word	0xffffffff


	//   ....[54]....
        /*04fc*/ 	.word	0xffffffff


	//   ....[55]....
        /*0500*/ 	.word	0xffffffff


	//   ....[56]....
        /*0504*/ 	.word	0xffffffff


	//   ....[57]....
        /*0508*/ 	.word	0xffffffff


	//   ....[58]....
        /*050c*/ 	.word	0xffffffff


	//   ....[59]....
        /*0510*/ 	.word	0xffffffff


	//   ....[60]....
        /*0514*/ 	.word	0xffffffff


	//   ....[61]....
        /*0518*/ 	.word	0xffffffff


	//   ....[62]....
        /*051c*/ 	.word	0xffffffff


	//   ....[63]....
        /*0520*/ 	.word	0xffffffff


	//   ....[64]....
        /*0524*/ 	.word	0xffffffff


	//   ....[65]....
        /*0528*/ 	.word	0xffffffff


	//   ....[66]....
        /*052c*/ 	.word	0x0500000f


	//   ....[67]....
        /*0530*/ 	.word	0x0500000f


	//   ....[68]....
        /*0534*/ 	.word	0x0500000f


	//   ....[69]....
        /*0538*/ 	.word	0x0500000f


	//   ....[70]....
        /*053c*/ 	.word	0x0500000f


	//   ....[71]....
        /*0540*/ 	.word	0x0500000f


	//   ....[72]....
        /*0544*/ 	.word	0x0500000f


	//   ....[73]....
        /*0548*/ 	.word	0x0500000f


	//   ....[74]....
        /*054c*/ 	.word	0x0500000f


	//   ....[75]....
        /*0550*/ 	.word	0x0500000f


	//   ....[76]....
        /*0554*/ 	.word	0x0500000f


	//   ....[77]....
        /*0558*/ 	.word	0x0500000f


	//   ....[78]....
        /*055c*/ 	.word	0x0500000f


	//   ....[79]....
        /*0560*/ 	.word	0x0500000f


	//   ....[80]....
        /*0564*/ 	.word	0x0500000f


	//   ....[81]....
        /*0568*/ 	.word	0x0500000f


	//   ....[82]....
        /*056c*/ 	.word	0x0500000f


	//   ....[83]....
        /*0570*/ 	.word	0x0500000f


	//   ....[84]....
        /*0574*/ 	.word	0x0500000f


	//   ....[85]....
        /*0578*/ 	.word	0x0500000f


	//   ....[86]....
        /*057c*/ 	.word	0x0500000f


	//   ....[87]....
        /*0580*/ 	.word	0x0500000f


	//   ....[88]....
        /*0584*/ 	.word	0x0500000f


	//   ....[89]....
        /*0588*/ 	.word	0x0500000f


	//   ....[90]....
        /*058c*/ 	.word	0x0500000f


	//   ....[91]....
        /*0590*/ 	.word	0x0500000f


	//   ....[92]....
        /*0594*/ 	.word	0x0500000f


	//   ....[93]....
        /*0598*/ 	.word	0x0500000f


	//   ....[94]....
        /*059c*/ 	.word	0x0500000f


	//----- nvinfo : EIATTR_COOP_GROUP_INSTR_OFFSETS
	.align		4
.L_233:
        /*05a0*/ 	.byte	0x04, 0x28
        /*05a2*/ 	.short	(.L_235 - .L_234)


	//   ....[0]....
.L_234:
        /*05a4*/ 	.word	0x00000070


	//   ....[1]....
        /*05a8*/ 	.word	0x000001d0


	//   ....[2]....
        /*05ac*/ 	.word	0x00000220


	//   ....[3]....
        /*05b0*/ 	.word	0x00000450


	//   ....[4]....
        /*05b4*/ 	.word	0x000005b0


	//   ....[5]....
        /*05b8*/ 	.word	0x000006d0


	//   ....[6]....
        /*05bc*/ 	.word	0x00000830


	//   ....[7]....
        /*05c0*/ 	.word	0x000075a0


	//   ....[8]....
        /*05c4*/ 	.word	0x0000df40


	//   ....[9]....
        /*05c8*/ 	.word	0x0000dff0


	//   ....[10]....
        /*05cc*/ 	.word	0x0000e5d0


	//   ....[11]....
        /*05d0*/ 	.word	0x0000e5f0


	//   ....[12]....
        /*05d4*/ 	.word	0x0000f4e0


	//   ....[13]....
        /*05d8*/ 	.word	0x00011b10


	//   ....[14]....
        /*05dc*/ 	.word	0x00011c10


	//   ....[15]....
        /*05e0*/ 	.word	0x000124c0


	//   ....[16]....
        /*05e4*/ 	.word	0x00012520


	//   ....[17]....
        /*05e8*/ 	.word	0x00013400


	//   ....[18]....
        /*05ec*/ 	.word	0x00014650


	//   ....[19]....
        /*05f0*/ 	.word	0x000146b0


	//   ....[20]....
        /*05f4*/ 	.word	0x00014db0


	//   ....[21]....
        /*05f8*/ 	.word	0x00014dd0


	//   ....[22]....
        /*05fc*/ 	.word	0x00016240


	//   ....[23]....
        /*0600*/ 	.word	0x00018310


	//   ....[24]....
        /*0604*/ 	.word	0x00018330


	//   ....[25]....
        /*0608*/ 	.word	0x00018fd0


	//   ....[26]....
        /*060c*/ 	.word	0x00018ff0


	//   ....[27]....
        /*0610*/ 	.word	0x00019e90


	//   ....[28]....
        /*0614*/ 	.word	0x0001a0a0


	//   ....[29]....
        /*0618*/ 	.word	0x0001a0d0


	//   ....[30]....
        /*061c*/ 	.word	0x0001a1f0


	//   ....[31]....
        /*0620*/ 	.word	0x0001a640


	//   ....[32]....
        /*0624*/ 	.word	0x0001c480


	//   ....[33]....
        /*0628*/ 	.word	0x0001c620


	//   ....[34]....
        /*062c*/ 	.word	0x0001c650


	//   ....[35]....
        /*0630*/ 	.word	0x0001c680


	//   ....[36]....
        /*0634*/ 	.word	0x0001c6c0


	//   ....[37]....
        /*0638*/ 	.word	0x0001c710


	//   ....[38]....
        /*063c*/ 	.word	0x0001c770


	//   ....[39]....
        /*0640*/ 	.word	0x0001c930


	//   ....[40]....
        /*0644*/ 	.word	0x0001c990


	//   ....[41]....
        /*0648*/ 	.word	0x0001c9d0


	//   ....[42]....
        /*064c*/ 	.word	0x0001ca10


	//   ....[43]....
        /*0650*/ 	.word	0x0001ca40


	//   ....[44]....
        /*0654*/ 	.word	0x0001ca70


	//   ....[45]....
        /*0658*/ 	.word	0x0001cb10


	//   ....[46]....
        /*065c*/ 	.word	0x0001cb70


	//   ....[47]....
        /*0660*/ 	.word	0x0001cc00


	//   ....[48]....
        /*0664*/ 	.word	0x000214c0


	//   ....[49]....
        /*0668*/ 	.word	0x000214d0


	//   ....[50]....
        /*066c*/ 	.word	0x000215c0


	//   ....[51]....
        /*0670*/ 	.word	0x00021620


	//   ....[52]....
        /*0674*/ 	.word	0x00021660


	//   ....[53]....
        /*0678*/ 	.word	0x000216a0


	//   ....[54]....
        /*067c*/ 	.word	0x000216d0


	//   ....[55]....
        /*0680*/ 	.word	0x00021700


	//   ....[56]....
        /*0684*/ 	.word	0x00021870


	//   ....[57]....
        /*0688*/ 	.word	0x000218d0


	//   ....[58]....
        /*068c*/ 	.word	0x00021910


	//   ....[59]....
        /*0690*/ 	.word	0x00021950


	//   ....[60]....
        /*0694*/ 	.word	0x00021980


	//   ....[61]....
        /*0698*/ 	.word	0x000219b0


	//   ....[62]....
        /*069c*/ 	.word	0x00021a70


	//   ....[63]....
        /*06a0*/ 	.word	0x00021a90


	//   ....[64]....
        /*06a4*/ 	.word	0x00021b00


	//   ....[65]....
        /*06a8*/ 	.word	0x00022170


	//   ....[66]....
        /*06ac*/ 	.word	0x00022580


	//   ....[67]....
        /*06b0*/ 	.word	0x00022620


	//   ....[68]....
        /*06b4*/ 	.word	0x000226c0


	//   ....[69]....
        /*06b8*/ 	.word	0x00022760


	//   ....[70]....
        /*06bc*/ 	.word	0x00022800


	//   ....[71]....
        /*06c0*/ 	.word	0x000228e0


	//   ....[72]....
        /*06c4*/ 	.word	0x00022980


	//   ....[73]....
        /*06c8*/ 	.word	0x00022a20


	//   ....[74]....
        /*06cc*/ 	.word	0x00022ac0


	//   ....[75]....
        /*06d0*/ 	.word	0x00022e50


	//   ....[76]....
        /*06d4*/ 	.word	0x00023130


	//   ....[77]....
        /*06d8*/ 	.word	0x00023520


	//   ....[78]....
        /*06dc*/ 	.word	0x000235b0


	//   ....[79]....
        /*06e0*/ 	.word	0x00023650


	//   ....[80]....
        /*06e4*/ 	.word	0x00023700


	//   ....[81]....
        /*06e8*/ 	.word	0x00023780


	//   ....[82]....
        /*06ec*/ 	.word	0x00023800


	//   ....[83]....
        /*06f0*/ 	.word	0x00023880


	//   ....[84]....
        /*06f4*/ 	.word	0x00023900


	//   ....[85]....
        /*06f8*/ 	.word	0x00023990


	//   ....[86]....
        /*06fc*/ 	.word	0x00023a40


	//   ....[87]....
        /*0700*/ 	.word	0x00023ac0


	//   ....[88]....
        /*0704*/ 	.word	0x00023b40


	//   ....[89]....
        /*0708*/ 	.word	0x00023bc0


	//   ....[90]....
        /*070c*/ 	.word	0x00023c40


	//   ....[91]....
        /*0710*/ 	.word	0x00023cb0


	//   ....[92]....
        /*0714*/ 	.word	0x00023d50


	//   ....[93]....
        /*0718*/ 	.word	0x00023de0


	//   ....[94]....
        /*071c*/ 	.word	0x00023f00


	//----- nvinfo : EIATTR_REG_RECONFIG
	.align		4
.L_235:
        /*0720*/ 	.byte	0x01, 0x54
	.zero		2


	//----- nvinfo : EIATTR_SYSCALL_OFFSETS
	.align		4
        /*0724*/ 	.byte	0x04, 0x46
        /*0726*/ 	.short	(.L_237 - .L_236)


	//   ....[0]....
.L_236:
        /*0728*/ 	.word	0x00001be0


	//   ....[1]....
        /*072c*/ 	.word	0x00001d30


	//   ....[2]....
        /*0730*/ 	.word	0x000077c0


	//   ....[3]....
        /*0734*/ 	.word	0x00007b00


	//   ....[4]....
        /*0738*/ 	.word	0x0001ec20


	//   ....[5]....
        /*073c*/ 	.word	0x0001ed50


	//   ....[6]....
        /*0740*/ 	.word	0x0001ee50


	//----- nvinfo : EIATTR_MBARRIER_INSTR_OFFSETS
	.align		4
.L_237:
        /*0744*/ 	.byte	0x04, 0x39
        /*0746*/ 	.short	(.L_239 - .L_238)


	//   ....[0]....
.L_238:
        /*0748*/ 	.word	0x00000300
        /*074c*/ 	.word	0x000000ff
        /*0750*/ 	.word	0x0002d800
        /*0754*/ 	.short	0x0100
        /*0756*/ 	.byte	0x08
	.zero		1


	//   ....[1]....
        /*0758*/ 	.word	0x00000310
        /*075c*/ 	.word	0x000000ff
        /*0760*/ 	.word	0x0002d820
        /*0764*/ 	.short	0x0100
        /*0766*/ 	.byte	0x08
	.zero		1


	//   ....[2]....
        /*0768*/ 	.word	0x00000400
        /*076c*/ 	.word	0x000000ff
        /*0770*/ 	.word	0x0002d830
        /*0774*/ 	.short	0x0100
        /*0776*/ 	.byte	0x08
	.zero		1


	//   ....[3]....
        /*0778*/ 	.word	0x00000410
        /*077c*/ 	.word	0x000000ff
        /*0780*/ 	.word	0x0002d840
        /*0784*/ 	.short	0x0100
        /*0786*/ 	.byte	0x08
	.zero		1


	//   ....[4]....
        /*0788*/ 	.word	0x00000420
        /*078c*/ 	.word	0x000000ff
        /*0790*/ 	.word	0x0002d838
        /*0794*/ 	.short	0x0100
        /*0796*/ 	.byte	0x08
	.zero		1


	//   ....[5]....
        /*0798*/ 	.word	0x00000430
        /*079c*/ 	.word	0x000000ff
        /*07a0*/ 	.word	0x0002d848
        /*07a4*/ 	.short	0x0100
        /*07a6*/ 	.byte	0x08
	.zero		1


	//   ....[6]....
        /*07a8*/ 	.word	0x00000560
        /*07ac*/ 	.word	0x000000ff
        /*07b0*/ 	.word	0x0002d850
        /*07b4*/ 	.short	0x0100
        /*07b6*/ 	.byte	0x08
	.zero		1


	//   ....[7]....
        /*07b8*/ 	.word	0x00000570
        /*07bc*/ 	.word	0x000000ff
        /*07c0*/ 	.word	0x0002d860
        /*07c4*/ 	.short	0x0100
        /*07c6*/ 	.byte	0x08
	.zero		1


	//   ....[8]....
        /*07c8*/ 	.word	0x00000580
        /*07cc*/ 	.word	0x000000ff
        /*07d0*/ 	.word	0x0002d858
        /*07d4*/ 	.short	0x0100
        /*07d6*/ 	.byte	0x08
	.zero		1


	//   ....[9]....
        /*07d8*/ 	.word	0x00000590
        /*07dc*/ 	.word	0x000000ff
        /*07e0*/ 	.word	0x0002d868
        /*07e4*/ 	.short	0x0100
        /*07e6*/ 	.byte	0x08
	.zero		1


	//   ....[10]....
        /*07e8*/ 	.word	0x00000680
        /*07ec*/ 	.word	0x000000ff
        /*07f0*/ 	.word	0x0002d870
        /*07f4*/ 	.short	0x0100
        /*07f6*/ 	.byte	0x06
	.zero		1


	//   ....[11]....
        /*07f8*/ 	.word	0x00000690
        /*07fc*/ 	.word	0x000000ff
        /*0800*/ 	.word	0x0002d880
        /*0804*/ 	.short	0x0100
        /*0806*/ 	.byte	0x06
	.zero		1


	//   ....[12]....
        /*0808*/ 	.word	0x000006a0
        /*080c*/ 	.word	0x000000ff
        /*0810*/ 	.word	0x0002d878
        /*0814*/ 	.short	0x0100
        /*0816*/ 	.byte	0x06
	.zero		1


	//   ....[13]....
        /*0818*/ 	.word	0x000006b0
        /*081c*/ 	.word	0x000000ff
        /*0820*/ 	.word	0x0002d888
        /*0824*/ 	.short	0x0100
        /*0826*/ 	.byte	0x06
	.zero		1


	//   ....[14]....
        /*0828*/ 	.word	0x000007e0
        /*082c*/ 	.word	0x000000ff
        /*0830*/ 	.word	0x0002d890
        /*0834*/ 	.short	0x0100
        /*0836*/ 	.byte	0x08
	.zero		1


	//   ....[15]....
        /*0838*/ 	.word	0x000007f0
        /*083c*/ 	.word	0x000000ff
        /*0840*/ 	.word	0x0002d8a0
        /*0844*/ 	.short	0x0100
        /*0846*/ 	.byte	0x08
	.zero		1


	//   ....[16]....
        /*0848*/ 	.word	0x00000800
        /*084c*/ 	.word	0x000000ff
        /*0850*/ 	.word	0x0002d898
        /*0854*/ 	.short	0x0100
        /*0856*/ 	.byte	0x08
	.zero		1


	//   ....[17]....
        /*0858*/ 	.word	0x00000810
        /*085c*/ 	.word	0x000000ff
        /*0860*/ 	.word	0x0002d8a8
        /*0864*/ 	.short	0x0100
        /*0866*/ 	.byte	0x08
	.zero		1


	//   ....[18]....
        /*0868*/ 	.word	0x00000940
        /*086c*/ 	.word	0x000000ff
        /*0870*/ 	.word	0x0002d8b0
        /*0874*/ 	.short	0x0100
        /*0876*/ 	.byte	0x08
	.zero		1


	//   ....[19]....
        /*0878*/ 	.word	0x00000950
        /*087c*/ 	.word	0x000000ff
        /*0880*/ 	.word	0x0002d8c0
        /*0884*/ 	.short	0x0100
        /*0886*/ 	.byte	0x08
	.zero		1


	//   ....[20]....
        /*0888*/ 	.word	0x00000960
        /*088c*/ 	.word	0x000000ff
        /*0890*/ 	.word	0x0002d8b8
        /*0894*/ 	.short	0x0100
        /*0896*/ 	.byte	0x08
	.zero		1


	//   ....[21]....
        /*0898*/ 	.word	0x00000970
        /*089c*/ 	.word	0x000000ff
        /*08a0*/ 	.word	0x0002d8c8
        /*08a4*/ 	.short	0x0100
        /*08a6*/ 	.byte	0x08
	.zero		1


	//   ....[22]....
        /*08a8*/ 	.word	0x000032a0
        /*08ac*/ 	.word	0x0000000f
        /*08b0*/ 	.word	0x0002d890
        /*08b4*/ 	.short	0x010a
        /*08b6*/ 	.byte	0x3f
	.zero		1


	//   ....[23]....
        /*08b8*/ 	.word	0x00004e60
        /*08bc*/ 	.word	0x0000000f
        /*08c0*/ 	.word	0x0002d890
        /*08c4*/ 	.short	0x010a
        /*08c6*/ 	.byte	0x3f
	.zero		1


	//   ....[24]....
        /*08c8*/ 	.word	0x00006930
        /*08cc*/ 	.word	0x0000000f
        /*08d0*/ 	.word	0x0002d890
        /*08d4*/ 	.short	0x010a
        /*08d6*/ 	.byte	0x3f
	.zero		1


	//   ....[25]....
        /*08d8*/ 	.word	0x00006ba0
        /*08dc*/ 	.word	0x0000001c
        /*08e0*/ 	.word	0x00000000
        /*08e4*/ 	.short	0x0101
        /*08e6*/ 	.byte	0x3f
	.zero		1


	//   ....[26]....
        /*08e8*/ 	.word	0x00006be0
        /*08ec*/ 	.word	0x0000000f
        /*08f0*/ 	.word	0x0002d8b0
        /*08f4*/ 	.short	0x010a
        /*08f6*/ 	.byte	0x3f
	.zero		1


	//   ....[27]....
        /*08f8*/ 	.word	0x00006f40
        /*08fc*/ 	.word	0x0000000f
        /*0900*/ 	.word	0x00000000
        /*0904*/ 	.short	0x0101
        /*0906*/ 	.byte	0x3f
	.zero		1


	//   ....[28]....
        /*0908*/ 	.word	0x00007860
        /*090c*/ 	.word	0x00000002
        /*0910*/ 	.word	0x0002d800
        /*0914*/ 	.short	0x010a
        /*0916*/ 	.byte	0x3f
	.zero		1


	//   ....[29]....
        /*0918*/ 	.word	0x000078b0
        /*091c*/ 	.word	0x00000002
        /*0920*/ 	.word	0x0002d800
        /*0924*/ 	.short	0x010a
        /*0926*/ 	.byte	0x3f
	.zero		1


	//   ....[30]....
        /*0928*/ 	.word	0x00008420
        /*092c*/ 	.word	0x00000002
        /*0930*/ 	.word	0x0002d800
        /*0934*/ 	.short	0x010a
        /*0936*/ 	.byte	0x3f
	.zero		1


	//   ....[31]....
        /*0938*/ 	.word	0x0000a1a0
        /*093c*/ 	.word	0x00000002
        /*0940*/ 	.word	0x0002d800
        /*0944*/ 	.short	0x010a
        /*0946*/ 	.byte	0x3f
	.zero		1


	//   ....[32]....
        /*0948*/ 	.word	0x0000baf0
        /*094c*/ 	.word	0x00000000
        /*0950*/ 	.word	0x0002d830
        /*0954*/ 	.short	0x010a
        /*0956*/ 	.byte	0x3f
	.zero		1


	//   ....[33]....
        /*0958*/ 	.word	0x0000bc50
        /*095c*/ 	.word	0x00000000
        /*0960*/ 	.word	0x0002d830
        /*0964*/ 	.short	0x010a
        /*0966*/ 	.byte	0x3f
	.zero		1


	//   ....[34]....
        /*0968*/ 	.word	0x0000c4c0
        /*096c*/ 	.word	0x00000032
        /*0970*/ 	.word	0x00000000
        /*0974*/ 	.short	0x0101
        /*0976*/ 	.byte	0x3f
	.zero		1


	//   ....[35]....
        /*0978*/ 	.word	0x0000fa10
        /*097c*/ 	.word	0x00000009
        /*0980*/ 	.word	0x0002d830
        /*0984*/ 	.short	0x010a
        /*0986*/ 	.byte	0x3f
	.zero		1


	//   ....[36]....
        /*0988*/ 	.word	0x0000fa60
        /*098c*/ 	.word	0x00000009
        /*0990*/ 	.word	0x0002d830
        /*0994*/ 	.short	0x010a
        /*0996*/ 	.byte	0x3f
	.zero		1


	//   ....[37]....
        /*0998*/ 	.word	0x0000fe80
        /*099c*/ 	.word	0x00000009
        /*09a0*/ 	.word	0x0002d850
        /*09a4*/ 	.short	0x010a
        /*09a6*/ 	.byte	0x3f
	.zero		1


	//   ....[38]....
        /*09a8*/ 	.word	0x0000fec0
        /*09ac*/ 	.word	0x00000009
        /*09b0*/ 	.word	0x0002d850
        /*09b4*/ 	.short	0x010a
        /*09b6*/ 	.byte	0x3f
	.zero		1


	//   ....[39]....
        /*09b8*/ 	.word	0x000108a0
        /*09bc*/ 	.word	0x00000030
        /*09c0*/ 	.word	0x00000000
        /*09c4*/ 	.short	0x0101
        /*09c6*/ 	.byte	0x3f
	.zero		1


	//   ....[40]....
        /*09c8*/ 	.word	0x000116b0
        /*09cc*/ 	.word	0x00000008
        /*09d0*/ 	.word	0x00000000
        /*09d4*/ 	.short	0x0101
        /*09d6*/ 	.byte	0x3f
	.zero		1


	//   ....[41]....
        /*09d8*/ 	.word	0x000137a0
        /*09dc*/ 	.word	0x0000000b
        /*09e0*/ 	.word	0x0002d830
        /*09e4*/ 	.short	0x010a
        /*09e6*/ 	.byte	0x3f
	.zero		1


	//   ....[42]....
        /*09e8*/ 	.word	0x000137f0
        /*09ec*/ 	.word	0x0000000b
        /*09f0*/ 	.word	0x0002d830
        /*09f4*/ 	.short	0x010a
        /*09f6*/ 	.byte	0x3f
	.zero		1


	//   ....[43]....
        /*09f8*/ 	.word	0x00013c10
        /*09fc*/ 	.word	0x0000000b
        /*0a00*/ 	.word	0x0002d850
        /*0a04*/ 	.short	0x010a
        /*0a06*/ 	.byte	0x3f
	.zero		1


	//   ....[44]....
        /*0a08*/ 	.word	0x00013c50
        /*0a0c*/ 	.word	0x0000000b
        /*0a10*/ 	.word	0x0002d850
        /*0a14*/ 	.short	0x010a
        /*0a16*/ 	.byte	0x3f
	.zero		1


	//   ....[45]....
        /*0a18*/ 	.word	0x00015560
        /*0a1c*/ 	.word	0x0000000b
        /*0a20*/ 	.word	0x00000000
        /*0a24*/ 	.short	0x0101
        /*0a26*/ 	.byte	0x3f
	.zero		1


	//   ....[46]....
        /*0a28*/ 	.word	0x00015570
        /*0a2c*/ 	.word	0x00000009
        /*0a30*/ 	.word	0x00000000
        /*0a34*/ 	.short	0x0101
        /*0a36*/ 	.byte	0x3f
	.zero		1


	//   ....[47]....
        /*0a38*/ 	.word	0x00016410
        /*0a3c*/ 	.word	0x0000000c
        /*0a40*/ 	.word	0x0002d830
        /*0a44*/ 	.short	0x010a
        /*0a46*/ 	.byte	0x3f
	.zero		1


	//   ....[48]....
        /*0a48*/ 	.word	0x00016460
        /*0a4c*/ 	.word	0x0000000c
        /*0a50*/ 	.word	0x0002d830
        /*0a54*/ 	.short	0x010a
        /*0a56*/ 	.byte	0x3f
	.zero		1


	//   ....[49]....
        /*0a58*/ 	.word	0x00016880
        /*0a5c*/ 	.word	0x0000000d
        /*0a60*/ 	.word	0x0002d850
        /*0a64*/ 	.short	0x010a
        /*0a66*/ 	.byte	0x3f
	.zero		1


	//   ....[50]....
        /*0a68*/ 	.word	0x000168c0
        /*0a6c*/ 	.word	0x0000000d
        /*0a70*/ 	.word	0x0002d850
        /*0a74*/ 	.short	0x010a
        /*0a76*/ 	.byte	0x3f
	.zero		1


	//   ....[51]....
        /*0a78*/ 	.word	0x00017350
        /*0a7c*/ 	.word	0x00000032
        /*0a80*/ 	.word	0x00000000
        /*0a84*/ 	.short	0x0101
        /*0a86*/ 	.byte	0x3f
	.zero		1


	//   ....[52]....
        /*0a88*/ 	.word	0x00018100
        /*0a8c*/ 	.word	0x0000000b
        /*0a90*/ 	.word	0x00000000
        /*0a94*/ 	.short	0x0101
        /*0a96*/ 	.byte	0x3f
	.zero		1


	//   ....[53]....
        /*0a98*/ 	.word	0x00019f10
        /*0a9c*/ 	.word	0x0000000b
        /*0aa0*/ 	.word	0x0002d850
        /*0aa4*/ 	.short	0x010a
        /*0aa6*/ 	.byte	0x3f
	.zero		1


	//   ....[54]....
        /*0aa8*/ 	.word	0x00019fc0
        /*0aac*/ 	.word	0x0000000b
        /*0ab0*/ 	.word	0x0002d850
        /*0ab4*/ 	.short	0x010a
        /*0ab6*/ 	.byte	0x3f
	.zero		1


	//   ....[55]....
        /*0ab8*/ 	.word	0x0001a7a0
        /*0abc*/ 	.word	0x00000009
        /*0ac0*/ 	.word	0x00000000
        /*0ac4*/ 	.short	0x0101
        /*0ac6*/ 	.byte	0x3f
	.zero		1


	//   ....[56]....
        /*0ac8*/ 	.word	0x0001b970
        /*0acc*/ 	.word	0x00000000
        /*0ad0*/ 	.word	0x00000000
        /*0ad4*/ 	.short	0x0101
        /*0ad6*/ 	.byte	0x3f
	.zero		1


	//   ....[57]....
        /*0ad8*/ 	.word	0x0001dbb0
        /*0adc*/ 	.word	0x00000008
        /*0ae0*/ 	.word	0x0002d820
        /*0ae4*/ 	.short	0x010a
        /*0ae6*/ 	.byte	0x3f
	.zero		1


	//   ....[58]....
        /*0ae8*/ 	.word	0x0001dc20
        /*0aec*/ 	.word	0x0000000a
        /*0af0*/ 	.word	0x0002d8a0
        /*0af4*/ 	.short	0x010a
        /*0af6*/ 	.byte	0x3f
	.zero		1


	//   ....[59]....
        /*0af8*/ 	.word	0x0001de70
        /*0afc*/ 	.word	0x0000000a
        /*0b00*/ 	.word	0x0002d8c0
        /*0b04*/ 	.short	0x010a
        /*0b06*/ 	.byte	0x3f
	.zero		1


	//   ....[60]....
        /*0b08*/ 	.word	0x0001e160
        /*0b0c*/ 	.word	0x0000000b
        /*0b10*/ 	.word	0x0002d8a0
        /*0b14*/ 	.short	0x010a
        /*0b16*/ 	.byte	0x3f
	.zero		1


	//   ....[61]....
        /*0b18*/ 	.word	0x0001e3a0
        /*0b1c*/ 	.word	0x0000000b
        /*0b20*/ 	.word	0x0002d8c0
        /*0b24*/ 	.short	0x010a
        /*0b26*/ 	.byte	0x3f
	.zero		1


	//   ....[62]....
        /*0b28*/ 	.word	0x0001f480
        /*0b2c*/ 	.word	0x00000005
        /*0b30*/ 	.word	0x0002d840
        /*0b34*/ 	.short	0x010a
        /*0b36*/ 	.byte	0x3f
	.zero		1


	//   ....[63]....
        /*0b38*/ 	.word	0x0001f990
        /*0b3c*/ 	.word	0x0000001b
        /*0b40*/ 	.word	0x0002d820
        /*0b44*/ 	.short	0x010a
        /*0b46*/ 	.byte	0x3f
	.zero		1


	//   ....[64]....
        /*0b48*/ 	.word	0x0001fc80
        /*0b4c*/ 	.word	0x00000003
        /*0b50*/ 	.word	0x0002d840
        /*0b54*/ 	.short	0x010a
        /*0b56*/ 	.byte	0x3f
	.zero		1


	//   ....[65]....
        /*0b58*/ 	.word	0x0001ff00
        /*0b5c*/ 	.word	0x00000002
        /*0b60*/ 	.word	0x00000060
        /*0b64*/ 	.short	0x010a
        /*0b66*/ 	.byte	0x3f
	.zero		1


	//   ....[66]....
        /*0b68*/ 	.word	0x00020440
        /*0b6c*/ 	.word	0x00000003
        /*0b70*/ 	.word	0x0002d840
        /*0b74*/ 	.short	0x010a
        /*0b76*/ 	.byte	0x3f
	.zero		1


	//   ....[67]....
        /*0b78*/ 	.word	0x000206c0
        /*0b7c*/ 	.word	0x00000003
        /*0b80*/ 	.word	0x00000060
        /*0b84*/ 	.short	0x010a
        /*0b86*/ 	.byte	0x3f
	.zero		1


	//   ....[68]....
        /*0b88*/ 	.word	0x00020b40
        /*0b8c*/ 	.word	0x00000002
        /*0b90*/ 	.word	0x0002d840
        /*0b94*/ 	.short	0x010a
        /*0b96*/ 	.byte	0x3f
	.zero		1


	//   ....[69]....
        /*0b98*/ 	.word	0x00020de0
        /*0b9c*/ 	.word	0x00000002
        /*0ba0*/ 	.word	0x00000060
        /*0ba4*/ 	.short	0x010a
        /*0ba6*/ 	.byte	0x3f
	.zero		1


	//   ....[70]....
        /*0ba8*/ 	.word	0x000211c0
        /*0bac*/ 	.word	0x00000003
        /*0bb0*/ 	.word	0x0002d860
        /*0bb4*/ 	.short	0x010a
        /*0bb6*/ 	.byte	0x3f
	.zero		1


	//   ....[71]....
        /*0bb8*/ 	.word	0x000220f0
        /*0bbc*/ 	.word	0x00000009
        /*0bc0*/ 	.word	0x0002d820
        /*0bc4*/ 	.short	0x010a
        /*0bc6*/ 	.byte	0x3f
	.zero		1


	//   ....[72]....
        /*0bc8*/ 	.word	0x00022280
        /*0bcc*/ 	.word	0x00000007
        /*0bd0*/ 	.word	0x00000000
        /*0bd4*/ 	.short	0x010a
        /*0bd6*/ 	.byte	0x3f
	.zero		1


	//   ....[73]....
        /*0bd8*/ 	.word	0x000222f0
        /*0bdc*/ 	.word	0x00000003
        /*0be0*/ 	.word	0x00000000
        /*0be4*/ 	.short	0x010a
        /*0be6*/ 	.byte	0x3f
	.zero		1


	//   ....[74]....
        /*0be8*/ 	.word	0x00022350
        /*0bec*/ 	.word	0x00000005
        /*0bf0*/ 	.word	0x00000000
        /*0bf4*/ 	.short	0x010a
        /*0bf6*/ 	.byte	0x3f
	.zero		1


	//   ....[75]....
        /*0bf8*/ 	.word	0x00022380
        /*0bfc*/ 	.word	0x00000003
        /*0c00*/ 	.word	0x00000000
        /*0c04*/ 	.short	0x010a
        /*0c06*/ 	.byte	0x3f
	.zero		1


	//   ....[76]....
        /*0c08*/ 	.word	0x000223e0
        /*0c0c*/ 	.word	0x0000000f
        /*0c10*/ 	.word	0x0002d890
        /*0c14*/ 	.short	0x010a
        /*0c16*/ 	.byte	0x3f
	.zero		1


	//   ....[77]....
        /*0c18*/ 	.word	0x00022430
        /*0c1c*/ 	.word	0x0000000f
        /*0c20*/ 	.word	0x0002d890
        /*0c24*/ 	.short	0x010a
        /*0c26*/ 	.byte	0x3f
	.zero		1


	//   ....[78]....
        /*0c28*/ 	.word	0x00022480
        /*0c2c*/ 	.word	0x0000000f
        /*0c30*/ 	.word	0x0002d890
        /*0c34*/ 	.short	0x010a
        /*0c36*/ 	.byte	0x3f
	.zero		1


	//   ....[79]....
        /*0c38*/ 	.word	0x000224d0
        /*0c3c*/ 	.word	0x0000000f
        /*0c40*/ 	.word	0x0002d8b0
        /*0c44*/ 	.short	0x010a
        /*0c46*/ 	.byte	0x3f
	.zero		1


	//   ....[80]....
        /*0c48*/ 	.word	0x00022840
        /*0c4c*/ 	.word	0x00000002
        /*0c50*/ 	.word	0x0002d800
        /*0c54*/ 	.short	0x010a
        /*0c56*/ 	.byte	0x3f
	.zero		1


	//   ....[81]....
        /*0c58*/ 	.word	0x00022b00
        /*0c5c*/ 	.word	0x00000002
        /*0c60*/ 	.word	0x0002d800
        /*0c64*/ 	.short	0x010a
        /*0c66*/ 	.byte	0x3f
	.zero		1


	//   ....[82]....
        /*0c68*/ 	.word	0x00022b50
        /*0c6c*/ 	.word	0x00000000
        /*0c70*/ 	.word	0x0002d830
        /*0c74*/ 	.short	0x010a
        /*0c76*/ 	.byte	0x3f
	.zero		1


	//   ....[83]....
        /*0c78*/ 	.word	0x00022ba0
        /*0c7c*/ 	.word	0x00000009
        /*0c80*/ 	.word	0x0002d830
        /*0c84*/ 	.short	0x010a
        /*0c86*/ 	.byte	0x3f
	.zero		1


	//   ....[84]....
        /*0c88*/ 	.word	0x00022bf0
        /*0c8c*/ 	.word	0x00000009
        /*0c90*/ 	.word	0x0002d850
        /*0c94*/ 	.short	0x010a
        /*0c96*/ 	.byte	0x3f
	.zero		1


	//   ....[85]....
        /*0c98*/ 	.word	0x00022c40
        /*0c9c*/ 	.word	0x0000000b
        /*0ca0*/ 	.word	0x0002d830
        /*0ca4*/ 	.short	0x010a
        /*0ca6*/ 	.byte	0x3f
	.zero		1


	//   ....[86]....
        /*0ca8*/ 	.word	0x00022c90
        /*0cac*/ 	.word	0x0000000b
        /*0cb0*/ 	.word	0x0002d850
        /*0cb4*/ 	.short	0x010a
        /*0cb6*/ 	.byte	0x3f
	.zero		1


	//   ....[87]....
        /*0cb8*/ 	.word	0x00022ce0
        /*0cbc*/ 	.word	0x0000000c
        /*0cc0*/ 	.word	0x0002d830
        /*0cc4*/ 	.short	0x010a
        /*0cc6*/ 	.byte	0x3f
	.zero		1


	//   ....[88]....
        /*0cc8*/ 	.word	0x00022d30
        /*0ccc*/ 	.word	0x0000000d
        /*0cd0*/ 	.word	0x0002d850
        /*0cd4*/ 	.short	0x010a
        /*0cd6*/ 	.byte	0x3f
	.zero		1


	//   ....[89]....
        /*0cd8*/ 	.word	0x00022d80
        /*0cdc*/ 	.word	0x0000000b
        /*0ce0*/ 	.word	0x0002d850
        /*0ce4*/ 	.short	0x010a
        /*0ce6*/ 	.byte	0x3f
	.zero		1


	//   ....[90]....
        /*0ce8*/ 	.word	0x00022f10
        /*0cec*/ 	.word	0x00000008
        /*0cf0*/ 	.word	0x0002d820
        /*0cf4*/ 	.short	0x010a
        /*0cf6*/ 	.byte	0x3f
	.zero		1


	//   ....[91]....
        /*0cf8*/ 	.word	0x00022f60
        /*0cfc*/ 	.word	0x0000000a
        /*0d00*/ 	.word	0x0002d8a0
        /*0d04*/ 	.short	0x010a
        /*0d06*/ 	.byte	0x3f
	.zero		1


	//   ....[92]....
        /*0d08*/ 	.word	0x00022fb0
        /*0d0c*/ 	.word	0x0000000a
        /*0d10*/ 	.word	0x0002d8c0
        /*0d14*/ 	.short	0x010a
        /*0d16*/ 	.byte	0x3f
	.zero		1


	//   ....[93]....
        /*0d18*/ 	.word	0x00023000
        /*0d1c*/ 	.word	0x0000000b
        /*0d20*/ 	.word	0x0002d8a0
        /*0d24*/ 	.short	0x010a
        /*0d26*/ 	.byte	0x3f
	.zero		1


	//   ....[94]....
        /*0d28*/ 	.word	0x00023050
        /*0d2c*/ 	.word	0x0000000b
        /*0d30*/ 	.word	0x0002d8c0
        /*0d34*/ 	.short	0x010a
        /*0d36*/ 	.byte	0x3f
	.zero		1


	//   ....[95]....
        /*0d38*/ 	.word	0x000231f0
        /*0d3c*/ 	.word	0x00000005
        /*0d40*/ 	.word	0x0002d840
        /*0d44*/ 	.short	0x010a
        /*0d46*/ 	.byte	0x3f
	.zero		1


	//   ....[96]....
        /*0d48*/ 	.word	0x00023240
        /*0d4c*/ 	.word	0x0000001b
        /*0d50*/ 	.word	0x0002d820
        /*0d54*/ 	.short	0x010a
        /*0d56*/ 	.byte	0x3f
	.zero		1


	//   ....[97]....
        /*0d58*/ 	.word	0x00023290
        /*0d5c*/ 	.word	0x00000003
        /*0d60*/ 	.word	0x0002d840
        /*0d64*/ 	.short	0x010a
        /*0d66*/ 	.byte	0x3f
	.zero		1


	//   ....[98]....
        /*0d68*/ 	.word	0x000232e0
        /*0d6c*/ 	.word	0x00000002
        /*0d70*/ 	.word	0x00000060
        /*0d74*/ 	.short	0x010a
        /*0d76*/ 	.byte	0x3f
	.zero		1


	//   ....[99]....
        /*0d78*/ 	.word	0x00023330
        /*0d7c*/ 	.word	0x00000003
        /*0d80*/ 	.word	0x0002d840
        /*0d84*/ 	.short	0x010a
        /*0d86*/ 	.byte	0x3f
	.zero		1


	//   ....[100]....
        /*0d88*/ 	.word	0x00023380
        /*0d8c*/ 	.word	0x00000003
        /*0d90*/ 	.word	0x00000060
        /*0d94*/ 	.short	0x010a
        /*0d96*/ 	.byte	0x3f
	.zero		1


	//   ....[101]....
        /*0d98*/ 	.word	0x000233d0
        /*0d9c*/ 	.word	0x00000002
        /*0da0*/ 	.word	0x0002d840
        /*0da4*/ 	.short	0x010a
        /*0da6*/ 	.byte	0x3f
	.zero		1


	//   ....[102]....
        /*0da8*/ 	.word	0x00023420
        /*0dac*/ 	.word	0x00000002
        /*0db0*/ 	.word	0x00000060
        /*0db4*/ 	.short	0x010a
        /*0db6*/ 	.byte	0x3f
	.zero		1


	//   ....[103]....
        /*0db8*/ 	.word	0x00023470
        /*0dbc*/ 	.word	0x00000003
        /*0dc0*/ 	.word	0x0002d860
        /*0dc4*/ 	.short	0x010a
        /*0dc6*/ 	.byte	0x3f
	.zero		1


	//   ....[104]....
        /*0dc8*/ 	.word	0x00023e20
        /*0dcc*/ 	.word	0x00000009
        /*0dd0*/ 	.word	0x0002d820
        /*0dd4*/ 	.short	0x010a
        /*0dd6*/ 	.byte	0x3f
	.zero		1


	//   ....[105]....
        /*0dd8*/ 	.word	0x00023fc0
        /*0ddc*/ 	.word	0x00000007
        /*0de0*/ 	.word	0x00000000
        /*0de4*/ 	.short	0x010a
        /*0de6*/ 	.byte	0x3f
	.zero		1


	//   ....[106]....
        /*0de8*/ 	.word	0x00024010
        /*0dec*/ 	.word	0x00000003
        /*0df0*/ 	.word	0x00000000
        /*0df4*/ 	.short	0x010a
        /*0df6*/ 	.byte	0x3f
	.zero		1


	//   ....[107]....
        /*0df8*/ 	.word	0x00024060
        /*0dfc*/ 	.word	0x00000005
        /*0e00*/ 	.word	0x00000000
        /*0e04*/ 	.short	0x010a
        /*0e06*/ 	.byte	0x3f
	.zero		1


	//----- nvinfo : EIATTR_NUM_MBARRIERS
	.align		4
.L_239:
        /*0e08*/ 	.byte	0x03, 0x38
        /*0e0a*/ 	.short	0x0016


	//----- nvinfo : EIATTR_EXIT_INSTR_OFFSETS
	.align		4
        /*0e0c*/ 	.byte	0x04, 0x1c
        /*0e0e*/ 	.short	(.L_241 - .L_240)


	//   ....[0]....
.L_240:
        /*0e10*/ 	.word	0x000223d0


	//----- nvinfo : EIATTR_MAX_THREADS
	.align		4
.L_241:
        /*0e14*/ 	.byte	0x04, 0x05
        /*0e16*/ 	.short	(.L_243 - .L_242)
.L_242:
        /*0e18*/ 	.word	0x00000200
        /*0e1c*/ 	.word	0x00000001
        /*0e20*/ 	.word	0x00000001


	//----- nvinfo : EIATTR_CRS_STACK_SIZE
	.align		4
.L_243:
        /*0e24*/ 	.byte	0x04, 0x1e
        /*0e26*/ 	.short	(.L_245 - .L_244)
.L_244:
        /*0e28*/ 	.word	0x00000000


	//----- nvinfo : EIATTR_CBANK_PARAM_SIZE
	.align		4
.L_245:
        /*0e2c*/ 	.byte	0x03, 0x19
        /*0e2e*/ 	.short	0x0a70


	//----- nvinfo : EIATTR_PARAM_CBANK
	.align		4
        /*0e30*/ 	.byte	0x04, 0x0a
        /*0e32*/ 	.short	(.L_247 - .L_246)
	.align		4
.L_246:
        /*0e34*/ 	.word	index@(.nv.constant0._ZN7cutlass13device_kernelIN5flash11enable_sm90INS1_16FlashAttnFwdSm90INS1_25CollectiveMainloopFwdSm90ILi2EN4cute5tupleIJNS5_1CILi1EEES8_S8_EEENS6_IJNS7_ILi192EEENS7_ILi128EEENS7_ILi96EEEEEELi96ENS_10bfloat16_tEfNS_4arch4Sm90ELb0ELb1ELb1ELb1ELb0ELb1ELb0ELb0ELb1ELb0ELb0ELb0EEENS1_21CollectiveEpilogueFwdINS6_IJSA_SC_SB_EEES9_SE_SG_Li384ELb1ELb0ELb0ELb0EEENS1_36VarlenDynamicPersistentTileSchedulerILi192ELi128ELi384ELi32ELb0ELb0ELb1ELb1ELb0ELb1EEEEEEEEEvNT_6ParamsE)
        /*0e38*/ 	.short	0x0210
        /*0e3a*/ 	.short	0x0a70


	//----- nvinfo : EIATTR_SW_WAR
	.align		4
.L_247:
        /*0e3c*/ 	.byte	0x04, 0x36
        /*0e3e*/ 	.short	(.L_249 - .L_248)
.L_248:
        /*0e40*/ 	.word	0x00000008
.L_249:


//--------------------- .nv.info._ZN7cutlass13device_kernelIN5flash11enable_sm90INS1_16FlashAttnFwdSm90INS1_25CollectiveMainloopFwdSm90ILi2EN4cute5tupleIJNS5_1CILi1EEES8_S8_EEENS6_IJNS7_ILi192EEENS7_ILi144EEENS7_ILi96EEEEEELi96ENS_10bfloat16_tEfNS_4arch4Sm90ELb1ELb0ELb1ELb0ELb0ELb0ELb0ELb0ELb1ELb0ELb0ELb0EEENS1_21CollectiveEpilogueFwdINS6_IJSA_SC_SB_EEES9_SE_SG_Li384ELb0ELb0ELb0ELb0EEENS1_30DynamicPersistentTileSchedulerILi384ELi32ELb0ELb0ELb1EEEEEEEEEvNT_6ParamsE --------------------------
	.section	.nv.info._ZN7cutlass13device_kernelIN5flash11enable_sm90INS1_16FlashAttnFwdSm90INS1_25CollectiveMainloopFwdSm90ILi2EN4cute5tupleIJNS5_1CILi1EEES8_S8_EEENS6_IJNS7_ILi192EEENS7_ILi144EEENS7_ILi96EEEEEELi96ENS_10bfloat16_tEfNS_4arch4Sm90ELb1ELb0ELb1ELb0ELb0ELb0ELb0ELb0ELb1ELb0ELb0ELb0EEENS1_21CollectiveEpilogueFwdINS6_IJSA_SC_SB_EEES9_SE_SG_Li384ELb0ELb0ELb0ELb0EEENS1_30DynamicPersistentTileSchedulerILi384ELi32ELb0ELb0ELb1EEEEEEEEEvNT_6ParamsE,"",@"SHT_CUDA_INFO"
	.sectionflags	@""
	.align	4


	//----- nvinfo : EIATTR_CUDA_API_VERSION
	.align		4
        /*0000*/ 	.byte	0x04, 0x37
        /*0002*/ 	.short	(.L_251 - .L_250)
.L_250:
        /*0004*/ 	.word	0x00000082


	//----- nvinfo : EIATTR_KPARAM_INFO
	.align		4
.L_251:
        /*0008*/ 	.byte	0x04, 0x17
        /*000a*/ 	.short	(.L_253 - .L_252)
.L_252:
        /*000c*/ 	.word	0x00000000
        /*0010*/ 	.short	0x0000
        /*0012*/ 	.short	0x0070
        /*0014*/ 	.byte	0x00, 0xf0, 0x01, 0x2e


	//----- nvinfo : EIATTR_SPARSE_MMA_MASK
	.align		4
.L_253:
        /*0018*/ 	.byte	0x03, 0x50
        /*001a*/ 	.short	0x0000


	//----- nvinfo : EIATTR_MAXREG_COUNT
	.align		4
        /*001c*/ 	.byte	0x03, 0x1b
        /*001e*/ 	.short	0x0080


	//----- nvinfo : EIATTR_NUM_BARRIERS
	.align		4
        /*0020*/ 	.byte	0x02, 0x4c
        /*0022*/ 	.byte	0x10
	.zero		1


	//----- nvinfo : EIATTR_EXTERNS
	.align		4
        /*0024*/ 	.byte	0x04, 0x0f
        /*0026*/ 	.short	(.L_255 - .L_254)


	//   ....[0]....
	.align		4
.L_254:
        /*0028*/ 	.word	index@(__assertfail)


	//----- nvinfo : EIATTR_MERCURY_ISA_VERSION
	.align		4
.L_255:
        /*002c*/ 	.byte	0x03, 0x5f
        /*002e*/ 	.short	0x0101


	//----- nvinfo : EIATTR_INT_WARP_WIDE_INSTR_OFFSETS
	.align		4
        /*0030*/ 	.byte	0x04, 0x31
        /*0032*/ 	.short	(.L_257 - .L_256)


	//   ....[0]....
.L_256:
        /*0034*/ 	.word	0x00000170


	//   ....[1]....
        /*0038*/ 	.word	0x000001b0


	//   ....[2]....
        /*003c*/ 	.word	0x00000240


	//   ....[3]....
        /*0040*/ 	.word	0x00010830


	//   ....[4]....
        /*0044*/ 	.word	0x000108d0


	//   ....[5]....
        /*0048*/ 	.word	0x00010de0


	//   ....[6]....
        /*004c*/ 	.word	0x00012ae0


	//   ....[7]....
        /*0050*/ 	.word	0x00012b80


	//----- nvinfo : EIATTR_COOP_GROUP_MASK_REGIDS
	.align		4
.L_257:
        /*0054*/ 	.byte	0x04, 0x29
        /*0056*/ 	.short	(.L_259 - .L_258)


	//   ....[0]....
.L_258:
        /*0058*/ 	.word	0xffffffff


	//   ....[1]....
        /*005c*/ 	.word	0xffffffff


	//   ....[2]....
        /*0060*/ 	.word	0xffffffff


	//   ....[3]....
        /*0064*/ 	.word	0xffffffff


	//   ....[4]....
        /*0068*/ 	.word	0xffffffff


	//   ....[5]....
        /*006c*/ 	.word	0xffffffff


	//   ....[6]....
        /*0070*/ 	.word	0xffffffff


	//   ....[7]....
        /*0074*/ 	.word	0xffffffff


	//   ....[8]....
        /*0078*/ 	.word	0xffffffff


	//   ....[9]....
        /*007c*/ 	.word	0xffffffff


	//   ....[10]....
        /*0080*/ 	.word	0xffffffff


	//   ....[11]....
        /*0084*/ 	.word	0xffffffff


	//   ....[12]....
        /*0088*/ 	.word	0xffffffff


	//   ....[13]....
        /*008c*/ 	.word	0xffffffff


	//   ....[14]....
        /*0090*/ 	.word	0xffffffff


	//   ....[15]....
        /*0094*/ 	.word	0xffffffff


	//   ....[16]....
        /*0098*/ 	.word	0xffffffff


	//   ....[17]....
        /*009c*/ 	.word	0xffffffff


	//   ....[18]....
        /*00a0*/ 	.word	0xffffffff


	//   ....[19]....
        /*00a4*/ 	.word	0xffffffff


	//   ....[20]....
        /*00a8*/ 	.word	0xffffffff


	//   ....[21]....
        /*00ac*/ 	.word	0xffffffff


	//   ....[22]....
        /*00b0*/ 	.word	0xffffffff


	//   ....[23]....
        /*00b4*/ 	.word	0xffffffff


	//   ....[24]....
        /*00b8*/ 	.word	0xffffffff


	//   ....[25]....
        /*00bc*/ 	.word	0xffffffff


	//   ....[26]....
        /*00c0*/ 	.word	0xffffffff


	//   ....[27]....
        /*00c4*/ 	.word	0xffffffff


	//   ....[28]....
        /*00c8*/ 	.word	0xffffffff


	//   ....[29]....
        /*00cc*/ 	.word	0xffffffff


	//   ....[30]....
        /*00d0*/ 	.word	0xffffffff


	//   ....[31]....
        /*00d4*/ 	.word	0x0500000f


	//   ....[32]....
        /*00d8*/ 	.word	0x0500000f


	//----- nvinfo : EIATTR_COOP_GROUP_INSTR_OFFSETS
	.align		4
.L_259:
        /*00dc*/ 	.byte	0x04, 0x28
        /*00de*/ 	.short	(.L_261 - .L_260)


	//   ....[0]....
.L_260:
        /*00e0*/ 	.word	0x00000050


	//   ....[1]....
        /*00e4*/ 	.word	0x00000180


	//   ....[2]....
        /*00e8*/ 	.word	0x00000220


	//   ....[3]....
        /*00ec*/ 	.word	0x000003b0


	//   ....[4]....
        /*00f0*/ 	.word	0x00000510


	//   ....[5]....
        /*00f4*/ 	.word	0x00000630


	//   ....[6]....
        /*00f8*/ 	.word	0x00000790


	//   ....[7]....
        /*00fc*/ 	.word	0x000014d0


	//   ....[8]....
        /*0100*/ 	.word	0x00003e90


	//   ....[9]....
        /*0104*/ 	.word	0x00003ef0


	//   ....[10]....
        /*0108*/ 	.word	0x000049b0


	//   ....[11]....
        /*010c*/ 	.word	0x00004a30


	//   ....[12]....
        /*0110*/ 	.word	0x00005a90


	//   ....[13]....
        /*0114*/ 	.word	0x00008600


	//   ....[14]....
        /*0118*/ 	.word	0x00008710


	//   ....[15]....
        /*011c*/ 	.word	0x00009390


	//   ....[16]....
        /*0120*/ 	.word	0x000093f0


	//   ....[17]....
        /*0124*/ 	.word	0x0000a740


	//   ....[18]....
        /*0128*/ 	.word	0x0000cb50


	//   ....[19]....
        /*012c*/ 	.word	0x0000cbc0


	//   ....[20]....
        /*0130*/ 	.word	0x0000d3e0


	//   ....[21]....
        /*0134*/ 	.word	0x0000d460


	//   ....[22]....
        /*0138*/ 	.word	0x0000e810


	//   ....[23]....
        /*013c*/ 	.word	0x0000e950


	//   ....[24]....
        /*0140*/ 	.word	0x0000e990


	//   ....[25]....
        /*0144*/ 	.word	0x0000ead0


	//   ....[26]....
        /*0148*/ 	.word	0x0000eb00


	//   ....[27]....
        /*014c*/ 	.word	0x0000f9d0


	//   ....[28]....
        /*0150*/ 	.word	0x000102d0


	//   ....[29]....
        /*0154*/ 	.word	0x00012ed0


	//   ....[30]....
        /*0158*/ 	.word	0x00013040


	//   ....[31]....
        /*015c*/ 	.word	0x00013570


	//   ....[32]....
        /*0160*/ 	.word	0x00013940


	//----- nvinfo : EIATTR_REG_RECONFIG
	.align		4
.L_261:
        /*0164*/ 	.byte	0x01, 0x54
	.zero		2


	//----- nvinfo : EIATTR_SYSCALL_OFFSETS
	.align		4
        /*0168*/ 	.byte	0x04, 0x46
        /*016a*/ 	.short	(.L_263 - .L_262)


	//   ....[0]....
.L_262:
        /*016c*/ 	.word	0x000016b0


	//   ....[1]....
        /*0170*/ 	.word	0x00010a50


	//   ....[2]....
        /*0174*/ 	.word	0x00010b80


	//   ....[3]....
        /*0178*/ 	.word	0x00010c70


	//----- nvinfo : EIATTR_MBARRIER_INSTR_OFFSETS
	.align		4
.L_263:
        /*017c*/ 	.byte	0x04, 0x39
        /*017e*/ 	.short	(.L_265 - .L_264)


	//   ....[0]....
.L_264:
        /*0180*/ 	.word	0x00000260
        /*0184*/ 	.word	0x000000ff
        /*0188*/ 	.word	0x00031c00
        /*018c*/ 	.short	0x0100
        /*018e*/ 	.byte	0x06
	.zero		1


	//   ....[1]....
        /*0190*/ 	.word	0x00000270
        /*0194*/ 	.word	0x000000ff
        /*0198*/ 	.word	0x00031c20
        /*019c*/ 	.short	0x0100
        /*019e*/ 	.byte	0x06
	.zero		1


	//   ....[2]....
        /*01a0*/ 	.word	0x00000360
        /*01a4*/ 	.word	0x000000ff
        /*01a8*/ 	.word	0x00031c30
        /*01ac*/ 	.short	0x0100
        /*01ae*/ 	.byte	0x08
	.zero		1


	//   ....[3]....
        /*01b0*/ 	.word	0x00000370
        /*01b4*/ 	.word	0x000000ff
        /*01b8*/ 	.word	0x00031c40
        /*01bc*/ 	.short	0x0100
        /*01be*/ 	.byte	0x08
	.zero		1


	//   ....[4]....
        /*01c0*/ 	.word	0x00000380
        /*01c4*/ 	.word	0x000000ff
        /*01c8*/ 	.word	0x00031c38
        /*01cc*/ 	.short	0x0100
        /*01ce*/ 	.byte	0x08
	.zero		1


	//   ....[5]....
        /*01d0*/ 	.word	0x00000390
        /*01d4*/ 	.word	0x000000ff
        /*01d8*/ 	.word	0x00031c48
        /*01dc*/ 	.short	0x0100
        /*01de*/ 	.byte	0x08
	.zero		1


	//   ....[6]....
        /*01e0*/ 	.word	0x000004c0
        /*01e4*/ 	.word	0x000000ff
        /*01e8*/ 	.word	0x00031c50
        /*01ec*/ 	.short	0x0100
        /*01ee*/ 	.byte	0x08
	.zero		1


	//   ....[7]....
        /*01f0*/ 	.word	0x000004d0
        /*01f4*/ 	.word	0x000000ff
        /*01f8*/ 	.word	0x00031c60
        /*01fc*/ 	.short	0x0100
        /*01fe*/ 	.byte	0x08
	.zero		1


	//   ....[8]....
        /*0200*/ 	.word	0x000004e0
        /*0204*/ 	.word	0x000000ff
        /*0208*/ 	.word	0x00031c58
        /*020c*/ 	.short	0x0100
        /*020e*/ 	.byte	0x08
	.zero		1


	//   ....[9]....
        /*0210*/ 	.word	0x000004f0
        /*0214*/ 	.word	0x000000ff
        /*0218*/ 	.word	0x00031c68
        /*021c*/ 	.short	0x0100
        /*021e*/ 	.byte	0x08
	.zero		1


	//   ....[10]....
        /*0220*/ 	.word	0x000005e0
        /*0224*/ 	.word	0x000000ff
        /*0228*/ 	.word	0x00031c70
        /*022c*/ 	.short	0x0100
        /*022e*/ 	.byte	0x06
	.zero		1


	//   ....[11]....
        /*0230*/ 	.word	0x000005f0
        /*0234*/ 	.word	0x000000ff
        /*0238*/ 	.word	0x00031c80
        /*023c*/ 	.short	0x0100
        /*023e*/ 	.byte	0x06
	.zero		1


	//   ....[12]....
        /*0240*/ 	.word	0x00000600
        /*0244*/ 	.word	0x000000ff
        /*0248*/ 	.word	0x00031c78
        /*024c*/ 	.short	0x0100
        /*024e*/ 	.byte	0x06
	.zero		1


	//   ....[13]....
        /*0250*/ 	.word	0x00000610
        /*0254*/ 	.word	0x000000ff
        /*0258*/ 	.word	0x00031c88
        /*025c*/ 	.short	0x0100
        /*025e*/ 	.byte	0x06
	.zero		1


	//   ....[14]....
        /*0260*/ 	.word	0x00000740
        /*0264*/ 	.word	0x000000ff
        /*0268*/ 	.word	0x00031c90
        /*026c*/ 	.short	0x0100
        /*026e*/ 	.byte	0x08
	.zero		1


	//   ....[15]....
        /*0270*/ 	.word	0x00000750
        /*0274*/ 	.word	0x000000ff
        /*0278*/ 	.word	0x00031ca0
        /*027c*/ 	.short	0x0100
        /*027e*/ 	.byte	0x08
	.zero		1


	//   ....[16]....
        /*0280*/ 	.word	0x00000760
        /*0284*/ 	.word	0x000000ff
        /*0288*/ 	.word	0x00031c98
        /*028c*/ 	.short	0x0100
        /*028e*/ 	.byte	0x08
	.zero		1


	//   ....[17]....
        /*0290*/ 	.word	0x00000770
        /*0294*/ 	.word	0x000000ff
        /*0298*/ 	.word	0x00031ca8
        /*029c*/ 	.short	0x0100
        /*029e*/ 	.byte	0x08
	.zero		1


	//   ....[18]....
        /*02a0*/ 	.word	0x000008a0
        /*02a4*/ 	.word	0x000000ff
        /*02a8*/ 	.word	0x00031cb0
        /*02ac*/ 	.short	0x0100
        /*02ae*/ 	.byte	0x08
	.zero		1


	//   ....[19]....
        /*02b0*/ 	.word	0x000008b0
        /*02b4*/ 	.word	0x000000ff
        /*02b8*/ 	.word	0x00031cc0
        /*02bc*/ 	.short	0x0100
        /*02be*/ 	.byte	0x08
	.zero		1


	//   ....[20]....
        /*02c0*/ 	.word	0x000008c0
        /*02c4*/ 	.word	0x000000ff
        /*02c8*/ 	.word	0x00031cb8
        /*02cc*/ 	.short	0x0100
        /*02ce*/ 	.byte	0x08
	.zero		1


	//   ....[21]....
        /*02d0*/ 	.word	0x000008d0
        /*02d4*/ 	.word	0x000000ff
        /*02d8*/ 	.word	0x00031cc8
        /*02dc*/ 	.short	0x0100
        /*02de*/ 	.byte	0x08
	.zero		1


	//   ....[22]....
        /*02e0*/ 	.word	0x00001710
        /*02e4*/ 	.word	0x000000ff
        /*02e8*/ 	.word	0x00031c00
        /*02ec*/ 	.short	0x010a
        /*02ee*/ 	.byte	0x2f
	.zero		1


	//   ....[23]....
        /*02f0*/ 	.word	0x000017a0
        /*02f4*/ 	.word	0x00000000
        /*02f8*/ 	.word	0x00031c30
        /*02fc*/ 	.short	0x010a
        /*02fe*/ 	.byte	0x3f
	.zero		1


	//   ....[24]....
        /*0300*/ 	.word	0x00001800
        /*0304*/ 	.word	0x00000000
        /*0308*/ 	.word	0x00031c30
        /*030c*/ 	.short	0x010a
        /*030e*/ 	.byte	0x3f
	.zero		1


	//   ....[25]....
        /*0310*/ 	.word	0x00004ce0
        /*0314*/ 	.word	0x00000004
        /*0318*/ 	.word	0x00000000
        /*031c*/ 	.short	0x0101
        /*031e*/ 	.byte	0x3f
	.zero		1


	//   ....[26]....
        /*0320*/ 	.word	0x00005db0
        /*0324*/ 	.word	0x000000ff
        /*0328*/ 	.word	0x00031c30
        /*032c*/ 	.short	0x010a
        /*032e*/ 	.byte	0x06
	.zero		1


	//   ....[27]....
        /*0330*/ 	.word	0x00005df0
        /*0334*/ 	.word	0x000000ff
        /*0338*/ 	.word	0x00031c30
        /*033c*/ 	.short	0x010a
        /*033e*/ 	.byte	0x06
	.zero		1


	//   ....[28]....
        /*0340*/ 	.word	0x000074a0
        /*0344*/ 	.word	0x000000ff
        /*0348*/ 	.word	0x00031c50
        /*034c*/ 	.short	0x010a
        /*034e*/ 	.byte	0x06
	.zero		1


	//   ....[29]....
        /*0350*/ 	.word	0x000074e0
        /*0354*/ 	.word	0x000000ff
        /*0358*/ 	.word	0x00031c50
        /*035c*/ 	.short	0x010a
        /*035e*/ 	.byte	0x06
	.zero		1


	//   ....[30]....
        /*0360*/ 	.word	0x00009ac0
        /*0364*/ 	.word	0x00000069
        /*0368*/ 	.word	0x00000000
        /*036c*/ 	.short	0x0101
        /*036e*/ 	.byte	0x3f
	.zero		1


	//   ....[31]....
        /*0370*/ 	.word	0x00009b50
        /*0374*/ 	.word	0x00000071
        /*0378*/ 	.word	0x00000000
        /*037c*/ 	.short	0x0101
        /*037e*/ 	.byte	0x3f
	.zero		1


	//   ....[32]....
        /*0380*/ 	.word	0x0000a8d0
        /*0384*/ 	.word	0x000000ff
        /*0388*/ 	.word	0x00031c30
        /*038c*/ 	.short	0x010a
        /*038e*/ 	.byte	0x06
	.zero		1


	//   ....[33]....
        /*0390*/ 	.word	0x0000a910
        /*0394*/ 	.word	0x000000ff
        /*0398*/ 	.word	0x00031c30
        /*039c*/ 	.short	0x010a
        /*039e*/ 	.byte	0x06
	.zero		1


	//   ....[34]....
        /*03a0*/ 	.word	0x0000bfc0
        /*03a4*/ 	.word	0x000000ff
        /*03a8*/ 	.word	0x00031c50
        /*03ac*/ 	.short	0x010a
        /*03ae*/ 	.byte	0x06
	.zero		1


	//   ....[35]....
        /*03b0*/ 	.word	0x0000c000
        /*03b4*/ 	.word	0x000000ff
        /*03b8*/ 	.word	0x00031c50
        /*03bc*/ 	.short	0x010a
        /*03be*/ 	.byte	0x06
	.zero		1


	//   ....[36]....
        /*03c0*/ 	.word	0x0000db40
        /*03c4*/ 	.word	0x0000006f
        /*03c8*/ 	.word	0x00000000
        /*03cc*/ 	.short	0x0101
        /*03ce*/ 	.byte	0x3f
	.zero		1


	//   ....[37]....
        /*03d0*/ 	.word	0x0000dbd0
        /*03d4*/ 	.word	0x00000077
        /*03d8*/ 	.word	0x00000000
        /*03dc*/ 	.short	0x0101
        /*03de*/ 	.byte	0x3f
	.zero		1


	//   ....[38]....
        /*03e0*/ 	.word	0x0000e8a0
        /*03e4*/ 	.word	0x000000ff
        /*03e8*/ 	.word	0x00031c50
        /*03ec*/ 	.short	0x010a
        /*03ee*/ 	.byte	0x0a
	.zero		1


	//   ....[39]....
        /*03f0*/ 	.word	0x0000e8e0
        /*03f4*/ 	.word	0x000000ff
        /*03f8*/ 	.word	0x00031c50
        /*03fc*/ 	.short	0x010a
        /*03fe*/ 	.byte	0x0a
	.zero		1


	//   ....[40]....
        /*0400*/ 	.word	0x0000f120
        /*0404*/ 	.word	0x00000007
        /*0408*/ 	.word	0x00000000
        /*040c*/ 	.short	0x0101
        /*040e*/ 	.byte	0x3f
	.zero		1


	//   ....[41]....
        /*0410*/ 	.word	0x0000fbc0
        /*0414*/ 	.word	0x000000ff
        /*0418*/ 	.word	0x00000000
        /*041c*/ 	.short	0x0101
        /*041e*/ 	.byte	0x05
	.zero		1


	//   ....[42]....
        /*0420*/ 	.word	0x000110c0
        /*0424*/ 	.word	0x0000000d
        /*0428*/ 	.word	0x00031c40
        /*042c*/ 	.short	0x010a
        /*042e*/ 	.byte	0x3f
	.zero		1


	//   ....[43]....
        /*0430*/ 	.word	0x00011580
        /*0434*/ 	.word	0x00000018
        /*0438*/ 	.word	0x00031c20
        /*043c*/ 	.short	0x010a
        /*043e*/ 	.byte	0x3f
	.zero		1


	//   ....[44]....
        /*0440*/ 	.word	0x00011810
        /*0444*/ 	.word	0x00000003
        /*0448*/ 	.word	0x00031c40
        /*044c*/ 	.short	0x010a
        /*044e*/ 	.byte	0x3f
	.zero		1


	//   ....[45]....
        /*0450*/ 	.word	0x00011a50
        /*0454*/ 	.word	0x00000002
        /*0458*/ 	.word	0x00000060
        /*045c*/ 	.short	0x010a
        /*045e*/ 	.byte	0x3f
	.zero		1


	//   ....[46]....
        /*0460*/ 	.word	0x00011f30
        /*0464*/ 	.word	0x0000000a
        /*0468*/ 	.word	0x00031c40
        /*046c*/ 	.short	0x010a
        /*046e*/ 	.byte	0x3f
	.zero		1


	//   ....[47]....
        /*0470*/ 	.word	0x00012170
        /*0474*/ 	.word	0x00000003
        /*0478*/ 	.word	0x00000060
        /*047c*/ 	.short	0x010a
        /*047e*/ 	.byte	0x3f
	.zero		1


	//   ....[48]....
        /*0480*/ 	.word	0x000125c0
        /*0484*/ 	.word	0x00000003
        /*0488*/ 	.word	0x00031c40
        /*048c*/ 	.short	0x010a
        /*048e*/ 	.byte	0x3f
	.zero		1


	//   ....[49]....
        /*0490*/ 	.word	0x00012820
        /*0494*/ 	.word	0x00000003
        /*0498*/ 	.word	0x00000060
        /*049c*/ 	.short	0x010a
        /*049e*/ 	.byte	0x3f
	.zero		1


	//   ....[50]....
        /*04a0*/ 	.word	0x00012c00
        /*04a4*/ 	.word	0x00000003
        /*04a8*/ 	.word	0x00031c60
        /*04ac*/ 	.short	0x010a
        /*04ae*/ 	.byte	0x3f
	.zero		1


	//   ....[51]....
        /*04b0*/ 	.word	0x00013020
        /*04b4*/ 	.word	0x00000009
        /*04b8*/ 	.word	0x00031c20
        /*04bc*/ 	.short	0x010a
        /*04be*/ 	.byte	0x3f
	.zero		1


	//   ....[52]....
        /*04c0*/ 	.word	0x00013130
        /*04c4*/ 	.word	0x00000005
        /*04c8*/ 	.word	0x00000000
        /*04cc*/ 	.short	0x010a
        /*04ce*/ 	.byte	0x3f
	.zero		1


	//   ....[53]....
        /*04d0*/ 	.word	0x000131a0
        /*04d4*/ 	.word	0x00000003
        /*04d8*/ 	.word	0x00000000
        /*04dc*/ 	.short	0x010a
        /*04de*/ 	.byte	0x3f
	.zero		1


	//   ....[54]....
        /*04e0*/ 	.word	0x00013200
        /*04e4*/ 	.word	0x00000013
        /*04e8*/ 	.word	0x00000000
        /*04ec*/ 	.short	0x010a
        /*04ee*/ 	.byte	0x3f
	.zero		1


	//   ....[55]....
        /*04f0*/ 	.word	0x00013230
        /*04f4*/ 	.word	0x00000007
        /*04f8*/ 	.word	0x00000000
        /*04fc*/ 	.short	0x010a
        /*04fe*/ 	.byte	0x3f
	.zero		1


	//   ....[56]....
        /*0500*/ 	.word	0x000132a0
        /*0504*/ 	.word	0x00000003
        /*0508*/ 	.word	0x00031c00
        /*050c*/ 	.short	0x010a
        /*050e*/ 	.byte	0x3f
	.zero		1


	//   ....[57]....
        /*0510*/ 	.word	0x000132f0
        /*0514*/ 	.word	0x00000000
        /*0518*/ 	.word	0x00031c30
        /*051c*/ 	.short	0x010a
        /*051e*/ 	.byte	0x3f
	.zero		1


	//   ....[58]....
        /*0520*/ 	.word	0x00013350
        /*0524*/ 	.word	0x0000000a
        /*0528*/ 	.word	0x00031c30
        /*052c*/ 	.short	0x010a
        /*052e*/ 	.byte	0x3f
	.zero		1


	//   ....[59]....
        /*0530*/ 	.word	0x000133b0
        /*0534*/ 	.word	0x0000000a
        /*0538*/ 	.word	0x00031c50
        /*053c*/ 	.short	0x010a
        /*053e*/ 	.byte	0x3f
	.zero		1


	//   ....[60]....
        /*0540*/ 	.word	0x00013410
        /*0544*/ 	.word	0x00000007
        /*0548*/ 	.word	0x00031c30
        /*054c*/ 	.short	0x010a
        /*054e*/ 	.byte	0x3f
	.zero		1


	//   ....[61]....
        /*0550*/ 	.word	0x00013470
        /*0554*/ 	.word	0x00000007
        /*0558*/ 	.word	0x00031c50
        /*055c*/ 	.short	0x010a
        /*055e*/ 	.byte	0x3f
	.zero		1


	//   ....[62]....
        /*0560*/ 	.word	0x000134d0
        /*0564*/ 	.word	0x00000005
        /*0568*/ 	.word	0x00031c50
        /*056c*/ 	.short	0x010a
        /*056e*/ 	.byte	0x3f
	.zero		1


	//   ....[63]....
        /*0570*/ 	.word	0x00013620
        /*0574*/ 	.word	0x0000000d
        /*0578*/ 	.word	0x00031c40
        /*057c*/ 	.short	0x010a
        /*057e*/ 	.byte	0x3f
	.zero		1


	//   ....[64]....
        /*0580*/ 	.word	0x00013670
        /*0584*/ 	.word	0x00000018
        /*0588*/ 	.word	0x00031c20
        /*058c*/ 	.short	0x010a
        /*058e*/ 	.byte	0x3f
	.zero		1


	//   ....[65]....
        /*0590*/ 	.word	0x000136c0
        /*0594*/ 	.word	0x00000003
        /*0598*/ 	.word	0x00031c40
        /*059c*/ 	.short	0x010a
        /*059e*/ 	.byte	0x3f
	.zero		1


	//   ....[66]....
        /*05a0*/ 	.word	0x00013710
        /*05a4*/ 	.word	0x00000002
        /*05a8*/ 	.word	0x00000060
        /*05ac*/ 	.short	0x010a
        /*05ae*/ 	.byte	0x3f
	.zero		1


	//   ....[67]....
        /*05b0*/ 	.word	0x00013760
        /*05b4*/ 	.word	0x0000000a
        /*05b8*/ 	.word	0x00031c40
        /*05bc*/ 	.short	0x010a
        /*05be*/ 	.byte	0x3f
	.zero		1


	//   ....[68]....
        /*05c0*/ 	.word	0x000137b0
        /*05c4*/ 	.word	0x00000003
        /*05c8*/ 	.word	0x00000060
        /*05cc*/ 	.short	0x010a
        /*05ce*/ 	.byte	0x3f
	.zero		1


	//   ....[69]....
        /*05d0*/ 	.word	0x00013800
        /*05d4*/ 	.word	0x00000003
        /*05d8*/ 	.word	0x00031c40
        /*05dc*/ 	.short	0x010a
        /*05de*/ 	.byte	0x3f
	.zero		1


	//   ....[70]....
        /*05e0*/ 	.word	0x00013850
        /*05e4*/ 	.word	0x00000003
        /*05e8*/ 	.word	0x00000060
        /*05ec*/ 	.short	0x010a
        /*05ee*/ 	.byte	0x3f
	.zero		1


	//   ....[71]....
        /*05f0*/ 	.word	0x000138a0
        /*05f4*/ 	.word	0x00000003
        /*05f8*/ 	.word	0x00031c60
        /*05fc*/ 	.short	0x010a
        /*05fe*/ 	.byte	0x3f
	.zero		1


	//   ....[72]....
        /*0600*/ 	.word	0x00013980
        /*0604*/ 	.word	0x00000009
        /*0608*/ 	.word	0x00031c20
        /*060c*/ 	.short	0x010a
        /*060e*/ 	.byte	0x3f
	.zero		1


	//   ....[73]....
        /*0610*/ 	.word	0x000139d0
        /*0614*/ 	.word	0x00000005
        /*0618*/ 	.word	0x00000000
        /*061c*/ 	.short	0x010a
        /*061e*/ 	.byte	0x3f
	.zero		1


	//   ....[74]....
        /*0620*/ 	.word	0x00013a20
        /*0624*/ 	.word	0x00000003
        /*0628*/ 	.word	0x00000000
        /*062c*/ 	.short	0x010a
        /*062e*/ 	.byte	0x3f
	.zero		1


	//   ....[75]....
        /*0630*/ 	.word	0x00013a70
        /*0634*/ 	.word	0x00000013
        /*0638*/ 	.word	0x00000000
        /*063c*/ 	.short	0x010a
        /*063e*/ 	.byte	0x3f
	.zero		1


	//----- nvinfo : EIATTR_NUM_MBARRIERS
	.align		4
.L_265:
        /*0640*/ 	.byte	0x03, 0x38
        /*0642*/ 	.short	0x0016


	//----- nvinfo : EIATTR_EXIT_INSTR_OFFSETS
	.align		4
        /*0644*/ 	.byte	0x04, 0x1c
        /*0646*/ 	.short	(.L_267 - .L_266)


	//   ....[0]....
.L_266:
        /*0648*/ 	.word	0x00000a20


	//   ....[1]....
        /*064c*/ 	.word	0x00010290


	//   ....[2]....
        /*0650*/ 	.word	0x000102f0


	//   ....[3]....
        /*0654*/ 	.word	0x00013060


	//   ....[4]....
        /*0658*/ 	.word	0x00013280


	//----- nvinfo : EIATTR_MAX_THREADS
	.align		4
.L_267:
        /*065c*/ 	.byte	0x04, 0x05
        /*065e*/ 	.short	(.L_269 - .L_268)
.L_268:
        /*0660*/ 	.word	0x00000200
        /*0664*/ 	.word	0x00000001
        /*0668*/ 	.word	0x00000001


	//----- nvinfo : EIATTR_CRS_STACK_SIZE
	.align		4
.L_269:
        /*066c*/ 	.byte	0x04, 0x1e
        /*066e*/ 	.short	(.L_271 - .L_270)
.L_270:
        /*0670*/ 	.word	0x00000000


	//----- nvinfo : EIATTR_CBANK_PARAM_SIZE
	.align		4
.L_271:
        /*0674*/ 	.byte	0x03, 0x19
        /*0676*/ 	.short	0x0bf0


	//----- nvinfo : EIATTR_PARAM_CBANK
	.align		4
        /*0678*/ 	.byte	0x04, 0x0a
        /*067a*/ 	.short	(.L_273 - .L_272)
	.align		4
.L_272:
        /*067c*/ 	.word	index@(.nv.constant0._ZN7cutlass13device_kernelIN5flash11enable_sm90INS1_16FlashAttnFwdSm90INS1_25CollectiveMainloopFwdSm90ILi2EN4cute5tupleIJNS5_1CILi1EEES8_S8_EEENS6_IJNS7_ILi192EEENS7_ILi144EEENS7_ILi96EEEEEELi96ENS_10bfloat16_tEfNS_4arch4Sm90ELb1ELb0ELb1ELb0ELb0ELb0ELb0ELb0ELb1ELb0ELb0ELb0EEENS1_21CollectiveEpilogueFwdINS6_IJSA_SC_SB_EEES9_SE_SG_Li384ELb0ELb0ELb0ELb0EEENS1_30DynamicPersistentTileSchedulerILi384ELi32ELb0ELb0ELb1EEEEEEEEEvNT_6ParamsE)
        /*0680*/ 	.short	0x0210
        /*0682*/ 	.short	0x0bf0


	//----- nvinfo : EIATTR_SW_WAR
	.align		4
.L_273:
        /*0684*/ 	.byte	0x04, 0x36
        /*0686*/ 	.short	(.L_275 - .L_274)
.L_274:
        /*0688*/ 	.word	0x00000008
.L_275:


//--------------------- .nv.info._ZN7cutlass13device_kernelIN5flash11enable_sm90INS1_16FlashAttnFwdSm90INS1_25CollectiveMainloopFwdSm90ILi2EN4cute5tupleIJNS5_1CILi1EEES8_S8_EEENS6_IJNS7_ILi192EEENS7_ILi144EEENS7_ILi96EEEEEELi96ENS_10bfloat16_tEfNS_4arch4Sm90ELb1ELb0ELb1ELb1ELb0ELb0ELb0ELb0ELb1ELb0ELb0ELb0EEENS1_21CollectiveEpilogueFwdINS6_IJSA_SC_SB_EEES9_SE_SG_Li384ELb1ELb0ELb0ELb0EEENS1_36VarlenDynamicPersistentTileSchedulerILi192ELi144ELi384ELi32ELb0ELb0ELb1ELb1ELb1ELb1EEEEEEEEEvNT_6ParamsE --------------------------
	.section	.nv.info._ZN7cutlass13device_kernelIN5flash11enable_sm90INS1_16FlashAttnFwdSm90INS1_25CollectiveMainloopFwdSm90ILi2EN4cute5tupleIJNS5_1CILi1EEES8_S8_EEENS6_IJNS7_ILi192EEENS7_ILi144EEENS7_ILi96EEEEEELi96ENS_10bfloat16_tEfNS_4arch4Sm90ELb1ELb0ELb1ELb1ELb0ELb0ELb0ELb0ELb1ELb0ELb0ELb0EEENS1_21CollectiveEpilogueFwdINS6_IJSA_SC_SB_EEES9_SE_SG_Li384ELb1ELb0ELb0ELb0EEENS1_36VarlenDynamicPersistentTileSchedulerILi192ELi144ELi384ELi32ELb0ELb0ELb1ELb1ELb1ELb1EEEEEEEEEvNT_6ParamsE,"",@"SHT_CUDA_INFO"
	.sectionflags	@""
	.align	4


	//----- nvinfo : EIATTR_CUDA_API_VERSION
	.align		4
        /*0000*/ 	.byte	0x04, 0x37
        /*0002*/ 	.short	(.L_277 - .L_276)
.L_276:
        /*0004*/ 	.word	0x00000082


	//----- nvinfo : EIATTR_KPARAM_INFO
	.align		4
.L_277:
        /*0008*/ 	.byte	0x04, 0x17
        /*000a*/ 	.short	(.L_279 - .L_278)
.L_278:
        /*000c*/ 	.word	0x00000000
        /*0010*/ 	.short	0x0000
        /*0012*/ 	.short	0x0070
        /*0014*/ 	.byte	0x00, 0xf0, 0x01, 0x28


	//----- nvinfo : EIATTR_SPARSE_MMA_MASK
	.align		4
.L_279:
        /*0018*/ 	.byte	0x03, 0x50
        /*001a*/ 	.short	0x0000


	//----- nvinfo : EIATTR_MAXREG_COUNT
	.align		4
        /*001c*/ 	.byte	0x03, 0x1b
        /*001e*/ 	.short	0x0080


	//----- nvinfo : EIATTR_NUM_BARRIERS
	.align		4
        /*0020*/ 	.byte	0x02, 0x4c
        /*0022*/ 	.byte	0x10
	.zero		1


	//----- nvinfo : EIATTR_EXTERNS
	.align		4
        /*0024*/ 	.byte	0x04, 0x0f
        /*0026*/ 	.short	(.L_281 - .L_280)


	//   ....[0]....
	.align		4
.L_280:
        /*0028*/ 	.word	index@(__assertfail)


	//----- nvinfo : EIATTR_ANNOTATIONS
	.align		4
.L_281:
        /*002c*/ 	.byte	0x04, 0x55
        /*002e*/ 	.short	(.L_283 - .L_282)


	//   ....[0]....
.L_282:
        /*0030*/ 	.word	0x00000001
        /*0034*/ 	.byte	0x80, 0x09, 0x00, 0x00, 0x01, 0x00, 0x00, 0x00, 0xd0, 0x0a, 0x00, 0x00, 0x01, 0x00, 0x00, 0x00
        /*0044*/ 	.byte	0x00, 0x1c, 0x01, 0x00, 0x01, 0x00, 0x00, 0x00, 0xa0, 0x1c, 0x01, 0x00, 0x01, 0x00, 0x00, 0x00
        /*0054*/ 	.byte	0x40, 0x1e, 0x01, 0x00, 0x01, 0x00, 0x00, 0x00, 0x20, 0x1f, 0x01, 0x00, 0x01, 0x00, 0x00, 0x00
        /*0064*/ 	.byte	0xd0, 0x26, 0x01, 0x00, 0x01, 0x00, 0x00, 0x00, 0x00, 0x27, 0x01, 0x00, 0x01, 0x00, 0x00, 0x00
        /*0074*/ 	.byte	0x90, 0x2f, 0x01, 0x00, 0x01, 0x00, 0x00, 0x00, 0x00, 0x32, 0x01, 0x00, 0x01, 0x00, 0x00, 0x00
        /*0084*/ 	.byte	0x00, 0x59, 0x01, 0x00, 0x01, 0x00, 0x00, 0x00, 0xa0, 0x5a, 0x01, 0x00


	//----- nvinfo : EIATTR_MERCURY_ISA_VERSION
	.align		4
.L_283:
        /*0090*/ 	.byte	0x03, 0x5f
        /*0092*/ 	.short	0x0101


	//----- nvinfo : EIATTR_UNUSED_LOAD_BYTE_OFFSET
	.align		4
        /*0094*/ 	.byte	0x04, 0x44
        /*0096*/ 	.short	(.L_285 - .L_284)


	//   ....[0]....
.L_284:
        /*0098*/ 	.word	0x00000a90
        /*009c*/ 	.word	0x0000fff0


	//   ....[1]....
        /*00a0*/ 	.word	0x0000f5f0
        /*00a4*/ 	.word	0x0000fff0


	//----- nvinfo : EIATTR_INT_WARP_WIDE_INSTR_OFFSETS
	.align		4
.L_285:
        /*00a8*/ 	.byte	0x04, 0x31
        /*00aa*/ 	.short	(.L_287 - .L_286)


	//   ....[0]....
.L_286:
        /*00ac*/ 	.word	0x00000160


	//   ....[1]....
        /*00b0*/ 	.word	0x000001a0


	//   ....[2]....
        /*00b4*/ 	.word	0x00000210


	//   ....[3]....
        /*00b8*/ 	.word	0x00012270


	//   ....[4]....
        /*00bc*/ 	.word	0x00012310


	//   ....[5]....
        /*00c0*/ 	.word	0x00012770


	//   ....[6]....
        /*00c4*/ 	.word	0x000127a0


	//   ....[7]....
        /*00c8*/ 	.word	0x00012960


	//   ....[8]....
        /*00cc*/ 	.word	0x00012a30


	//   ....[9]....
        /*00d0*/ 	.word	0x00014930


	//   ....[10]....
        /*00d4*/ 	.word	0x000149d0


	//----- nvinfo : EIATTR_COOP_GROUP_MASK_REGIDS
	.align		4
.L_287:
        /*00d8*/ 	.byte	0x04, 0x29
        /*00da*/ 	.short	(.L_289 - .L_288)


	//   ....[0]....
.L_288:
        /*00dc*/ 	.word	0xffffffff


	//   ....[1]....
        /*00e0*/ 	.word	0xffffffff


	//   ....[2]....
        /*00e4*/ 	.word	0xffffffff


	//   ....[3]....
        /*00e8*/ 	.word	0xffffffff


	//   ....[4]....
        /*00ec*/ 	.word	0xffffffff


	//   ....[5]....
        /*00f0*/ 	.word	0xffffffff


	//   ....[6]....
        /*00f4*/ 	.word	0xffffffff


	//   ....[7]....
        /*00f8*/ 	.word	0xffffffff


	//   ....[8]....
        /*00fc*/ 	.word	0xffffffff


	//   ....[9]....
        /*0100*/ 	.word	0xffffffff


	//   ....[10]....
        /*0104*/ 	.word	0xffffffff


	//   ....[11]....
        /*0108*/ 	.word	0xffffffff


	//   ....[12]....
        /*010c*/ 	.word	0xffffffff


	//   ....[13]....
        /*0110*/ 	.word	0xffffffff


	//   ....[14]....
        /*0114*/ 	.word	0xffffffff


	//   ....[15]....
        /*0118*/ 	.word	0xffffffff


	//   ....[16]....
        /*011c*/ 	.word	0xffffffff


	//   ....[17]....
        /*0120*/ 	.word	0xffffffff


	//   ....[18]....
        /*0124*/ 	.word	0xffffffff


	//   ....[19]....
        /*0128*/ 	.word	0xffffffff


	//   ....[20]....
        /*012c*/ 	.word	0xffffffff


	//   ....[21]....
        /*0130*/ 	.word	0xffffffff


	//   ....[22]....
        /*0134*/ 	.word	0xffffffff


	//   ....[23]....
        /*0138*/ 	.word	0xffffffff


	//   ....[24]....
        /*013c*/ 	.word	0xffffffff


	//   ....[25]....
        /*0140*/ 	.word	0xffffffff


	//   ....[26]....
        /*0144*/ 	.word	0xffffffff


	//   ....[27]....
        /*0148*/ 	.word	0xffffffff


	//   ....[28]....
        /*014c*/ 	.word	0xffffffff


	//   ....[29]....
        /*0150*/ 	.word	0xffffffff


	//   ....[30]....
        /*0154*/ 	.word	0xffffffff


	//   ....[31]....
        /*0158*/ 	.word	0xffffffff


	//   ....[32]....
        /*015c*/ 	.word	0xffffffff


	//   ....[33]....
        /*0160*/ 	.word	0xffffffff


	//   ....[34]....
        /*0164*/ 	.word	0xffffffff


	//   ....[35]....
        /*0168*/ 	.word	0xffffffff


	//   ....[36]....
        /*016c*/ 	.word	0xffffffff


	//   ....[37]....
        /*0170*/ 	.word	0xffffffff


	//   ....[38]....
        /*0174*/ 	.word	0xffffffff


	//   ....[39]....
        /*0178*/ 	.word	0xffffffff


	//   ....[40]....
        /*017c*/ 	.word	0xffffffff


	//   ....[41]....
        /*0180*/ 	.word	0xffffffff


	//   ....[42]....
        /*0184*/ 	.word	0xffffffff


	//   ....[43]....
        /*0188*/ 	.word	0xffffffff


	//   ....[44]....
        /*018c*/ 	.word	0xffffffff


	//   ....[45]....
        /*0190*/ 	.word	0xffffffff


	//   ....[46]....
        /*0194*/ 	.word	0xffffffff


	//   ....[47]....
        /*0198*/ 	.word	0xffffffff


	//   ....[48]....
        /*019c*/ 	.word	0xffffffff


	//   ....[49]....
        /*01a0*/ 	.word	0xffffffff


	//   ....[50]....
        /*01a4*/ 	.word	0xffffffff


	//   ....[51]....
        /*01a8*/ 	.word	0xffffffff


	//   ....[52]....
        /*01ac*/ 	.word	0xffffffff


	//   ....[53]....
        /*01b0*/ 	.word	0xffffffff


	//   ....[54]....
        /*01b4*/ 	.word	0xffffffff


	//   ....[55]....
        /*01b8*/ 	.word	0xffffffff


	//   ....[56]....
        /*01bc*/ 	.word	0xffffffff


	//   ....[57]....
        /*01c0*/ 	.word	0xffffffff


	//   ....[58]....
        /*01c4*/ 	.word	0xffffffff


	//   ....[59]....
        /*01c8*/ 	.word	0xffffffff


	//   ....[60]....
        /*01cc*/ 	.word	0xffffffff


	//   ....[61]....
        /*01d0*/ 	.word	0x0500000f


	//   ....[62]....
        /*01d4*/ 	.word	0x0500000f


	//   ....[63]....
        /*01d8*/ 	.word	0x0500000f


	//   ....[64]....
        /*01dc*/ 	.word	0x0500000f


	//   ....[65]....
        /*01e0*/ 	.word	0x0500000f


	//   ....[66]....
        /*01e4*/ 	.word	0x0500000f


	//   ....[67]....
        /*01e8*/ 	.word	0x0500000f


	//   ....[68]....
        /*01ec*/ 	.word	0x0500000f


	//   ....[69]....
        /*01f0*/ 	.word	0x0500000f


	//   ....[70]....
        /*01f4*/ 	.word	0x0500000f


	//   ....[71]....
        /*01f8*/ 	.word	0x0500000f


	//   ....[72]....
        /*01fc*/ 	.word	0x0500000f


	//   ....[73]....
        /*0200*/ 	.word	0x0500000f


	//   ....[74]....
        /*0204*/ 	.word	0x0500000f


	//   ....[75]....
        /*0208*/ 	.word	0x0500000f


	//   ....[76]....
        /*020c*/ 	.word	0x0500000f


	//   ....[77]....
        /*0210*/ 	.word	0x0500000f


	//   ....[78]....
        /*0214*/ 	.word	0x0500000f


	//   ....[79]....
        /*0218*/ 	.word	0x0500000f


	//----- nvinfo : EIATTR_COOP_GROUP_INSTR_OFFSETS
	.align		4
.L_289:
        /*021c*/ 	.byte	0x04, 0x28
        /*021e*/ 	.short	(.L_291 - .L_290)


	//   ....[0]....
.L_290:
        /*0220*/ 	.word	0x00000070


	//   ....[1]....
        /*0224*/ 	.word	0x00000170


	//   ....[2]....
        /*0228*/ 	.word	0x000001c0


	//   ....[3]....
        /*022c*/ 	.word	0x000003f0


	//   ....[4]....
        /*0230*/ 	.word	0x00000550


	//   ....[5]....
        /*0234*/ 	.word	0x00000670


	//   ....[6]....
        /*0238*/ 	.word	0x000007d0


	//   ....[7]....
        /*023c*/ 	.word	0x00001790


	//   ....[8]....
        /*0240*/ 	.word	0x00004230


	//   ....[9]....
        /*0244*/ 	.word	0x00004300


	//   ....[10]....
        /*0248*/ 	.word	0x00004d50


	//   ....[11]....
        /*024c*/ 	.word	0x00004dd0


	//   ....[12]....
        /*0250*/ 	.word	0x00005e20


	//   ....[13]....
        /*0254*/ 	.word	0x00008950


	//   ....[14]....
        /*0258*/ 	.word	0x00008a90


	//   ....[15]....
        /*025c*/ 	.word	0x00009630


	//   ....[16]....
        /*0260*/ 	.word	0x000096d0


	//   ....[17]....
        /*0264*/ 	.word	0x0000aa50


	//   ....[18]....
        /*0268*/ 	.word	0x0000ce50


	//   ....[19]....
        /*026c*/ 	.word	0x0000ceb0


	//   ....[20]....
        /*0270*/ 	.word	0x0000d6d0


	//   ....[21]....
        /*0274*/ 	.word	0x0000d730


	//   ....[22]....
        /*0278*/ 	.word	0x0000eb00


	//   ....[23]....
        /*027c*/ 	.word	0x0000ec10


	//   ....[24]....
        /*0280*/ 	.word	0x0000ec70


	//   ....[25]....
        /*0284*/ 	.word	0x0000ed90


	//   ....[26]....
        /*0288*/ 	.word	0x0000edc0


	//   ....[27]....
        /*028c*/ 	.word	0x00011080


	//   ....[28]....
        /*0290*/ 	.word	0x00011220


	//   ....[29]....
        /*0294*/ 	.word	0x00011250


	//   ....[30]....
        /*0298*/ 	.word	0x00011290


	//   ....[31]....
        /*029c*/ 	.word	0x000112f0


	//   ....[32]....
        /*02a0*/ 	.word	0x00011350


	//   ....[33]....
        /*02a4*/ 	.word	0x00011390


	//   ....[34]....
        /*02a8*/ 	.word	0x00011530


	//   ....[35]....
        /*02ac*/ 	.word	0x00011590


	//   ....[36]....
        /*02b0*/ 	.word	0x000115d0


	//   ....[37]....
        /*02b4*/ 	.word	0x00011610


	//   ....[38]....
        /*02b8*/ 	.word	0x00011640


	//   ....[39]....
        /*02bc*/ 	.word	0x00011670


	//   ....[40]....
        /*02c0*/ 	.word	0x00011710


	//   ....[41]....
        /*02c4*/ 	.word	0x00011770


	//   ....[42]....
        /*02c8*/ 	.word	0x00011800


	//   ....[43]....
        /*02cc*/ 	.word	0x00014d40


	//   ....[44]....
        /*02d0*/ 	.word	0x00014d50


	//   ....[45]....
        /*02d4*/ 	.word	0x00014e50


	//   ....[46]....
        /*02d8*/ 	.word	0x00014eb0


	//   ....[47]....
        /*02dc*/ 	.word	0x00014ef0


	//   ....[48]....
        /*02e0*/ 	.word	0x00014f30


	//   ....[49]....
        /*02e4*/ 	.word	0x00014f60


	//   ....[50]....
        /*02e8*/ 	.word	0x00014f90


	//   ....[51]....
        /*02ec*/ 	.word	0x00015110


	//   ....[52]....
        /*02f0*/ 	.word	0x00015170


	//   ....[53]....
        /*02f4*/ 	.word	0x000151b0


	//   ....[54]....
        /*02f8*/ 	.word	0x000151f0


	//   ....[55]....
        /*02fc*/ 	.word	0x00015220


	//   ....[56]....
        /*0300*/ 	.word	0x00015250


	//   ....[57]....
        /*0304*/ 	.word	0x00015310


	//   ....[58]....
        /*0308*/ 	.word	0x00015330


	//   ....[59]....
        /*030c*/ 	.word	0x000153a0


	//   ....[60]....
        /*0310*/ 	.word	0x00015a20


	//   ....[61]....
        /*0314*/ 	.word	0x00015fe0


	//   ....[62]....
        /*0318*/ 	.word	0x000163d0


	//   ....[63]....
        /*031c*/ 	.word	0x00016460


	//   ....[64]....
        /*0320*/ 	.word	0x00016500


	//   ....[65]....
        /*0324*/ 	.word	0x000165b0


	//   ....[66]....
        /*0328*/ 	.word	0x00016630


	//   ....[67]....
        /*032c*/ 	.word	0x000166b0


	//   ....[68]....
        /*0330*/ 	.word	0x00016730


	//   ....[69]....
        /*0334*/ 	.word	0x000167b0


	//   ....[70]....
        /*0338*/ 	.word	0x00016840


	//   ....[71]....
        /*033c*/ 	.word	0x000168f0


	//   ....[72]....
        /*0340*/ 	.word	0x00016970


	//   ....[73]....
        /*0344*/ 	.word	0x000169f0


	//   ....[74]....
        /*0348*/ 	.word	0x00016a70


	//   ....[75]....
        /*034c*/ 	.word	0x00016af0


	//   ....[76]....
        /*0350*/ 	.word	0x00016b60


	//   ....[77]....
        /*0354*/ 	.word	0x00016c00


	//   ....[78]....
        /*0358*/ 	.word	0x00016c90


	//   ....[79]....
        /*035c*/ 	.word	0x00016db0


	//----- nvinfo : EIATTR_REG_RECONFIG
	.align		4
.L_291:
        /*0360*/ 	.byte	0x01, 0x54
	.zero		2


	//----- nvinfo : EIATTR_SYSCALL_OFFSETS
	.align		4
        /*0364*/ 	.byte	0x04, 0x46
        /*0366*/ 	.short	(.L_293 - .L_292)


	//   ....[0]....
.L_292:
        /*0368*/ 	.word	0x00001990


	//   ....[1]....
        /*036c*/ 	.word	0x00012490


	//   ....[2]....
        /*0370*/ 	.word	0x000125c0


	//   ....[3]....
        /*0374*/ 	.word	0x000126c0


	//----- nvinfo : EIATTR_MBARRIER_INSTR_OFFSETS
	.align		4
.L_293:
        /*0378*/ 	.byte	0x04, 0x39
        /*037a*/ 	.short	(.L_295 - .L_294)


	//   ....[0]....
.L_294:
        /*037c*/ 	.word	0x000002a0
        /*0380*/ 	.word	0x000000ff
        /*0384*/ 	.word	0x00031c00
        /*0388*/ 	.short	0x0100
        /*038a*/ 	.byte	0x08
	.zero		1


	//   ....[1]....
        /*038c*/ 	.word	0x000002b0
        /*0390*/ 	.word	0x000000ff
        /*0394*/ 	.word	0x00031c20
        /*0398*/ 	.short	0x0100
        /*039a*/ 	.byte	0x08
	.zero		1


	//   ....[2]....
        /*039c*/ 	.word	0x000003a0
        /*03a0*/ 	.word	0x000000ff
        /*03a4*/ 	.word	0x00031c30
        /*03a8*/ 	.short	0x0100
        /*03aa*/ 	.byte	0x08
	.zero		1


	//   ....[3]....
        /*03ac*/ 	.word	0x000003b0
        /*03b0*/ 	.word	0x000000ff
        /*03b4*/ 	.word	0x00031c40
        /*03b8*/ 	.short	0x0100
        /*03ba*/ 	.byte	0x08
	.zero		1


	//   ....[4]....
        /*03bc*/ 	.word	0x000003c0
        /*03c0*/ 	.word	0x000000ff
        /*03c4*/ 	.word	0x00031c38
        /*03c8*/ 	.short	0x0100
        /*03ca*/ 	.byte	0x08
	.zero		1


	//   ....[5]....
        /*03cc*/ 	.word	0x000003d0
        /*03d0*/ 	.word	0x000000ff
        /*03d4*/ 	.word	0x00031c48
        /*03d8*/ 	.short	0x0100
        /*03da*/ 	.byte	0x08
	.zero		1


	//   ....[6]....
        /*03dc*/ 	.word	0x00000500
        /*03e0*/ 	.word	0x000000ff
        /*03e4*/ 	.word	0x00031c50
        /*03e8*/ 	.short	0x0100
        /*03ea*/ 	.byte	0x08
	.zero		1


	//   ....[7]....
        /*03ec*/ 	.word	0x00000510
        /*03f0*/ 	.word	0x000000ff
        /*03f4*/ 	.word	0x00031c60
        /*03f8*/ 	.short	0x0100
        /*03fa*/ 	.byte	0x08
	.zero		1


	//   ....[8]....
        /*03fc*/ 	.word	0x00000520
        /*0400*/ 	.word	0x000000ff
        /*0404*/ 	.word	0x00031c58
        /*0408*/ 	.short	0x0100
        /*040a*/ 	.byte	0x08
	.zero		1


	//   ....[9]....
        /*040c*/ 	.word	0x00000530
        /*0410*/ 	.word	0x000000ff
        /*0414*/ 	.word	0x00031c68
        /*0418*/ 	.short	0x0100
        /*041a*/ 	.byte	0x08
	.zero		1


	//   ....[10]....
        /*041c*/ 	.word	0x00000620
        /*0420*/ 	.word	0x000000ff
        /*0424*/ 	.word	0x00031c70
        /*0428*/ 	.short	0x0100
        /*042a*/ 	.byte	0x06
	.zero		1


	//   ....[11]....
        /*042c*/ 	.word	0x00000630
        /*0430*/ 	.word	0x000000ff
        /*0434*/ 	.word	0x00031c80
        /*0438*/ 	.short	0x0100
        /*043a*/ 	.byte	0x06
	.zero		1


	//   ....[12]....
        /*043c*/ 	.word	0x00000640
        /*0440*/ 	.word	0x000000ff
        /*0444*/ 	.word	0x00031c78
        /*0448*/ 	.short	0x0100
        /*044a*/ 	.byte	0x06
	.zero		1


	//   ....[13]....
        /*044c*/ 	.word	0x00000650
        /*0450*/ 	.word	0x000000ff
        /*0454*/ 	.word	0x00031c88
        /*0458*/ 	.short	0x0100
        /*045a*/ 	.byte	0x06
	.zero		1


	//   ....[14]....
        /*045c*/ 	.word	0x00000780
        /*0460*/ 	.word	0x000000ff
        /*0464*/ 	.word	0x00031c90
        /*0468*/ 	.short	0x0100
        /*046a*/ 	.byte	0x08
	.zero		1


	//   ....[15]....
        /*046c*/ 	.word	0x00000790
        /*0470*/ 	.word	0x000000ff
        /*0474*/ 	.word	0x00031ca0
        /*0478*/ 	.short	0x0100
        /*047a*/ 	.byte	0x08
	.zero		1


	//   ....[16]....
        /*047c*/ 	.word	0x000007a0
        /*0480*/ 	.word	0x000000ff
        /*0484*/ 	.word	0x00031c98
        /*0488*/ 	.short	0x0100
        /*048a*/ 	.byte	0x08
	.zero		1


	//   ....[17]....
        /*048c*/ 	.word	0x000007b0
        /*0490*/ 	.word	0x000000ff
        /*0494*/ 	.word	0x00031ca8
        /*0498*/ 	.short	0x0100
        /*049a*/ 	.byte	0x08
	.zero		1


	//   ....[18]....
        /*049c*/ 	.word	0x000008e0
        /*04a0*/ 	.word	0x000000ff
        /*04a4*/ 	.word	0x00031cb0
        /*04a8*/ 	.short	0x0100
        /*04aa*/ 	.byte	0x08
	.zero		1


	//   ....[19]....
        /*04ac*/ 	.word	0x000008f0
        /*04b0*/ 	.word	0x000000ff
        /*04b4*/ 	.word	0x00031cc0
        /*04b8*/ 	.short	0x0100
        /*04ba*/ 	.byte	0x08
	.zero		1


	//   ....[20]....
        /*04bc*/ 	.word	0x00000900
        /*04c0*/ 	.word	0x000000ff
        /*04c4*/ 	.word	0x00031cb8
        /*04c8*/ 	.short	0x0100
        /*04ca*/ 	.byte	0x08
	.zero		1


	//   ....[21]....
        /*04cc*/ 	.word	0x00000910
        /*04d0*/ 	.word	0x000000ff
        /*04d4*/ 	.word	0x00031cc8
        /*04d8*/ 	.short	0x0100
        /*04da*/ 	.byte	0x08
	.zero		1


	//   ....[22]....
        /*04dc*/ 	.word	0x00001a30
        /*04e0*/ 	.word	0x000000ff
        /*04e4*/ 	.word	0x00031c00
        /*04e8*/ 	.short	0x010a
        /*04ea*/ 	.byte	0x25
	.zero		1


	//   ....[23]....
        /*04ec*/ 	.word	0x00001ab0
        /*04f0*/ 	.word	0x00000000
        /*04f4*/ 	.word	0x00031c30
        /*04f8*/ 	.short	0x010a
        /*04fa*/ 	.byte	0x3f
	.zero		1


	//   ....[24]....
        /*04fc*/ 	.word	0x00001b20
        /*0500*/ 	.word	0x00000000
        /*0504*/ 	.word	0x00031c30
        /*0508*/ 	.short	0x010a
        /*050a*/ 	.byte	0x3f
	.zero		1


	//   ....[25]....
        /*050c*/ 	.word	0x00004fa0
        /*0510*/ 	.word	0x00000004
        /*0514*/ 	.word	0x00000000
        /*0518*/ 	.short	0x0101
        /*051a*/ 	.byte	0x3f
	.zero		1


	//   ....[26]....
        /*051c*/ 	.word	0x000060e0
        /*0520*/ 	.word	0x000000ff
        /*0524*/ 	.word	0x00031c30
        /*0528*/ 	.short	0x010a
        /*052a*/ 	.byte	0x04
	.zero		1


	//   ....[27]....
        /*052c*/ 	.word	0x00006120
        /*0530*/ 	.word	0x000000ff
        /*0534*/ 	.word	0x00031c30
        /*0538*/ 	.short	0x010a
        /*053a*/ 	.byte	0x04
	.zero		1


	//   ....[28]....
        /*053c*/ 	.word	0x000077b0
        /*0540*/ 	.word	0x000000ff
        /*0544*/ 	.word	0x00031c50
        /*0548*/ 	.short	0x010a
        /*054a*/ 	.byte	0x04
	.zero		1


	//   ....[29]....
        /*054c*/ 	.word	0x000077f0
        /*0550*/ 	.word	0x000000ff
        /*0554*/ 	.word	0x00031c50
        /*0558*/ 	.short	0x010a
        /*055a*/ 	.byte	0x04
	.zero		1


	//   ....[30]....
        /*055c*/ 	.word	0x00009db0
        /*0560*/ 	.word	0x0000000a
        /*0564*/ 	.word	0x00000000
        /*0568*/ 	.short	0x0101
        /*056a*/ 	.byte	0x3f
	.zero		1


	//   ....[31]....
        /*056c*/ 	.word	0x00009e50
        /*0570*/ 	.word	0x00000078
        /*0574*/ 	.word	0x00000000
        /*0578*/ 	.short	0x0101
        /*057a*/ 	.byte	0x3f
	.zero		1


	//   ....[32]....
        /*057c*/ 	.word	0x0000abc0
        /*0580*/ 	.word	0x000000ff
        /*0584*/ 	.word	0x00031c30
        /*0588*/ 	.short	0x010a
        /*058a*/ 	.byte	0x04
	.zero		1


	//   ....[33]....
        /*058c*/ 	.word	0x0000ac00
        /*0590*/ 	.word	0x000000ff
        /*0594*/ 	.word	0x00031c30
        /*0598*/ 	.short	0x010a
        /*059a*/ 	.byte	0x04
	.zero		1


	//   ....[34]....
        /*059c*/ 	.word	0x0000c290
        /*05a0*/ 	.word	0x000000ff
        /*05a4*/ 	.word	0x00031c50
        /*05a8*/ 	.short	0x010a
        /*05aa*/ 	.byte	0x04
	.zero		1


	//   ....[35]....
        /*05ac*/ 	.word	0x0000c2d0
        /*05b0*/ 	.word	0x000000ff
        /*05b4*/ 	.word	0x00031c50
        /*05b8*/ 	.short	0x010a
        /*05ba*/ 	.byte	0x04
	.zero		1


	//   ....[36]....
        /*05bc*/ 	.word	0x0000de60
        /*05c0*/ 	.word	0x0000000c
        /*05c4*/ 	.word	0x00000000
        /*05c8*/ 	.short	0x0101
        /*05ca*/ 	.byte	0x3f
	.zero		1


	//   ....[37]....
        /*05cc*/ 	.word	0x0000df00
        /*05d0*/ 	.word	0x0000000d
        /*05d4*/ 	.word	0x00000000
        /*05d8*/ 	.short	0x0101
        /*05da*/ 	.byte	0x3f
	.zero		1


	//   ....[38]....
        /*05dc*/ 	.word	0x0000eb80
        /*05e0*/ 	.word	0x000000ff
        /*05e4*/ 	.word	0x00031c50
        /*05e8*/ 	.short	0x010a
        /*05ea*/ 	.byte	0x06
	.zero		1


	//   ....[39]....
        /*05ec*/ 	.word	0x0000ebc0
        /*05f0*/ 	.word	0x000000ff
        /*05f4*/ 	.word	0x00031c50
        /*05f8*/ 	.short	0x010a
        /*05fa*/ 	.byte	0x06
	.zero		1


	//   ....[40]....
        /*05fc*/ 	.word	0x0000f290
        /*0600*/ 	.word	0x00000004
        /*0604*/ 	.word	0x00000000
        /*0608*/ 	.short	0x0101
        /*060a*/ 	.byte	0x3f
	.zero		1


	//   ....[41]....
        /*060c*/ 	.word	0x000103a0
        /*0610*/ 	.word	0x000000ff
        /*0614*/ 	.word	0x00000000
        /*0618*/ 	.short	0x0101
        /*061a*/ 	.byte	0x04
	.zero		1


	//   ....[42]....
        /*061c*/ 	.word	0x00012d20
        /*0620*/ 	.word	0x00000005
        /*0624*/ 	.word	0x00031c40
        /*0628*/ 	.short	0x010a
        /*062a*/ 	.byte	0x3f
	.zero		1


	//   ....[43]....
        /*062c*/ 	.word	0x00013240
        /*0630*/ 	.word	0x00000019
        /*0634*/ 	.word	0x00031c20
        /*0638*/ 	.short	0x010a
        /*063a*/ 	.byte	0x3f
	.zero		1


	//   ....[44]....
        /*063c*/ 	.word	0x00013510
        /*0640*/ 	.word	0x00000003
        /*0644*/ 	.word	0x00031c40
        /*0648*/ 	.short	0x010a
        /*064a*/ 	.byte	0x3f
	.zero		1


	//   ....[45]....
        /*064c*/ 	.word	0x00013790
        /*0650*/ 	.word	0x00000002
        /*0654*/ 	.word	0x00000060
        /*0658*/ 	.short	0x010a
        /*065a*/ 	.byte	0x3f
	.zero		1


	//   ....[46]....
        /*065c*/ 	.word	0x00013ca0
        /*0660*/ 	.word	0x00000003
        /*0664*/ 	.word	0x00031c40
        /*0668*/ 	.short	0x010a
        /*066a*/ 	.byte	0x3f
	.zero		1


	//   ....[47]....
        /*066c*/ 	.word	0x00013f20
        /*0670*/ 	.word	0x00000003
        /*0674*/ 	.word	0x00000060
        /*0678*/ 	.short	0x010a
        /*067a*/ 	.byte	0x3f
	.zero		1


	//   ....[48]....
        /*067c*/ 	.word	0x000143a0
        /*0680*/ 	.word	0x00000002
        /*0684*/ 	.word	0x00031c40
        /*0688*/ 	.short	0x010a
        /*068a*/ 	.byte	0x3f
	.zero		1


	//   ....[49]....
        /*068c*/ 	.word	0x00014640
        /*0690*/ 	.word	0x00000002
        /*0694*/ 	.word	0x00000060
        /*0698*/ 	.short	0x010a
        /*069a*/ 	.byte	0x3f
	.zero		1


	//   ....[50]....
        /*069c*/ 	.word	0x00014a40
        /*06a0*/ 	.word	0x00000003
        /*06a4*/ 	.word	0x00031c60
        /*06a8*/ 	.short	0x010a
        /*06aa*/ 	.byte	0x3f
	.zero		1


	//   ....[51]....
        /*06ac*/ 	.word	0x000159a0
        /*06b0*/ 	.word	0x00000009
        /*06b4*/ 	.word	0x00031c20
        /*06b8*/ 	.short	0x010a
        /*06ba*/ 	.byte	0x3f
	.zero		1


	//   ....[52]....
        /*06bc*/ 	.word	0x00015b60
        /*06c0*/ 	.word	0x00000007
        /*06c4*/ 	.word	0x00000000
        /*06c8*/ 	.short	0x010a
        /*06ca*/ 	.byte	0x3f
	.zero		1


	//   ....[53]....
        /*06cc*/ 	.word	0x00015bd0
        /*06d0*/ 	.word	0x00000003
        /*06d4*/ 	.word	0x00000000
        /*06d8*/ 	.short	0x010a
        /*06da*/ 	.byte	0x3f
	.zero		1


	//   ....[54]....
        /*06dc*/ 	.word	0x00015c30
        /*06e0*/ 	.word	0x00000005
        /*06e4*/ 	.word	0x00000000
        /*06e8*/ 	.short	0x010a
        /*06ea*/ 	.byte	0x3f
	.zero		1


	//   ....[55]....
        /*06ec*/ 	.word	0x00015c60
        /*06f0*/ 	.word	0x00000003
        /*06f4*/ 	.word	0x00000000
        /*06f8*/ 	.short	0x010a
        /*06fa*/ 	.byte	0x3f
	.zero		1


	//   ....[56]....
        /*06fc*/ 	.word	0x00015cd0
        /*0700*/ 	.word	0x00000003
        /*0704*/ 	.word	0x00031c00
        /*0708*/ 	.short	0x010a
        /*070a*/ 	.byte	0x3f
	.zero		1


	//   ....[57]....
        /*070c*/ 	.word	0x00015d20
        /*0710*/ 	.word	0x00000000
        /*0714*/ 	.word	0x00031c30
        /*0718*/ 	.short	0x010a
        /*071a*/ 	.byte	0x3f
	.zero		1


	//   ....[58]....
        /*071c*/ 	.word	0x00015d80
        /*0720*/ 	.word	0x00000008
        /*0724*/ 	.word	0x00031c30
        /*0728*/ 	.short	0x010a
        /*072a*/ 	.byte	0x3f
	.zero		1


	//   ....[59]....
        /*072c*/ 	.word	0x00015de0
        /*0730*/ 	.word	0x00000008
        /*0734*/ 	.word	0x00031c50
        /*0738*/ 	.short	0x010a
        /*073a*/ 	.byte	0x3f
	.zero		1


	//   ....[60]....
        /*073c*/ 	.word	0x00015e40
        /*0740*/ 	.word	0x00000007
        /*0744*/ 	.word	0x00031c30
        /*0748*/ 	.short	0x010a
        /*074a*/ 	.byte	0x3f
	.zero		1


	//   ....[61]....
        /*074c*/ 	.word	0x00015ea0
        /*0750*/ 	.word	0x00000007
        /*0754*/ 	.word	0x00031c50
        /*0758*/ 	.short	0x010a
        /*075a*/ 	.byte	0x3f
	.zero		1


	//   ....[62]....
        /*075c*/ 	.word	0x00015f00
        /*0760*/ 	.word	0x00000005
        /*0764*/ 	.word	0x00031c50
        /*0768*/ 	.short	0x010a
        /*076a*/ 	.byte	0x3f
	.zero		1


	//   ....[63]....
        /*076c*/ 	.word	0x000160a0
        /*0770*/ 	.word	0x00000005
        /*0774*/ 	.word	0x00031c40
        /*0778*/ 	.short	0x010a
        /*077a*/ 	.byte	0x3f
	.zero		1


	//   ....[64]....
        /*077c*/ 	.word	0x000160f0
        /*0780*/ 	.word	0x00000019
        /*0784*/ 	.word	0x00031c20
        /*0788*/ 	.short	0x010a
        /*078a*/ 	.byte	0x3f
	.zero		1


	//   ....[65]....
        /*078c*/ 	.word	0x00016140
        /*0790*/ 	.word	0x00000003
        /*0794*/ 	.word	0x00031c40
        /*0798*/ 	.short	0x010a
        /*079a*/ 	.byte	0x3f
	.zero		1


	//   ....[66]....
        /*079c*/ 	.word	0x00016190
        /*07a0*/ 	.word	0x00000002
        /*07a4*/ 	.word	0x00000060
        /*07a8*/ 	.short	0x010a
        /*07aa*/ 	.byte	0x3f
	.zero		1


	//   ....[67]....
        /*07ac*/ 	.word	0x000161e0
        /*07b0*/ 	.word	0x00000003
        /*07b4*/ 	.word	0x00031c40
        /*07b8*/ 	.short	0x010a
        /*07ba*/ 	.byte	0x3f
	.zero		1


	//   ....[68]....
        /*07bc*/ 	.word	0x00016230
        /*07c0*/ 	.word	0x00000003
        /*07c4*/ 	.word	0x00000060
        /*07c8*/ 	.short	0x010a
        /*07ca*/ 	.byte	0x3f
	.zero		1


	//   ....[69]....
        /*07cc*/ 	.word	0x00016280
        /*07d0*/ 	.word	0x00000002
        /*07d4*/ 	.word	0x00031c40
        /*07d8*/ 	.short	0x010a
        /*07da*/ 	.byte	0x3f
	.zero		1


	//   ....[70]....
        /*07dc*/ 	.word	0x000162d0
        /*07e0*/ 	.word	0x00000002
        /*07e4*/ 	.word	0x00000060
        /*07e8*/ 	.short	0x010a
        /*07ea*/ 	.byte	0x3f
	.zero		1


	//   ....[71]....
        /*07ec*/ 	.word	0x00016320
        /*07f0*/ 	.word	0x00000003
        /*07f4*/ 	.word	0x00031c60
        /*07f8*/ 	.short	0x010a
        /*07fa*/ 	.byte	0x3f
	.zero		1


	//   ....[72]....
        /*07fc*/ 	.word	0x00016cd0
        /*0800*/ 	.word	0x00000009
        /*0804*/ 	.word	0x00031c20
        /*0808*/ 	.short	0x010a
        /*080a*/ 	.byte	0x3f
	.zero		1


	//   ....[73]....
        /*080c*/ 	.word	0x00016e70
        /*0810*/ 	.word	0x00000007
        /*0814*/ 	.word	0x00000000
        /*0818*/ 	.short	0x010a
        /*081a*/ 	.byte	0x3f
	.zero		1


	//   ....[74]....
        /*081c*/ 	.word	0x00016ec0
        /*0820*/ 	.word	0x00000003
        /*0824*/ 	.word	0x00000000
        /*0828*/ 	.short	0x010a
        /*082a*/ 	.byte	0x3f
	.zero		1


	//   ....[75]....
        /*082c*/ 	.word	0x00016f10
        /*0830*/ 	.word	0x00000005
        /*0834*/ 	.word	0x00000000
        /*0838*/ 	.short	0x010a
        /*083a*/ 	.byte	0x3f
	.zero		1


	//----- nvinfo : EIATTR_NUM_MBARRIERS
	.align		4
.L_295:
        /*083c*/ 	.byte	0x03, 0x38
        /*083e*/ 	.short	0x0016


	//----- nvinfo : EIATTR_EXIT_INSTR_OFFSETS
	.align		4
        /*0840*/ 	.byte	0x04, 0x1c
        /*0842*/ 	.short	(.L_297 - .L_296)


	//   ....[0]....
.L_296:
        /*0844*/ 	.word	0x00000ac0


	//   ....[1]....
        /*0848*/ 	.word	0x00011040


	//   ....[2]....
        /*084c*/ 	.word	0x000110a0


	//   ....[3]....
        /*0850*/ 	.word	0x00015cb0


	//----- nvinfo : EIATTR_MAX_THREADS
	.align		4
.L_297:
        /*0854*/ 	.byte	0x04, 0x05
        /*0856*/ 	.short	(.L_299 - .L_298)
.L_298:
        /*0858*/ 	.word	0x00000200
        /*085c*/ 	.word	0x00000001
        /*0860*/ 	.word	0x00000001


	//----- nvinfo : EIATTR_CRS_STACK_SIZE
	.align		4
.L_299:
        /*0864*/ 	.byte	0x04, 0x1e
        /*0866*/ 	.short	(.L_301 - .L_300)
.L_300:
        /*0868*/ 	.word	0x00000000


	//----- nvinfo : EIATTR_CBANK_PARAM_SIZE
	.align		4
.L_301:
        /*086c*/ 	.byte	0x03, 0x19
        /*086e*/ 	.short	0x0a70


	//----- nvinfo : EIATTR_PARAM_CBANK
	.align		4
        /*0870*/ 	.byte	0x04, 0x0a
        /*0872*/ 	.short	(.L_303 - .L_302)
	.align		4
.L_302:
        /*0874*/ 	.word	index@(.nv.constant0._ZN7cutlass13device_kernelIN5flash11enable_sm90INS1_16FlashAttnFwdSm90INS1_25CollectiveMainloopFwdSm90ILi2EN4cute5tupleIJNS5_1CILi1EEES8_S8_EEENS6_IJNS7_ILi192EEENS7_ILi144EEENS7_ILi96EEEEEELi96ENS_10bfloat16_tEfNS_4arch4Sm90ELb1ELb0ELb1ELb1ELb0ELb0ELb0ELb0ELb1ELb0ELb0ELb0EEENS1_21CollectiveEpilogueFwdINS6_IJSA_SC_SB_EEES9_SE_SG_Li384ELb1ELb0ELb0ELb0EEENS1_36VarlenDynamicPersistentTileSchedulerILi192ELi144ELi384ELi32ELb0ELb0ELb1ELb1ELb1ELb1EEEEEEEEEvNT_6ParamsE)
        /*0878*/ 	.short	0x0210
        /*087a*/ 	.short	0x0a70


	//----- nvinfo : EIATTR_SW_WAR
	.align		4
.L_303:
        /*087c*/ 	.byte	0x04, 0x36
        /*087e*/ 	.short	(.L_305 - .L_304)
.L_304:
        /*0880*/ 	.word	0x00000008
.L_305:


//--------------------- .nv.info._ZN7cutlass13device_kernelIN5flash11enable_sm90INS1_16FlashAttnFwdSm90INS1_25CollectiveMainloopFwdSm90ILi2EN4cute5tupleIJNS5_1CILi1EEES8_S8_EEENS6_IJNS7_ILi192EEENS7_ILi144EEENS7_ILi96EEEEEELi96ENS_10bfloat16_tEfNS_4arch4Sm90ELb1ELb0ELb1ELb1ELb0ELb1ELb0ELb0ELb1ELb0ELb0ELb0EEENS1_21CollectiveEpilogueFwdINS6_IJSA_SC_SB_EEES9_SE_SG_Li384ELb1ELb0ELb0ELb0EEENS1_36VarlenDynamicPersistentTileSchedulerILi192ELi144ELi384ELi32ELb0ELb0ELb1ELb1ELb1ELb1EEEEEEEEEvNT_6ParamsE --------------------------
	.section	.nv.info._ZN7cutlass13device_kernelIN5flash11enable_sm90INS1_16FlashAttnFwdSm90INS1_25CollectiveMainloopFwdSm90ILi2EN4cute5tupleIJNS5_1CILi1EEES8_S8_EEENS6_IJNS7_ILi192EEENS7_ILi144EEENS7_ILi96EEEEEELi96ENS_10bfloat16_tEfNS_4arch4Sm90ELb1ELb0ELb1ELb1ELb0ELb1ELb0ELb0ELb1ELb0ELb0ELb0EEENS1_21CollectiveEpilogueFwdINS6_IJSA_SC_SB_EEES9_SE_SG_Li384ELb1ELb0ELb0ELb0EEENS1_36VarlenDynamicPersistentTileSchedulerILi192ELi144ELi384ELi32ELb0ELb0ELb1ELb1ELb1ELb1EEEEEEEEEvNT_6ParamsE,"",@"SHT_CUDA_INFO"
	.sectionflags	@""
	.align	4


	//----- nvinfo : EIATTR_CUDA_API_VERSION
	.align		4
        /*0000*/ 	.byte	0x04, 0x37
        /*0002*/ 	.short	(.L_307 - .L_306)
.L_306:
        /*0004*/ 	.word	0x00000082


	//----- nvinfo : EIATTR_KPARAM_INFO
	.align		4
.L_307:
        /*0008*/ 	.byte	0x04, 0x17
        /*000a*/ 	.short	(.L_309 - .L_308)
.L_308:
        /*000c*/ 	.word	0x00000000
        /*0010*/ 	.short	0x0000
        /*0012*/ 	.short	0x0070
        /*0014*/ 	.byte	0x00, 0xf0, 0x01, 0x28


	//----- nvinfo : EIATTR_SPARSE_MMA_MASK
	.align		4
.L_309:
        /*0018*/ 	.byte	0x03, 0x50
        /*001a*/ 	.short	0x0000


	//----- nvinfo : EIATTR_MAXREG_COUNT
	.align		4
        /*001c*/ 	.byte	0x03, 0x1b
        /*001e*/ 	.short	0x0080


	//----- nvinfo : EIATTR_NUM_BARRIERS
	.align		4
        /*0020*/ 	.byte	0x02, 0x4c
        /*0022*/ 	.byte	0x10
	.zero		1


	//----- nvinfo : EIATTR_EXTERNS
	.align		4
        /*0024*/ 	.byte	0x04, 0x0f
        /*0026*/ 	.short	(.L_311 - .L_310)


	//   ....[0]....
	.align		4
.L_310:
        /*0028*/ 	.word	index@(__assertfail)


	//----- nvinfo : EIATTR_ANNOTATIONS
	.align		4
.L_311:
        /*002c*/ 	.byte	0x04, 0x55
        /*002e*/ 	.short	(.L_313 - .L_312)


	//   ....[0]....
.L_312:
        /* <DEDUP_REMOVED lines=98> */


	//----- nvinfo : EIATTR_MERCURY_ISA_VERSION
	.align		4
.L_313:
        /*0640*/ 	.byte	0x03, 0x5f
        /*0642*/ 	.short	0x0101


	//----- nvinfo : EIATTR_UNUSED_LOAD_BYTE_OFFSET
	.align		4
        /*0644*/ 	.byte	0x04, 0x44
        /*0646*/ 	.short	(.L_315 - .L_314)


	//   ....[0]....
.L_314:
        /*0648*/ 	.word	0x00000b00
        /*064c*/ 	.word	0x0000fff0


	//   ....[1]....
        /*0650*/ 	.word	0x0001c040
        /*0654*/ 	.word	0x0000fff0


	//----- nvinfo : EIATTR_INT_WARP_WIDE_INSTR_OFFSETS
	.align		4
.L_315:
        /*0658*/ 	.byte	0x04, 0x31
        /*065a*/ 	.short	(.L_317 - .L_316)


	//   ....[0]....
.L_316:
        /*065c*/ 	.word	0x000001c0


	//   ....[1]....
        /*0660*/ 	.word	0x00000200


	//   ....[2]....
        /*0664*/ 	.word	0x00000270


	//   ....[3]....
        /*0668*/ 	.word	0x0001f920


	//   ....[4]....
        /*066c*/ 	.word	0x0001f9c0


	//   ....[5]....
        /*0670*/ 	.word	0x0001fe20


	//   ....[6]....
        /*0674*/ 	.word	0x0001fe50


	//   ....[7]....
        /*0678*/ 	.word	0x00020020


	//   ....[8]....
        /*067c*/ 	.word	0x000200f0


	//   ....[9]....
        /*0680*/ 	.word	0x00022010


	//   ....[10]....
        /*0684*/ 	.word	0x000220b0


	//----- nvinfo : EIATTR_COOP_GROUP_MASK_REGIDS
	.align		4
.L_317:
        /*0688*/ 	.byte	0x04, 0x29
        /*068a*/ 	.short	(.L_319 - .L_318)


	//   ....[0]....
.L_318:
        /*068c*/ 	.word	0xffffffff


	//   ....[1]....
        /*0690*/ 	.word	0xffffffff


	//   ....[2]....
        /*0694*/ 	.word	0xffffffff


	//   ....[3]....
        /*0698*/ 	.word	0xffffffff


	//   ....[4]....
        /*069c*/ 	.word	0xffffffff


	//   ....[5]....
        /*06a0*/ 	.word	0xffffffff


	//   ....[6]....
        /*06a4*/ 	.word	0xffffffff


	//   ....[7]....
        /*06a8*/ 	.word	0xffffffff


	//   ....[8]....
        /*06ac*/ 	.word	0xffffffff


	//   ....[9]....
        /*06b0*/ 	.word	0xffffffff


	//   ....[10]....
        /*06b4*/ 	.word	0xffffffff


	//   ....[11]....
        /*06b8*/ 	.word	0xffffffff


	//   ....[12]....
        /*06bc*/ 	.word	0xffffffff


	//   ....[13]....
        /*06c0*/ 	.word	0xffffffff


	//   ....[14]....
        /*06c4*/ 	.word	0xffffffff


	//   ....[15]....
        /*06c8*/ 	.word	0xffffffff


	//   ....[16]....
        /*06cc*/ 	.word	0xffffffff


	//   ....[17]....
        /*06d0*/ 	.word	0xffffffff


	//   ....[18]....
        /*06d4*/ 	.word	0xffffffff


	//   ....[19]....
        /*06d8*/ 	.word	0xffffffff


	//   ....[20]....
        /*06dc*/ 	.word	0xffffffff


	//   ....[21]....
        /*06e0*/ 	.word	0xffffffff


	//   ....[22]....
        /*06e4*/ 	.word	0xffffffff


	//   ....[23]....
        /*06e8*/ 	.word	0xffffffff


	//   ....[24]....
        /*06ec*/ 	.word	0xffffffff


	//   ....[25]....
        /*06f0*/ 	.word	0xffffffff


	//   ....[26]....
        /*06f4*/ 	.word	0xffffffff


	//   ....[27]....
        /*06f8*/ 	.word	0xffffffff


	//   ....[28]....
        /*06fc*/ 	.word	0xffffffff


	//   ....[29]....
        /*0700*/ 	.word	0xffffffff


	//   ....[30]....
        /*0704*/ 	.word	0xffffffff


	//   ....[31]....
        /*0708*/ 	.word	0xffffffff


	//   ....[32]....
        /*070c*/ 	.word	0xffffffff


	//   ....[33]....
        /*0710*/ 	.word	0xffffffff


	//   ....[34]....
        /*0714*/ 	.word	0xffffffff


	//   ....[35]....
        /*0718*/ 	.word	0xffffffff


	//   ....[36]....
        /*071c*/ 	.word	0xffffffff


	//   ....[37]....
        /*0720*/ 	.word	0xffffffff


	//   ....[38]....
        /*0724*/ 	.word	0xffffffff


	//   ....[39]....
        /*0728*/ 	.word	0xffffffff


	//   ....[40]....
        /*072c*/ 	.word	0xffffffff


	//   ....[41]....
        /*0730*/ 	.word	0xffffffff


	//   ....[42]....
        /*0734*/ 	.word	0xffffffff


	//   ....[43]....
        /*0738*/ 	.word	0xffffffff


	//   ....[44]....
        /*073c*/ 	.word	0xffffffff


	//   ....[45]....
        /*0740*/ 	.word	0xffffffff


	//   ....[46]....
        /*0744*/ 	.word	0xffffffff


	//   ....[47]....
        /*0748*/ 	.word	0xffffffff


	//   ....[48]....
        /*074c*/ 	.word	0xffffffff


	//   ....[49]....
        /*0750*/ 	.word	0xffffffff


	//   ....[50]....
        /*0754*/ 	.word	0xffffffff


	//   ....[51]....
        /*0758*/ 	.word	0xffffffff


	//   ....[52]....
        /*075c*/ 	.word	0xffffffff


	//   ....[53]....
        /*0760*/ 	.word	0xffffffff


	//   ....[54]....
        /*0764*/ 	.word	0xffffffff


	//   ....[55]....
        /*0768*/ 	.word	0xffffffff


	//   ....[56]....
        /*076c*/ 	.word	0xffffffff


	//   ....[57]....
        /*0770*/ 	.word	0xffffffff


	//   ....[58]....
        /*0774*/ 	.word	0xffffffff


	//   ....[59]....
        /*0778*/ 	.word	0xffffffff


	//   ....[60]....
        /*077c*/ 	.word	0xffffffff


	//   ....[61]....
        /*0780*/ 	.word	0x0500000f


	//   ....[62]....
        /*0784*/ 	.word	0x0500000f


	//   ....[63]....
        /*0788*/ 	.word	0x0500000f


	//   ....[64]....
        /*078c*/ 	.word	0x0500000f


	//   ....[65]....
        /*0790*/ 	.word	0x0500000f


	//   ....[66]....
        /*0794*/ 	.word	0x0500000f


	//   ....[67]....
        /*0798*/ 	.word	0x0500000f


	//   ....[68]....
        /*079c*/ 	.word	0x0500000f


	//   ....[69]....
        /*07a0*/ 	.word	0x0500000f


	//   ....[70]....
        /*07a4*/ 	.word	0x0500000f


	//   ....[71]....
        /*07a8*/ 	.word	0x0500000f


	//   ....[72]....
        /*07ac*/ 	.word	0x0500000f


	//   ....[73]....
        /*07b0*/ 	.word	0x0500000f


	//   ....[74]....
        /*07b4*/ 	.word	0x0500000f


	//   ....[75]....
        /*07b8*/ 	.word	0x0500000f


	//   ....[76]....
        /*07bc*/ 	.word	0x0500000f


	//   ....[77]....
        /*07c0*/ 	.word	0x0500000f


	//   ....[78]....
        /*07c4*/ 	.word	0x0500000f


	//   ....[79]....
        /*07c8*/ 	.word	0x0500000f


	//   ....[80]....
        /*07cc*/ 	.word	0x0500000f


	//   ....[81]....
        /*07d0*/ 	.word	0x0500000f


	//   ....[82]....
        /*07d4*/ 	.word	0x0500000f


	//   ....[83]....
        /*07d8*/ 	.word	0x0500000f


	//   ....[84]....
        /*07dc*/ 	.word	0x0500000f


	//   ....[85]....
        /*07e0*/ 	.word	0x0500000f


	//   ....[86]....
        /*07e4*/ 	.word	0x0500000f


	//   ....[87]....
        /*07e8*/ 	.word	0x0500000f


	//   ....[88]....
        /*07ec*/ 	.word	0x0500000f


	//   ....[89]....
        /*07f0*/ 	.word	0x0500000f


	//----- nvinfo : EIATTR_COOP_GROUP_INSTR_OFFSETS
	.align		4
.L_319:
        /*07f4*/ 	.byte	0x04, 0x28
        /*07f6*/ 	.short	(.L_321 - .L_320)


	//   ....[0]....
.L_320:
        /*07f8*/ 	.word	0x00000070


	//   ....[1]....
        /*07fc*/ 	.word	0x000001d0


	//   ....[2]....
        /*0800*/ 	.word	0x00000220


	//   ....[3]....
        /*0804*/ 	.word	0x00000450


	//   ....[4]....
        /*0808*/ 	.word	0x000005b0


	//   ....[5]....
        /*080c*/ 	.word	0x000006d0


	//   ....[6]....
        /*0810*/ 	.word	0x00000830


	//   ....[7]....
        /*0814*/ 	.word	0x00007190


	//   ....[8]....
        /*0818*/ 	.word	0x0000e430


	//   ....[9]....
        /*081c*/ 	.word	0x0000e450


	//   ....[10]....
        /*0820*/ 	.word	0x0000efe0


	//   ....[11]....
        /*0824*/ 	.word	0x0000f010


	//   ....[12]....
        /*0828*/ 	.word	0x00010380


	//   ....[13]....
        /*082c*/ 	.word	0x00013e20


	//   ....[14]....
        /*0830*/ 	.word	0x00013e70


	//   ....[15]....
        /*0834*/ 	.word	0x00014780


	//   ....[16]....
        /*0838*/ 	.word	0x000147a0


	//   ....[17]....
        /*083c*/ 	.word	0x00016090


	//   ....[18]....
        /*0840*/ 	.word	0x00018f10


	//   ....[19]....
        /*0844*/ 	.word	0x00018f80


	//   ....[20]....
        /*0848*/ 	.word	0x00019950


	//   ....[21]....
        /*084c*/ 	.word	0x00019970


	//   ....[22]....
        /*0850*/ 	.word	0x0001b270


	//   ....[23]....
        /*0854*/ 	.word	0x0001b6f0


	//   ....[24]....
        /*0858*/ 	.word	0x0001b9f0


	//   ....[25]....
        /*085c*/ 	.word	0x0001ba20


	//   ....[26]....
        /*0860*/ 	.word	0x0001ba60


	//   ....[27]....
        /*0864*/ 	.word	0x0001d8b0


	//   ....[28]....
        /*0868*/ 	.word	0x0001da60


	//   ....[29]....
        /*086c*/ 	.word	0x0001da90


	//   ....[30]....
        /*0870*/ 	.word	0x0001dac0


	//   ....[31]....
        /*0874*/ 	.word	0x0001db00


	//   ....[32]....
        /*0878*/ 	.word	0x0001db50


	//   ....[33]....
        /*087c*/ 	.word	0x0001dbb0


	//   ....[34]....
        /*0880*/ 	.word	0x0001dd80


	//   ....[35]....
        /*0884*/ 	.word	0x0001dde0


	//   ....[36]....
        /*0888*/ 	.word	0x0001de20


	//   ....[37]....
        /*088c*/ 	.word	0x0001de60


	//   ....[38]....
        /*0890*/ 	.word	0x0001de90


	//   ....[39]....
        /*0894*/ 	.word	0x0001dec0


	//   ....[40]....
        /*0898*/ 	.word	0x0001df70


	//   ....[41]....
        /*089c*/ 	.word	0x0001dfd0


	//   ....[42]....
        /*08a0*/ 	.word	0x0001e060


	//   ....[43]....
        /*08a4*/ 	.word	0x00022420


	//   ....[44]....
        /*08a8*/ 	.word	0x00022430


	//   ....[45]....
        /*08ac*/ 	.word	0x00022530


	//   ....[46]....
        /*08b0*/ 	.word	0x00022590


	//   ....[47]....
        /*08b4*/ 	.word	0x000225d0


	//   ....[48]....
        /*08b8*/ 	.word	0x00022610


	//   ....[49]....
        /*08bc*/ 	.word	0x00022640


	//   ....[50]....
        /*08c0*/ 	.word	0x00022670


	//   ....[51]....
        /*08c4*/ 	.word	0x000227f0


	//   ....[52]....
        /*08c8*/ 	.word	0x00022850


	//   ....[53]....
        /*08cc*/ 	.word	0x00022890


	//   ....[54]....
        /*08d0*/ 	.word	0x000228d0


	//   ....[55]....
        /*08d4*/ 	.word	0x00022900


	//   ....[56]....
        /*08d8*/ 	.word	0x00022930


	//   ....[57]....
        /*08dc*/ 	.word	0x000229f0


	//   ....[58]....
        /*08e0*/ 	.word	0x00022a10


	//   ....[59]....
        /*08e4*/ 	.word	0x00022a80


	//   ....[60]....
        /*08e8*/ 	.word	0x00023100


	//   ....[61]....
        /*08ec*/ 	.word	0x00023500


	//   ....[62]....
        /*08f0*/ 	.word	0x000235a0


	//   ....[63]....
        /*08f4*/ 	.word	0x00023640


	//   ....[64]....
        /*08f8*/ 	.word	0x000236e0


	//   ....[65]....
        /*08fc*/ 	.word	0x00023780


	//   ....[66]....
        /*0900*/ 	.word	0x00023860


	//   ....[67]....
        /*0904*/ 	.word	0x00023900


	//   ....[68]....
        /*0908*/ 	.word	0x000239a0


	//   ....[69]....
        /*090c*/ 	.word	0x00023a40


	//   ....[70]....
        /*0910*/ 	.word	0x00023d40


	//   ....[71]....
        /*0914*/ 	.word	0x00024020


	//   ....[72]....
        /*0918*/ 	.word	0x00024410


	//   ....[73]....
        /*091c*/ 	.word	0x000244a0


	//   ....[74]....
        /*0920*/ 	.word	0x00024540


	//   ....[75]....
        /*0924*/ 	.word	0x000245f0


	//   ....[76]....
        /*0928*/ 	.word	0x00024670


	//   ....[77]....
        /*092c*/ 	.word	0x000246f0


	//   ....[78]....
        /*0930*/ 	.word	0x00024770


	//   ....[79]....
        /*0934*/ 	.word	0x000247f0


	//   ....[80]....
        /*0938*/ 	.word	0x00024880


	//   ....[81]....
        /*093c*/ 	.word	0x00024930


	//   ....[82]....
        /*0940*/ 	.word	0x000249b0


	//   ....[83]....
        /*0944*/ 	.word	0x00024a30


	//   ....[84]....
        /*0948*/ 	.word	0x00024ab0


	//   ....[85]....
        /*094c*/ 	.word	0x00024b30


	//   ....[86]....
        /*0950*/ 	.word	0x00024ba0


	//   ....[87]....
        /*0954*/ 	.word	0x00024c40


	//   ....[88]....
        /*0958*/ 	.word	0x00024cd0


	//   ....[89]....
        /*095c*/ 	.word	0x00024df0


	//----- nvinfo : EIATTR_REG_RECONFIG
	.align		4
.L_321:
        /*0960*/ 	.byte	0x01, 0x54
	.zero		2


	//----- nvinfo : EIATTR_SYSCALL_OFFSETS
	.align		4
        /*0964*/ 	.byte	0x04, 0x46
        /*0966*/ 	.short	(.L_323 - .L_322)


	//   ....[0]....
.L_322:
        /*0968*/ 	.word	0x00001a50


	//   ....[1]....
        /*096c*/ 	.word	0x00001ba0


	//   ....[2]....
        /*0970*/ 	.word	0x000073a0


	//   ....[3]....
        /*0974*/ 	.word	0x000076e0


	//   ....[4]....
        /*0978*/ 	.word	0x0001fb40


	//   ....[5]....
        /*097c*/ 	.word	0x0001fc70


	//   ....[6]....
        /*0980*/ 	.word	0x0001fd70


	//----- nvinfo : EIATTR_MBARRIER_INSTR_OFFSETS
	.align		4
.L_323:
        /*0984*/ 	.byte	0x04, 0x39
        /*0986*/ 	.short	(.L_325 - .L_324)


	//   ....[0]....
.L_324:
        /*0988*/ 	.word	0x00000300
        /*098c*/ 	.word	0x000000ff
        /*0990*/ 	.word	0x00031c00
        /*0994*/ 	.short	0x0100
        /*0996*/ 	.byte	0x08
	.zero		1


	//   ....[1]....
        /*0998*/ 	.word	0x00000310
        /*099c*/ 	.word	0x000000ff
        /*09a0*/ 	.word	0x00031c20
        /*09a4*/ 	.short	0x0100
        /*09a6*/ 	.byte	0x08
	.zero		1


	//   ....[2]....
        /*09a8*/ 	.word	0x00000400
        /*09ac*/ 	.word	0x000000ff
        /*09b0*/ 	.word	0x00031c30
        /*09b4*/ 	.short	0x0100
        /*09b6*/ 	.byte	0x08
	.zero		1


	//   ....[3]....
        /*09b8*/ 	.word	0x00000410
        /*09bc*/ 	.word	0x000000ff
        /*09c0*/ 	.word	0x00031c40
        /*09c4*/ 	.short	0x0100
        /*09c6*/ 	.byte	0x08
	.zero		1


	//   ....[4]....
        /*09c8*/ 	.word	0x00000420
        /*09cc*/ 	.word	0x000000ff
        /*09d0*/ 	.word	0x00031c38
        /*09d4*/ 	.short	0x0100
        /*09d6*/ 	.byte	0x08
	.zero		1


	//   ....[5]....
        /*09d8*/ 	.word	0x00000430
        /*09dc*/ 	.word	0x000000ff
        /*09e0*/ 	.word	0x00031c48
        /*09e4*/ 	.short	0x0100
        /*09e6*/ 	.byte	0x08
	.zero		1


	//   ....[6]....
        /*09e8*/ 	.word	0x00000560
        /*09ec*/ 	.word	0x000000ff
        /*09f0*/ 	.word	0x00031c50
        /*09f4*/ 	.short	0x0100
        /*09f6*/ 	.byte	0x08
	.zero		1


	//   ....[7]....
        /*09f8*/ 	.word	0x00000570
        /*09fc*/ 	.word	0x000000ff
        /*0a00*/ 	.word	0x00031c60
        /*0a04*/ 	.short	0x0100
        /*0a06*/ 	.byte	0x08
	.zero		1


	//   ....[8]....
        /*0a08*/ 	.word	0x00000580
        /*0a0c*/ 	.word	0x000000ff
        /*0a10*/ 	.word	0x00031c58
        /*0a14*/ 	.short	0x0100
        /*0a16*/ 	.byte	0x08
	.zero		1


	//   ....[9]....
        /*0a18*/ 	.word	0x00000590
        /*0a1c*/ 	.word	0x000000ff
        /*0a20*/ 	.word	0x00031c68
        /*0a24*/ 	.short	0x0100
        /*0a26*/ 	.byte	0x08
	.zero		1


	//   ....[10]....
        /*0a28*/ 	.word	0x00000680
        /*0a2c*/ 	.word	0x000000ff
        /*0a30*/ 	.word	0x00031c70
        /*0a34*/ 	.short	0x0100
        /*0a36*/ 	.byte	0x06
	.zero		1


	//   ....[11]....
        /*0a38*/ 	.word	0x00000690
        /*0a3c*/ 	.word	0x000000ff
        /*0a40*/ 	.word	0x00031c80
        /*0a44*/ 	.short	0x0100
        /*0a46*/ 	.byte	0x06
	.zero		1


	//   ....[12]....
        /*0a48*/ 	.word	0x000006a0
        /*0a4c*/ 	.word	0x000000ff
        /*0a50*/ 	.word	0x00031c78
        /*0a54*/ 	.short	0x0100
        /*0a56*/ 	.byte	0x06
	.zero		1


	//   ....[13]....
        /*0a58*/ 	.word	0x000006b0
        /*0a5c*/ 	.word	0x000000ff
        /*0a60*/ 	.word	0x00031c88
        /*0a64*/ 	.short	0x0100
        /*0a66*/ 	.byte	0x06
	.zero		1


	//   ....[14]....
        /*0a68*/ 	.word	0x000007e0
        /*0a6c*/ 	.word	0x000000ff
        /*0a70*/ 	.word	0x00031c90
        /*0a74*/ 	.short	0x0100
        /*0a76*/ 	.byte	0x08
	.zero		1


	//   ....[15]....
        /*0a78*/ 	.word	0x000007f0
        /*0a7c*/ 	.word	0x000000ff
        /*0a80*/ 	.word	0x00031ca0
        /*0a84*/ 	.short	0x0100
        /*0a86*/ 	.byte	0x08
	.zero		1


	//   ....[16]....
        /*0a88*/ 	.word	0x00000800
        /*0a8c*/ 	.word	0x000000ff
        /*0a90*/ 	.word	0x00031c98
        /*0a94*/ 	.short	0x0100
        /*0a96*/ 	.byte	0x08
	.zero		1


	//   ....[17]....
        /*0a98*/ 	.word	0x00000810
        /*0a9c*/ 	.word	0x000000ff
        /*0aa0*/ 	.word	0x00031ca8
        /*0aa4*/ 	.short	0x0100
        /*0aa6*/ 	.byte	0x08
	.zero		1


	//   ....[18]....
        /*0aa8*/ 	.word	0x00000940
        /*0aac*/ 	.word	0x000000ff
        /*0ab0*/ 	.word	0x00031cb0
        /*0ab4*/ 	.short	0x0100
        /*0ab6*/ 	.byte	0x08
	.zero		1


	//   ....[19]....
        /*0ab8*/ 	.word	0x00000950
        /*0abc*/ 	.word	0x000000ff
        /*0ac0*/ 	.word	0x00031cc0
        /*0ac4*/ 	.short	0x0100
        /*0ac6*/ 	.byte	0x08
	.zero		1


	//   ....[20]....
        /*0ac8*/ 	.word	0x00000960
        /*0acc*/ 	.word	0x000000ff
        /*0ad0*/ 	.word	0x00031cb8
        /*0ad4*/ 	.short	0x0100
        /*0ad6*/ 	.byte	0x08
	.zero		1


	//   ....[21]....
        /*0ad8*/ 	.word	0x00000970
        /*0adc*/ 	.word	0x000000ff
        /*0ae0*/ 	.word	0x00031cc8
        /*0ae4*/ 	.short	0x0100
        /*0ae6*/ 	.byte	0x08
	.zero		1


	//   ....[22]....
        /*0ae8*/ 	.word	0x00003130
        /*0aec*/ 	.word	0x00000014
        /*0af0*/ 	.word	0x00031c90
        /*0af4*/ 	.short	0x010a
        /*0af6*/ 	.byte	0x3f
	.zero		1


	//   ....[23]....
        /*0af8*/ 	.word	0x00004d70
        /*0afc*/ 	.word	0x00000014
        /*0b00*/ 	.word	0x00031c90
        /*0b04*/ 	.short	0x010a
        /*0b06*/ 	.byte	0x3f
	.zero		1


	//   ....[24]....
        /*0b08*/ 	.word	0x00006840
        /*0b0c*/ 	.word	0x00000014
        /*0b10*/ 	.word	0x00031c90
        /*0b14*/ 	.short	0x010a
        /*0b16*/ 	.byte	0x3f
	.zero		1


	//   ....[25]....
        /*0b18*/ 	.word	0x00006ab0
        /*0b1c*/ 	.word	0x00000024
        /*0b20*/ 	.word	0x00000000
        /*0b24*/ 	.short	0x0101
        /*0b26*/ 	.byte	0x3f
	.zero		1


	//   ....[26]....
        /*0b28*/ 	.word	0x00006af0
        /*0b2c*/ 	.word	0x00000014
        /*0b30*/ 	.word	0x00031cb0
        /*0b34*/ 	.short	0x010a
        /*0b36*/ 	.byte	0x3f
	.zero		1


	//   ....[27]....
        /*0b38*/ 	.word	0x00006e50
        /*0b3c*/ 	.word	0x00000014
        /*0b40*/ 	.word	0x00000000
        /*0b44*/ 	.short	0x0101
        /*0b46*/ 	.byte	0x3f
	.zero		1


	//   ....[28]....
        /*0b48*/ 	.word	0x00007440
        /*0b4c*/ 	.word	0x00000010
        /*0b50*/ 	.word	0x00031c00
        /*0b54*/ 	.short	0x010a
        /*0b56*/ 	.byte	0x3f
	.zero		1


	//   ....[29]....
        /*0b58*/ 	.word	0x00007490
        /*0b5c*/ 	.word	0x00000010
        /*0b60*/ 	.word	0x00031c00
        /*0b64*/ 	.short	0x010a
        /*0b66*/ 	.byte	0x3f
	.zero		1


	//   ....[30]....
        /*0b68*/ 	.word	0x00008010
        /*0b6c*/ 	.word	0x00000010
        /*0b70*/ 	.word	0x00031c00
        /*0b74*/ 	.short	0x010a
        /*0b76*/ 	.byte	0x3f
	.zero		1


	//   ....[31]....
        /*0b78*/ 	.word	0x00009d40
        /*0b7c*/ 	.word	0x00000010
        /*0b80*/ 	.word	0x00031c00
        /*0b84*/ 	.short	0x010a
        /*0b86*/ 	.byte	0x3f
	.zero		1


	//   ....[32]....
        /*0b88*/ 	.word	0x0000b6d0
        /*0b8c*/ 	.word	0x00000000
        /*0b90*/ 	.word	0x00031c30
        /*0b94*/ 	.short	0x010a
        /*0b96*/ 	.byte	0x3f
	.zero		1


	//   ....[33]....
        /*0b98*/ 	.word	0x0000b780
        /*0b9c*/ 	.word	0x00000000
        /*0ba0*/ 	.word	0x00031c30
        /*0ba4*/ 	.short	0x010a
        /*0ba6*/ 	.byte	0x3f
	.zero		1


	//   ....[34]....
        /*0ba8*/ 	.word	0x0000f3e0
        /*0bac*/ 	.word	0x00000018
        /*0bb0*/ 	.word	0x00000000
        /*0bb4*/ 	.short	0x0101
        /*0bb6*/ 	.byte	0x3f
	.zero		1


	//   ....[35]....
        /*0bb8*/ 	.word	0x00010640
        /*0bbc*/ 	.word	0x00000014
        /*0bc0*/ 	.word	0x00031c30
        /*0bc4*/ 	.short	0x010a
        /*0bc6*/ 	.byte	0x3f
	.zero		1


	//   ....[36]....
        /*0bc8*/ 	.word	0x00010690
        /*0bcc*/ 	.word	0x00000014
        /*0bd0*/ 	.word	0x00031c30
        /*0bd4*/ 	.short	0x010a
        /*0bd6*/ 	.byte	0x3f
	.zero		1


	//   ....[37]....
        /*0bd8*/ 	.word	0x00012ac0
        /*0bdc*/ 	.word	0x00000015
        /*0be0*/ 	.word	0x00031c50
        /*0be4*/ 	.short	0x010a
        /*0be6*/ 	.byte	0x3f
	.zero		1


	//   ....[38]....
        /*0be8*/ 	.word	0x00012b00
        /*0bec*/ 	.word	0x00000015
        /*0bf0*/ 	.word	0x00031c50
        /*0bf4*/ 	.short	0x010a
        /*0bf6*/ 	.byte	0x3f
	.zero		1


	//   ....[39]....
        /*0bf8*/ 	.word	0x00014f80
        /*0bfc*/ 	.word	0x0000000f
        /*0c00*/ 	.word	0x00000000
        /*0c04*/ 	.short	0x0101
        /*0c06*/ 	.byte	0x3f
	.zero		1


	//   ....[40]....
        /*0c08*/ 	.word	0x00014f90
        /*0c0c*/ 	.word	0x00000055
        /*0c10*/ 	.word	0x00000000
        /*0c14*/ 	.short	0x0101
        /*0c16*/ 	.byte	0x3f
	.zero		1


	//   ....[41]....
        /*0c18*/ 	.word	0x00016210
        /*0c1c*/ 	.word	0x00000014
        /*0c20*/ 	.word	0x00031c30
        /*0c24*/ 	.short	0x010a
        /*0c26*/ 	.byte	0x3f
	.zero		1


	//   ....[42]....
        /*0c28*/ 	.word	0x00016260
        /*0c2c*/ 	.word	0x00000014
        /*0c30*/ 	.word	0x00031c30
        /*0c34*/ 	.short	0x010a
        /*0c36*/ 	.byte	0x3f
	.zero		1


	//   ....[43]....
        /*0c38*/ 	.word	0x00018670
        /*0c3c*/ 	.word	0x00000014
        /*0c40*/ 	.word	0x00031c50
        /*0c44*/ 	.short	0x010a
        /*0c46*/ 	.byte	0x3f
	.zero		1


	//   ....[44]....
        /*0c48*/ 	.word	0x000186b0
        /*0c4c*/ 	.word	0x00000014
        /*0c50*/ 	.word	0x00031c50
        /*0c54*/ 	.short	0x010a
        /*0c56*/ 	.byte	0x3f
	.zero		1


	//   ....[45]....
        /*0c58*/ 	.word	0x0001a300
        /*0c5c*/ 	.word	0x0000006f
        /*0c60*/ 	.word	0x00000000
        /*0c64*/ 	.short	0x0101
        /*0c66*/ 	.byte	0x3f
	.zero		1


	//   ....[46]....
        /*0c68*/ 	.word	0x0001a310
        /*0c6c*/ 	.word	0x0000006c
        /*0c70*/ 	.word	0x00000000
        /*0c74*/ 	.short	0x0101
        /*0c76*/ 	.byte	0x3f
	.zero		1


	//   ....[47]....
        /*0c78*/ 	.word	0x0001b300
        /*0c7c*/ 	.word	0x00000007
        /*0c80*/ 	.word	0x00031c50
        /*0c84*/ 	.short	0x010a
        /*0c86*/ 	.byte	0x3f
	.zero		1


	//   ....[48]....
        /*0c88*/ 	.word	0x0001b3b0
        /*0c8c*/ 	.word	0x00000007
        /*0c90*/ 	.word	0x00031c50
        /*0c94*/ 	.short	0x010a
        /*0c96*/ 	.byte	0x3f
	.zero		1


	//   ....[49]....
        /*0c98*/ 	.word	0x0001bd60
        /*0c9c*/ 	.word	0x00000008
        /*0ca0*/ 	.word	0x00000000
        /*0ca4*/ 	.short	0x0101
        /*0ca6*/ 	.byte	0x3f
	.zero		1


	//   ....[50]....
        /*0ca8*/ 	.word	0x0001cd10
        /*0cac*/ 	.word	0x00000000
        /*0cb0*/ 	.word	0x00000000
        /*0cb4*/ 	.short	0x0101
        /*0cb6*/ 	.byte	0x3f
	.zero		1


	//   ....[51]....
        /*0cb8*/ 	.word	0x0001edf0
        /*0cbc*/ 	.word	0x00000006
        /*0cc0*/ 	.word	0x00031c20
        /*0cc4*/ 	.short	0x010a
        /*0cc6*/ 	.byte	0x3f
	.zero		1


	//   ....[52]....
        /*0cc8*/ 	.word	0x0001ee60
        /*0ccc*/ 	.word	0x00000008
        /*0cd0*/ 	.word	0x00031ca0
        /*0cd4*/ 	.short	0x010a
        /*0cd6*/ 	.byte	0x3f
	.zero		1


	//   ....[53]....
        /*0cd8*/ 	.word	0x0001f0b0
        /*0cdc*/ 	.word	0x00000008
        /*0ce0*/ 	.word	0x00031cc0
        /*0ce4*/ 	.short	0x010a
        /*0ce6*/ 	.byte	0x3f
	.zero		1


	//   ....[54]....
        /*0ce8*/ 	.word	0x0001f3a0
        /*0cec*/ 	.word	0x00000007
        /*0cf0*/ 	.word	0x00031ca0
        /*0cf4*/ 	.short	0x010a
        /*0cf6*/ 	.byte	0x3f
	.zero		1


	//   ....[55]....
        /*0cf8*/ 	.word	0x0001f5e0
        /*0cfc*/ 	.word	0x00000007
        /*0d00*/ 	.word	0x00031cc0
        /*0d04*/ 	.short	0x010a
        /*0d06*/ 	.byte	0x3f
	.zero		1


	//   ....[56]....
        /*0d08*/ 	.word	0x000203f0
        /*0d0c*/ 	.word	0x00000005
        /*0d10*/ 	.word	0x00031c40
        /*0d14*/ 	.short	0x010a
        /*0d16*/ 	.byte	0x3f
	.zero		1


	//   ....[57]....
        /*0d18*/ 	.word	0x00020900
        /*0d1c*/ 	.word	0x0000001b
        /*0d20*/ 	.word	0x00031c20
        /*0d24*/ 	.short	0x010a
        /*0d26*/ 	.byte	0x3f
	.zero		1


	//   ....[58]....
        /*0d28*/ 	.word	0x00020be0
        /*0d2c*/ 	.word	0x00000003
        /*0d30*/ 	.word	0x00031c40
        /*0d34*/ 	.short	0x010a
        /*0d36*/ 	.byte	0x3f
	.zero		1


	//   ....[59]....
        /*0d38*/ 	.word	0x00020e60
        /*0d3c*/ 	.word	0x00000002
        /*0d40*/ 	.word	0x00000060
        /*0d44*/ 	.short	0x010a
        /*0d46*/ 	.byte	0x3f
	.zero		1


	//   ....[60]....
        /*0d48*/ 	.word	0x00021380
        /*0d4c*/ 	.word	0x00000003
        /*0d50*/ 	.word	0x00031c40
        /*0d54*/ 	.short	0x010a
        /*0d56*/ 	.byte	0x3f
	.zero		1


	//   ....[61]....
        /*0d58*/ 	.word	0x00021600
        /*0d5c*/ 	.word	0x00000003
        /*0d60*/ 	.word	0x00000060
        /*0d64*/ 	.short	0x010a
        /*0d66*/ 	.byte	0x3f
	.zero		1


	//   ....[62]....
        /*0d68*/ 	.word	0x00021a80
        /*0d6c*/ 	.word	0x00000002
        /*0d70*/ 	.word	0x00031c40
        /*0d74*/ 	.short	0x010a
        /*0d76*/ 	.byte	0x3f
	.zero		1


	//   ....[63]....
        /*0d78*/ 	.word	0x00021d20
        /*0d7c*/ 	.word	0x00000002
        /*0d80*/ 	.word	0x00000060
        /*0d84*/ 	.short	0x010a
        /*0d86*/ 	.byte	0x3f
	.zero		1


	//   ....[64]....
        /*0d88*/ 	.word	0x00022120
        /*0d8c*/ 	.word	0x00000003
        /*0d90*/ 	.word	0x00031c60
        /*0d94*/ 	.short	0x010a
        /*0d96*/ 	.byte	0x3f
	.zero		1


	//   ....[65]....
        /*0d98*/ 	.word	0x00023080
        /*0d9c*/ 	.word	0x00000009
        /*0da0*/ 	.word	0x00031c20
        /*0da4*/ 	.short	0x010a
        /*0da6*/ 	.byte	0x3f
	.zero		1


	//   ....[66]....
        /*0da8*/ 	.word	0x00023210
        /*0dac*/ 	.word	0x00000007
        /*0db0*/ 	.word	0x00000000
        /*0db4*/ 	.short	0x010a
        /*0db6*/ 	.byte	0x3f
	.zero		1


	//   ....[67]....
        /*0db8*/ 	.word	0x00023280
        /*0dbc*/ 	.word	0x00000003
        /*0dc0*/ 	.word	0x00000000
        /*0dc4*/ 	.short	0x010a
        /*0dc6*/ 	.byte	0x3f
	.zero		1


	//   ....[68]....
        /*0dc8*/ 	.word	0x000232e0
        /*0dcc*/ 	.word	0x00000005
        /*0dd0*/ 	.word	0x00000000
        /*0dd4*/ 	.short	0x010a
        /*0dd6*/ 	.byte	0x3f
	.zero		1


	//   ....[69]....
        /*0dd8*/ 	.word	0x00023310
        /*0ddc*/ 	.word	0x00000003
        /*0de0*/ 	.word	0x00000000
        /*0de4*/ 	.short	0x010a
        /*0de6*/ 	.byte	0x3f
	.zero		1


	//   ....[70]....
        /*0de8*/ 	.word	0x00023370
        /*0dec*/ 	.word	0x00000014
        /*0df0*/ 	.word	0x00031c90
        /*0df4*/ 	.short	0x010a
        /*0df6*/ 	.byte	0x3f
	.zero		1


	//   ....[71]....
        /*0df8*/ 	.word	0x000233c0
        /*0dfc*/ 	.word	0x00000014
        /*0e00*/ 	.word	0x00031c90
        /*0e04*/ 	.short	0x010a
        /*0e06*/ 	.byte	0x3f
	.zero		1


	//   ....[72]....
        /*0e08*/ 	.word	0x00023410
        /*0e0c*/ 	.word	0x00000014
        /*0e10*/ 	.word	0x00031c90
        /*0e14*/ 	.short	0x010a
        /*0e16*/ 	.byte	0x3f
	.zero		1


	//   ....[73]....
        /*0e18*/ 	.word	0x00023460
        /*0e1c*/ 	.word	0x00000014
        /*0e20*/ 	.word	0x00031cb0
        /*0e24*/ 	.short	0x010a
        /*0e26*/ 	.byte	0x3f
	.zero		1


	//   ....[74]....
        /*0e28*/ 	.word	0x000237c0
        /*0e2c*/ 	.word	0x00000010
        /*0e30*/ 	.word	0x00031c00
        /*0e34*/ 	.short	0x010a
        /*0e36*/ 	.byte	0x3f
	.zero		1


	//   ....[75]....
        /*0e38*/ 	.word	0x00023a80
        /*0e3c*/ 	.word	0x00000010
        /*0e40*/ 	.word	0x00031c00
        /*0e44*/ 	.short	0x010a
        /*0e46*/ 	.byte	0x3f
	.zero		1


	//   ....[76]....
        /*0e48*/ 	.word	0x00023ad0
        /*0e4c*/ 	.word	0x00000000
        /*0e50*/ 	.word	0x00031c30
        /*0e54*/ 	.short	0x010a
        /*0e56*/ 	.byte	0x3f
	.zero		1


	//   ....[77]....
        /*0e58*/ 	.word	0x00023b20
        /*0e5c*/ 	.word	0x00000014
        /*0e60*/ 	.word	0x00031c30
        /*0e64*/ 	.short	0x010a
        /*0e66*/ 	.byte	0x3f
	.zero		1


	//   ....[78]....
        /*0e68*/ 	.word	0x00023b70
        /*0e6c*/ 	.word	0x00000015
        /*0e70*/ 	.word	0x00031c50
        /*0e74*/ 	.short	0x010a
        /*0e76*/ 	.byte	0x3f
	.zero		1


	//   ....[79]....
        /*0e78*/ 	.word	0x00023bc0
        /*0e7c*/ 	.word	0x00000014
        /*0e80*/ 	.word	0x00031c30
        /*0e84*/ 	.short	0x010a
        /*0e86*/ 	.byte	0x3f
	.zero		1


	//   ....[80]....
        /*0e88*/ 	.word	0x00023c10
        /*0e8c*/ 	.word	0x00000014
        /*0e90*/ 	.word	0x00031c50
        /*0e94*/ 	.short	0x010a
        /*0e96*/ 	.byte	0x3f
	.zero		1


	//   ....[81]....
        /*0e98*/ 	.word	0x00023c60
        /*0e9c*/ 	.word	0x00000007
        /*0ea0*/ 	.word	0x00031c50
        /*0ea4*/ 	.short	0x010a
        /*0ea6*/ 	.byte	0x3f
	.zero		1


	//   ....[82]....
        /*0ea8*/ 	.word	0x00023e00
        /*0eac*/ 	.word	0x00000006
        /*0eb0*/ 	.word	0x00031c20
        /*0eb4*/ 	.short	0x010a
        /*0eb6*/ 	.byte	0x3f
	.zero		1


	//   ....[83]....
        /*0eb8*/ 	.word	0x00023e50
        /*0ebc*/ 	.word	0x00000008
        /*0ec0*/ 	.word	0x00031ca0
        /*0ec4*/ 	.short	0x010a
        /*0ec6*/ 	.byte	0x3f
	.zero		1


	//   ....[84]....
        /*0ec8*/ 	.word	0x00023ea0
        /*0ecc*/ 	.word	0x00000008
        /*0ed0*/ 	.word	0x00031cc0
        /*0ed4*/ 	.short	0x010a
        /*0ed6*/ 	.byte	0x3f
	.zero		1


	//   ....[85]....
        /*0ed8*/ 	.word	0x00023ef0
        /*0edc*/ 	.word	0x00000007
        /*0ee0*/ 	.word	0x00031ca0
        /*0ee4*/ 	.short	0x010a
        /*0ee6*/ 	.byte	0x3f
	.zero		1


	//   ....[86]....
        /*0ee8*/ 	.word	0x00023f40
        /*0eec*/ 	.word	0x00000007
        /*0ef0*/ 	.word	0x00031cc0
        /*0ef4*/ 	.short	0x010a
        /*0ef6*/ 	.byte	0x3f
	.zero		1


	//   ....[87]....
        /*0ef8*/ 	.word	0x000240e0
        /*0efc*/ 	.word	0x00000005
        /*0f00*/ 	.word	0x00031c40
        /*0f04*/ 	.short	0x010a
        /*0f06*/ 	.byte	0x3f
	.zero		1


	//   ....[88]....
        /*0f08*/ 	.word	0x00024130
        /*0f0c*/ 	.word	0x0000001b
        /*0f10*/ 	.word	0x00031c20
        /*0f14*/ 	.short	0x010a
        /*0f16*/ 	.byte	0x3f
	.zero		1


	//   ....[89]....
        /*0f18*/ 	.word	0x00024180
        /*0f1c*/ 	.word	0x00000003
        /*0f20*/ 	.word	0x00031c40
        /*0f24*/ 	.short	0x010a
        /*0f26*/ 	.byte	0x3f
	.zero		1


	//   ....[90]....
        /*0f28*/ 	.word	0x000241d0
        /*0f2c*/ 	.word	0x00000002
        /*0f30*/ 	.word	0x00000060
        /*0f34*/ 	.short	0x010a
        /*0f36*/ 	.byte	0x3f
	.zero		1


	//   ....[91]....
        /*0f38*/ 	.word	0x00024220
        /*0f3c*/ 	.word	0x00000003
        /*0f40*/ 	.word	0x00031c40
        /*0f44*/ 	.short	0x010a
        /*0f46*/ 	.byte	0x3f
	.zero		1


	//   ....[92]....
        /*0f48*/ 	.word	0x00024270
        /*0f4c*/ 	.word	0x00000003
        /*0f50*/ 	.word	0x00000060
        /*0f54*/ 	.short	0x010a
        /*0f56*/ 	.byte	0x3f
	.zero		1


	//   ....[93]....
        /*0f58*/ 	.word	0x000242c0
        /*0f5c*/ 	.word	0x00000002
        /*0f60*/ 	.word	0x00031c40
        /*0f64*/ 	.short	0x010a
        /*0f66*/ 	.byte	0x3f
	.zero		1


	//   ....[94]....
        /*0f68*/ 	.word	0x00024310
        /*0f6c*/ 	.word	0x00000002
        /*0f70*/ 	.word	0x00000060
        /*0f74*/ 	.short	0x010a
        /*0f76*/ 	.byte	0x3f
	.zero		1


	//   ....[95]....
        /*0f78*/ 	.word	0x00024360
        /*0f7c*/ 	.word	0x00000003
        /*0f80*/ 	.word	0x00031c60
        /*0f84*/ 	.short	0x010a
        /*0f86*/ 	.byte	0x3f
	.zero		1


	//   ....[96]....
        /*0f88*/ 	.word	0x00024d10
        /*0f8c*/ 	.word	0x00000009
        /*0f90*/ 	.word	0x00031c20
        /*0f94*/ 	.short	0x010a
        /*0f96*/ 	.byte	0x3f
	.zero		1


	//   ....[97]....
        /*0f98*/ 	.word	0x00024eb0
        /*0f9c*/ 	.word	0x00000007
        /*0fa0*/ 	.word	0x00000000
        /*0fa4*/ 	.short	0x010a
        /*0fa6*/ 	.byte	0x3f
	.zero		1


	//   ....[98]....
        /*0fa8*/ 	.word	0x00024f00
        /*0fac*/ 	.word	0x00000003
        /*0fb0*/ 	.word	0x00000000
        /*0fb4*/ 	.short	0x010a
        /*0fb6*/ 	.byte	0x3f
	.zero		1


	//   ....[99]....
        /*0fb8*/ 	.word	0x00024f50
        /*0fbc*/ 	.word	0x00000005
        /*0fc0*/ 	.word	0x00000000
        /*0fc4*/ 	.short	0x010a
        /*0fc6*/ 	.byte	0x3f
	.zero		1


	//----- nvinfo : EIATTR_NUM_MBARRIERS
	.align		4
.L_325:
        /*0fc8*/ 	.byte	0x03, 0x38
        /*0fca*/ 	.short	0x0016


	//----- nvinfo : EIATTR_EXIT_INSTR_OFFSETS
	.align		4
        /*0fcc*/ 	.byte	0x04, 0x1c
        /*0fce*/ 	.short	(.L_327 - .L_326)


	//   ....[0]....
.L_326:
        /*0fd0*/ 	.word	0x00023360


	//----- nvinfo : EIATTR_MAX_THREADS
	.align		4
.L_327:
        /*0fd4*/ 	.byte	0x04, 0x05
        /*0fd6*/ 	.short	(.L_329 - .L_328)
.L_328:
        /*0fd8*/ 	.word	0x00000200
        /*0fdc*/ 	.word	0x00000001
        /*0fe0*/ 	.word	0x00000001


	//----- nvinfo : EIATTR_CRS_STACK_SIZE
	.align		4
.L_329:
        /*0fe4*/ 	.byte	0x04, 0x1e
        /*0fe6*/ 	.short	(.L_331 - .L_330)
.L_330:
        /*0fe8*/ 	.word	0x00000000


	//----- nvinfo : EIATTR_CBANK_PARAM_SIZE
	.align		4
.L_331:
        /*0fec*/ 	.byte	0x03, 0x19
        /*0fee*/ 	.short	0x0a70


	//----- nvinfo : EIATTR_PARAM_CBANK
	.align		4
        /*0ff0*/ 	.byte	0x04, 0x0a
        /*0ff2*/ 	.short	(.L_333 - .L_332)
	.align		4
.L_332:
        /*0ff4*/ 	.word	index@(.nv.constant0._ZN7cutlass13device_kernelIN5flash11enable_sm90INS1_16FlashAttnFwdSm90INS1_25CollectiveMainloopFwdSm90ILi2EN4cute5tupleIJNS5_1CILi1EEES8_S8_EEENS6_IJNS7_ILi192EEENS7_ILi144EEENS7_ILi96EEEEEELi96ENS_10bfloat16_tEfNS_4arch4Sm90ELb1ELb0ELb1ELb1ELb0ELb1ELb0ELb0ELb1ELb0ELb0ELb0EEENS1_21CollectiveEpilogueFwdINS6_IJSA_SC_SB_EEES9_SE_SG_Li384ELb1ELb0ELb0ELb0EEENS1_36VarlenDynamicPersistentTileSchedulerILi192ELi144ELi384ELi32ELb0ELb0ELb1ELb1ELb1ELb1EEEEEEEEEvNT_6ParamsE)
        /*0ff8*/ 	.short	0x0210
        /*0ffa*/ 	.short	0x0a70


	//----- nvinfo : EIATTR_SW_WAR
	.align		4
.L_333:
        /*0ffc*/ 	.byte	0x04, 0x36
        /*0ffe*/ 	.short	(.L_335 - .L_334)
.L_334:
        /*1000*/ 	.word	0x00000008
.L_335:


//--------------------- .nv.callgraph             --------------------------
	.section	.nv.callgraph,"",@"SHT_CUDA_CALLGRAPH"
	.align	4
	.sectionentsize	8
	.align		4
        /*0000*/ 	.word	0x00000000
	.align		4
        /*0004*/ 	.word	0xffffffff
	.align		4
        /*0008*/ 	.word	index@(_ZN7cutlass13device_kernelIN5flash11enable_sm90INS1_16FlashAttnFwdSm90INS1_25CollectiveMainloopFwdSm90ILi2EN4cute5tupleIJNS5_1CILi1EEES8_S8_EEENS6_IJNS7_ILi192EEENS7_ILi144EEENS7_ILi96EEEEEELi96ENS_10bfloat16_tEfNS_4arch4Sm90ELb0ELb0ELb1ELb0ELb0ELb0ELb0ELb0ELb1ELb0ELb0ELb0EEENS1_21CollectiveEpilogueFwdINS6_IJSA_SC_SB_EEES9_SE_SG_Li384ELb0ELb0ELb0ELb0EEENS1_29StaticPersistentTileSchedulerILb0EEEEEEEEEvNT_6ParamsE)
	.align		4
        /*000c*/ 	.word	index@(__assertfail)
	.align		4
        /*0010*/ 	.word	index@(_ZN7cutlass13device_kernelIN5flash11enable_sm90INS1_16FlashAttnFwdSm90INS1_25CollectiveMainloopFwdSm90ILi2EN4cute5tupleIJNS5_1CILi1EEES8_S8_EEENS6_IJNS7_ILi192EEENS7_ILi144EEENS7_ILi96EEEEEELi96ENS_10bfloat16_tEfNS_4arch4Sm90ELb0ELb0ELb1ELb1ELb0ELb0ELb0ELb0ELb1ELb0ELb0ELb0EEENS1_21CollectiveEpilogueFwdINS6_IJSA_SC_SB_EEES9_SE_SG_Li384ELb1ELb0ELb0ELb0EEENS1_36VarlenDynamicPersistentTileSchedulerILi192ELi144ELi384ELi32ELb0ELb0ELb1ELb0ELb1ELb1EEEEEEEEEvNT_6ParamsE)
	.align		4
        /*0014*/ 	.word	index@(__assertfail)
	.align		4
        /*0018*/ 	.word	index@(_ZN7cutlass13device_kernelIN5flash11enable_sm90INS1_16FlashAttnFwdSm90INS1_25CollectiveMainloopFwdSm90ILi2EN4cute5tupleIJNS5_1CILi1EEES8_S8_EEENS6_IJNS7_ILi192EEENS7_ILi144EEENS7_ILi96EEEEEELi96ENS_10bfloat16_tEfNS_4arch4Sm90ELb0ELb0ELb1ELb1ELb0ELb1ELb0ELb0ELb1ELb0ELb0ELb0EEENS1_21CollectiveEpilogueFwdINS6_IJSA_SC_SB_EEES9_SE_SG_Li384ELb1ELb0ELb0ELb0EEENS1_36VarlenDynamicPersistentTileSchedulerILi192ELi144ELi384ELi32ELb0ELb0ELb1ELb0ELb1ELb1EEEEEEEEEvNT_6ParamsE)
	.align		4
        /*001c*/ 	.word	index@(__assertfail)
	.align		4
        /*0020*/ 	.word	index@(_ZN7cutlass13device_kernelIN5flash11enable_sm90INS1_16FlashAttnFwdSm90INS1_25CollectiveMainloopFwdSm90ILi2EN4cute5tupleIJNS5_1CILi1EEES8_S8_EEENS6_IJNS7_ILi192EEENS7_ILi128EEENS7_ILi96EEEEEELi96ENS_10bfloat16_tEfNS_4arch4Sm90ELb0ELb1ELb1ELb0ELb0ELb0ELb0ELb0ELb1ELb0ELb0ELb0EEENS1_21CollectiveEpilogueFwdINS6_IJSA_SC_SB_EEES9_SE_SG_Li384ELb0ELb0ELb0ELb0EEENS1_30DynamicPersistentTileSchedulerILi384ELi32ELb0ELb0ELb1EEEEEEEEEvNT_6ParamsE)
	.align		4
        /*0024*/ 	.word	index@(__assertfail)
	.align		4
        /*0028*/ 	.word	index@(_ZN7cutlass13device_kernelIN5flash11enable_sm90INS1_16FlashAttnFwdSm90INS1_25CollectiveMainloopFwdSm90ILi2EN4cute5tupleIJNS5_1CILi1EEES8_S8_EEENS6_IJNS7_ILi192EEENS7_ILi128EEENS7_ILi96EEEEEELi96ENS_10bfloat16_tEfNS_4arch4Sm90ELb0ELb1ELb1ELb1ELb0ELb0ELb0ELb0ELb1ELb0ELb0ELb0EEENS1_21CollectiveEpilogueFwdINS6_IJSA_SC_SB_EEES9_SE_SG_Li384ELb1ELb0ELb0ELb0EEENS1_36VarlenDynamicPersistentTileSchedulerILi192ELi128ELi384ELi32ELb0ELb0ELb1ELb1ELb0ELb1EEEEEEEEEvNT_6ParamsE)
	.align		4
        /*002c*/ 	.word	index@(__assertfail)
	.align		4
        /*0030*/ 	.word	index@(_ZN7cutlass13device_kernelIN5flash11enable_sm90INS1_16FlashAttnFwdSm90INS1_25CollectiveMainloopFwdSm90ILi2EN4cute5tupleIJNS5_1CILi1EEES8_S8_EEENS6_IJNS7_ILi192EEENS7_ILi128EEENS7_ILi96EEEEEELi96ENS_10bfloat16_tEfNS_4arch4Sm90ELb0ELb1ELb1ELb1ELb0ELb1ELb0ELb0ELb1ELb0ELb0ELb0EEENS1_21CollectiveEpilogueFwdINS6_IJSA_SC_SB_EEES9_SE_SG_Li384ELb1ELb0ELb0ELb0EEENS1_36VarlenDynamicPersistentTileSchedulerILi192ELi128ELi384ELi32ELb0ELb0ELb1ELb1ELb0ELb1EEEEEEEEEvNT_6ParamsE)
	.align		4
        /*0034*/ 	.word	index@(__assertfail)
	.align		4
        /*0038*/ 	.word	index@(_ZN7cutlass13device_kernelIN5flash11enable_sm90INS1_16FlashAttnFwdSm90INS1_25CollectiveMainloopFwdSm90ILi2EN4cute5tupleIJNS5_1CILi1EEES8_S8_EEENS6_IJNS7_ILi192EEENS7_ILi144EEENS7_ILi96EEEEEELi96ENS_10bfloat16_tEfNS_4arch4Sm90ELb1ELb0ELb1ELb0ELb0ELb0ELb0ELb0ELb1ELb0ELb0ELb0EEENS1_21CollectiveEpilogueFwdINS6_IJSA_SC_SB_EEES9_SE_SG_Li384ELb0ELb0ELb0ELb0EEENS1_30DynamicPersistentTileSchedulerILi384ELi32ELb0ELb0ELb1EEEEEEEEEvNT_6ParamsE)
	.align		4
        /*003c*/ 	.word	index@(__assertfail)
	.align		4
        /*0040*/ 	.word	index@(_ZN7cutlass13device_kernelIN5flash11enable_sm90INS1_16FlashAttnFwdSm90INS1_25CollectiveMainloopFwdSm90ILi2EN4cute5tupleIJNS5_1CILi1EEES8_S8_EEENS6_IJNS7_ILi192EEENS7_ILi144EEENS7_ILi96EEEEEELi96ENS_10bfloat16_tEfNS_4arch4Sm90ELb1ELb0ELb1ELb1ELb0ELb0ELb0ELb0ELb1ELb0ELb0ELb0EEENS1_21CollectiveEpilogueFwdINS6_IJSA_SC_SB_EEES9_SE_SG_Li384ELb1ELb0ELb0ELb0EEENS1_36VarlenDynamicPersistentTileSchedulerILi192ELi144ELi384ELi32ELb0ELb0ELb1ELb1ELb1ELb1EEEEEEEEEvNT_6ParamsE)
	.align		4
        /*0044*/ 	.word	index@(__assertfail)
	.align		4
        /*0048*/ 	.word	index@(_ZN7cutlass13device_kernelIN5flash11enable_sm90INS1_16FlashAttnFwdSm90INS1_25CollectiveMainloopFwdSm90ILi2EN4cute5tupleIJNS5_1CILi1EEES8_S8_EEENS6_IJNS7_ILi192EEENS7_ILi144EEENS7_ILi96EEEEEELi96ENS_10bfloat16_tEfNS_4arch4Sm90ELb1ELb0ELb1ELb1ELb0ELb1ELb0ELb0ELb1ELb0ELb0ELb0EEENS1_21CollectiveEpilogueFwdINS6_IJSA_SC_SB_EEES9_SE_SG_Li384ELb1ELb0ELb0ELb0EEENS1_36VarlenDynamicPersistentTileSchedulerILi192ELi144ELi384ELi32ELb0ELb0ELb1ELb1ELb1ELb1EEEEEEEEEvNT_6ParamsE)
	.align		4
        /*004c*/ 	.word	index@(__assertfail)
	.align		4
        /*0050*/ 	.word	0x00000000
	.align		4
        /*0054*/ 	.word	0xfffffffe
	.align		4
        /*0058*/ 	.word	0x00000000
	.align		4
        /*005c*/ 	.word	0xfffffffd
	.align		4
        /*0060*/ 	.word	0x00000000
	.align		4
        /*0064*/ 	.word	0xfffffffc


//--------------------- .nv.constant4             --------------------------
	.section	.nv.constant4,"a",@progbits
	.align	8
	.align		8
.nv.constant4:
        /*0000*/ 	.dword	__assertfail
	.align		8
        /*0008*/ 	.dword	__unnamed_1
	.align		8
        /*0010*/ 	.dword	__unnamed_2
	.align		8
        /*0018*/ 	.dword	__unnamed_3
	.align		8
        /*0020*/ 	.dword	__unnamed_4
	.align		8
        /*0028*/ 	.dword	__unnamed_5
	.align		8
        /*0030*/ 	.dword	__unnamed_6
	.align		8
        /*0038*/ 	.dword	__unnamed_7
	.align		8
        /*0040*/ 	.dword	__unnamed_8
	.align		8
        /*0048*/ 	.dword	__unnamed_9
	.align		8
        /*0050*/ 	.dword	_ZN73_INTERNAL_7a520cfa_37_flash_fwd_hdim96_bf16_softcap_sm90_cu_a7f3af4d_47634cuda3std3__45__cpo5beginE
	.align		8
        /*0058*/ 	.dword	_ZN73_INTERNAL_7a520cfa_37_flash_fwd_hdim96_bf16_softcap_sm90_cu_a7f3af4d_47634cuda3std3__45__cpo3endE
	.align		8
        /*0060*/ 	.dword	_ZN73_INTERNAL_7a520cfa_37_flash_fwd_hdim96_bf16_softcap_sm90_cu_a7f3af4d_47634cuda3std3__45__cpo6cbeginE
	.align		8
        /*0068*/ 	.dword	_ZN73_INTERNAL_7a520cfa_37_flash_fwd_hdim96_bf16_softcap_sm90_cu_a7f3af4d_47634cuda3std3__45__cpo4cendE
	.align		8
        /*0070*/ 	.dword	_ZN73_INTERNAL_7a520cfa_37_flash_fwd_hdim96_bf16_softcap_sm90_cu_a7f3af4d_47634cuda3std3__475_GLOBAL__N__7a520cfa_37_flash_fwd_hdim96_bf16_softcap_sm90_cu_a7f3af4d_47636ignoreE
	.align		8
        /*0078*/ 	.dword	_ZN73_INTERNAL_7a520cfa_37_flash_fwd_hdim96_bf16_softcap_sm90_cu_a7f3af4d_47634cuda3std3__419piecewise_constructE
	.align		8
        /*0080*/ 	.dword	_ZN73_INTERNAL_7a520cfa_37_flash_fwd_hdim96_bf16_softcap_sm90_cu_a7f3af4d_47634cuda3std3__48in_placeE
	.align		8
        /*0088*/ 	.dword	_ZN73_INTERNAL_7a520cfa_37_flash_fwd_hdim96_bf16_softcap_sm90_cu_a7f3af4d_47634cuda3std6ranges3__45__cpo4swapE
	.align		8
        /*0090*/ 	.dword	_ZN73_INTERNAL_7a520cfa_37_flash_fwd_hdim96_bf16_softcap_sm90_cu_a7f3af4d_47634cuda3std6ranges3__45__cpo9iter_moveE
	.align		8
        /*0098*/ 	.dword	_ZN73_INTERNAL_7a520cfa_37_flash_fwd_hdim96_bf16_softcap_sm90_cu_a7f3af4d_47634cute7productE
	.align		8
        /*00a0*/ 	.dword	_ZN73_INTERNAL_7a520cfa_37_flash_fwd_hdim96_bf16_softcap_sm90_cu_a7f3af4d_47634cute1_E
	.align		8
        /*00a8*/ 	.dword	$str$20
	.align		8
        /*00b0*/ 	.dword	$str$21


//--------------------- .text._ZN7cutlass13device_kernelIN5flash11enable_sm90INS1_16FlashAttnFwdSm90INS1_25CollectiveMainloopFwdSm90ILi2EN4cute5tupleIJNS5_1CILi1EEES8_S8_EEENS6_IJNS7_ILi192EEENS7_ILi144EEENS7_ILi96EEEEEELi96ENS_10bfloat16_tEfNS_4arch4Sm90ELb0ELb0ELb1ELb0ELb0ELb0ELb0ELb0ELb1ELb0ELb0ELb0EEENS1_21CollectiveEpilogueFwdINS6_IJSA_SC_SB_EEES9_SE_SG_Li384ELb0ELb0ELb0ELb0EEENS1_29StaticPersistentTileSchedulerILb0EEEEEEEEEvNT_6ParamsE --------------------------
	.section	.text._ZN7cutlass13device_kernelIN5flash11enable_sm90INS1_16FlashAttnFwdSm90INS1_25CollectiveMainloopFwdSm90ILi2EN4cute5tupleIJNS5_1CILi1EEES8_S8_EEENS6_IJNS7_ILi192EEENS7_ILi144EEENS7_ILi96EEEEEELi96ENS_10bfloat16_tEfNS_4arch4Sm90ELb0ELb0ELb1ELb0ELb0ELb0ELb0ELb0ELb1ELb0ELb0ELb0EEENS1_21CollectiveEpilogueFwdINS6_IJSA_SC_SB_EEES9_SE_SG_Li384ELb0ELb0ELb0ELb0EEENS1_29StaticPersistentTileSchedulerILb0EEEEEEEEEvNT_6ParamsE,"ax",@progbits
	.align	128
.text._ZN7cutlass13device_kernelIN5flash11enable_sm90INS1_16FlashAttnFwdSm90INS1_25CollectiveMainloopFwdSm90ILi2EN4cute5tupleIJNS5_1CILi1EEES8_S8_EEENS6_IJNS7_ILi192EEENS7_ILi144EEENS7_ILi96EEEEEELi96ENS_10bfloat16_tEfNS_4arch4Sm90ELb0ELb0ELb1ELb0ELb0ELb0ELb0ELb0ELb1ELb0ELb0ELb0EEENS1_21CollectiveEpilogueFwdINS6_IJSA_SC_SB_EEES9_SE_SG_Li384ELb0ELb0ELb0ELb0EEENS1_29StaticPersistentTileSchedulerILb0EEEEEEEEEvNT_6ParamsE:
        .type           _ZN7cutlass13device_kernelIN5flash11enable_sm90INS1_16FlashAttnFwdSm90INS1_25CollectiveMainloopFwdSm90ILi2EN4cute5tupleIJNS5_1CILi1EEES8_S8_EEENS6_IJNS7_ILi192EEENS7_ILi144EEENS7_ILi96EEEEEELi96ENS_10bfloat16_tEfNS_4arch4Sm90ELb0ELb0ELb1ELb0ELb0ELb0ELb0ELb0ELb1ELb0ELb0ELb0EEENS1_21CollectiveEpilogueFwdINS6_IJSA_SC_SB_EEES9_SE_SG_Li384ELb0ELb0ELb0ELb0EEENS1_29StaticPersistentTileSchedulerILb0EEEEEEEEEvNT_6ParamsE,@function
        .size           _ZN7cutlass13device_kernelIN5flash11enable_sm90INS1_16FlashAttnFwdSm90INS1_25CollectiveMainloopFwdSm90ILi2EN4cute5tupleIJNS5_1CILi1EEES8_S8_EEENS6_IJNS7_ILi192EEENS7_ILi144EEENS7_ILi96EEEEEELi96ENS_10bfloat16_tEfNS_4arch4Sm90ELb0ELb0ELb1ELb0ELb0ELb0ELb0ELb0ELb1ELb0ELb0ELb0EEENS1_21CollectiveEpilogueFwdINS6_IJSA_SC_SB_EEES9_SE_SG_Li384ELb0ELb0ELb0ELb0EEENS1_29StaticPersistentTileSchedulerILb0EEEEEEEEEvNT_6ParamsE,(.L_x_2204 - _ZN7cutlass13device_kernelIN5flash11enable_sm90INS1_16FlashAttnFwdSm90INS1_25CollectiveMainloopFwdSm90ILi2EN4cute5tupleIJNS5_1CILi1EEES8_S8_EEENS6_IJNS7_ILi192EEENS7_ILi144EEENS7_ILi96EEEEEELi96ENS_10bfloat16_tEfNS_4arch4Sm90ELb0ELb0ELb1ELb0ELb0ELb0ELb0ELb0ELb1ELb0ELb0ELb0EEENS1_21CollectiveEpilogueFwdINS6_IJSA_SC_SB_EEES9_SE_SG_Li384ELb0ELb0ELb0ELb0EEENS1_29StaticPersistentTileSchedulerILb0EEEEEEEEEvNT_6ParamsE)
        .other          _ZN7cutlass13device_kernelIN5flash11enable_sm90INS1_16FlashAttnFwdSm90INS1_25CollectiveMainloopFwdSm90ILi2EN4cute5tupleIJNS5_1CILi1EEES8_S8_EEENS6_IJNS7_ILi192EEENS7_ILi144EEENS7_ILi96EEEEEELi96ENS_10bfloat16_tEfNS_4arch4Sm90ELb0ELb0ELb1ELb0ELb0ELb0ELb0ELb0ELb1ELb0ELb0ELb0EEENS1_21CollectiveEpilogueFwdINS6_IJSA_SC_SB_EEES9_SE_SG_Li384ELb0ELb0ELb0ELb0EEENS1_29StaticPersistentTileSchedulerILb0EEEEEEEEEvNT_6ParamsE,@"STO_CUDA_ENTRY STV_DEFAULT"
_ZN7cutlass13device_kernelIN5flash11enable_sm90INS1_16FlashAttnFwdSm90INS1_25CollectiveMainloopFwdSm90ILi2EN4cute5tupleIJNS5_1CILi1EEES8_S8_EEENS6_IJNS7_ILi192EEENS7_ILi144EEENS7_ILi96EEEEEELi96ENS_10bfloat16_tEfNS_4arch4Sm90ELb0ELb0ELb1ELb0ELb0ELb0ELb0ELb0ELb1ELb0ELb0ELb0EEENS1_21CollectiveEpilogueFwdINS6_IJSA_SC_SB_EEES9_SE_SG_Li384ELb0ELb0ELb0ELb0EEENS1_29StaticPersistentTileSchedulerILb0EEEEEEEEEvNT_6ParamsE:
[----:B------:R-:W1:Y:S02]  /*0000*/  LDC R1, c[0x0][0x28] ;  /* 0x00000a00ff017b82 */ /* 0x000e640000000800 */
[----:B-1----:R-:W-:Y:S01]  /*0010*/  VIADD R1, R1, 0xfffffff8 ;  /* 0xfffffff801017836 */ /* 0x002fe20000000000 */
[----:B------:R-:W1:Y:S01]  /*0020*/  S2R R3, SR_TID.X ;  /* 0x0000000000037919 */ /* 0x000e620000002100 */
[----:B------:R-:W-:Y:S01]  /*0030*/  ELECT P0, URZ, PT ;  /* 0x00000000003f782f */ /* 0x000fe20003800000 */
[----:B------:R-:W-:Y:S01]  /*0040*/  BSSY B0, `(.L_x_0) ;  /* 0x0000013000007945 */ /* 0x000fe20003800000 */
[----:B-1----:R-:W-:-:S05]  /*0050*/  SHF.R.U32.HI R0, RZ, 0x5, R3 ;  /* 0x00000005ff007819 */ /* 0x002fca0000011603 */
[----:B------:R-:W1:Y:S02]  /*0060*/  SHFL.IDX PT, R2, R0, RZ, 0x1f ;  /* 0x00001fff00027589 */ /* 0x000e6400000e0000 */
[----:B-1----:R-:W-:-:S13]  /*0070*/  ISETP.EQ.AND P0, PT, R2, RZ, P0 ;  /* 0x000000ff0200720c */ /* 0x002fda0000702270 */
[----:B------:R-:W-:Y:S05]  /*0080*/  @!P0 BRA `(.L_x_1) ;  /* 0x0000000000388947 */ /* 0x000fea0003800000 */
[----:B------:R-:W-:Y:S02]  /*0090*/  ULDC.64 UR4, c[0x0][0x198] ;  /* 0x0000660000047ab9 */ /* 0x000fe40000000a00 */
[----:B------:R-:W-:Y:S02]  /*00a0*/  UIADD3 UR6, UP0, UR4, 0x270, URZ ;  /* 0x0000027004067890 */ /* 0x000fe4000ff1e03f */
[----:B------:R-:W-:Y:S02]  /*00b0*/  UIADD3 UR8, UP1, UR4, 0x370, URZ ;  /* 0x0000037004087890 */ /* 0x000fe4000ff3e03f */
[----:B------:R-:W-:Y:S02]  /*00c0*/  UIADD3 UR10, UP2, UR4, 0x470, URZ ;  /* 0x00000470040a7890 */ /* 0x000fe4000ff5e03f */
[----:B------:R-:W-:Y:S02]  /*00d0*/  UIADD3 UR4, UP3, UR4, 0x9f0, URZ ;  /* 0x000009f004047890 */ /* 0x000fe4000ff7e03f */
[----:B------:R-:W-:-:S02]  /*00e0*/  UIADD3.X UR7, URZ, UR5, URZ, UP0, !UPT ;  /* 0x000000053f077290 */ /* 0x000fc400087fe43f */
[----:B------:R-:W-:Y:S02]  /*00f0*/  UIADD3.X UR9, URZ, UR5, URZ, UP1, !UPT ;  /* 0x000000053f097290 */ /* 0x000fe40008ffe43f */
[----:B------:R-:W-:Y:S02]  /*0100*/  UIADD3.X UR11, URZ, UR5, URZ, UP2, !UPT ;  /* 0x000000053f0b7290 */ /* 0x000fe400097fe43f */
[----:B------:R-:W-:-:S03]  /*0110*/  UIADD3.X UR5, URZ, UR5, URZ, UP3, !UPT ;  /* 0x000000053f057290 */ /* 0x000fc60009ffe43f */
[----:B------:R1:W-:Y:S02]  /*0120*/  UTMACCTL.PF [UR6] ;  /* 0x00000000060079b9 */ /* 0x0003e40008040000 */
[----:B------:R1:W-:Y:S02]  /*0130*/  UTMACCTL.PF [UR8] ;  /* 0x00000000080079b9 */ /* 0x0003e40008040000 */
[----:B------:R1:W-:Y:S02]  /*0140*/  UTMACCTL.PF [UR10] ;  /* 0x000000000a0079b9 */ /* 0x0003e40008040000 */
[----:B------:R1:W-:Y:S02]  /*0150*/  UTMACCTL.PF [UR4] ;  /* 0x00000000040079b9 */ /* 0x0003e40008040000 */
[----:B-1----:R-:W-:Y:S01]  /*0160*/  NOP ;  /* 0x0000000000007918 */ /* 0x002fe20000000000 */
.L_x_1:
[----:B------:R-:W-:Y:S05]  /*0170*/  BSYNC B0 ;  /* 0x0000000000007941 */ /* 0x000fea0003800000 */
.L_x_0:
[----:B------:R-:W-:Y:S01]  /*0180*/  VOTEU.ANY UP0, P0 ;  /* 0x00000000003f7886 */ /* 0x000fe20000000100 */
[----:B------:R-:W1:Y:S01]  /*0190*/  SHFL.IDX PT, R2, R0, RZ, 0x1f ;  /* 0x00001fff00027589 */ /* 0x000e6200000e0000 */
[----:B------:R-:W-:Y:S01]  /*01a0*/  UMOV UR4, 0x1 ;  /* 0x0000000100047882 */ /* 0x000fe20000000000 */
[----:B------:R-:W-:Y:S01]  /*01b0*/  SHF.R.U32.HI R3, RZ, 0x7, R3 ;  /* 0x00000007ff037819 */ /* 0x000fe20000011603 */
[----:B------:R-:W-:Y:S01]  /*01c0*/  VOTEU.ANY UP1, P0 ;  /* 0x00000000003f7886 */ /* 0x000fe20000020100 */
[----:B------:R-:W2:Y:S01]  /*01d0*/  @UP0 S2UR UR7, SR_CgaCtaId ;  /* 0x00000000000709c3 */ /* 0x000ea20000008800 */
[----:B------:R-:W-:Y:S01]  /*01e0*/  @UP0 UMOV UR6, 0x400 ;  /* 0x0000040000060882 */ /* 0x000fe20000000000 */
[----:B------:R-:W-:-:S04]  /*01f0*/  @UP0 UIADD3 UR4, -UR4, 0x100000, URZ ;  /* 0x0010000004040890 */ /* 0x000fc8000fffe13f */
[----:B------:R-:W-:Y:S02]  /*0200*/  @UP0 USHF.L.U32 UR5, UR4, 0xb, URZ ;  /* 0x0000000b04050899 */ /* 0x000fe4000800063f */
[----:B------:R-:W-:Y:S01]  /*0210*/  @UP0 USHF.L.U32 UR4, UR4, 0x1, URZ ;  /* 0x0000000104040899 */ /* 0x000fe2000800063f */
[----:B-1----:R-:W-:Y:S02]  /*0220*/  ISETP.NE.AND P1, PT, R2, RZ, PT ;  /* 0x000000ff0200720c */ /* 0x002fe40003f25270 */
[----:B------:R1:W3:Y:S01]  /*0230*/  SHFL.IDX PT, R2, R3, RZ, 0x1f ;  /* 0x00001fff03027589 */ /* 0x0002e200000e0000 */
[----:B--2---:R-:W-:Y:S01]  /*0240*/  @UP0 ULEA UR6, UR7, UR6, 0x18 ;  /* 0x0000000607060291 */ /* 0x004fe2000f8ec03f */
[----:B------:R-:W-:Y:S02]  /*0250*/  VOTEU.ANY UP0, P0 ;  /* 0x00000000003f7886 */ /* 0x000fe40000000100 */
[----:B------:R-:W2:Y:S09]  /*0260*/  FENCE.VIEW.ASYNC.S ;  /* 0x00000000000073c6 */ /* 0x000eb20000000000 */
[----:B--2---:R1:W2:Y:S01]  /*0270*/  @UP0 SYNCS.EXCH.64 URZ, [UR6+0x31c00], UR4 ;  /* 0x031c0004063f05b2 */ /* 0x0042a20008000100 */
[----:B------:R1:W4:Y:S02]  /*0280*/  @UP1 SYNCS.EXCH.64 URZ, [UR6+0x31c20], UR4 ;  /* 0x031c2004063f15b2 */ /* 0x0003240008000100 */
[----:B-1----:R-:W-:Y:S05]  /*0290*/  @P1 BRA `(.L_x_2) ;  /* 0x0000000000481947 */ /* 0x002fea0003800000 */
[----:B------:R-:W1:Y:S01]  /*02a0*/  S2UR UR5, SR_CgaCtaId ;  /* 0x00000000000579c3 */ /* 0x000e620000008800 */
[----:B------:R-:W-:Y:S01]  /*02b0*/  UMOV UR4, 0x400 ;  /* 0x0000040000047882 */ /* 0x000fe20000000000 */
[----:B------:R-:W-:Y:S01]  /*02c0*/  UMOV UR6, 0x1 ;  /* 0x0000000100067882 */ /* 0x000fe20000000000 */
[----:B------:R-:W-:Y:S01]  /*02d0*/  UMOV UR9, 0x3 ;  /* 0x0000000300097882 */ /* 0x000fe20000000000 */
[----:B------:R-:W-:-:S04]  /*02e0*/  UIADD3 UR6, -UR6, 0x100000, URZ ;  /* 0x0010000006067890 */ /* 0x000fc8000fffe13f */
[----:B------:R-:W-:Y:S02]  /*02f0*/  USHF.L.U32 UR7, UR6, 0xb, URZ ;  /* 0x0000000b06077899 */ /* 0x000fe4000800063f */
[----:B------:R-:W-:Y:S01]  /*0300*/  USHF.L.U32 UR6, UR6, 0x1, URZ ;  /* 0x0000000106067899 */ /* 0x000fe2000800063f */
[----:B------:R-:W-:Y:S01]  /*0310*/  ELECT P0, URZ, PT ;  /* 0x00000000003f782f */ /* 0x000fe20003800000 */
[----:B-1----:R-:W-:Y:S02]  /*0320*/  ULEA UR8, UR5, UR4, 0x18 ;  /* 0x0000000405087291 */ /* 0x002fe4000f8ec03f */
[----:B------:R-:W-:-:S04]  /*0330*/  UIADD3 UR4, -UR9, 0x100000, URZ ;  /* 0x0010000009047890 */ /* 0x000fc8000fffe13f */
[----:B------:R-:W-:Y:S02]  /*0340*/  USHF.L.U32 UR5, UR4, 0xb, URZ ;  /* 0x0000000b04057899 */ /* 0x000fe4000800063f */
[----:B------:R-:W-:Y:S01]  /*0350*/  USHF.L.U32 UR4, UR4, 0x1, URZ ;  /* 0x0000000104047899 */ /* 0x000fe2000800063f */
[----:B------:R-:W1:Y:S03]  /*0360*/  FENCE.VIEW.ASYNC.S ;  /* 0x00000000000073c6 */ /* 0x000e660000000000 */
[----:B-1----:R1:W1:Y:S08]  /*0370*/  SYNCS.EXCH.64 URZ, [UR8+0x31c30], UR6 ;  /* 0x031c3006083f75b2 */ /* 0x0022700008000100 */
[----:B------:R1:W1:Y:S01]  /*0380*/  SYNCS.EXCH.64 URZ, [UR8+0x31c40], UR4 ;  /* 0x031c4004083f75b2 */ /* 0x0002620008000100 */
[----:B------:R1:W1:Y:S01]  /*0390*/  SYNCS.EXCH.64 URZ, [UR8+0x31c38], UR6 ;  /* 0x031c3806083f75b2 */ /* 0x0002620008000100 */
[----:B------:R1:W1:Y:S01]  /*03a0*/  SYNCS.EXCH.64 URZ, [UR8+0x31c48], UR4 ;  /* 0x031c4804083f75b2 */ /* 0x0002620008000100 */
[----:B------:R-:W-:Y:S01]  /*03b0*/  NOP ;  /* 0x0000000000007918 */ /* 0x000fe20000000000 */
.L_x_2:
[----:B------:R-:W5:Y:S01]  /*03c0*/  SHFL.IDX PT, R3, R0, RZ, 0x1f ;  /* 0x00001fff00037589 */ /* 0x000f6200000e0000 */
[----:B------:R-:W-:Y:S01]  /*03d0*/  NOP ;  /* 0x0000000000007918 */ /* 0x000fe20000000000 */
[----:B-----5:R-:W-:-:S13]  /*03e0*/  ISETP.NE.AND P0, PT, R3, RZ, PT ;  /* 0x000000ff0300720c */ /* 0x020fda0003f05270 */
[----:B------:R-:W-:Y:S05]  /*03f0*/  @P0 BRA `(.L_x_3) ;  /* 0x0000000000480947 */ /* 0x000fea0003800000 */
[----:B-1----:R-:W1:Y:S01]  /*0400*/  S2UR UR5, SR_CgaCtaId ;  /* 0x00000000000579c3 */ /* 0x002e620000008800 */
[----:B------:R-:W-:Y:S01]  /*0410*/  UMOV UR4, 0x400 ;  /* 0x0000040000047882 */ /* 0x000fe20000000000 */
[----:B------:R-:W-:Y:S01]  /*0420*/  UMOV UR6, 0x1 ;  /* 0x0000000100067882 */ /* 0x000fe20000000000 */
[----:B------:R-:W-:Y:S01]  /*0430*/  UMOV UR7, 0x3 ;  /* 0x0000000300077882 */ /* 0x000fe20000000000 */
[----:B------:R-:W-:Y:S01]  /*0440*/  ELECT P0, URZ, PT ;  /* 0x00000000003f782f */ /* 0x000fe20003800000 */
[----:B-1----:R-:W-:Y:S02]  /*0450*/  ULEA UR8, UR5, UR4, 0x18 ;  /* 0x0000000405087291 */ /* 0x002fe4000f8ec03f */
[----:B------:R-:W-:-:S04]  /*0460*/  UIADD3 UR4, -UR6, 0x100000, URZ ;  /* 0x0010000006047890 */ /* 0x000fc8000fffe13f */
[----:B------:R-:W-:Y:S02]  /*0470*/  USHF.L.U32 UR5, UR4, 0xb, URZ ;  /* 0x0000000b04057899 */ /* 0x000fe4000800063f */
[----:B------:R-:W-:Y:S02]  /*0480*/  USHF.L.U32 UR4, UR4, 0x1, URZ ;  /* 0x0000000104047899 */ /* 0x000fe4000800063f */
        /* <DEDUP_REMOVED lines=9> */
.L_x_3:
[----:B------:R-:W5:Y:S01]  /*0520*/  SHFL.IDX PT, R3, R0, RZ, 0x1f ;  /* 0x00001fff00037589 */ /* 0x000f6200000e0000 */
[----:B------:R-:W-:Y:S01]  /*0530*/  NOP ;  /* 0x0000000000007918 */ /* 0x000fe20000000000 */
[----:B-----5:R-:W-:-:S13]  /*0540*/  ISETP.NE.AND P0, PT, R3, RZ, PT ;  /* 0x000000ff0300720c */ /* 0x020fda0003f05270 */
[----:B------:R-:W-:Y:S05]  /*0550*/  @P0 BRA `(.L_x_4) ;  /* 0x0000000000380947 */ /* 0x000fea0003800000 */
[----:B-1----:R-:W1:Y:S01]  /*0560*/  S2UR UR5, SR_CgaCtaId ;  /* 0x00000000000579c3 */ /* 0x002e620000008800 */
[----:B------:R-:W-:Y:S01]  /*0570*/  UMOV UR4, 0x400 ;  /* 0x0000040000047882 */ /* 0x000fe20000000000 */
[----:B------:R-:W-:Y:S01]  /*0580*/  UMOV UR7, 0x1 ;  /* 0x0000000100077882 */ /* 0x000fe20000000000 */
[----:B------:R-:W-:Y:S01]  /*0590*/  ELECT P0, URZ, PT ;  /* 0x00000000003f782f */ /* 0x000fe20003800000 */
[----:B-1----:R-:W-:Y:S02]  /*05a0*/  ULEA UR6, UR5, UR4, 0x18 ;  /* 0x0000000405067291 */ /* 0x002fe4000f8ec03f */
[----:B------:R-:W-:-:S04]  /*05b0*/  UIADD3 UR4, -UR7, 0x100000, URZ ;  /* 0x0010000007047890 */ /* 0x000fc8000fffe13f */
[----:B------:R-:W-:Y:S02]  /*05c0*/  USHF.L.U32 UR5, UR4, 0xb, URZ ;  /* 0x0000000b04057899 */ /* 0x000fe4000800063f */
[----:B------:R-:W-:Y:S01]  /*05d0*/  USHF.L.U32 UR4, UR4, 0x1, URZ ;  /* 0x0000000104047899 */ /* 0x000fe2000800063f */
[----:B------:R-:W1:Y:S11]  /*05e0*/  FENCE.VIEW.ASYNC.S ;  /* 0x00000000000073c6 */ /* 0x000e760000000000 */
[----:B-1----:R1:W1:Y:S01]  /*05f0*/  SYNCS.EXCH.64 URZ, [UR6+0x31c70], UR4 ;  /* 0x031c7004063f75b2 */ /* 0x0022620008000100 */
[----:B------:R1:W1:Y:S01]  /*0600*/  SYNCS.EXCH.64 URZ, [UR6+0x31c80], UR4 ;  /* 0x031c8004063f75b2 */ /* 0x0002620008000100 */
[----:B------:R1:W1:Y:S01]  /*0610*/  SYNCS.EXCH.64 URZ, [UR6+0x31c78], UR4 ;  /* 0x031c7804063f75b2 */ /* 0x0002620008000100 */
[----:B------:R1:W1:Y:S01]  /*0620*/  SYNCS.EXCH.64 URZ, [UR6+0x31c88], UR4 ;  /* 0x031c8804063f75b2 */ /* 0x0002620008000100 */
[----:B------:R-:W-:Y:S01]  /*0630*/  NOP ;  /* 0x0000000000007918 */ /* 0x000fe20000000000 */
.L_x_4:
        /* <DEDUP_REMOVED lines=22> */
.L_x_5:
        /* <DEDUP_REMOVED lines=22> */
.L_x_6:
[----:B---3--:R-:W-:Y:S01]  /*0900*/  ISETP.NE.AND P0, PT, R2, RZ, PT ;  /* 0x000000ff0200720c */ /* 0x008fe20003f05270 */
[----:B------:R-:W-:Y:S01]  /*0910*/  IMAD.MOV.U32 R2, RZ, RZ, 0x1 ;  /* 0x00000001ff027424 */ /* 0x000fe200078e00ff */
[----:B------:R-:W-:-:S04]  /*0920*/  NOP ;  /* 0x0000000000007918 */ /* 0x000fc80000000000 */
[----:B------:R-:W-:-:S05]  /*0930*/  SEL R2, R2, 0x2, !P0 ;  /* 0x0000000202027807 */ /* 0x000fca0004000000 */
[----:B------:R3:W-:Y:S01]  /*0940*/  STL [R1], R2 ;  /* 0x0000000201007387 */ /* 0x0007e20000100800 */
[----:B-12-4-:R-:W-:Y:S06]  /*0950*/  BAR.SYNC.DEFER_BLOCKING 0x0 ;  /* 0x0000000000007b1d */ /* 0x016fec0000010000 */
[----:B------:R-:W-:Y:S05]  /*0960*/  @!P0 BRA `(.L_x_7) ;  /* 0x0000009c00908947 */ /* 0x000fea0003800000 */
.L_x_8:
[----:B------:R-:W-:-:S08]  /*0970*/  NOP ;  /* 0x0000000000007918 */ /* 0x000fd00000000000 */
[----:B------:R-:W1:Y:S02]  /*0980*/  USETMAXREG.TRY_ALLOC.CTAPOOL UP0, 0xa0 ;  /* 0x000000a0000079c8 */ /* 0x000e640008000600 */
[----:B-1----:R-:W-:-:S13]  /*0990*/  PLOP3.LUT P0, PT, PT, PT, UP0, 0x80, 0x0 ;  /* 0x000000000000781c */ /* 0x002fda0003f0f008 */
[----:B------:R-:W-:Y:S05]  /*09a0*/  @!P0 BRA `(.L_x_8) ;  /* 0xfffffffc00f08947 */ /* 0x000fea000383ffff */
[----:B---3--:R-:W1:Y:S01]  /*09b0*/  S2R R2, SR_TID.X ;  /* 0x0000000000027919 */ /* 0x008e620000002100 */
[----:B------:R-:W2:Y:S08]  /*09c0*/  S2UR UR7, SR_CTAID.X ;  /* 0x00000000000779c3 */ /* 0x000eb00000002500 */
[----:B------:R-:W-:Y:S06]  /*09d0*/  BAR.ARV 0x8, 0x1a0 ;  /* 0x0206800000007b1d */ /* 0x000fec0000002000 */
[----:B-1----:R-:W-:-:S04]  /*09e0*/  LOP3.LUT R0, R2, 0xffffff80, RZ, 0xc0, !PT ;  /* 0xffffff8002007812 */ /* 0x002fc800078ec0ff */
[----:B------:R-:W-:Y:S02]  /*09f0*/  ISETP.NE.AND P0, PT, R0, 0x80, PT ;  /* 0x000000800000780c */ /* 0x000fe40003f05270 */
[----:B------:R-:W2:Y:S11]  /*0a00*/  LDC R0, c[0x0][0xda4] ;  /* 0x00036900ff007b82 */ /* 0x000eb60000000800 */
[----:B------:R-:W-:Y:S06]  /*0a10*/  @!P0 BAR.ARV 0x9, 0x100 ;  /* 0x0244000000008b1d */ /* 0x000fec0000002000 */
[----:B--2---:R-:W-:-:S13]  /*0a20*/  ISETP.LE.AND P0, PT, R0, UR7, PT ;  /* 0x0000000700007c0c */ /* 0x004fda000bf03270 */
[----:B------:R-:W-:Y:S05]  /*0a30*/  @P0 EXIT ;  /* 0x000000000000094d */ /* 0x000fea0003800000 */
[----:B------:R-:W2:Y:S01]  /*0a40*/  LDL.LU R12, [R1] ;  /* 0x00000000010c7983 */ /* 0x000ea20000300800 */
[----:B------:R-:W-:Y:S01]  /*0a50*/  VIADD R146, R2, 0xffffff80 ;  /* 0xffffff8002927836 */ /* 0x000fe20000000000 */
[----:B------:R-:W1:Y:S04]  /*0a60*/  S2UR UR4, SR_CgaCtaId ;  /* 0x00000000000479c3 */ /* 0x000e680000008800 */
[----:B------:R-:W-:-:S04]  /*0a70*/  SHF.R.S32.HI R3, RZ, 0x1f, R146 ;  /* 0x0000001fff037819 */ /* 0x000fc80000011492 */
[----:B------:R-:W-:-:S04]  /*0a80*/  LEA.HI R0, R3, R146, RZ, 0x4 ;  /* 0x0000009203007211 */ /* 0x000fc800078f20ff */
[----:B------:R-:W-:-:S04]  /*0a90*/  LOP3.LUT R5, R0, 0xfffffff0, RZ, 0xc0, !PT ;  /* 0xfffffff000057812 */ /* 0x000fc800078ec0ff */
[----:B------:R-:W-:Y:S02]  /*0aa0*/  IADD3 R5, R146, -R5, RZ ;  /* 0x8000000592057210 */ /* 0x000fe40007ffe0ff */
[CC--:B------:R-:W-:Y:S02]  /*0ab0*/  LEA.HI R149, R3.reuse, R146.reuse, RZ, 0x7 ;  /* 0x0000009203957211 */ /* 0x0c0fe400078f38ff */
[----:B------:R-:W-:Y:S02]  /*0ac0*/  SHF.R.S32.HI R2, RZ, 0x1f, R5 ;  /* 0x0000001fff027819 */ /* 0x000fe40000011405 */
[----:B------:R-:W-:Y:S02]  /*0ad0*/  LEA.HI R150, R3, R146, RZ, 0x5 ;  /* 0x0000009203967211 */ /* 0x000fe400078f28ff */
[----:B------:R-:W-:Y:S02]  /*0ae0*/  LEA.HI R4, R2, R5, RZ, 0x3 ;  /* 0x0000000502047211 */ /* 0x000fe400078f18ff */
[----:B------:R-:W-:-:S02]  /*0af0*/  LOP3.LUT R7, R149, 0xffffff80, RZ, 0xc0, !PT ;  /* 0xffffff8095077812 */ /* 0x000fc400078ec0ff */
[----:B------:R-:W-:Y:S01]  /*0b00*/  SHF.R.S32.HI R3, RZ, 0x4, R0 ;  /* 0x00000004ff037819 */ /* 0x000fe20000011400 */
[----:B------:R-:W-:Y:S01]  /*0b10*/  IMAD.SHL.U32 R6, R4, 0x10, RZ ;  /* 0x0000001004067824 */ /* 0x000fe200078e00ff */
[----:B------:R-:W-:Y:S01]  /*0b20*/  LEA.HI R2, R2, R5, RZ, 0x2 ;  /* 0x0000000502027211 */ /* 0x000fe200078f10ff */
[----:B------:R-:W-:Y:S01]  /*0b30*/  IMAD.IADD R146, R146, 0x1, -R7 ;  /* 0x0000000192927824 */ /* 0x000fe200078e0a07 */
[----:B------:R-:W-:Y:S02]  /*0b40*/  LEA.HI R0, R0, R3, RZ, 0x1 ;  /* 0x0000000300007211 */ /* 0x000fe400078f08ff */
[----:B------:R-:W-:Y:S02]  /*0b50*/  SHF.R.S32.HI R150, RZ, 0x5, R150 ;  /* 0x00000005ff967819 */ /* 0x000fe40000011496 */
[----:B------:R-:W-:Y:S02]  /*0b60*/  LOP3.LUT R0, R0, 0x1ffffffe, RZ, 0xc0, !PT ;  /* 0x1ffffffe00007812 */ /* 0x000fe400078ec0ff */
[----:B------:R-:W-:-:S02]  /*0b70*/  LOP3.LUT R4, R2, 0x7fffffc, RZ, 0xc0, !PT ;  /* 0x07fffffc02047812 */ /* 0x000fc400078ec0ff */
[----:B------:R-:W-:Y:S02]  /*0b80*/  LOP3.LUT R7, R6, 0x7fffff80, RZ, 0xc0, !PT ;  /* 0x7fffff8006077812 */ /* 0x000fe400078ec0ff */
[----:B------:R-:W-:Y:S01]  /*0b90*/  SHF.R.S32.HI R149, RZ, 0x7, R149 ;  /* 0x00000007ff957819 */ /* 0x000fe20000011495 */
[----:B------:R-:W3:Y:S01]  /*0ba0*/  S2UR UR6, SR_SWINHI ;  /* 0x00000000000679c3 */ /* 0x000ee20000002f00 */
[----:B------:R-:W-:Y:S01]  /*0bb0*/  SHF.R.S32.HI R9, RZ, 0x1f, R146 ;  /* 0x0000001fff097819 */ /* 0x000fe20000011492 */
[----:B------:R-:W-:Y:S01]  /*0bc0*/  IMAD.IADD R0, R3, 0x1, -R0 ;  /* 0x0000000103007824 */ /* 0x000fe200078e0a00 */
[----:B------:R-:W-:Y:S01]  /*0bd0*/  SHF.R.S32.HI R2, RZ, 0x2, R2 ;  /* 0x00000002ff027819 */ /* 0x000fe20000011402 */
[----:B------:R-:W-:Y:S01]  /*0be0*/  IMAD.IADD R4, R5, 0x1, -R4 ;  /* 0x0000000105047824 */ /* 0x000fe200078e0a04 */
[----:B------:R-:W-:Y:S01]  /*0bf0*/  LEA R7, R150, R7, 0x8 ;  /* 0x0000000796077211 */ /* 0x000fe200078e40ff */
[----:B------:R-:W-:Y:S01]  /*0c00*/  IMAD.HI R3, R149, 0x55555556, RZ ;  /* 0x5555555695037827 */ /* 0x000fe200078e02ff */
[----:B------:R-:W-:-:S03]  /*0c10*/  LEA.HI R8, R9, R146, RZ, 0x2 ;  /* 0x0000009209087211 */ /* 0x000fc600078f10ff */
[----:B------:R-:W-:Y:S01]  /*0c20*/  IMAD.SHL.U32 R2, R2, 0x40, RZ ;  /* 0x0000004002027824 */ /* 0x000fe200078e00ff */
[--C-:B------:R-:W-:Y:S01]  /*0c30*/  SHF.R.S32.HI R10, RZ, 0x2, R8.reuse ;  /* 0x00000002ff0a7819 */ /* 0x100fe20000011408 */
[----:B------:R-:W-:Y:S01]  /*0c40*/  IMAD R7, R4, 0x10, R7 ;  /* 0x0000001004077824 */ /* 0x000fe200078e0207 */
[----:B------:R-:W-:Y:S01]  /*0c50*/  SHF.R.S32.HI R11, RZ, 0x1f, R8 ;  /* 0x0000001fff0b7819 */ /* 0x000fe20000011408 */
[----:B------:R-:W-:Y:S01]  /*0c60*/  IMAD R6, R150, 0x10, R5 ;  /* 0x0000001096067824 */ /* 0x000fe200078e0205 */
[----:B------:R-:W-:Y:S01]  /*0c70*/  LEA.HI R4, R3, R3, RZ, 0x1 ;  /* 0x0000000303047211 */ /* 0x000fe200078f08ff */
[----:B------:R-:W-:Y:S01]  /*0c80*/  IMAD.SHL.U32 R3, R0, 0x8, RZ ;  /* 0x0000000800037824 */ /* 0x000fe200078e00ff */
[----:B------:R-:W-:Y:S02]  /*0c90*/  LEA.HI R11, R11, R10, RZ, 0x3 ;  /* 0x0000000a0b0b7211 */ /* 0x000fe400078f18ff */
[----:B------:R-:W-:Y:S02]  /*0ca0*/  LOP3.LUT R2, R2, 0x40, RZ, 0xc0, !PT ;  /* 0x0000004002027812 */ /* 0x000fe400078ec0ff */
[----:B------:R-:W-:Y:S01]  /*0cb0*/  LEA.HI R0, R9, R146, RZ, 0x5 ;  /* 0x0000009209007211 */ /* 0x000fe200078f28ff */
[----:B------:R-:W-:Y:S01]  /*0cc0*/  UMOV UR39, 0x400 ;  /* 0x0000040000277882 */ /* 0x000fe20000000000 */
[----:B------:R-:W-:-:S02]  /*0cd0*/  LEA R9, R6, R3, 0x5 ;  /* 0x0000000306097211 */ /* 0x000fc400078e28ff */
[----:B------:R-:W-:Y:S02]  /*0ce0*/  LOP3.LUT R11, R11, 0xfffffff8, RZ, 0xc0, !PT ;  /* 0xfffffff80b0b7812 */ /* 0x000fe400078ec0ff */
[----:B------:R-:W-:Y:S01]  /*0cf0*/  LOP3.LUT R3, R2, 0x8, R3, 0xf8, !PT ;  /* 0x0000000802037812 */ /* 0x000fe200078ef803 */
[----:B-1----:R-:W-:Y:S01]  /*0d00*/  ULEA UR39, UR4, UR39, 0x18 ;  /* 0x0000002704277291 */ /* 0x002fe2000f8ec03f */
[----:B------:R-:W-:Y:S01]  /*0d10*/  SHF.R.U32.HI R2, RZ, 0x3, R2 ;  /* 0x00000003ff027819 */ /* 0x000fe20000011602 */
[----:B------:R-:W-:Y:S01]  /*0d20*/  IMAD.IADD R11, R10, 0x1, -R11 ;  /* 0x000000010a0b7824 */ /* 0x000fe200078e0a0b */
[----:B------:R-:W-:Y:S02]  /*0d30*/  LOP3.LUT R5, R8, 0x7ffffffc, RZ, 0xc0, !PT ;  /* 0x7ffffffc08057812 */ /* 0x000fe400078ec0ff */
[----:B------:R-:W-:Y:S02]  /*0d40*/  LOP3.LUT R2, R3, R2, RZ, 0x3c, !PT ;  /* 0x0000000203027212 */ /* 0x000fe400078e3cff */
[----:B------:R-:W-:Y:S01]  /*0d50*/  SHF.R.S32.HI R0, RZ, 0x5, R0 ;  /* 0x00000005ff007819 */ /* 0x000fe20000011400 */
[----:B------:R-:W-:Y:S01]  /*0d60*/  UMOV UR4, UR39 ;  /* 0x0000002700047c82 */ /* 0x000fe20008000000 */
[----:B---3--:R-:W-:Y:S01]  /*0d70*/  UMOV UR5, UR6 ;  /* 0x0000000600057c82 */ /* 0x008fe20008000000 */
[----:B------:R-:W-:Y:S01]  /*0d80*/  MOV R152, 0xfffffffe ;  /* 0xfffffffe00987802 */ /* 0x000fe20000000f00 */
[----:B------:R-:W-:Y:S01]  /*0d90*/  IMAD.IADD R2, R2, 0x1, R7 ;  /* 0x0000000102027824 */ /* 0x000fe200078e0207 */
[----:B------:R-:W-:Y:S01]  /*0da0*/  LEA R11, R0, R11, 0x4 ;  /* 0x0000000b000b7211 */ /* 0x000fe200078e20ff */
[----:B------:R-:W-:-:S02]  /*0db0*/  IMAD.IADD R5, R146, 0x1, -R5 ;  /* 0x0000000192057824 */ /* 0x000fc400078e0a05 */
[----:B------:R-:W-:Y:S02]  /*0dc0*/  IMAD.U32 R16, RZ, RZ, UR4 ;  /* 0x00000004ff107e24 */ /* 0x000fe4000f8e00ff */
[----:B------:R-:W-:Y:S02]  /*0dd0*/  IMAD.U32 R17, RZ, RZ, UR5 ;  /* 0x00000005ff117e24 */ /* 0x000fe4000f8e00ff */
[----:B------:R-:W-:Y:S01]  /*0de0*/  IMAD R4, R4, -0x3, R149 ;  /* 0xfffffffd04047824 */ /* 0x000fe200078e0295 */
[----:B------:R-:W-:Y:S01]  /*0df0*/  MOV R145, RZ ;  /* 0x000000ff00917202 */ /* 0x000fe20000000f00 */
[----:B------:R-:W-:Y:S01]  /*0e00*/  IMAD R152, R5, R152, 0x90 ;  /* 0x0000009005987424 */ /* 0x000fe200078e0298 */
[----:B------:R-:W-:Y:S01]  /*0e10*/  LEA R2, R2, UR39, 0x1 ;  /* 0x0000002702027c11 */ /* 0x000fe2000f8e08ff */
[----:B------:R-:W-:Y:S01]  /*0e20*/  IMAD.WIDE R16, R9, 0x2, R16 ;  /* 0x0000000209107825 */ /* 0x000fe200078e0210 */
[----:B------:R-:W-:-:S03]  /*0e30*/  UMOV UR60, URZ ;  /* 0x0000003f003c7c82 */ /* 0x000fc60008000000 */
[----:B------:R-:W-:Y:S02]  /*0e40*/  IMAD R151, R4, 0x40, R11 ;  /* 0x0000004004977824 */ /* 0x000fe400078e020b */
[----:B------:R-:W-:Y:S01]  /*0e50*/  IMAD.U32 R144, RZ, RZ, UR7 ;  /* 0x00000007ff907e24 */ /* 0x000fe2000f8e00ff */
[----:B------:R-:W-:Y:S01]  /*0e60*/  UMOV UR38, URZ ;  /* 0x0000003f00267c82 */ /* 0x000fe20008000000 */
[----:B--2---:R-:W-:-:S07]  /*0e70*/  LOP3.LUT R19, R12, 0x1, RZ, 0xfc, !PT ;  /* 0x000000010c137812 */ /* 0x004fce00078efcff */
.L_x_31:
[----:B------:R-:W1:Y:S01]  /*0e80*/  SHFL.IDX PT, R0, R149, RZ, 0x1f ;  /* 0x00001fff95007589 */ /* 0x000e6200000e0000 */
[----:B------:R-:W-:Y:S01]  /*0e90*/  ULDC UR4, c[0x0][0xda8] ;  /* 0x00036a0000047ab9 */ /* 0x000fe20000000800 */
[----:B------:R-:W-:Y:S01]  /*0ea0*/  R2UR UR11, R144 ;  /* 0x00000000900b72ca */ /* 0x000fe200000e0000 */
[----:B------:R-:W-:Y:S01]  /*0eb0*/  UISETP.NE.AND UP1, UPT, UR4, 0x1, UPT ;  /* 0x000000010400788c */ /* 0x000fe2000bf25270 */
[----:B--2---:R-:W2:Y:S01]  /*0ec0*/  LDC R23, c[0x0][0x2e0] ;  /* 0x0000b800ff177b82 */ /* 0x004ea20000000800 */
[----:B------:R-:W-:Y:S01]  /*0ed0*/  ULDC.64 UR6, c[0x0][0x3f8] ;  /* 0x0000fe0000067ab9 */ /* 0x000fe20000000a00 */
[----:B------:R-:W-:Y:S01]  /*0ee0*/  ULDC UR4, c[0x0][0xdb4] ;  /* 0x00036d0000047ab9 */ /* 0x000fe20000000800 */
[----:B------:R-:W-:Y:S02]  /*0ef0*/  UISETP.NE.U32.AND UP0, UPT, UR6, URZ, UPT ;  /* 0x0000003f0600728c */ /* 0x000fe4000bf05070 */
[----:B------:R-:W-:Y:S02]  /*0f00*/  UISETP.NE.AND UP2, UPT, UR4, 0x1, UPT ;  /* 0x000000010400788c */ /* 0x000fe4000bf45270 */
[----:B------:R-:W-:Y:S01]  /*0f10*/  UISETP.NE.AND.EX UP0, UPT, UR7, URZ, UPT, UP0 ;  /* 0x0000003f0700728c */ /* 0x000fe2000bf05300 */
[----:B------:R-:W-:-:S02]  /*0f20*/  ULDC UR8, c[0x0][0x404] ;  /* 0x0001010000087ab9 */ /* 0x000fc40000000800 */
[----:B------:R-:W-:Y:S01]  /*0f30*/  @UP1 ULDC UR4, c[0x0][0xdac] ;  /* 0x00036b0000041ab9 */ /* 0x000fe20000000800 */
[----:B------:R-:W-:Y:S01]  /*0f40*/  @UP1 ULDC UR10, c[0x0][0xdb0] ;  /* 0x00036c00000a1ab9 */ /* 0x000fe20000000800 */
[----:B------:R-:W-:Y:S02]  /*0f50*/  UIMAD.WIDE.U32 UR4, UR11, UR4, URZ ;  /* 0x000000040b0472a5 */ /* 0x000fe4000f8e003f */
[----:B------:R-:W-:Y:S01]  /*0f60*/  UMOV UR12, UR11 ;  /* 0x0000000b000c7c82 */ /* 0x000fe20008000000 */
[----:B------:R-:W-:Y:S02]  /*0f70*/  UIADD3 UR9, UR39, 0x24300, URZ ;  /* 0x0002430027097890 */ /* 0x000fe4000fffe03f */
[----:B------:R-:W-:Y:S02]  /*0f80*/  @UP1 USHF.R.U32.HI UR12, URZ, UR10, UR5 ;  /* 0x0000000a3f0c1299 */ /* 0x000fe40008011605 */
[----:B------:R-:W-:Y:S01]  /*0f90*/  USEL UR8, UR8, 0x1, UP0 ;  /* 0x0000000108087887 */ /* 0x000fe20008000000 */
[----:B-1----:R-:W-:Y:S01]  /*0fa0*/  R2UR UR61, R0 ;  /* 0x00000000003d72ca */ /* 0x002fe200000e0000 */
[----:B------:R-:W-:-:S02]  /*0fb0*/  ULOP3.LUT UP0, URZ, UR9, 0x9f, URZ, 0xc0, !UPT ;  /* 0x0000009f093f7892 */ /* 0x000fc4000f80c03f */
[----:B------:R-:W-:Y:S01]  /*0fc0*/  IMAD.U32 R148, RZ, RZ, UR12 ;  /* 0x0000000cff947e24 */ /* 0x000fe2000f8e00ff */
[----:B------:R-:W-:Y:S01]  /*0fd0*/  UMOV UR36, UR12 ;  /* 0x0000000c00247c82 */ /* 0x000fe20008000000 */
[----:B--2---:R-:W-:Y:S02]  /*0fe0*/  IMAD R23, R23, UR8, RZ ;  /* 0x0000000817177c24 */ /* 0x004fe4000f8e02ff */
[----:B------:R-:W-:Y:S02]  /*0ff0*/  PLOP3.LUT P0, PT, PT, PT, UP0, 0x80, 0x0 ;  /* 0x000000000000781c */ /* 0x000fe40003f0f008 */
[----:B------:R-:W-:-:S04]  /*1000*/  VIADD R0, R23, 0x8f ;  /* 0x0000008f17007836 */ /* 0x000fc80000000000 */
[----:B------:R-:W-:Y:S01]  /*1010*/  UIMAD.WIDE UR6, UR61, 0x55555556, URZ ;  /* 0x555555563d0678a5 */ /* 0x000fe2000f8e023f */
[----:B------:R-:W-:-:S03]  /*1020*/  IMAD.HI R0, R0, 0x38e38e39, RZ ;  /* 0x38e38e3900007827 */ /* 0x000fc600078e02ff */
[----:B------:R-:W-:Y:S02]  /*1030*/  ULEA.HI UR37, UR7, UR7, URZ, 0x1 ;  /* 0x0000000707257291 */ /* 0x000fe4000f8f083f */
[----:B------:R-:W-:Y:S01]  /*1040*/  SHF.R.U32.HI R3, RZ, 0x1f, R0 ;  /* 0x0000001fff037819 */ /* 0x000fe20000011600 */
[----:B------:R-:W-:Y:S01]  /*1050*/  @UP2 ULDC.64 UR6, c[0x0][0xdb8] ;  /* 0x00036e0000062ab9 */ /* 0x000fe20000000a00 */
[----:B------:R-:W-:Y:S02]  /*1060*/  UIMAD UR37, UR37, -0x3, UR61 ;  /* 0xfffffffd252578a4 */ /* 0x000fe4000f8e023d */
[----:B------:R-:W-:Y:S01]  /*1070*/  UIMAD.WIDE.U32 UR4, UR12, UR6, URZ ;  /* 0x000000060c0472a5 */ /* 0x000fe2000f8e003f */
[----:B------:R-:W-:Y:S01]  /*1080*/  LEA.HI.SX32 R22, R0, R3, 0x1b ;  /* 0x0000000300167211 */ /* 0x000fe200078fdaff */
[----:B------:R-:W-:Y:S02]  /*1090*/  ULEA UR6, UR37, UR9, 0xb ;  /* 0x0000000925067291 */ /* 0x000fe4000f8e583f */
[----:B------:R-:W-:-:S02]  /*10a0*/  @UP2 USHF.R.U32.HI UR36, URZ, UR7, UR5 ;  /* 0x000000073f242299 */ /* 0x000fc40008011605 */
[----:B------:R-:W-:-:S04]  /*10b0*/  USHF.R.U32.HI UR6, URZ, 0x4, UR6 ;  /* 0x000000043f067899 */ /* 0x000fc80008011606 */
[----:B------:R-:W-:-:S06]  /*10c0*/  ULOP3.LUT UR4, UR6, 0x3fff, URZ, 0xc0, !UPT ;  /* 0x00003fff06047892 */ /* 0x000fcc000f8ec03f */
[----:B---3--:R-:W-:Y:S01]  /*10d0*/  IMAD.U32 R18, RZ, RZ, UR4 ;  /* 0x00000004ff127e24 */ /* 0x008fe2000f8e00ff */
[----:B------:R-:W-:Y:S02]  /*10e0*/  UMOV UR4, UR11 ;  /* 0x0000000b00047c82 */ /* 0x000fe40008000000 */
[----:B------:R-:W-:Y:S01]  /*10f0*/  MOV R147, UR4 ;  /* 0x0000000400937c02 */ /* 0x000fe20008000f00 */
[----:B------:R-:W-:Y:S06]  /*1100*/  @!P0 BRA `(.L_x_9) ;  /* 0x0000000000408947 */ /* 0x000fec0003800000 */
[----:B------:R-:W-:Y:S01]  /*1110*/  MOV R0, 0x0 ;  /* 0x0000000000007802 */ /* 0x000fe20000000f00 */
[----:B------:R-:W-:Y:S01]  /*1120*/  ULDC.64 UR4, c[0x4][0xa8] ;  /* 0x01002a0000047ab9 */ /* 0x000fe20000000a00 */
[----:B------:R-:W-:Y:S01]  /*1130*/  ULDC.64 UR6, c[0x4][0x20] ;  /* 0x0100080000067ab9 */ /* 0x000fe20000000a00 */
[----:B------:R-:W-:Y:S01]  /*1140*/  IMAD.U32 R4, RZ, RZ, UR4 ;  /* 0x00000004ff047e24 */ /* 0x000fe2000f8e00ff */
[----:B------:R1:W2:Y:S01]  /*1150*/  LDC.64 R14, c[0x4][R0] ;  /* 0x01000000000e7b82 */ /* 0x0002a20000000a00 */
[----:B------:R-:W-:Y:S01]  /*1160*/  IMAD.U32 R5, RZ, RZ, UR5 ;  /* 0x00000005ff057e24 */ /* 0x000fe2000f8e00ff */
[----:B------:R-:W-:Y:S01]  /*1170*/  ULDC.64 UR4, c[0x4][0xb0] ;  /* 0x01002c0000047ab9 */ /* 0x000fe20000000a00 */
[----:B------:R-:W-:Y:S01]  /*1180*/  IMAD.U32 R10, RZ, RZ, UR6 ;  /* 0x00000006ff0a7e24 */ /* 0x000fe2000f8e00ff */
[----:B------:R-:W-:Y:S01]  /*1190*/  MOV R7, UR5 ;  /* 0x0000000500077c02 */ /* 0x000fe20008000f00 */
[----:B------:R-:W-:Y:S01]  /*11a0*/  IMAD.U32 R6, RZ, RZ, UR4 ;  /* 0x00000004ff067e24 */ /* 0x000fe2000f8e00ff */
[----:B------:R-:W-:Y:S01]  /*11b0*/  MOV R12, 0x1 ;  /* 0x00000001000c7802 */ /* 0x000fe20000000f00 */
[----:B------:R-:W-:-:S02]  /*11c0*/  IMAD.U32 R11, RZ, RZ, UR7 ;  /* 0x00000007ff0b7e24 */ /* 0x000fc4000f8e00ff */
[----:B------:R-:W-:Y:S02]  /*11d0*/  IMAD.MOV.U32 R8, RZ, RZ, 0x70 ;  /* 0x00000070ff087424 */ /* 0x000fe400078e00ff */
[----:B-1----:R-:W-:-:S07]  /*11e0*/  IMAD.MOV.U32 R13, RZ, RZ, RZ ;  /* 0x000000ffff0d7224 */ /* 0x002fce00078e00ff */
[----:B------:R-:W-:-:S07]  /*11f0*/  LEPC R20, `(.L_x_9) ;  /* 0x000000001014794e */ /* 0x000fce0000000000 */
[----:B--2---:R-:W-:Y:S05]  /*1200*/  CALL.ABS.NOINC R14 ;  /* 0x000000000e007343 */ /* 0x004fea0003c00000 */
.L_x_9:
[----:B------:R-:W-:Y:S02]  /*1210*/  LOP3.LUT R0, R145, 0x1, RZ, 0xc0, !PT ;  /* 0x0000000191007812 */ /* 0x000fe400078ec0ff */
[----:B------:R-:W-:Y:S02]  /*1220*/  ISETP.NE.AND P0, PT, R19, 0x3, PT ;  /* 0x000000031300780c */ /* 0x000fe40003f05270 */
[----:B------:R-:W-:-:S04]  /*1230*/  SHF.L.U32 R0, R0, 0x1f, RZ ;  /* 0x0000001f00007819 */ /* 0x000fc800000006ff */
[----:B------:R-:W1:Y:S02]  /*1240*/  SYNCS.PHASECHK.TRANS64.TRYWAIT P1, [UR39+0x31c00], R0 ;  /* 0x031c0000ff0075a7 */ /* 0x000e640008020167 */
[----:B-1----:R-:W-:Y:S05]  /*1250*/  @!P1 BRA `(.L_x_10) ;  /* 0x000000c000c09947 */ /* 0x002fea0003800000 */
.L_x_89:
[----:B------:R-:W-:Y:S05]  /*1260*/  @!P0 BRA `(.L_x_11) ;  /* 0x0000000000048947 */ /* 0x000fea0003800000 */
[----:B------:R-:W-:Y:S01]  /*1270*/  BPT.TRAP 0x1 ;  /* 0x000000040000795c */ /* 0x000fe20000300000 */
.L_x_11:
[----:B-1----:R-:W-:Y:S02]  /*1280*/  IMAD.U32 R0, RZ, RZ, UR38 ;  /* 0x00000026ff007e24 */ /* 0x002fe4000f8e00ff */
[----:B------:R-:W-:-:S03]  /*1290*/  IMAD.U32 R3, RZ, RZ, UR60 ;  /* 0x0000003cff037e24 */ /* 0x000fc6000f8e00ff */
[----:B------:R-:W-:Y:S02]  /*12a0*/  LEA R0, R0, UR39, 0x3 ;  /* 0x0000002700007c11 */ /* 0x000fe4000f8e18ff */
[----:B------:R-:W-:-:S04]  /*12b0*/  SHF.L.U32 R3, R3, 0x1f, RZ ;  /* 0x0000001f03037819 */ /* 0x000fc800000006ff */
[----:B------:R1:W2:Y:S01]  /*12c0*/  SYNCS.PHASECHK.TRANS64.TRYWAIT P2, [R0+URZ+0x31c30], R3 ;  /* 0x031c3003000075a7 */ /* 0x0002a2000804017f */
[----:B------:R-:W-:Y:S05]  /*12d0*/  @!P0 BRA `(.L_x_12) ;  /* 0x0000000000048947 */ /* 0x000fea0003800000 */
[----:B------:R-:W-:Y:S01]  /*12e0*/  BPT.TRAP 0x1 ;  /* 0x000000040000795c */ /* 0x000fe20000300000 */
.L_x_12:
[----:B------:R-:W3:Y:S01]  /*12f0*/  S2R R4, SR_TID.X ;  /* 0x0000000000047919 */ /* 0x000ee20000002100 */
[----:B------:R-:W-:Y:S02]  /*1300*/  MOV R71, RZ ;  /* 0x000000ff00477202 */ /* 0x000fe40000000f00 */
[----:B---3--:R-:W-:Y:S01]  /*1310*/  LOP3.LUT P1, RZ, R4, 0x7f, RZ, 0xc0, !PT ;  /* 0x0000007f04ff7812 */ /* 0x008fe2000782c0ff */
[----:B--2---:R-:W-:-:S12]  /*1320*/  @P2 BRA `(.L_x_13) ;  /* 0x0000000000082947 */ /* 0x004fd80003800000 */
[----:B------:R-:W2:Y:S02]  /*1330*/  SYNCS.PHASECHK.TRANS64.TRYWAIT P2, [R0+URZ+0x31c30], R3 ;  /* 0x031c3003000075a7 */ /* 0x000ea4000804017f */
[----:B--2---:R-:W-:Y:S05]  /*1340*/  @!P2 BRA `(.L_x_14) ;  /* 0x000000c0009ca947 */ /* 0x004fea0003800000 */
.L_x_13:
[----:B------:R-:W-:Y:S05]  /*1350*/  WARPSYNC.ALL ;  /* 0x0000000000007948 */ /* 0x000fea0003800000 */
[----:B------:R-:W-:Y:S01]  /*1360*/  UIADD3 UR4, UR39, 0x16a00, URZ ;  /* 0x00016a0027047890 */ /* 0x000fe2000fffe03f */
[----:B------:R-:W-:Y:S01]  /*1370*/  WARPGROUP.ARRIVE ;  /* 0x00000000000079c5 */ /* 0x000fe20000000000 */
[----:B------:R-:W-:Y:S01]  /*1380*/  ULEA UR37, UR37, UR39, 0xc ;  /* 0x0000002725257291 */ /* 0x000fe2000f8e603f */
[----:B------:R-:W-:Y:S01]  /*1390*/  P2R R68, PR, RZ, 0x1 ;  /* 0x00000001ff447803 */ /* 0x000fe20000000000 */
[----:B------:R-:W-:Y:S01]  /*13a0*/  USHF.R.U32.HI UR4, URZ, 0x4, UR4 ;  /* 0x000000043f047899 */ /* 0x000fe20008011604 */
[----:B-12---:R-:W-:Y:S01]  /*13b0*/  @!P1 VIADD R0, R0, 0x31c40 ;  /* 0x00031c4000009836 */ /* 0x006fe20000000000 */
[----:B------:R-:W-:-:S02]  /*13c0*/  UIADD3 UR37, UR37, 0xda00, URZ ;  /* 0x0000da0025257890 */ /* 0x000fc4000fffe03f */
[----:B------:R-:W-:Y:S02]  /*13d0*/  ULOP3.LUT UR4, UR4, 0x3fff, URZ, 0xc0, !UPT ;  /* 0x00003fff04047892 */ /* 0x000fe4000f8ec03f */
[----:B------:R-:W-:Y:S02]  /*13e0*/  USHF.R.U32.HI UR5, URZ, 0x4, UR37 ;  /* 0x000000043f057899 */ /* 0x000fe40008011625 */
[----:B------:R-:W-:Y:S02]  /*13f0*/  ULOP3.LUT UR37, UR4, 0x10000, URZ, 0xfc, !UPT ;  /* 0x0001000004257892 */ /* 0x000fe4000f8efc3f */
[----:B------:R-:W-:Y:S02]  /*1400*/  ULOP3.LUT UR5, UR5, 0x3fff, URZ, 0xc0, !UPT ;  /* 0x00003fff05057892 */ /* 0x000fe4000f8ec03f */
[----:B------:R-:W-:Y:S02]  /*1410*/  UIMAD UR4, UR38, 0x6c0, UR37 ;  /* 0x000006c0260478a4 */ /* 0x000fe4000f8e0225 */
[----:B------:R-:W-:Y:S01]  /*1420*/  ULOP3.LUT UR5, UR5, 0x10000, URZ, 0xfc, !UPT ;  /* 0x0001000005057892 */ /* 0x000fe2000f8efc3f */
[----:B------:R-:W-:Y:S01]  /*1430*/  UMOV UR31, 0x80000020 ;  /* 0x80000020001f7882 */ /* 0x000fe20000000000 */
[----:B------:R-:W-:Y:S01]  /*1440*/  UMOV UR29, 0x80000020 ;  /* 0x80000020001d7882 */ /* 0x000fe20000000000 */
[----:B------:R-:W-:-:S02]  /*1450*/  UIADD3 UR10, UR4, 0x40, URZ ;  /* 0x00000040040a7890 */ /* 0x000fc4000fffe03f */
[----:B------:R-:W-:Y:S02]  /*1460*/  UMOV UR30, UR4 ;  /* 0x00000004001e7c82 */ /* 0x000fe40008000000 */
[----:B------:R-:W-:Y:S01]  /*1470*/  UMOV UR28, UR5 ;  /* 0x00000005001c7c82 */ /* 0x000fe20008000000 */
[----:B------:R-:W-:Y:S01]  /*1480*/  UMOV UR9, UR29 ;  /* 0x0000001d00097c82 */ /* 0x000fe20008000000 */
[----:B------:R-:W-:Y:S01]  /*1490*/  HGMMA.64x16x16.F32.BF16 R96, gdesc[UR28], RZ, !UPT, gsb0 ;  /* 0x002000001c6079f0 */ /* 0x000fe2000c0018ff */
[----:B------:R-:W-:Y:S01]  /*14a0*/  UMOV UR8, UR28 ;  /* 0x0000001c00087c82 */ /* 0x000fe20008000000 */
[----:B------:R-:W-:Y:S01]  /*14b0*/  UMOV UR11, 0x80000020 ;  /* 0x80000020000b7882 */ /* 0x000fe20000000000 */
[----:B------:R-:W-:Y:S02]  /*14c0*/  UIADD3 UR6, UR4, 0x80, URZ ;  /* 0x0000008004067890 */ /* 0x000fe4000fffe03f */
[----:B------:R-:W-:Y:S02]  /*14d0*/  UIADD3 UR7, UR4, 0xc0, URZ ;  /* 0x000000c004077890 */ /* 0x000fe4000fffe03f */
[----:B------:R-:W-:-:S02]  /*14e0*/  UIADD3 UR12, UR4, 0x100, URZ ;  /* 0x00000100040c7890 */ /* 0x000fc4000fffe03f */
[----:B------:R-:W-:Y:S02]  /*14f0*/  UIADD3 UR13, UR4, 0x140, URZ ;  /* 0x00000140040d7890 */ /* 0x000fe4000fffe03f */
[----:B------:R-:W-:Y:S01]  /*1500*/  UIADD3 UR14, UR5, 0x300, URZ ;  /* 0x00000300050e7890 */ /* 0x000fe2000fffe03f */
[----:B------:R-:W-:Y:S01]  /*1510*/  UMOV UR15, 0x80000020 ;  /* 0x80000020000f7882 */ /* 0x000fe20000000000 */
[----:B------:R-:W-:Y:S02]  /*1520*/  UIADD3 UR16, UR5, 0x302, URZ ;  /* 0x0000030205107890 */ /* 0x000fe4000fffe03f */
[----:B------:R-:W-:Y:S01]  /*1530*/  UIADD3 UR18, UR4, 0x242, URZ ;  /* 0x0000024204127890 */ /* 0x000fe2000fffe03f */
[----:B------:R-:W-:Y:S01]  /*1540*/  UMOV UR17, 0x80000020 ;  /* 0x8000002000117882 */ /* 0x000fe20000000000 */
[----:B------:R-:W-:Y:S01]  /*1550*/  UMOV UR19, 0x80000020 ;  /* 0x8000002000137882 */ /* 0x000fe20000000000 */
[----:B------:R-:W-:Y:S02]  /*1560*/  UIADD3 UR20, UR5, 0x600, URZ ;  /* 0x0000060005147890 */ /* 0x000fe4000fffe03f */
[----:B------:R-:W-:Y:S01]  /*1570*/  UIADD3 UR22, UR4, 0x480, URZ ;  /* 0x0000048004167890 */ /* 0x000fe2000fffe03f */
[----:B------:R-:W-:Y:S01]  /*1580*/  UMOV UR21, 0x80000020 ;  /* 0x8000002000157882 */ /* 0x000fe20000000000 */
[----:B------:R-:W-:Y:S01]  /*1590*/  UMOV UR23, 0x80000020 ;  /* 0x8000002000177882 */ /* 0x000fe20000000000 */
[----:B------:R-:W-:-:S02]  /*15a0*/  UIADD3 UR24, UR5, 0x602, URZ ;  /* 0x0000060205187890 */ /* 0x000fc4000fffe03f */
[----:B------:R-:W-:Y:S01]  /*15b0*/  UIADD3 UR26, UR4, 0x482, URZ ;  /* 0x00000482041a7890 */ /* 0x000fe2000fffe03f */
[----:B------:R-:W-:Y:S01]  /*15c0*/  UMOV UR25, 0x80000020 ;  /* 0x8000002000197882 */ /* 0x000fe20000000000 */
[----:B------:R-:W-:Y:S01]  /*15d0*/  UMOV UR27, 0x80000020 ;  /* 0x80000020001b7882 */ /* 0x000fe20000000000 */
[----:B------:R-:W-:Y:S02]  /*15e0*/  WARPGROUP.DEPBAR.LE gsb0, 0x0 ;  /* 0x00008000000079c5 */ /* 0x000fe40000010000 */
[----:B------:R-:W-:-:S06]  /*15f0*/  WARPGROUP.ARRIVE ;  /* 0x00000000000079c5 */ /* 0x000fcc0000000000 */
[----:B------:R-:W-:Y:S01]  /*1600*/  HGMMA.64x16x16.F32.BF16 R88, gdesc[UR8], RZ, !UPT, gsb0 ;  /* 0x00200000085879f0 */ /* 0x000fe2000c0018ff */
[----:B------:R-:W-:Y:S01]  /*1610*/  UMOV UR8, UR28 ;  /* 0x0000001c00087c82 */ /* 0x000fe20008000000 */
[----:B------:R-:W-:Y:S01]  /*1620*/  UMOV UR9, UR29 ;  /* 0x0000001d00097c82 */ /* 0x000fe20008000000 */
[----:B------:R-:W-:Y:S01]  /*1630*/  UMOV UR10, UR6 ;  /* 0x00000006000a7c82 */ /* 0x000fe20008000000 */
[----:B------:R-:W-:Y:S01]  /*1640*/  UMOV UR11, 0x80000020 ;  /* 0x80000020000b7882 */ /* 0x000fe20000000000 */
[----:B------:R-:W-:Y:S01]  /*1650*/  UIADD3 UR6, UR4, 0x180, URZ ;  /* 0x0000018004067890 */ /* 0x000fe2000fffe03f */
        /* <DEDUP_REMOVED lines=23> */
[----:B------:R-:W-:Y:S02]  /*17d0*/  UIADD3 UR13, UR5, 0x2, URZ ;  /* 0x00000002050d7890 */ /* 0x000fe4000fffe03f */
        /* <DEDUP_REMOVED lines=29> */
[----:B------:R-:W-:Y:S01]  /*19b0*/  UMOV UR9, 0x80000020 ;  /* 0x8000002000097882 */ /* 0x000fe20000000000 */
[----:B------:R-:W-:Y:S01]  /*19c0*/  UMOV UR10, UR6 ;  /* 0x00000006000a7c82 */ /* 0x000fe20008000000 */
[----:B------:R-:W-:Y:S01]  /*19d0*/  UMOV UR11, 0x80000020 ;  /* 0x80000020000b7882 */ /* 0x000fe20000000000 */
[----:B------:R-:W-:Y:S02]  /*19e0*/  UIADD3 UR6, UR4, 0x82, URZ ;  /* 0x0000008204067890 */ /* 0x000fe4000fffe03f */
[----:B------:R-:W-:Y:S01]  /*19f0*/  UIADD3 UR13, UR4, 0x142, URZ ;  /* 0x00000142040d7890 */ /* 0x000fe2000fffe03f */
[----:B------:R-:W-:Y:S02]  /*1a00*/  WARPGROUP.DEPBAR.LE gsb0, 0x0 ;  /* 0x00008000000079c5 */ /* 0x000fe40000010000 */
[----:B------:R-:W-:-:S06]  /*1a10*/  WARPGROUP.ARRIVE ;  /* 0x00000000000079c5 */ /* 0x000fcc0000000000 */
[----:B------:R-:W-:Y:S01]  /*1a20*/  HGMMA.64x16x16.F32.BF16 R96, gdesc[UR8], R96, gsb0 ;  /* 0x00200000086079f0 */ /* 0x000fe20008001860 */
[----:B------:R-:W-:Y:S01]  /*1a30*/  UIADD3 UR10, UR4, 0x42, URZ ;  /* 0x00000042040a7890 */ /* 0x000fe2000fffe03f */
[----:B------:R-:W-:Y:S01]  /*1a40*/  UMOV UR11, 0x80000020 ;  /* 0x80000020000b7882 */ /* 0x000fe20000000000 */
[----:B------:R-:W-:Y:S02]  /*1a50*/  WARPGROUP.DEPBAR.LE gsb0, 0x0 ;  /* 0x00008000000079c5 */ /* 0x000fe40000010000 */
[----:B------:R-:W-:-:S06]  /*1a60*/  WARPGROUP.ARRIVE ;  /* 0x00000000000079c5 */ /* 0x000fcc0000000000 */
[----:B------:R-:W-:Y:S01]  /*1a70*/  HGMMA.64x16x16.F32.BF16 R88, gdesc[UR8], R88, gsb0 ;  /* 0x00200000085879f0 */ /* 0x000fe20008001858 */
[----:B------:R-:W-:Y:S01]  /*1a80*/  UMOV UR10, UR6 ;  /* 0x00000006000a7c82 */ /* 0x000fe20008000000 */
[----:B------:R-:W-:Y:S01]  /*1a90*/  UMOV UR11, 0x80000020 ;  /* 0x80000020000b7882 */ /* 0x000fe20000000000 */
[----:B------:R-:W-:Y:S01]  /*1aa0*/  UIADD3 UR6, UR4, 0x182, URZ ;  /* 0x0000018204067890 */ /* 0x000fe2000fffe03f */
        /* <DEDUP_REMOVED lines=35> */
[----:B------:R-:W-:Y:S01]  /*1ce0*/  UMOV UR12, UR14 ;  /* 0x0000000e000c7c82 */ /* 0x000fe20008000000 */
[----:B------:R-:W-:Y:S01]  /*1cf0*/  UMOV UR14, UR6 ;  /* 0x00000006000e7c82 */ /* 0x000fe20008000000 */
[----:B------:R-:W-:Y:S01]  /*1d00*/  UIADD3 UR6, UR4, 0x2c0, URZ ;  /* 0x000002c004067890 */ /* 0x000fe2000fffe03f */
[----:B------:R-:W-:Y:S02]  /*1d10*/  WARPGROUP.DEPBAR.LE gsb0, 0x0 ;  /* 0x00008000000079c5 */ /* 0x000fe40000010000 */
[----:B------:R-:W-:-:S06]  /*1d20*/  WARPGROUP.ARRIVE ;  /* 0x00000000000079c5 */ /* 0x000fcc0000000000 */
[----:B------:R-:W-:Y:S01]  /*1d30*/  HGMMA.64x16x16.F32.BF16 R24, gdesc[UR8], R24, gsb0 ;  /* 0x00200000081879f0 */ /* 0x000fe20008001818 */
        /* <DEDUP_REMOVED lines=51> */
[----:B------:R-:W-:Y:S03]  /*2070*/  HGMMA.64x16x16.F32.BF16 R24, gdesc[UR12], R24, gsb0 ;  /* 0x002000000c1879f0 */ /* 0x000fe60008001818 */
        /* <DEDUP_REMOVED lines=45> */
[----:B------:R-:W-:Y:S01]  /*2350*/  ULDC UR10, c[0x0][0x9d8] ;  /* 0x00027600000a7ab9 */ /* 0x000fe20000000800 */
        /* <DEDUP_REMOVED lines=49> */
[----:B------:R-:W-:Y:S01]  /*2670*/  UMOV UR5, UR25 ;  /* 0x0000001900057c82 */ /* 0x000fe20008000000 */
        /* <DEDUP_REMOVED lines=9> */
[----:B------:R-:W-:Y:S01]  /*2710*/  WARPGROUP.ARRIVE ;  /* 0x00000000000079c5 */ /* 0x000fe20000000000 */
[----:B------:R-:W-:Y:S01]  /*2720*/  FMUL.FTZ R4, R96, UR10 ;  /* 0x0000000a60047c20 */ /* 0x000fe20008410000 */
[----:B------:R-:W-:Y:S01]  /*2730*/  FMUL.FTZ R8, R97, UR10 ;  /* 0x0000000a61087c20 */ /* 0x000fe20008410000 */
[----:B------:R-:W-:Y:S01]  /*2740*/  FMUL.FTZ R9, R101, UR10 ;  /* 0x0000000a65097c20 */ /* 0x000fe20008410000 */
[----:B------:R-:W-:Y:S01]  /*2750*/  FMUL.FTZ R7, R100, UR10 ;  /* 0x0000000a64077c20 */ /* 0x000fe20008410000 */
[----:B------:R-:W-:Y:S01]  /*2760*/  FMUL.FTZ R3, R98, UR10 ;  /* 0x0000000a62037c20 */ /* 0x000fe20008410000 */
[----:B------:R-:W-:Y:S01]  /*2770*/  HGMMA.64x16x16.F32.BF16 R88, gdesc[UR24], R88, gsb0 ;  /* 0x00200000185879f0 */ /* 0x000fe20008001858 */
[----:B------:R-:W-:Y:S01]  /*2780*/  UIADD3 UR26, UR4, 0x502, URZ ;  /* 0x00000502041a7890 */ /* 0x000fe2000fffe03f */
[----:B------:R-:W-:Y:S01]  /*2790*/  MUFU.TANH R4, R4 ;  /* 0x0000000400047308 */ /* 0x000fe20000002400 */
[----:B------:R-:W-:Y:S01]  /*27a0*/  UMOV UR27, 0x80000020 ;  /* 0x80000020001b7882 */ /* 0x000fe20000000000 */
[----:B------:R-:W-:Y:S01]  /*27b0*/  FMUL.FTZ R5, R99, UR10 ;  /* 0x0000000a63057c20 */ /* 0x000fe20008410000 */
[----:B------:R-:W-:Y:S01]  /*27c0*/  FMUL.FTZ R13, R102, UR10 ;  /* 0x0000000a660d7c20 */ /* 0x000fe20008410000 */
[----:B------:R-:W-:-:S04]  /*27d0*/  FMUL.FTZ R12, R103, UR10 ;  /* 0x0000000a670c7c20 */ /* 0x000fc80008410000 */
[----:B------:R-:W1:Y:S08]  /*27e0*/  MUFU.TANH R8, R8 ;  /* 0x0000000800087308 */ /* 0x000e700000002400 */
[----:B------:R-:W-:Y:S08]  /*27f0*/  MUFU.TANH R9, R9 ;  /* 0x0000000900097308 */ /* 0x000ff00000002400 */
[----:B------:R-:W2:Y:S08]  /*2800*/  MUFU.TANH R7, R7 ;  /* 0x0000000700077308 */ /* 0x000eb00000002400 */
[----:B------:R-:W3:Y:S08]  /*2810*/  MUFU.TANH R3, R3 ;  /* 0x0000000300037308 */ /* 0x000ef00000002400 */
[----:B------:R-:W-:Y:S08]  /*2820*/  MUFU.TANH R5, R5 ;  /* 0x0000000500057308 */ /* 0x000ff00000002400 */
[----:B------:R-:W-:Y:S01]  /*2830*/  MUFU.TANH R13, R13 ;  /* 0x0000000d000d7308 */ /* 0x000fe20000002400 */
[----:B------:R-:W-:-:S02]  /*2840*/  WARPGROUP.DEPBAR.LE gsb0, 0x0 ;  /* 0x00008000000079c5 */ /* 0x000fc40000010000 */
        /* <DEDUP_REMOVED lines=13> */
[----:B------:R-:W-:Y:S08]  /*2920*/  MUFU.TANH R10, R10 ;  /* 0x0000000a000a7308 */ /* 0x000ff00000002400 */
[----:B------:R-:W-:Y:S08]  /*2930*/  MUFU.TANH R11, R11 ;  /* 0x0000000b000b7308 */ /* 0x000ff00000002400 */
[----:B------:R-:W-:Y:S08]  /*2940*/  MUFU.TANH R69, R69 ;  /* 0x0000004500457308 */ /* 0x000ff00000002400 */
[----:B------:R-:W4:Y:S08]  /*2950*/  MUFU.TANH R12, R12 ;  /* 0x0000000c000c7308 */ /* 0x000f300000002400 */
[----:B------:R-:W5:Y:S08]  /*2960*/  MUFU.TANH R15, R15 ;  /* 0x0000000f000f7308 */ /* 0x000f700000002400 */
        /* <DEDUP_REMOVED lines=10> */
[----:B------:R-:W5:Y:S01]  /*2a10*/  MUFU.TANH R66, R66 ;  /* 0x0000004200427308 */ /* 0x000f620000002400 */
[----:B------:R-:W-:Y:S01]  /*2a20*/  UMOV UR27, 0x80000020 ;  /* 0x80000020001b7882 */ /* 0x000fe20000000000 */
[----:B------:R-:W-:Y:S01]  /*2a30*/  FMUL.FTZ R80, R82, UR10 ;  /* 0x0000000a52507c20 */ /* 0x000fe20008410000 */
[----:B------:R-:W-:Y:S01]  /*2a40*/  FMUL.FTZ R67, R83, UR10 ;  /* 0x0000000a53437c20 */ /* 0x000fe20008410000 */
[----:B------:R-:W-:-:S04]  /*2a50*/  FMUL.FTZ R82, R87, UR10 ;  /* 0x0000000a57527c20 */ /* 0x000fc80008410000 */
[----:B------:R-:W5:Y:S08]  /*2a60*/  MUFU.TANH R65, R65 ;  /* 0x0000004100417308 */ /* 0x000f700000002400 */
[----:B------:R-:W5:Y:S08]  /*2a70*/  MUFU.TANH R64, R64 ;  /* 0x0000004000407308 */ /* 0x000f700000002400 */
[----:B------:R-:W5:Y:S08]  /*2a80*/  MUFU.TANH R81, R81 ;  /* 0x0000005100517308 */ /* 0x000f700000002400 */
[----:B------:R-:W5:Y:S08]  /*2a90*/  MUFU.TANH R21, R21 ;  /* 0x0000001500157308 */ /* 0x000f700000002400 */
[----:B------:R-:W5:Y:S08]  /*2aa0*/  MUFU.TANH R70, R70 ;  /* 0x0000004600467308 */ /* 0x000f700000002400 */
[----:B------:R-:W5:Y:S01]  /*2ab0*/  MUFU.TANH R80, R80 ;  /* 0x0000005000507308 */ /* 0x000f620000002400 */
        /* <DEDUP_REMOVED lines=24> */
[----:B------:R-:W-:Y:S02]  /*2c40*/  FMUL.FTZ R56, R57, UR10 ;  /* 0x0000000a39387c20 */ /* 0x000fe40008410000 */
[----:B------:R-:W5:Y:S01]  /*2c50*/  MUFU.TANH R85, R85 ;  /* 0x0000005500557308 */ /* 0x000f620000002400 */
[----:B------:R-:W-:Y:S01]  /*2c60*/  FMUL.FTZ R60, R60, UR10 ;  /* 0x0000000a3c3c7c20 */ /* 0x000fe20008410000 */
[----:B------:R-:W-:Y:S01]  /*2c70*/  HGMMA.64x16x16.F32.BF16 R48, gdesc[UR24], R48, gsb0 ;  /* 0x00200000183079f0 */ /* 0x000fe20008001830 */
[----:B------:R-:W-:Y:S01]  /*2c80*/  UIADD3 UR26, UR4, 0x602, URZ ;  /* 0x00000602041a7890 */ /* 0x000fe2000fffe03f */
[----:B------:R-:W-:Y:S01]  /*2c90*/  FMUL.FTZ R89, R61, UR10 ;  /* 0x0000000a3d597c20 */ /* 0x000fe20008410000 */
[----:B------:R-:W-:Y:S01]  /*2ca0*/  UMOV UR27, 0x80000020 ;  /* 0x80000020001b7882 */ /* 0x000fe20000000000 */
[----:B------:R-:W-:Y:S01]  /*2cb0*/  FMUL.FTZ R58, R58, UR10 ;  /* 0x0000000a3a3a7c20 */ /* 0x000fe20008410000 */
[----:B------:R-:W-:Y:S01]  /*2cc0*/  FMUL.FTZ R90, R63, UR10 ;  /* 0x0000000a3f5a7c20 */ /* 0x000fe20008410000 */
[----:B------:R-:W5:Y:S01]  /*2cd0*/  MUFU.TANH R86, R86 ;  /* 0x0000005600567308 */ /* 0x000f620000002400 */
[----:B------:R-:W-:-:S07]  /*2ce0*/  FMUL.FTZ R62, R62, UR10 ;  /* 0x0000000a3e3e7c20 */ /* 0x000fce0008410000 */
        /* <DEDUP_REMOVED lines=8> */
[----:B------:R-:W-:Y:S02]  /*2d70*/  IMAD.IADD R49, R152, 0x1, R23 ;  /* 0x0000000198317824 */ /* 0x000fe400078e0217 */
[----:B------:R-:W-:Y:S01]  /*2d80*/  FMUL.FTZ R53, R53, UR10 ;  /* 0x0000000a35357c20 */ /* 0x000fe20008410000 */
[----:B------:R-:W-:Y:S01]  /*2d90*/  FMUL.FTZ R92, R50, UR10 ;  /* 0x0000000a325c7c20 */ /* 0x000fe20008410000 */
[----:B------:R-:W-:Y:S01]  /*2da0*/  FMUL.FTZ R50, R51, UR10 ;  /* 0x0000000a33327c20 */ /* 0x000fe20008410000 */
[----:B------:R-:W-:Y:S01]  /*2db0*/  HGMMA.64x16x16.F32.BF16 R40, gdesc[UR24], R40, gsb0 ;  /* 0x00200000182879f0 */ /* 0x000fe20008001828 */
[----:B------:R-:W-:Y:S01]  /*2dc0*/  UIADD3 UR26, UR4, 0x642, URZ ;  /* 0x00000642041a7890 */ /* 0x000fe2000fffe03f */
[----:B------:R-:W-:Y:S01]  /*2dd0*/  IMAD R6, R22, -0x90, R49 ;  /* 0xffffff7016067824 */ /* 0x000fe200078e0231 */
[----:B------:R-:W-:Y:S01]  /*2de0*/  UMOV UR27, 0x80000020 ;  /* 0x80000020001b7882 */ /* 0x000fe20000000000 */
[----:B------:R-:W-:Y:S01]  /*2df0*/  FMUL.FTZ R55, R55, UR10 ;  /* 0x0000000a37377c20 */ /* 0x000fe20008410000 */
[----:B------:R-:W-:Y:S01]  /*2e00*/  FMUL.FTZ R54, R54, UR10 ;  /* 0x0000000a36367c20 */ /* 0x000fe20008410000 */
[----:B------:R-:W-:Y:S01]  /*2e10*/  UMOV UR4, UR24 ;  /* 0x0000001800047c82 */ /* 0x000fe20008000000 */
[----:B------:R-:W-:Y:S01]  /*2e20*/  ISETP.GT.AND P2, PT, R6, RZ, PT ;  /* 0x000000ff0600720c */ /* 0x000fe20003f44270 */
[----:B------:R-:W-:Y:S01]  /*2e30*/  FMUL.FTZ R48, R48, UR10 ;  /* 0x0000000a30307c20 */ /* 0x000fe20008410000 */
[C---:B------:R-:W-:Y:S01]  /*2e40*/  ISETP.GT.AND P6, PT, R6.reuse, 0x1, PT ;  /* 0x000000010600780c */ /* 0x040fe20003fc4270 */
[----:B------:R-:W5:Y:S01]  /*2e50*/  MUFU.TANH R89, R89 ;  /* 0x0000005900597308 */ /* 0x000f620000002400 */
[----:B------:R-:W-:Y:S01]  /*2e60*/  ISETP.GT.AND P4, PT, R6, 0x9, PT ;  /* 0x000000090600780c */ /* 0x000fe20003f84270 */
[----:B------:R-:W-:Y:S01]  /*2e70*/  FMUL.FTZ R52, R52, UR10 ;  /* 0x0000000a34347c20 */ /* 0x000fe20008410000 */
[----:B------:R-:W-:-:S02]  /*2e80*/  ISETP.GT.AND P3, PT, R6, 0x10, PT ;  /* 0x000000100600780c */ /* 0x000fc40003f64270 */
[----:B------:R-:W-:Y:S02]  /*2e90*/  ISETP.GT.AND P5, PT, R6, 0x8, PT ;  /* 0x000000080600780c */ /* 0x000fe40003fa4270 */
[----:B-1----:R-:W-:Y:S01]  /*2ea0*/  FSEL R8, R8, -INF , P6 ;  /* 0xff80000008087808 */ /* 0x002fe20003000000 */
[----:B------:R-:W1:Y:S01]  /*2eb0*/  MUFU.TANH R58, R58 ;  /* 0x0000003a003a7308 */ /* 0x000e620000002400 */
[----:B--2---:R-:W-:Y:S02]  /*2ec0*/  FSEL R49, R7, -INF , P5 ;  /* 0xff80000007317808 */ /* 0x004fe40002800000 */
[----:B---3--:R-:W-:Y:S02]  /*2ed0*/  FSEL R3, R3, -INF , P2 ;  /* 0xff80000003037808 */ /* 0x008fe40001000000 */
[----:B----4-:R-:W-:-:S03]  /*2ee0*/  FSEL R7, R12, -INF , P4 ;  /* 0xff8000000c077808 */ /* 0x010fc60002000000 */
[----:B------:R-:W2:Y:S08]  /*2ef0*/  MUFU.TANH R48, R48 ;  /* 0x0000003000307308 */ /* 0x000eb00000002400 */
[----:B------:R-:W3:Y:S08]  /*2f00*/  MUFU.TANH R88, R88 ;  /* 0x0000005800587308 */ /* 0x000ef00000002400 */
[----:B------:R-:W4:Y:S08]  /*2f10*/  MUFU.TANH R91, R91 ;  /* 0x0000005b005b7308 */ /* 0x000f300000002400 */
[----:B------:R-:W4:Y:S01]  /*2f20*/  MUFU.TANH R62, R62 ;  /* 0x0000003e003e7308 */ /* 0x000f220000002400 */
[----:B------:R-:W-:-:S02]  /*2f30*/  WARPGROUP.DEPBAR.LE gsb0, 0x0 ;  /* 0x00008000000079c5 */ /* 0x000fc40000010000 */
[----:B------:R-:W-:Y:S01]  /*2f40*/  WARPGROUP.ARRIVE ;  /* 0x00000000000079c5 */ /* 0x000fe20000000000 */
[----:B------:R-:W-:Y:S01]  /*2f50*/  FMUL.FTZ R131, R45, UR10 ;  /* 0x0000000a2d837c20 */ /* 0x000fe20008410000 */
[----:B------:R-:W-:Y:S01]  /*2f60*/  FMUL.FTZ R51, R40, UR10 ;  /* 0x0000000a28337c20 */ /* 0x000fe20008410000 */
[----:B------:R-:W-:Y:S02]  /*2f70*/  FSEL R45, R4, -INF , P2 ;  /* 0xff800000042d7808 */ /* 0x000fe40001000000 */
[----:B------:R5:W-:Y:S01]  /*2f80*/  MUFU.TANH R40, R53 ;  /* 0x0000003500287308 */ /* 0x000be20000002400 */
[----:B------:R-:W-:Y:S01]  /*2f90*/  FMUL.FTZ R129, R44, UR10 ;  /* 0x0000000a2c817c20 */ /* 0x000fe20008410000 */
[----:B------:R-:W-:Y:S01]  /*2fa0*/  HGMMA.64x16x16.F32.BF16 R32, gdesc[UR24], R32, gsb0 ;  /* 0x00200000182079f0 */ /* 0x000fe20008001820 */
[----:B------:R-:W-:Y:S01]  /*2fb0*/  ISETP.GT.AND P2, PT, R6, 0x11, PT ;  /* 0x000000110600780c */ /* 0x000fe20003f44270 */
[----:B------:R-:W-:Y:S01]  /*2fc0*/  FMUL.FTZ R57, R42, UR10 ;  /* 0x0000000a2a397c20 */ /* 0x000fe20008410000 */
[----:B------:R-:W-:Y:S01]  /*2fd0*/  FSEL R4, R5, -INF , P6 ;  /* 0xff80000005047808 */ /* 0x000fe20003000000 */
[----:B------:R-:W-:Y:S01]  /*2fe0*/  FMUL.FTZ R41, R41, UR10 ;  /* 0x0000000a29297c20 */ /* 0x000fe20008410000 */
[----:B------:R-:W-:Y:S01]  /*2ff0*/  ISETP.GT.AND P6, PT, R6, 0x18, PT ;  /* 0x000000180600780c */ /* 0x000fe20003fc4270 */
[----:B------:R1:W-:Y:S01]  /*3000*/  MUFU.TANH R44, R55 ;  /* 0x00000037002c7308 */ /* 0x0003e20000002400 */
[----:B-----5:R-:W-:Y:S01]  /*3010*/  FSEL R53, R9, -INF , P4 ;  /* 0xff80000009357808 */ /* 0x020fe20002000000 */
[----:B------:R-:W-:Y:S01]  /*3020*/  FMUL.FTZ R61, R43, UR10 ;  /* 0x0000000a2b3d7c20 */ /* 0x000fe20008410000 */
[----:B------:R-:W-:Y:S01]  /*3030*/  FSEL R9, R20, -INF , P3 ;  /* 0xff80000014097808 */ /* 0x000fe20001800000 */
[----:B------:R-:W-:Y:S01]  /*3040*/  FMUL.FTZ R93, R47, UR10 ;  /* 0x0000000a2f5d7c20 */ /* 0x000fe20008410000 */
[----:B------:R-:W-:Y:S01]  /*3050*/  FMNMX.FTZ R20, R45, R8, !PT ;  /* 0x000000082d147209 */ /* 0x000fe20007810000 */
[----:B------:R-:W-:Y:S01]  /*3060*/  FMUL.FTZ R63, R46, UR10 ;  /* 0x0000000a2e3f7c20 */ /* 0x000fe20008410000 */
[----:B------:R-:W-:Y:S01]  /*3070*/  FSEL R59, R11, -INF , P2 ;  /* 0xff8000000b3b7808 */ /* 0x000fe20001000000 */
[----:B------:R5:W-:Y:S01]  /*3080*/  MUFU.TANH R42, R54 ;  /* 0x00000036002a7308 */ /* 0x000be20000002400 */
[----:B------:R-:W-:-:S02]  /*3090*/  FMNMX.FTZ R20, R49, R20, !PT ;  /* 0x0000001431147209 */ /* 0x000fc40007810000 */
[----:B-1----:R-:W-:Y:S02]  /*30a0*/  FSEL R55, R10, -INF , P3 ;  /* 0xff8000000a377808 */ /* 0x002fe40001800000 */
[----:B------:R-:W-:Y:S02]  /*30b0*/  FMNMX.FTZ R20, R53, R20, !PT ;  /* 0x0000001435147209 */ /* 0x000fe40007810000 */
[----:B------:R-:W-:Y:S01]  /*30c0*/  FSEL R5, R13, -INF , P5 ;  /* 0xff8000000d057808 */ /* 0x000fe20002800000 */
[----:B------:R1:W-:Y:S01]  /*30d0*/  MUFU.TANH R12, R41 ;  /* 0x00000029000c7308 */ /* 0x0003e20000002400 */
[----:B------:R-:W-:Y:S02]  /*30e0*/  FMNMX.FTZ R20, R55, R20, !PT ;  /* 0x0000001437147209 */ /* 0x000fe40007810000 */
[----:B------:R-:W-:Y:S02]  /*30f0*/  ISETP.GT.AND P5, PT, R6, 0x19, PT ;  /* 0x000000190600780c */ /* 0x000fe40003fa4270 */
[----:B------:R-:W-:-:S02]  /*3100*/  FSEL R69, R69, -INF , P6 ;  /* 0xff80000045457808 */ /* 0x000fc40003000000 */
[----:B-----5:R-:W-:Y:S01]  /*3110*/  FMNMX.FTZ R54, R59, R20, !PT ;  /* 0x000000143b367209 */ /* 0x020fe20007810000 */
[----:B------:R5:W-:Y:S01]  /*3120*/  MUFU.TANH R46, R51 ;  /* 0x00000033002e7308 */ /* 0x000be20000002400 */
[C---:B------:R-:W-:Y:S02]  /*3130*/  ISETP.GT.AND P4, PT, R6.reuse, 0x20, PT ;  /* 0x000000200600780c */ /* 0x040fe40003f84270 */
[----:B------:R-:W-:Y:S02]  /*3140*/  FSEL R73, R15, -INF , P5 ;  /* 0xff8000000f497808 */ /* 0x000fe40002800000 */
[----:B------:R-:W-:Y:S02]  /*3150*/  FMNMX.FTZ R54, R69, R54, !PT ;  /* 0x0000003645367209 */ /* 0x000fe40007810000 */
[----:B------:R-:W-:Y:S01]  /*3160*/  ISETP.GT.AND P3, PT, R6, 0x21, PT ;  /* 0x000000210600780c */ /* 0x000fe20003f64270 */
[----:B------:R2:W-:Y:S01]  /*3170*/  MUFU.TANH R10, R57 ;  /* 0x00000039000a7308 */ /* 0x0005e20000002400 */
[----:B------:R-:W-:-:S02]  /*3180*/  FSEL R77, R66, -INF , P4 ;  /* 0xff800000424d7808 */ /* 0x000fc40002000000 */
[----:B------:R-:W-:Y:S02]  /*3190*/  FMNMX.FTZ R54, R73, R54, !PT ;  /* 0x0000003649367209 */ /* 0x000fe40007810000 */
[----:B------:R-:W-:Y:S02]  /*31a0*/  FSEL R11, R14, -INF , P2 ;  /* 0xff8000000e0b7808 */ /* 0x000fe40001000000 */
[----:B------:R-:W-:Y:S01]  /*31b0*/  ISETP.GT.AND P2, PT, R6, 0x28, PT ;  /* 0x000000280600780c */ /* 0x000fe20003f44270 */
[----:B------:R3:W-:Y:S01]  /*31c0*/  MUFU.TANH R14, R61 ;  /* 0x0000003d000e7308 */ /* 0x0007e20000002400 */
[----:B------:R-:W-:Y:S02]  /*31d0*/  FSEL R79, R65, -INF , P3 ;  /* 0xff800000414f7808 */ /* 0x000fe40001800000 */
[----:B------:R-:W-:Y:S02]  /*31e0*/  FMNMX.FTZ R54, R77, R54, !PT ;  /* 0x000000364d367209 */ /* 0x000fe40007810000 */
[----:B------:R-:W-:Y:S01]  /*31f0*/  FSEL R13, R64, -INF , P6 ;  /* 0xff800000400d7808 */ /* 0x000fe20003000000 */
[----:B------:R-:W-:-:S02]  /*3200*/  WARPGROUP.DEPBAR.LE gsb0, 0x0 ;  /* 0x00008000000079c5 */ /* 0x000fc40000010000 */
[----:B------:R-:W-:Y:S01]  /*3210*/  ISETP.GT.AND P6, PT, R6, 0x29, PT ;  /* 0x000000290600780c */ /* 0x000fe20003fc4270 */
[----:B------:R-:W-:Y:S01]  /*3220*/  WARPGROUP.ARRIVE ;  /* 0x00000000000079c5 */ /* 0x000fe20000000000 */
[----:B------:R-:W-:Y:S01]  /*3230*/  FSEL R81, R81, -INF , P2 ;  /* 0xff80000051517808 */ /* 0x000fe20001000000 */
[----:B------:R-:W4:Y:S01]  /*3240*/  MUFU.TANH R52, R52 ;  /* 0x0000003400347308 */ /* 0x000f220000002400 */
[----:B------:R-:W-:Y:S01]  /*3250*/  FMNMX.FTZ R54, R79, R54, !PT ;  /* 0x000000364f367209 */ /* 0x000fe20007810000 */
[----:B------:R-:W-:Y:S01]  /*3260*/  FMUL.FTZ R32, R32, UR10 ;  /* 0x0000000a20207c20 */ /* 0x000fe20008410000 */
[----:B------:R-:W-:Y:S01]  /*3270*/  FSEL R15, R21, -INF , P5 ;  /* 0xff800000150f7808 */ /* 0x000fe20002800000 */
[----:B------:R-:W-:Y:S01]  /*3280*/  HGMMA.64x16x16.F32.BF16 R24, gdesc[UR4], R24, gsb0 ;  /* 0x00200000041879f0 */ /* 0x000fe20008001818 */
[----:B------:R-:W-:Y:S01]  /*3290*/  ISETP.GT.AND P5, PT, R6, 0x30, PT ;  /* 0x000000300600780c */ /* 0x000fe20003fa4270 */
[----:B------:R-:W-:Y:S01]  /*32a0*/  FMUL.FTZ R36, R36, UR10 ;  /* 0x0000000a24247c20 */ /* 0x000fe20008410000 */
[----:B------:R-:W-:Y:S01]  /*32b0*/  FSEL R99, R70, -INF , P6 ;  /* 0xff80000046637808 */ /* 0x000fe20003000000 */
[----:B------:R-:W4:Y:S01]  /*32c0*/  MUFU.TANH R90, R90 ;  /* 0x0000005a005a7308 */ /* 0x000f220000002400 */
[----:B------:R-:W-:Y:S01]  /*32d0*/  FMNMX.FTZ R64, R81, R54, !PT ;  /* 0x0000003651407209 */ /* 0x000fe20007810000 */
[----:B------:R-:W-:Y:S01]  /*32e0*/  FMUL.FTZ R54, R33, UR10 ;  /* 0x0000000a21367c20 */ /* 0x000fe20008410000 */
[----:B------:R-:W-:Y:S01]  /*32f0*/  FSEL R21, R80, -INF , P4 ;  /* 0xff80000050157808 */ /* 0x000fe20002000000 */
[----:B------:R-:W-:Y:S01]  /*3300*/  FMUL.FTZ R34, R34, UR10 ;  /* 0x0000000a22227c20 */ /* 0x000fe20008410000 */
[----:B------:R-:W-:Y:S01]  /*3310*/  ISETP.GT.AND P4, PT, R6, 0x31, PT ;  /* 0x000000310600780c */ /* 0x000fe20003f84270 */
[----:B------:R-:W-:Y:S01]  /*3320*/  FMUL.FTZ R38, R38, UR10 ;  /* 0x0000000a26267c20 */ /* 0x000fe20008410000 */
[----:B------:R-:W-:Y:S01]  /*3330*/  FSEL R101, R83, -INF , P5 ;  /* 0xff80000053657808 */ /* 0x000fe20002800000 */
[----:B------:R4:W-:Y:S01]  /*3340*/  MUFU.TANH R20, R63 ;  /* 0x0000003f00147308 */ /* 0x0009e20000002400 */
[----:B------:R-:W-:Y:S01]  /*3350*/  FMNMX.FTZ R64, R99, R64, !PT ;  /* 0x0000004063407209 */ /* 0x000fe20007810000 */
[----:B------:R-:W-:Y:S01]  /*3360*/  ULDC UR4, c[0x0][0x988] ;  /* 0x0002620000047ab9 */ /* 0x000fe20000000800 */
[----:B-1----:R-:W-:-:S02]  /*3370*/  FSEL R41, R67, -INF , P3 ;  /* 0xff80000043297808 */ /* 0x002fc40001800000 */
[----:B------:R-:W-:Y:S02]  /*3380*/  ISETP.GT.AND P3, PT, R6, 0x38, PT ;  /* 0x000000380600780c */ /* 0x000fe40003f64270 */
[----:B------:R-:W-:Y:S01]  /*3390*/  FSEL R103, R72, -INF , P4 ;  /* 0xff80000048677808 */ /* 0x000fe20002000000 */
[----:B------:R-:W1:Y:S01]  /*33a0*/  MUFU.TANH R92, R92 ;  /* 0x0000005c005c7308 */ /* 0x000e620000002400 */
[----:B------:R-:W-:Y:S02]  /*33b0*/  FMNMX.FTZ R64, R101, R64, !PT ;  /* 0x0000004065407209 */ /* 0x000fe40007810000 */
[----:B------:R-:W-:Y:S02]  /*33c0*/  FSEL R43, R84, -INF , P2 ;  /* 0xff800000542b7808 */ /* 0x000fe40001000000 */
[----:B------:R-:W-:Y:S02]  /*33d0*/  ISETP.GT.AND P2, PT, R6, 0x39, PT ;  /* 0x000000390600780c */ /* 0x000fe40003f44270 */
[----:B------:R-:W-:Y:S01]  /*33e0*/  FSEL R105, R76, -INF , P3 ;  /* 0xff8000004c697808 */ /* 0x000fe20001800000 */
[----:B------:R-:W1:Y:S01]  /*33f0*/  MUFU.TANH R50, R50 ;  /* 0x0000003200327308 */ /* 0x000e620000002400 */
[----:B------:R-:W-:-:S02]  /*3400*/  FMNMX.FTZ R64, R103, R64, !PT ;  /* 0x0000004067407209 */ /* 0x000fc40007810000 */
[----:B------:R-:W-:Y:S02]  /*3410*/  FSEL R47, R82, -INF , P6 ;  /* 0xff800000522f7808 */ /* 0x000fe40003000000 */
[----:B------:R-:W-:Y:S02]  /*3420*/  ISETP.GT.AND P6, PT, R6, 0x40, PT ;  /* 0x000000400600780c */ /* 0x000fe40003fc4270 */
[----:B------:R-:W-:Y:S01]  /*3430*/  FSEL R107, R74, -INF , P2 ;  /* 0xff8000004a6b7808 */ /* 0x000fe20001000000 */
[----:B------:R-:W1:Y:S01]  /*3440*/  MUFU.TANH R129, R129 ;  /* 0x0000008100817308 */ /* 0x000e620000002400 */
[----:B------:R-:W-:Y:S01]  /*3450*/  FMNMX.FTZ R64, R105, R64, !PT ;  /* 0x0000004069407209 */ /* 0x000fe20007810000 */
[----:B------:R-:W-:Y:S01]  /*3460*/  IMAD.U32 R74, RZ, RZ, UR4 ;  /* 0x00000004ff4a7e24 */ /* 0x000fe2000f8e00ff */
[----:B-----5:R-:W-:Y:S02]  /*3470*/  FSEL R51, R85, -INF , P5 ;  /* 0xff80000055337808 */ /* 0x020fe40002800000 */
[----:B------:R-:W-:-:S02]  /*3480*/  ISETP.GT.AND P5, PT, R6, 0x41, PT ;  /* 0x000000410600780c */ /* 0x000fc40003fa4270 */
[----:B------:R-:W-:Y:S01]  /*3490*/  FSEL R109, R86, -INF , P6 ;  /* 0xff800000566d7808 */ /* 0x000fe20003000000 */
[----:B------:R-:W5:Y:S01]  /*34a0*/  MUFU.TANH R131, R131 ;  /* 0x0000008300837308 */ /* 0x000f620000002400 */
[----:B------:R-:W-:Y:S02]  /*34b0*/  FMNMX.FTZ R64, R107, R64, !PT ;  /* 0x000000406b407209 */ /* 0x000fe40007810000 */
[----:B--2---:R-:W-:Y:S02]  /*34c0*/  FSEL R57, R75, -INF , P4 ;  /* 0xff8000004b397808 */ /* 0x004fe40002000000 */
[----:B------:R-:W-:Y:S02]  /*34d0*/  ISETP.GT.AND P4, PT, R6, 0x48, PT ;  /* 0x000000480600780c */ /* 0x000fe40003f84270 */
[----:B------:R-:W-:Y:S01]  /*34e0*/  FSEL R111, R56, -INF , P5 ;  /* 0xff800000386f7808 */ /* 0x000fe20002800000 */
[----:B------:R-:W-:Y:S01]  /*34f0*/  FMUL.FTZ R56, R35, UR10 ;  /* 0x0000000a23387c20 */ /* 0x000fe20008410000 */
[----:B------:R-:W-:Y:S01]  /*3500*/  FMNMX.FTZ R64, R109, R64, !PT ;  /* 0x000000406d407209 */ /* 0x000fe20007810000 */
[----:B------:R-:W2:Y:S01]  /*3510*/  MUFU.TANH R32, R32 ;  /* 0x0000002000207308 */ /* 0x000ea20000002400 */
[----:B---3--:R-:W-:Y:S01]  /*3520*/  FSEL R61, R87, -INF , P3 ;  /* 0xff800000573d7808 */ /* 0x008fe20001800000 */
[----:B------:R-:W-:-:S02]  /*3530*/  WARPGROUP.DEPBAR.LE gsb0, 0x0 ;  /* 0x00008000000079c5 */ /* 0x000fc40000010000 */
[----:B------:R-:W-:Y:S01]  /*3540*/  ISETP.GT.AND P3, PT, R6, 0x49, PT ;  /* 0x000000490600780c */ /* 0x000fe20003f64270 */
[----:B------:R-:W-:Y:S01]  /*3550*/  FMUL.FTZ R24, R24, UR10 ;  /* 0x0000000a18187c20 */ /* 0x000fe20008410000 */
[----:B------:R-:W-:Y:S01]  /*3560*/  FSEL R113, R60, -INF , P4 ;  /* 0xff8000003c717808 */ /* 0x000fe20002000000 */
[----:B------:R-:W-:Y:S01]  /*3570*/  FMUL.FTZ R28, R28, UR10 ;  /* 0x0000000a1c1c7c20 */ /* 0x000fe20008410000 */
[----:B------:R-:W-:Y:S01]  /*3580*/  FMNMX.FTZ R64, R111, R64, !PT ;  /* 0x000000406f407209 */ /* 0x000fe20007810000 */
[----:B------:R-:W3:Y:S01]  /*3590*/  MUFU.TANH R54, R54 ;  /* 0x0000003600367308 */ /* 0x000ee20000002400 */
[----:B----4-:R-:W-:Y:S01]  /*35a0*/  FSEL R63, R78, -INF , P2 ;  /* 0xff8000004e3f7808 */ /* 0x010fe20001000000 */
[----:B------:R-:W-:Y:S01]  /*35b0*/  FMUL.FTZ R29, R29, UR10 ;  /* 0x0000000a1d1d7c20 */ /* 0x000fe20008410000 */
[----:B------:R-:W-:Y:S02]  /*35c0*/  ISETP.GT.AND P2, PT, R6, 0x50, PT ;  /* 0x000000500600780c */ /* 0x000fe40003f44270 */
[----:B------:R-:W-:-:S02]  /*35d0*/  FSEL R115, R89, -INF , P3 ;  /* 0xff80000059737808 */ /* 0x000fc40001800000 */
[----:B------:R-:W-:Y:S01]  /*35e0*/  FMNMX.FTZ R64, R113, R64, !PT ;  /* 0x0000004071407209 */ /* 0x000fe20007810000 */
[----:B------:R-:W4:Y:S01]  /*35f0*/  MUFU.TANH R36, R36 ;  /* 0x0000002400247308 */ /* 0x000f220000002400 */
[----:B------:R-:W-:Y:S02]  /*3600*/  FSEL R33, R58, -INF , P6 ;  /* 0xff8000003a217808 */ /* 0x000fe40003000000 */
[----:B------:R-:W-:Y:S02]  /*3610*/  ISETP.GT.AND P6, PT, R6, 0x51, PT ;  /* 0x000000510600780c */ /* 0x000fe40003fc4270 */
[----:B------:R-:W-:Y:S01]  /*3620*/  FSEL R117, R48, -INF , P2 ;  /* 0xff80000030757808 */ /* 0x000fe20001000000 */
[----:B------:R-:W-:Y:S01]  /*3630*/  FMUL.FTZ R48, R37, UR10 ;  /* 0x0000000a25307c20 */ /* 0x000fe20008410000 */
[----:B------:R-:W-:Y:S01]  /*3640*/  FMNMX.FTZ R64, R115, R64, !PT ;  /* 0x0000004073407209 */ /* 0x000fe20007810000 */
[----:B------:R-:W4:Y:S01]  /*3650*/  MUFU.TANH R93, R93 ;  /* 0x0000005d005d7308 */ /* 0x000f220000002400 */
[----:B------:R-:W-:-:S02]  /*3660*/  FSEL R65, R88, -INF , P5 ;  /* 0xff80000058417808 */ /* 0x000fc40002800000 */
[----:B------:R-:W-:Y:S02]  /*3670*/  ISETP.GT.AND P5, PT, R6, 0x58, PT ;  /* 0x000000580600780c */ /* 0x000fe40003fa4270 */
[----:B------:R-:W-:Y:S02]  /*3680*/  FSEL R119, R91, -INF , P6 ;  /* 0xff8000005b777808 */ /* 0x000fe40003000000 */
[----:B------:R-:W-:Y:S01]  /*3690*/  FMNMX.FTZ R64, R117, R64, !PT ;  /* 0x0000004075407209 */ /* 0x000fe20007810000 */
[----:B------:R-:W4:Y:S01]  /*36a0*/  MUFU.TANH R48, R48 ;  /* 0x0000003000307308 */ /* 0x000f220000002400 */
[----:B------:R-:W-:Y:S02]  /*36b0*/  FSEL R67, R62, -INF , P4 ;  /* 0xff8000003e437808 */ /* 0x000fe40002000000 */
        /* <DEDUP_REMOVED lines=10> */
[----:B-1----:R-:W-:-:S02]  /*3760*/  FSEL R83, R92, -INF , P2 ;  /* 0xff8000005c537808 */ /* 0x002fc40001000000 */
[----:B------:R-:W-:Y:S02]  /*3770*/  ISETP.GT.AND P2, PT, R6, 0x61, PT ;  /* 0x000000610600780c */ /* 0x000fe40003f44270 */
[----:B------:R-:W-:Y:S01]  /*3780*/  FSEL R125, R46, -INF , P3 ;  /* 0xff8000002e7d7808 */ /* 0x000fe20001800000 */
[----:B------:R-:W-:Y:S01]  /*3790*/  FMUL.FTZ R46, R39, UR10 ;  /* 0x0000000a272e7c20 */ /* 0x000fe20008410000 */
[----:B------:R-:W-:Y:S01]  /*37a0*/  FMNMX.FTZ R64, R123, R64, !PT ;  /* 0x000000407b407209 */ /* 0x000fe20007810000 */
[----:B------:R-:W1:Y:S01]  /*37b0*/  MUFU.TANH R56, R56 ;  /* 0x0000003800387308 */ /* 0x000e620000002400 */
[----:B------:R-:W-:Y:S02]  /*37c0*/  FSEL R85, R50, -INF , P6 ;  /* 0xff80000032557808 */ /* 0x000fe40003000000 */
[----:B------:R-:W-:Y:S02]  /*37d0*/  ISETP.GT.AND P6, PT, R6, 0x68, PT ;  /* 0x000000680600780c */ /* 0x000fe40003fc4270 */
[----:B------:R-:W-:-:S02]  /*37e0*/  FSEL R127, R12, -INF , P2 ;  /* 0xff8000000c7f7808 */ /* 0x000fc40001000000 */
[----:B------:R-:W-:Y:S01]  /*37f0*/  FMNMX.FTZ R64, R125, R64, !PT ;  /* 0x000000407d407209 */ /* 0x000fe20007810000 */
[----:B------:R-:W-:Y:S01]  /*3800*/  MUFU.TANH R38, R38 ;  /* 0x0000002600267308 */ /* 0x000fe20000002400 */
[----:B------:R-:W-:Y:S01]  /*3810*/  FSEL R37, R42, -INF , P5 ;  /* 0xff8000002a257808 */ /* 0x000fe20002800000 */
[----:B------:R-:W-:Y:S01]  /*3820*/  FMUL.FTZ R42, R26, UR10 ;  /* 0x0000000a1a2a7c20 */ /* 0x000fe20008410000 */
[----:B------:R-:W-:Y:S02]  /*3830*/  ISETP.GT.AND P5, PT, R6, 0x69, PT ;  /* 0x000000690600780c */ /* 0x000fe40003fa4270 */
[----:B------:R-:W-:Y:S02]  /*3840*/  FSEL R129, R129, -INF , P6 ;  /* 0xff80000081817808 */ /* 0x000fe40003000000 */
[----:B------:R-:W-:Y:S01]  /*3850*/  FMNMX.FTZ R64, R127, R64, !PT ;  /* 0x000000407f407209 */ /* 0x000fe20007810000 */
[----:B------:R-:W-:Y:S01]  /*3860*/  MUFU.TANH R28, R28 ;  /* 0x0000001c001c7308 */ /* 0x000fe20000002400 */
[----:B------:R-:W-:Y:S01]  /*3870*/  FSEL R87, R44, -INF , P4 ;  /* 0xff8000002c577808 */ /* 0x000fe20002000000 */
[----:B------:R-:W-:Y:S01]  /*3880*/  FMUL.FTZ R44, R27, UR10 ;  /* 0x0000000a1b2c7c20 */ /* 0x000fe20008410000 */
[----:B------:R-:W-:-:S02]  /*3890*/  ISETP.GT.AND P4, PT, R6, 0x70, PT ;  /* 0x000000700600780c */ /* 0x000fc40003f84270 */
[----:B------:R-:W-:Y:S01]  /*38a0*/  FSEL R89, R10, -INF , P3 ;  /* 0xff8000000a597808 */ /* 0x000fe20001800000 */
[----:B------:R-:W-:Y:S01]  /*38b0*/  FMUL.FTZ R10, R25, UR10 ;  /* 0x0000000a190a7c20 */ /* 0x000fe20008410000 */
[----:B-----5:R-:W-:Y:S01]  /*38c0*/  FSEL R131, R131, -INF , P5 ;  /* 0xff80000083837808 */ /* 0x020fe20002800000 */
[----:B------:R-:W-:Y:S01]  /*38d0*/  MUFU.TANH R46, R46 ;  /* 0x0000002e002e7308 */ /* 0x000fe20000002400 */
[----:B------:R-:W-:Y:S02]  /*38e0*/  FMNMX.FTZ R64, R129, R64, !PT ;  /* 0x0000004081407209 */ /* 0x000fe40007810000 */
[----:B------:R-:W-:Y:S02]  /*38f0*/  ISETP.GT.AND P3, PT, R6, 0x71, PT ;  /* 0x000000710600780c */ /* 0x000fe40003f64270 */
[----:B--2---:R-:W-:Y:S02]  /*3900*/  FSEL R137, R32, -INF , P4 ;  /* 0xff80000020897808 */ /* 0x004fe40002000000 */
[----:B------:R-:W-:Y:S01]  /*3910*/  FMNMX.FTZ R64, R131, R64, !PT ;  /* 0x0000004083407209 */ /* 0x000fe20007810000 */
[----:B------:R-:W2:Y:S01]  /*3920*/  MUFU.TANH R10, R10 ;  /* 0x0000000a000a7308 */ /* 0x000ea20000002400 */
[----:B------:R-:W-:-:S02]  /*3930*/  FSEL R25, R14, -INF , P2 ;  /* 0xff8000000e197808 */ /* 0x000fc40001000000 */
[----:B------:R-:W-:Y:S02]  /*3940*/  ISETP.GT.AND P2, PT, R6, 0x78, PT ;  /* 0x000000780600780c */ /* 0x000fe40003f44270 */
[----:B---3--:R-:W-:Y:S02]  /*3950*/  FSEL R139, R54, -INF , P3 ;  /* 0xff800000368b7808 */ /* 0x008fe40001800000 */
[----:B------:R-:W-:Y:S01]  /*3960*/  FMNMX.FTZ R64, R137, R64, !PT ;  /* 0x0000004089407209 */ /* 0x000fe20007810000 */
[----:B------:R-:W-:Y:S01]  /*3970*/  MUFU.TANH R42, R42 ;  /* 0x0000002a002a7308 */ /* 0x000fe20000002400 */
[----:B------:R-:W-:Y:S02]  /*3980*/  FSEL R91, R20, -INF , P6 ;  /* 0xff800000145b7808 */ /* 0x000fe40003000000 */
[----:B------:R-:W-:Y:S02]  /*3990*/  ISETP.GT.AND P6, PT, R6, 0x79, PT ;  /* 0x000000790600780c */ /* 0x000fe40003fc4270 */
[----:B----4-:R-:W-:-:S02]  /*39a0*/  FSEL R141, R36, -INF , P2 ;  /* 0xff800000248d7808 */ /* 0x010fc40001000000 */
[----:B------:R-:W-:Y:S01]  /*39b0*/  FMNMX.FTZ R64, R139, R64, !PT ;  /* 0x000000408b407209 */ /* 0x000fe20007810000 */
[----:B------:R3:W4:Y:S01]  /*39c0*/  MUFU.TANH R36, R29 ;  /* 0x0000001d00247308 */ /* 0x0007220000002400 */
[----:B------:R-:W-:Y:S02]  /*39d0*/  FSEL R93, R93, -INF , P5 ;  /* 0xff8000005d5d7808 */ /* 0x000fe40002800000 */
[----:B------:R-:W-:Y:S02]  /*39e0*/  ISETP.GT.AND P5, PT, R6, 0x80, PT ;  /* 0x000000800600780c */ /* 0x000fe40003fa4270 */
[----:B------:R-:W-:Y:S02]  /*39f0*/  FSEL R143, R48, -INF , P6 ;  /* 0xff800000308f7808 */ /* 0x000fe40003000000 */
[----:B------:R-:W-:Y:S01]  /*3a00*/  FMNMX.FTZ R64, R141, R64, !PT ;  /* 0x000000408d407209 */ /* 0x000fe20007810000 */
[----:B------:R-:W5:Y:S01]  /*3a10*/  MUFU.TANH R44, R44 ;  /* 0x0000002c002c7308 */ /* 0x000f620000002400 */
[----:B------:R-:W-:-:S02]  /*3a20*/  FSEL R95, R34, -INF , P4 ;  /* 0xff800000225f7808 */ /* 0x000fc40002000000 */
[----:B------:R-:W-:Y:S02]  /*3a30*/  ISETP.GT.AND P4, PT, R6, 0x81, PT ;  /* 0x000000810600780c */ /* 0x000fe40003f84270 */
[----:B------:R-:W-:Y:S02]  /*3a40*/  FSEL R153, R24, -INF , P5 ;  /* 0xff80000018997808 */ /* 0x000fe40002800000 */
[----:B------:R-:W-:Y:S01]  /*3a50*/  FMNMX.FTZ R64, R143, R64, !PT ;  /* 0x000000408f407209 */ /* 0x000fe20007810000 */
[----:B------:R-:W-:Y:S01]  /*3a60*/  MUFU.TANH R40, R40 ;  /* 0x0000002800287308 */ /* 0x000fe20000002400 */
[----:B-1----:R-:W-:Y:S02]  /*3a70*/  FSEL R97, R56, -INF , P3 ;  /* 0xff80000038617808 */ /* 0x002fe40001800000 */
[----:B------:R-:W-:Y:S02]  /*3a80*/  ISETP.GT.AND P3, PT, R6, 0x88, PT ;  /* 0x000000880600780c */ /* 0x000fe40003f64270 */
[----:B--2---:R-:W-:-:S02]  /*3a90*/  FSEL R155, R10, -INF , P4 ;  /* 0xff8000000a9b7808 */ /* 0x004fc40002000000 */
[----:B------:R-:W-:Y:S02]  /*3aa0*/  FMNMX.FTZ R64, R153, R64, !PT ;  /* 0x0000004099407209 */ /* 0x000fe40007810000 */
[----:B---3--:R-:W-:Y:S01]  /*3ab0*/  FSEL R29, R38, -INF , P2 ;  /* 0xff800000261d7808 */ /* 0x008fe20001000000 */
[----:B------:R-:W-:Y:S01]  /*3ac0*/  FMUL.FTZ R38, R31, UR10 ;  /* 0x0000000a1f267c20 */ /* 0x000fe20008410000 */
[----:B------:R-:W-:Y:S02]  /*3ad0*/  ISETP.GT.AND P2, PT, R6, 0x89, PT ;  /* 0x000000890600780c */ /* 0x000fe40003f44270 */
[----:B------:R-:W-:Y:S02]  /*3ae0*/  FSEL R157, R28, -INF , P3 ;  /* 0xff8000001c9d7808 */ /* 0x000fe40001800000 */
[----:B------:R-:W-:Y:S01]  /*3af0*/  FMNMX.FTZ R64, R155, R64, !PT ;  /* 0x000000409b407209 */ /* 0x000fe20007810000 */
[----:B------:R-:W1:Y:S01]  /*3b00*/  MUFU.TANH R38, R38 ;  /* 0x0000002600267308 */ /* 0x000e620000002400 */
[----:B----4-:R-:W-:-:S02]  /*3b10*/  FSEL R36, R36, -INF , P2 ;  /* 0xff80000024247808 */ /* 0x010fc40001000000 */
[----:B------:R-:W-:-:S04]  /*3b20*/  FMNMX.FTZ R75, R157, R64, !PT ;  /* 0x000000409d4b7209 */ /* 0x000fc80007810000 */
[----:B------:R-:W-:-:S05]  /*3b30*/  FMNMX.FTZ R6, R36, R75, !PT ;  /* 0x0000004b24067209 */ /* 0x000fca0007810000 */
[----:B------:R-:W2:Y:S02]  /*3b40*/  SHFL.BFLY PT, R75, R6, 0x2, 0x1f ;  /* 0x0c401f00064b7f89 */ /* 0x000ea400000e0000 */
[----:B--2---:R-:W-:-:S05]  /*3b50*/  FMNMX.FTZ R10, R6, R75, !PT ;  /* 0x0000004b060a7209 */ /* 0x004fca0007810000 */
[----:B------:R-:W2:Y:S02]  /*3b60*/  SHFL.BFLY PT, R75, R10, 0x1, 0x1f ;  /* 0x0c201f000a4b7f89 */ /* 0x000ea400000e0000 */
[----:B--2---:R-:W-:Y:S02]  /*3b70*/  FMNMX.FTZ R75, R10, R75, !PT ;  /* 0x0000004b0a4b7209 */ /* 0x004fe40007810000 */
[----:B------:R-:W-:Y:S02]  /*3b80*/  FMNMX.FTZ R10, R3, R4, !PT ;  /* 0x00000004030a7209 */ /* 0x000fe40007810000 */
[C---:B------:R-:W-:Y:S01]  /*3b90*/  FSETP.NEU.FTZ.AND P0, PT, R75.reuse, -INF , PT ;  /* 0xff8000004b00780b */ /* 0x040fe20003f1d000 */
[----:B------:R-:W-:Y:S01]  /*3ba0*/  FMUL.FTZ R34, R75, R74 ;  /* 0x0000004a4b227220 */ /* 0x000fe20000410000 */
[----:B------:R-:W-:-:S04]  /*3bb0*/  FMNMX.FTZ R10, R5, R10, !PT ;  /* 0x0000000a050a7209 */ /* 0x000fc80007810000 */
[----:B------:R-:W-:Y:S02]  /*3bc0*/  FMNMX.FTZ R12, R7, R10, !PT ;  /* 0x0000000a070c7209 */ /* 0x000fe40007810000 */
[----:B------:R-:W-:Y:S02]  /*3bd0*/  FSEL R34, R34, RZ, P0 ;  /* 0x000000ff22227208 */ /* 0x000fe40000000000 */
[----:B------:R-:W-:Y:S02]  /*3be0*/  FMNMX.FTZ R12, R9, R12, !PT ;  /* 0x0000000c090c7209 */ /* 0x000fe40007810000 */
[----:B------:R-:W-:Y:S01]  /*3bf0*/  ISETP.NE.AND P0, PT, R68, RZ, PT ;  /* 0x000000ff4400720c */ /* 0x000fe20003f05270 */
[--C-:B------:R-:W-:Y:S01]  /*3c00*/  FFMA.FTZ R6, R45, R74, -R34.reuse ;  /* 0x0000004a2d067223 */ /* 0x100fe20000010822 */
[----:B------:R-:W-:Y:S01]  /*3c10*/  FMNMX.FTZ R12, R11, R12, !PT ;  /* 0x0000000c0b0c7209 */ /* 0x000fe20007810000 */
[-CC-:B------:R-:W-:Y:S01]  /*3c20*/  FFMA.FTZ R105, R105, R74.reuse, -R34.reuse ;  /* 0x0000004a69697223 */ /* 0x180fe20000010822 */
[-CC-:B------:R-:W-:Y:S01]  /*3c30*/  FFMA.FTZ R45, R103, R74.reuse, -R34.reuse ;  /* 0x0000004a672d7223 */ /* 0x180fe20000010822 */
[----:B------:R-:W-:Y:S01]  /*3c40*/  FSEL R103, R46, -INF , P6 ;  /* 0xff8000002e677808 */ /* 0x000fe20003000000 */
[--C-:B------:R-:W-:Y:S01]  /*3c50*/  FFMA.FTZ R31, R107, R74, -R34.reuse ;  /* 0x0000004a6b1f7223 */ /* 0x100fe20000010822 */
[----:B------:R-:W-:Y:S01]  /*3c60*/  FMNMX.FTZ R12, R13, R12, !PT ;  /* 0x0000000c0d0c7209 */ /* 0x000fe20007810000 */
[-CC-:B------:R-:W-:Y:S01]  /*3c70*/  FFMA.FTZ R109, R109, R74.reuse, -R34.reuse ;  /* 0x0000004a6d6d7223 */ /* 0x180fe20000010822 */
[----:B-----5:R-:W-:Y:S01]  /*3c80*/  FSEL R107, R44, -INF , P4 ;  /* 0xff8000002c6b7808 */ /* 0x020fe20002000000 */
[--C-:B------:R-:W-:Y:S01]  /*3c90*/  FFMA.FTZ R32, R49, R74, -R34.reuse ;  /* 0x0000004a31207223 */ /* 0x100fe20000010822 */
[----:B------:R-:W-:Y:S01]  /*3ca0*/  FMNMX.FTZ R12, R15, R12, !PT ;  /* 0x0000000c0f0c7209 */ /* 0x000fe20007810000 */
[-CC-:B------:R-:W-:Y:S01]  /*3cb0*/  FFMA.FTZ R49, R111, R74.reuse, -R34.reuse ;  /* 0x0000004a6f317223 */ /* 0x180fe20000010822 */
[----:B-1----:R-:W-:Y:S01]  /*3cc0*/  FSEL R111, R38, -INF , P2 ;  /* 0xff800000266f7808 */ /* 0x002fe20001000000 */
[--C-:B------:R-:W-:Y:S01]  /*3cd0*/  FFMA.FTZ R39, R73, R74, -R34.reuse ;  /* 0x0000004a49277223 */ /* 0x100fe20000010822 */
[----:B------:R-:W-:Y:S01]  /*3ce0*/  FMNMX.FTZ R12, R21, R12, !PT ;  /* 0x0000000c150c7209 */ /* 0x000fe20007810000 */
[-CC-:B------:R-:W-:Y:S01]  /*3cf0*/  FFMA.FTZ R69, R69, R74.reuse, -R34.reuse ;  /* 0x0000004a45457223 */ /* 0x180fe20000010822 */
[-CC-:B------:R-:W-:Y:S01]  /*3d00*/  FFMA.FTZ R101, R101, R74.reuse, -R34.reuse ;  /* 0x0000004a65657223 */ /* 0x180fe20000010822 */
[--C-:B------:R-:W-:Y:S01]  /*3d10*/  FFMA.FTZ R113, R113, R74, -R34.reuse ;  /* 0x0000004a71717223 */ /* 0x100fe20000010822 */
[----:B------:R-:W-:Y:S01]  /*3d20*/  FMNMX.FTZ R12, R41, R12, !PT ;  /* 0x0000000c290c7209 */ /* 0x000fe20007810000 */
[-CC-:B------:R-:W-:Y:S01]  /*3d30*/  FFMA.FTZ R133, R8, R74.reuse, -R34.reuse ;  /* 0x0000004a08857223 */ /* 0x180fe20000010822 */
[-CC-:B------:R-:W-:Y:S01]  /*3d40*/  FFMA.FTZ R8, R55, R74.reuse, -R34.reuse ;  /* 0x0000004a37087223 */ /* 0x180fe20000010822 */
[--C-:B------:R-:W-:Y:S01]  /*3d50*/  FFMA.FTZ R135, R53, R74, -R34.reuse ;  /* 0x0000004a35877223 */ /* 0x100fe20000010822 */
[----:B------:R-:W-:Y:S01]  /*3d60*/  FMNMX.FTZ R12, R43, R12, !PT ;  /* 0x0000000c2b0c7209 */ /* 0x000fe20007810000 */
[-CC-:B------:R-:W-:Y:S01]  /*3d70*/  FFMA.FTZ R55, R59, R74.reuse, -R34.reuse ;  /* 0x0000004a3b377223 */ /* 0x180fe20000010822 */
[----:B------:R1:W-:Y:S01]  /*3d80*/  MUFU.EX2 R10, R69 ;  /* 0x00000045000a7308 */ /* 0x0003e20000000800 */
        /* <DEDUP_REMOVED lines=8> */
[--C-:B-1----:R-:W-:Y:S01]  /*3e10*/  FFMA.FTZ R69, R119, R74, -R34.reuse ;  /* 0x0000004a77457223 */ /* 0x102fe20000010822 */
        /* <DEDUP_REMOVED lines=11> */
[----:B------:R-:W-:Y:S01]  /*3ed0*/  FFMA.FTZ R115, R36, R74, -R34 ;  /* 0x0000004a24737223 */ /* 0x000fe20000010822 */
[----:B------:R-:W-:-:S04]  /*3ee0*/  FMNMX.FTZ R14, R33, R14, !PT ;  /* 0x0000000e210e7209 */ /* 0x000fc80007810000 */
[----:B------:R-:W-:Y:S02]  /*3ef0*/  FMNMX.FTZ R14, R65, R14, !PT ;  /* 0x0000000e410e7209 */ /* 0x000fe40007810000 */
[----:B------:R-:W-:Y:S01]  /*3f00*/  MUFU.EX2 R6, R6 ;  /* 0x0000000600067308 */ /* 0x000fe20000000800 */
[----:B-1----:R-:W-:Y:S01]  /*3f10*/  FFMA.FTZ R101, R143, R74, -R34 ;  /* 0x0000004a8f657223 */ /* 0x002fe20000010822 */
[----:B------:R-:W-:-:S04]  /*3f20*/  FMNMX.FTZ R14, R67, R14, !PT ;  /* 0x0000000e430e7209 */ /* 0x000fc80007810000 */
[----:B------:R-:W-:Y:S02]  /*3f30*/  FMNMX.FTZ R24, R35, R14, !PT ;  /* 0x0000000e23187209 */ /* 0x000fe40007810000 */
[----:B------:R1:W-:Y:S02]  /*3f40*/  MUFU.EX2 R14, R105 ;  /* 0x00000069000e7308 */ /* 0x0003e40000000800 */
[----:B------:R-:W-:-:S04]  /*3f50*/  FMNMX.FTZ R24, R83, R24, !PT ;  /* 0x0000001853187209 */ /* 0x000fc80007810000 */
[----:B------:R-:W-:Y:S02]  /*3f60*/  FMNMX.FTZ R24, R85, R24, !PT ;  /* 0x0000001855187209 */ /* 0x000fe40007810000 */
[----:B------:R-:W2:Y:S01]  /*3f70*/  MUFU.EX2 R133, R133 ;  /* 0x0000008500857308 */ /* 0x000ea20000000800 */
[----:B-1----:R-:W-:Y:S02]  /*3f80*/  FSEL R105, R42, -INF , P5 ;  /* 0xff8000002a697808 */ /* 0x002fe40002800000 */
[----:B------:R-:W-:-:S04]  /*3f90*/  FMNMX.FTZ R24, R37, R24, !PT ;  /* 0x0000001825187209 */ /* 0x000fc80007810000 */
[----:B------:R-:W-:Y:S01]  /*3fa0*/  FMNMX.FTZ R26, R87, R24, !PT ;  /* 0x00000018571a7209 */ /* 0x000fe20007810000 */
[----:B------:R-:W-:Y:S03]  /*3fb0*/  MUFU.EX2 R32, R32 ;  /* 0x0000002000207308 */ /* 0x000fe60000000800 */
[----:B------:R-:W-:-:S04]  /*3fc0*/  FMNMX.FTZ R26, R89, R26, !PT ;  /* 0x0000001a591a7209 */ /* 0x000fc80007810000 */
[----:B------:R-:W-:Y:S01]  /*3fd0*/  FMNMX.FTZ R26, R25, R26, !PT ;  /* 0x0000001a191a7209 */ /* 0x000fe20007810000 */
[----:B------:R1:W-:Y:S03]  /*3fe0*/  MUFU.EX2 R24, R109 ;  /* 0x0000006d00187308 */ /* 0x0003e60000000800 */
[----:B------:R-:W-:-:S04]  /*3ff0*/  FMNMX.FTZ R26, R91, R26, !PT ;  /* 0x0000001a5b1a7209 */ /* 0x000fc80007810000 */
[----:B------:R-:W-:Y:S01]  /*4000*/  FMNMX.FTZ R30, R93, R26, !PT ;  /* 0x0000001a5d1e7209 */ /* 0x000fe20007810000 */
[----:B------:R-:W-:Y:S01]  /*4010*/  MUFU.EX2 R135, R135 ;  /* 0x0000008700877308 */ /* 0x000fe20000000800 */
[----:B-1----:R-:W-:Y:S01]  /*4020*/  FSEL R109, R40, -INF , P3 ;  /* 0xff800000286d7808 */ /* 0x002fe20001800000 */
[----:B------:R-:W-:Y:S01]  /*4030*/  FFMA.FTZ R40, R125, R74, -R34 ;  /* 0x0000004a7d287223 */ /* 0x000fe20000010822 */
[----:B------:R-:W-:-:S04]  /*4040*/  FMNMX.FTZ R30, R95, R30, !PT ;  /* 0x0000001e5f1e7209 */ /* 0x000fc80007810000 */
[----:B------:R-:W-:Y:S01]  /*4050*/  FMNMX.FTZ R30, R97, R30, !PT ;  /* 0x0000001e611e7209 */ /* 0x000fe20007810000 */
[----:B------:R1:W-:Y:S03]  /*4060*/  MUFU.EX2 R26, R113 ;  /* 0x00000071001a7308 */ /* 0x0003e60000000800 */
[----:B------:R-:W-:-:S04]  /*4070*/  FMNMX.FTZ R30, R29, R30, !PT ;  /* 0x0000001e1d1e7209 */ /* 0x000fc80007810000 */
[----:B------:R-:W-:Y:S01]  /*4080*/  FMNMX.FTZ R42, R103, R30, !PT ;  /* 0x0000001e672a7209 */ /* 0x000fe20007810000 */
[----:B------:R-:W-:Y:S01]  /*4090*/  MUFU.EX2 R8, R8 ;  /* 0x0000000800087308 */ /* 0x000fe20000000800 */
[----:B-1----:R-:W-:Y:S02]  /*40a0*/  FFMA.FTZ R113, R155, R74, -R34 ;  /* 0x0000004a9b717223 */ /* 0x002fe40000010822 */
[----:B------:R-:W-:-:S04]  /*40b0*/  FMNMX.FTZ R42, R105, R42, !PT ;  /* 0x0000002a692a7209 */ /* 0x000fc80007810000 */
[----:B------:R-:W-:Y:S01]  /*40c0*/  FMNMX.FTZ R42, R107, R42, !PT ;  /* 0x0000002a6b2a7209 */ /* 0x000fe20007810000 */
[----:B------:R-:W-:Y:S03]  /*40d0*/  MUFU.EX2 R30, R117 ;  /* 0x00000075001e7308 */ /* 0x000fe60000000800 */
[----:B------:R-:W-:-:S04]  /*40e0*/  FMNMX.FTZ R42, R109, R42, !PT ;  /* 0x0000002a6d2a7209 */ /* 0x000fc80007810000 */
[----:B------:R-:W-:Y:S01]  /*40f0*/  FMNMX.FTZ R44, R111, R42, !PT ;  /* 0x0000002a6f2c7209 */ /* 0x000fe20007810000 */
[-CC-:B------:R-:W-:Y:S01]  /*4100*/  FFMA.FTZ R42, R129, R74.reuse, -R34.reuse ;  /* 0x0000004a812a7223 */ /* 0x180fe20000010822 */
[----:B------:R-:W-:Y:S03]  /*4110*/  MUFU.EX2 R55, R55 ;  /* 0x0000003700377308 */ /* 0x000fe60000000800 */
[----:B------:R-:W1:Y:S05]  /*4120*/  SHFL.BFLY PT, R73, R44, 0x2, 0x1f ;  /* 0x0c401f002c497f89 */ /* 0x000e6a00000e0000 */
[----:B------:R-:W-:Y:S08]  /*4130*/  MUFU.EX2 R39, R39 ;  /* 0x0000002700277308 */ /* 0x000ff00000000800 */
[----:B------:R-:W-:Y:S08]  /*4140*/  MUFU.EX2 R27, R27 ;  /* 0x0000001b001b7308 */ /* 0x000ff00000000800 */
[----:B------:R-:W-:Y:S01]  /*4150*/  MUFU.EX2 R28, R28 ;  /* 0x0000001c001c7308 */ /* 0x000fe20000000800 */
[----:B-1----:R-:W-:Y:S01]  /*4160*/  FMNMX.FTZ R50, R44, R73, !PT ;  /* 0x000000492c327209 */ /* 0x002fe20007810000 */
[----:B------:R-:W-:-:S04]  /*4170*/  FFMA.FTZ R44, R137, R74, -R34 ;  /* 0x0000004a892c7223 */ /* 0x000fc80000010822 */
[----:B------:R-:W1:Y:S02]  /*4180*/  SHFL.BFLY PT, R73, R50, 0x1, 0x1f ;  /* 0x0c201f0032497f89 */ /* 0x000e6400000e0000 */
[----:B------:R-:W-:Y:S08]  /*4190*/  MUFU.EX2 R20, R20 ;  /* 0x0000001400147308 */ /* 0x000ff00000000800 */
[----:B------:R-:W-:Y:S08]  /*41a0*/  MUFU.EX2 R53, R53 ;  /* 0x0000003500357308 */ /* 0x000ff00000000800 */
[----:B------:R-:W-:Y:S01]  /*41b0*/  MUFU.EX2 R45, R45 ;  /* 0x0000002d002d7308 */ /* 0x000fe20000000800 */
[----:B-1----:R-:W-:Y:S01]  /*41c0*/  FMNMX.FTZ R73, R50, R73, !PT ;  /* 0x0000004932497209 */ /* 0x002fe20007810000 */
[----:B------:R-:W-:-:S06]  /*41d0*/  FFMA.FTZ R50, R157, R74, -R34 ;  /* 0x0000004a9d327223 */ /* 0x000fcc0000010822 */
[----:B------:R-:W-:Y:S01]  /*41e0*/  MUFU.EX2 R31, R31 ;  /* 0x0000001f001f7308 */ /* 0x000fe20000000800 */
[C---:B------:R-:W-:Y:S01]  /*41f0*/  FSETP.NEU.FTZ.AND P2, PT, R73.reuse, -INF , PT ;  /* 0xff8000004900780b */ /* 0x040fe20003f5d000 */
[----:B------:R-:W-:-:S05]  /*4200*/  FMUL.FTZ R52, R73, R74 ;  /* 0x0000004a49347220 */ /* 0x000fca0000410000 */
[----:B------:R-:W-:Y:S01]  /*4210*/  FSEL R34, R52, RZ, P2 ;  /* 0x000000ff34227208 */ /* 0x000fe20001000000 */
[----:B------:R-:W-:Y:S01]  /*4220*/  MUFU.EX2 R49, R49 ;  /* 0x0000003100317308 */ /* 0x000fe20000000800 */
[----:B------:R-:W-:-:S03]  /*4230*/  ISETP.GE.AND P2, PT, R23, 0x91, PT ;  /* 0x000000911700780c */ /* 0x000fc60003f46270 */
[-CC-:B------:R-:W-:Y:S01]  /*4240*/  FFMA.FTZ R3, R3, R74.reuse, -R34.reuse ;  /* 0x0000004a03037223 */ /* 0x180fe20000010822 */
[-CC-:B------:R-:W-:Y:S01]  /*4250*/  FFMA.FTZ R4, R4, R74.reuse, -R34.reuse ;  /* 0x0000004a04047223 */ /* 0x180fe20000010822 */
[-CC-:B------:R-:W-:Y:S01]  /*4260*/  FFMA.FTZ R5, R5, R74.reuse, -R34.reuse ;  /* 0x0000004a05057223 */ /* 0x180fe20000010822 */
[-CC-:B------:R-:W-:Y:S01]  /*4270*/  FFMA.FTZ R7, R7, R74.reuse, -R34.reuse ;  /* 0x0000004a07077223 */ /* 0x180fe20000010822 */
[----:B------:R1:W-:Y:S01]  /*4280*/  MUFU.EX2 R66, R3 ;  /* 0x0000000300427308 */ /* 0x0003e20000000800 */
[-CC-:B------:R-:W-:Y:S01]  /*4290*/  FFMA.FTZ R9, R9, R74.reuse, -R34.reuse ;  /* 0x0000004a09097223 */ /* 0x180fe20000010822 */
[-CC-:B------:R-:W-:Y:S01]  /*42a0*/  FFMA.FTZ R36, R11, R74.reuse, -R34.reuse ;  /* 0x0000004a0b247223 */ /* 0x180fe20000010822 */
[-CC-:B------:R-:W-:Y:S01]  /*42b0*/  FFMA.FTZ R11, R13, R74.reuse, -R34.reuse ;  /* 0x0000004a0d0b7223 */ /* 0x180fe20000010822 */
[-CC-:B------:R-:W-:Y:S01]  /*42c0*/  FFMA.FTZ R64, R35, R74.reuse, -R34.reuse ;  /* 0x0000004a23407223 */ /* 0x180fe20000010822 */
[-CC-:B------:R-:W-:Y:S01]  /*42d0*/  FFMA.FTZ R52, R15, R74.reuse, -R34.reuse ;  /* 0x0000004a0f347223 */ /* 0x180fe20000010822 */
[-CC-:B------:R-:W-:Y:S01]  /*42e0*/  FFMA.FTZ R13, R43, R74.reuse, -R34.reuse ;  /* 0x0000004a2b0d7223 */ /* 0x180fe20000010822 */
[-CC-:B------:R-:W-:Y:S01]  /*42f0*/  FFMA.FTZ R54, R41, R74.reuse, -R34.reuse ;  /* 0x0000004a29367223 */ /* 0x180fe20000010822 */
[----:B------:R3:W4:Y:S01]  /*4300*/  MUFU.EX2 R117, R4 ;  /* 0x0000000400757308 */ /* 0x0007220000000800 */
[-CC-:B-1----:R-:W-:Y:S01]  /*4310*/  FFMA.FTZ R3, R21, R74.reuse, -R34.reuse ;  /* 0x0000004a15037223 */ /* 0x182fe20000010822 */
[-CC-:B------:R-:W-:Y:S01]  /*4320*/  FFMA.FTZ R56, R47, R74.reuse, -R34.reuse ;  /* 0x0000004a2f387223 */ /* 0x180fe20000010822 */
[-CC-:B------:R-:W-:Y:S01]  /*4330*/  FFMA.FTZ R15, R51, R74.reuse, -R34.reuse ;  /* 0x0000004a330f7223 */ /* 0x180fe20000010822 */
[-CC-:B------:R-:W-:Y:S01]  /*4340*/  FFMA.FTZ R58, R57, R74.reuse, -R34.reuse ;  /* 0x0000004a393a7223 */ /* 0x180fe20000010822 */
[-CC-:B------:R-:W-:Y:S01]  /*4350*/  FFMA.FTZ R41, R61, R74.reuse, -R34.reuse ;  /* 0x0000004a3d297223 */ /* 0x180fe20000010822 */
[-CC-:B------:R-:W-:Y:S01]  /*4360*/  FFMA.FTZ R60, R63, R74.reuse, -R34.reuse ;  /* 0x0000004a3f3c7223 */ /* 0x180fe20000010822 */
[-C--:B------:R-:W-:Y:S01]  /*4370*/  FFMA.FTZ R21, R33, R74.reuse, -R34 ;  /* 0x0000004a21157223 */ /* 0x080fe20000010822 */
[----:B------:R2:W1:Y:S01]  /*4380*/  MUFU.EX2 R68, R5 ;  /* 0x0000000500447308 */ /* 0x0004620000000800 */
[----:B---3--:R-:W-:Y:S01]  /*4390*/  @!P1 PRMT R4, RZ, 0x654, R0 ;  /* 0x00000654ff049816 */ /* 0x008fe20000000000 */
[-CC-:B------:R-:W-:Y:S01]  /*43a0*/  FFMA.FTZ R62, R65, R74.reuse, -R34.reuse ;  /* 0x0000004a413e7223 */ /* 0x180fe20000010822 */
[-CC-:B------:R-:W-:Y:S01]  /*43b0*/  FFMA.FTZ R33, R67, R74.reuse, -R34.reuse ;  /* 0x0000004a43217223 */ /* 0x180fe20000010822 */
[-CC-:B------:R-:W-:Y:S01]  /*43c0*/  FFMA.FTZ R83, R83, R74.reuse, -R34.reuse ;  /* 0x0000004a53537223 */ /* 0x180fe20000010822 */
[----:B------:R3:W-:Y:S01]  /*43d0*/  @!P1 SYNCS.ARRIVE.TRANS64.RED.A1T0 RZ, [R4+URZ], RZ ;  /* 0x000000ff04ff99a7 */ /* 0x0007e2000810043f */
[-CC-:B------:R-:W-:Y:S01]  /*43e0*/  FFMA.FTZ R23, R85, R74.reuse, -R34.reuse ;  /* 0x0000004a55177223 */ /* 0x180fe20000010822 */
[-CC-:B------:R-:W-:Y:S01]  /*43f0*/  FFMA.FTZ R89, R89, R74.reuse, -R34.reuse ;  /* 0x0000004a59597223 */ /* 0x180fe20000010822 */
[----:B------:R-:W5:Y:S01]  /*4400*/  MUFU.EX2 R7, R7 ;  /* 0x0000000700077308 */ /* 0x000f620000000800 */
[----:B--2---:R-:W-:Y:S01]  /*4410*/  FADD.FTZ R5, R6, R133 ;  /* 0x0000008506057221 */ /* 0x004fe20000010000 */
[----:B----4-:R-:W-:Y:S01]  /*4420*/  FADD.FTZ R35, R66, R117 ;  /* 0x0000007542237221 */ /* 0x010fe20000010000 */
[-CC-:B------:R-:W-:Y:S01]  /*4430*/  FFMA.FTZ R91, R91, R74.reuse, -R34.reuse ;  /* 0x0000004a5b5b7223 */ /* 0x180fe20000010822 */
[--C-:B------:R-:W-:Y:S01]  /*4440*/  FFMA.FTZ R93, R93, R74, -R34.reuse ;  /* 0x0000004a5d5d7223 */ /* 0x100fe20000010822 */
[----:B------:R-:W-:Y:S01]  /*4450*/  FADD.FTZ R70, R32, R5 ;  /* 0x0000000520467221 */ /* 0x000fe20000010000 */
[----:B------:R-:W-:Y:S01]  /*4460*/  F2FP.BF16.F32.PACK_AB R5, R117, R66 ;  /* 0x000000427505723e */ /* 0x000fe200000010ff */
[----:B------:R-:W-:Y:S01]  /*4470*/  FFMA.FTZ R66, R25, R74, -R34 ;  /* 0x0000004a19427223 */ /* 0x000fe20000010822 */
[----:B------:R-:W2:Y:S01]  /*4480*/  MUFU.EX2 R9, R9 ;  /* 0x0000000900097308 */ /* 0x000ea20000000800 */
[----:B-1----:R-:W-:Y:S01]  /*4490*/  FADD.FTZ R72, R68, R35 ;  /* 0x0000002344487221 */ /* 0x002fe20000010000 */
[----:B------:R-:W-:Y:S01]  /*44a0*/  FADD.FTZ R43, R135, R70 ;  /* 0x00000046872b7221 */ /* 0x000fe20000010000 */
[----:B---3--:R-:W-:Y:S01]  /*44b0*/  F2FP.BF16.F32.PACK_AB R4, R133, R6 ;  /* 0x000000068504723e */ /* 0x008fe200000010ff */
[--C-:B------:R-:W-:Y:S01]  /*44c0*/  FFMA.FTZ R35, R87, R74, -R34.reuse ;  /* 0x0000004a57237223 */ /* 0x100fe20000010822 */
[----:B------:R-:W-:Y:S01]  /*44d0*/  F2FP.BF16.F32.PACK_AB R6, R135, R32 ;  /* 0x000000208706723e */ /* 0x000fe200000010ff */
[-CC-:B------:R-:W-:Y:S01]  /*44e0*/  FFMA.FTZ R32, R37, R74.reuse, -R34.reuse ;  /* 0x0000004a25207223 */ /* 0x180fe20000010822 */
[----:B------:R-:W-:Y:S01]  /*44f0*/  FFMA.FTZ R95, R95, R74, -R34 ;  /* 0x0000004a5f5f7223 */ /* 0x000fe20000010822 */
[----:B------:R-:W1:Y:S01]  /*4500*/  MUFU.EX2 R36, R36 ;  /* 0x0000002400247308 */ /* 0x000e620000000800 */
[C---:B-----5:R-:W-:Y:S01]  /*4510*/  FADD.FTZ R72, R7.reuse, R72 ;  /* 0x0000004807487221 */ /* 0x060fe20000010000 */
[----:B------:R-:W-:Y:S01]  /*4520*/  F2FP.BF16.F32.PACK_AB R7, R7, R68 ;  /* 0x000000440707723e */ /* 0x000fe200000010ff */
[----:B------:R-:W-:Y:S01]  /*4530*/  FADD.FTZ R68, R8, R43 ;  /* 0x0000002b08447221 */ /* 0x000fe20000010000 */
[----:B------:R-:W-:Y:S01]  /*4540*/  F2FP.BF16.F32.PACK_AB R8, R55, R8 ;  /* 0x000000083708723e */ /* 0x000fe200000010ff */
[-CC-:B------:R-:W-:Y:S01]  /*4550*/  FFMA.FTZ R97, R97, R74.reuse, -R34.reuse ;  /* 0x0000004a61617223 */ /* 0x180fe20000010822 */
[----:B------:R-:W-:Y:S01]  /*4560*/  FFMA.FTZ R103, R103, R74, -R34 ;  /* 0x0000004a67677223 */ /* 0x000fe20000010822 */
[----:B------:R-:W-:Y:S01]  /*4570*/  FADD.FTZ R37, R55, R68 ;  /* 0x0000004437257221 */ /* 0x000fe20000010000 */
[----:B------:R-:W3:Y:S01]  /*4580*/  MUFU.EX2 R11, R11 ;  /* 0x0000000b000b7308 */ /* 0x000ee20000000800 */
[----:B--2---:R-:W-:Y:S01]  /*4590*/  FADD.FTZ R25, R9, R72 ;  /* 0x0000004809197221 */ /* 0x004fe20000010000 */
[----:B------:R2:W-:Y:S01]  /*45a0*/  STSM.16.M88.4 [R2+0x24300], R4 ;  /* 0x0243000402007844 */ /* 0x0005e20000000200 */
[----:B------:R-:W-:Y:S01]  /*45b0*/  FADD.FTZ R70, R10, R37 ;  /* 0x000000250a467221 */ /* 0x000fe20000010000 */
[----:B------:R-:W-:Y:S01]  /*45c0*/  F2FP.BF16.F32.PACK_AB R10, R39, R10 ;  /* 0x0000000a270a723e */ /* 0x000fe200000010ff */
[-CC-:B------:R-:W-:Y:S01]  /*45d0*/  FFMA.FTZ R105, R105, R74.reuse, -R34.reuse ;  /* 0x0000004a69697223 */ /* 0x180fe20000010822 */
[-C--:B------:R-:W-:Y:S01]  /*45e0*/  FFMA.FTZ R107, R107, R74.reuse, -R34 ;  /* 0x0000004a6b6b7223 */ /* 0x080fe20000010822 */
[----:B------:R-:W-:Y:S01]  /*45f0*/  FADD.FTZ R70, R39, R70 ;  /* 0x0000004627467221 */ /* 0x000fe20000010000 */
[----:B------:R-:W4:Y:S01]  /*4600*/  MUFU.EX2 R52, R52 ;  /* 0x0000003400347308 */ /* 0x000f220000000800 */
[C---:B-1----:R-:W-:Y:S01]  /*4610*/  FADD.FTZ R68, R36.reuse, R25 ;  /* 0x0000001924447221 */ /* 0x042fe20000010000 */
[-CC-:B------:R-:W-:Y:S01]  /*4620*/  FFMA.FTZ R25, R29, R74.reuse, -R34.reuse ;  /* 0x0000004a1d197223 */ /* 0x180fe20000010822 */
[----:B------:R-:W-:Y:S01]  /*4630*/  F2FP.BF16.F32.PACK_AB R9, R36, R9 ;  /* 0x000000092409723e */ /* 0x000fe200000010ff */
[-CC-:B------:R-:W-:Y:S01]  /*4640*/  FFMA.FTZ R109, R109, R74.reuse, -R34.reuse ;  /* 0x0000004a6d6d7223 */ /* 0x180fe20000010822 */
[----:B------:R-:W-:Y:S01]  /*4650*/  FFMA.FTZ R34, R111, R74, -R34 ;  /* 0x0000004a6f227223 */ /* 0x000fe20000010822 */
[----:B------:R-:W-:-:S02]  /*4660*/  IMAD.MOV.U32 R67, RZ, RZ, R71 ;  /* 0x000000ffff437224 */ /* 0x000fc400078e0047 */
[----:B------:R-:W1:Y:S01]  /*4670*/  MUFU.EX2 R3, R3 ;  /* 0x0000000300037308 */ /* 0x000e620000000800 */
[----:B---3--:R-:W-:Y:S01]  /*4680*/  FADD.FTZ R37, R11, R68 ;  /* 0x000000440b257221 */ /* 0x008fe20000010000 */
[----:B--2---:R-:W-:Y:S01]  /*4690*/  F2FP.BF16.F32.PACK_AB R4, R28, R27 ;  /* 0x0000001b1c04723e */ /* 0x004fe200000010ff */
[--C-:B------:R-:W-:Y:S02]  /*46a0*/  IMAD.MOV.U32 R65, RZ, RZ, R71.reuse ;  /* 0x000000ffff417224 */ /* 0x100fe400078e0047 */
[--C-:B------:R-:W-:Y:S02]  /*46b0*/  IMAD.MOV.U32 R63, RZ, RZ, R71.reuse ;  /* 0x000000ffff3f7224 */ /* 0x100fe400078e0047 */
[----:B------:R-:W-:Y:S01]  /*46c0*/  IMAD.MOV.U32 R61, RZ, RZ, R71 ;  /* 0x000000ffff3d7224 */ /* 0x000fe200078e0047 */
[----:B------:R-:W2:Y:S01]  /*46d0*/  MUFU.EX2 R54, R54 ;  /* 0x0000003600367308 */ /* 0x000ea20000000800 */
[C---:B----4-:R-:W-:Y:S01]  /*46e0*/  FADD.FTZ R68, R52.reuse, R37 ;  /* 0x0000002534447221 */ /* 0x050fe20000010000 */
[----:B------:R-:W-:Y:S01]  /*46f0*/  FADD.FTZ R37, R27, R70 ;  /* 0x000000461b257221 */ /* 0x000fe20000010000 */
[----:B------:R-:W-:Y:S01]  /*4700*/  F2FP.BF16.F32.PACK_AB R11, R52, R11 ;  /* 0x0000000b340b723e */ /* 0x000fe200000010ff */
[----:B------:R-:W-:-:S02]  /*4710*/  IMAD.MOV.U32 R57, RZ, RZ, R71 ;  /* 0x000000ffff397224 */ /* 0x000fc400078e0047 */
[----:B------:R-:W-:Y:S01]  /*4720*/  FADD.FTZ R37, R28, R37 ;  /* 0x000000251c257221 */ /* 0x000fe20000010000 */
[----:B------:R-:W-:Y:S01]  /*4730*/  IMAD.MOV.U32 R55, RZ, RZ, R71 ;  /* 0x000000ffff377224 */ /* 0x000fe200078e0047 */
[----:B------:R-:W3:Y:S01]  /*4740*/  MUFU.EX2 R13, R13 ;  /* 0x0000000d000d7308 */ /* 0x000ee20000000800 */
[----:B-1----:R-:W-:Y:S01]  /*4750*/  FADD.FTZ R43, R3, R68 ;  /* 0x00000044032b7221 */ /* 0x002fe20000010000 */
[----:B------:R-:W-:Y:S01]  /*4760*/  FADD.FTZ R70, R20, R37 ;  /* 0x0000002514467221 */ /* 0x000fe20000010000 */
[----:B------:R-:W-:Y:S01]  /*4770*/  STSM.16.M88.4 [R2+0x25b00], R8 ;  /* 0x025b000802007844 */ /* 0x000fe20000000200 */
[--C-:B------:R-:W-:Y:S02]  /*4780*/  IMAD.MOV.U32 R51, RZ, RZ, R71.reuse ;  /* 0x000000ffff337224 */ /* 0x100fe400078e0047 */
[----:B------:R-:W-:Y:S01]  /*4790*/  FADD.FTZ R47, R53, R70 ;  /* 0x00000046352f7221 */ /* 0x000fe20000010000 */
[----:B------:R-:W-:Y:S01]  /*47a0*/  IMAD.MOV.U32 R39, RZ, RZ, R71 ;  /* 0x000000ffff277224 */ /* 0x000fe200078e0047 */
[----:B------:R-:W1:Y:S01]  /*47b0*/  MUFU.EX2 R56, R56 ;  /* 0x0000003800387308 */ /* 0x000e620000000800 */
[----:B--2---:R-:W-:Y:S01]  /*47c0*/  FADD.FTZ R68, R54, R43 ;  /* 0x0000002b36447221 */ /* 0x004fe20000010000 */
[----:B------:R-:W-:Y:S01]  /*47d0*/  FADD.FTZ R70, R12, R47 ;  /* 0x0000002f0c467221 */ /* 0x000fe20000010000 */
[----:B------:R-:W-:-:S02]  /*47e0*/  F2FP.BF16.F32.PACK_AB R5, R54, R3 ;  /* 0x000000033605723e */ /* 0x000fc400000010ff */
[C---:B------:R-:W-:Y:S01]  /*47f0*/  F2FP.BF16.F32.PACK_AB R12, R45.reuse, R12 ;  /* 0x0000000c2d0c723e */ /* 0x040fe200000010ff */
[----:B------:R-:W-:Y:S01]  /*4800*/  FADD.FTZ R47, R45, R70 ;  /* 0x000000462d2f7221 */ /* 0x000fe20000010000 */
[----:B------:R-:W-:Y:S01]  /*4810*/  MOV R70, R71 ;  /* 0x0000004700467202 */ /* 0x000fe20000000f00 */
[----:B------:R-:W2:Y:S01]  /*4820*/  MUFU.EX2 R15, R15 ;  /* 0x0000000f000f7308 */ /* 0x000ea20000000800 */
[----:B---3--:R-:W-:Y:S01]  /*4830*/  FADD.FTZ R37, R13, R68 ;  /* 0x000000440d257221 */ /* 0x008fe20000010000 */
[----:B------:R-:W-:Y:S01]  /*4840*/  FADD.FTZ R6, R14, R47 ;  /* 0x0000002f0e067221 */ /* 0x000fe20000010000 */
[----:B------:R-:W-:-:S03]  /*4850*/  F2FP.BF16.F32.PACK_AB R14, R31, R14 ;  /* 0x0000000e1f0e723e */ /* 0x000fc600000010ff */
[----:B------:R-:W-:Y:S01]  /*4860*/  FADD.FTZ R27, R31, R6 ;  /* 0x000000061f1b7221 */ /* 0x000fe20000010000 */
[----:B------:R-:W-:Y:S01]  /*4870*/  F2FP.BF16.F32.PACK_AB R6, R53, R20 ;  /* 0x000000143506723e */ /* 0x000fe200000010ff */
[----:B------:R-:W3:Y:S01]  /*4880*/  MUFU.EX2 R58, R58 ;  /* 0x0000003a003a7308 */ /* 0x000ee20000000800 */
[----:B-1----:R-:W-:Y:S01]  /*4890*/  FADD.FTZ R68, R56, R37 ;  /* 0x0000002538447221 */ /* 0x002fe20000010000 */
[----:B------:R-:W-:Y:S01]  /*48a0*/  FADD.FTZ R52, R24, R27 ;  /* 0x0000001b18347221 */ /* 0x000fe20000010000 */
[----:B------:R-:W-:Y:S01]  /*48b0*/  F2FP.BF16.F32.PACK_AB R24, R49, R24 ;  /* 0x000000183118723e */ /* 0x000fe200000010ff */
[--C-:B------:R-:W-:Y:S02]  /*48c0*/  IMAD.MOV.U32 R53, RZ, RZ, R71.reuse ;  /* 0x000000ffff357224 */ /* 0x100fe400078e0047 */
[----:B------:R-:W-:Y:S02]  /*48d0*/  IMAD.MOV.U32 R31, RZ, RZ, R71 ;  /* 0x000000ffff1f7224 */ /* 0x000fe400078e0047 */
[----:B------:R-:W1:Y:S01]  /*48e0*/  MUFU.EX2 R41, R41 ;  /* 0x0000002900297308 */ /* 0x000e620000000800 */
[----:B--2---:R-:W-:-:S07]  /*48f0*/  FADD.FTZ R37, R15, R68 ;  /* 0x000000440f257221 */ /* 0x004fce0000010000 */
[----:B------:R-:W2:Y:S01]  /*4900*/  MUFU.EX2 R60, R60 ;  /* 0x0000003c003c7308 */ /* 0x000ea20000000800 */
[----:B---3--:R-:W-:Y:S01]  /*4910*/  FADD.FTZ R68, R58, R37 ;  /* 0x000000253a447221 */ /* 0x008fe20000010000 */
[----:B------:R-:W-:-:S06]  /*4920*/  IMAD.MOV.U32 R37, RZ, RZ, R71 ;  /* 0x000000ffff257224 */ /* 0x000fcc00078e0047 */
[----:B------:R-:W3:Y:S01]  /*4930*/  MUFU.EX2 R21, R21 ;  /* 0x0000001500157308 */ /* 0x000ee20000000800 */
[----:B-1----:R-:W-:Y:S01]  /*4940*/  FADD.FTZ R7, R41, R68 ;  /* 0x0000004429077221 */ /* 0x002fe20000010000 */
[----:B------:R-:W-:-:S06]  /*4950*/  IMAD.MOV.U32 R68, RZ, RZ, R71 ;  /* 0x000000ffff447224 */ /* 0x000fcc00078e0047 */
[----:B------:R-:W1:Y:S01]  /*4960*/  MUFU.EX2 R62, R62 ;  /* 0x0000003e003e7308 */ /* 0x000e620000000800 */
[----:B--2---:R-:W-:Y:S01]  /*4970*/  FADD.FTZ R28, R60, R7 ;  /* 0x000000073c1c7221 */ /* 0x004fe20000010000 */
[----:B------:R-:W-:Y:S01]  /*4980*/  F2FP.BF16.F32.PACK_AB R7, R56, R13 ;  /* 0x0000000d3807723e */ /* 0x000fe200000010ff */
[----:B------:R-:W-:Y:S01]  /*4990*/  FADD.FTZ R13, R49, R52 ;  /* 0x00000034310d7221 */ /* 0x000fe20000010000 */
[--C-:B------:R-:W-:Y:S02]  /*49a0*/  IMAD.MOV.U32 R56, RZ, RZ, R71.reuse ;  /* 0x000000ffff387224 */ /* 0x100fe400078e0047 */
[----:B------:R-:W-:Y:S02]  /*49b0*/  IMAD.MOV.U32 R49, RZ, RZ, R71 ;  /* 0x000000ffff317224 */ /* 0x000fe400078e0047 */
[----:B------:R-:W-:Y:S01]  /*49c0*/  FADD.FTZ R52, R26, R13 ;  /* 0x0000000d1a347221 */ /* 0x000fe20000010000 */
[----:B------:R-:W2:Y:S01]  /*49d0*/  MUFU.EX2 R33, R33 ;  /* 0x0000002100217308 */ /* 0x000ea20000000800 */
[----:B---3--:R-:W-:Y:S01]  /*49e0*/  FADD.FTZ R3, R21, R28 ;  /* 0x0000001c15037221 */ /* 0x008fe20000010000 */
[----:B------:R3:W-:Y:S01]  /*49f0*/  STSM.16.M88.4 [R2+0x27300], R4 ;  /* 0x0273000402007844 */ /* 0x0007e20000000200 */
[----:B------:R-:W-:-:S02]  /*4a00*/  F2FP.BF16.F32.PACK_AB R13, R58, R15 ;  /* 0x0000000f3a0d723e */ /* 0x000fc400000010ff */
[----:B------:R-:W-:Y:S01]  /*4a10*/  F2FP.BF16.F32.PACK_AB R15, R60, R41 ;  /* 0x000000293c0f723e */ /* 0x000fe200000010ff */
[----:B------:R-:W-:Y:S01]  /*4a20*/  IMAD.MOV.U32 R60, RZ, RZ, R71 ;  /* 0x000000ffff3c7224 */ /* 0x000fe200078e0047 */
[----:B------:R-:W-:Y:S01]  /*4a30*/  MOV R58, R71 ;  /* 0x00000047003a7202 */ /* 0x000fe20000000f00 */
[----:B------:R-:W4:Y:S01]  /*4a40*/  MUFU.EX2 R59, R59 ;  /* 0x0000003b003b7308 */ /* 0x000f220000000800 */
[----:B-1----:R-:W-:Y:S01]  /*4a50*/  FADD.FTZ R28, R62, R3 ;  /* 0x000000033e1c7221 */ /* 0x002fe20000010000 */
[----:B------:R-:W-:Y:S06]  /*4a60*/  STSM.16.M88.4 [R2+0x28b00], R12 ;  /* 0x028b000c02007844 */ /* 0x000fec0000000200 */
[----:B------:R-:W1:Y:S01]  /*4a70*/  MUFU.EX2 R64, R64 ;  /* 0x0000004000407308 */ /* 0x000e620000000800 */
[----:B--2---:R-:W-:-:S07]  /*4a80*/  FADD.FTZ R3, R33, R28 ;  /* 0x0000001c21037221 */ /* 0x004fce0000010000 */
[----:B------:R-:W2:Y:S01]  /*4a90*/  MUFU.EX2 R0, R83 ;  /* 0x0000005300007308 */ /* 0x000ea20000000800 */
[C---:B----4-:R-:W-:Y:S01]  /*4aa0*/  FADD.FTZ R27, R59.reuse, R52 ;  /* 0x000000343b1b7221 */ /* 0x050fe20000010000 */
[----:B------:R-:W-:Y:S01]  /*4ab0*/  F2FP.BF16.F32.PACK_AB R26, R59, R26 ;  /* 0x0000001a3b1a723e */ /* 0x000fe200000010ff */
[----:B------:R-:W-:Y:S02]  /*4ac0*/  IMAD.MOV.U32 R59, RZ, RZ, R71 ;  /* 0x000000ffff3b7224 */ /* 0x000fe400078e0047 */
[----:B------:R-:W-:-:S03]  /*4ad0*/  FADD.FTZ R28, R30, R27 ;  /* 0x0000001b1e1c7221 */ /* 0x000fc60000010000 */
[----:B------:R-:W4:Y:S01]  /*4ae0*/  MUFU.EX2 R69, R69 ;  /* 0x0000004500457308 */ /* 0x000f220000000800 */
[----:B-1----:R-:W-:-:S07]  /*4af0*/  FADD.FTZ R3, R64, R3 ;  /* 0x0000000340037221 */ /* 0x002fce0000010000 */
[----:B------:R-:W1:Y:S01]  /*4b00*/  MUFU.EX2 R23, R23 ;  /* 0x0000001700177308 */ /* 0x000e620000000800 */
[----:B--2---:R-:W-:-:S07]  /*4b10*/  FADD.FTZ R52, R0, R3 ;  /* 0x0000000300347221 */ /* 0x004fce0000010000 */
[----:B------:R-:W2:Y:S01]  /*4b20*/  MUFU.EX2 R38, R38 ;  /* 0x0000002600267308 */ /* 0x000ea20000000800 */
[C---:B----4-:R-:W-:Y:S01]  /*4b30*/  FADD.FTZ R3, R69.reuse, R28 ;  /* 0x0000001c45037221 */ /* 0x050fe20000010000 */
[----:B---3--:R-:W-:Y:S01]  /*4b40*/  F2FP.BF16.F32.PACK_AB R4, R69, R30 ;  /* 0x0000001e4504723e */ /* 0x008fe200000010ff */
[----:B------:R-:W-:Y:S01]  /*4b50*/  IMAD.MOV.U32 R69, RZ, RZ, R71 ;  /* 0x000000ffff457224 */ /* 0x000fe200078e0047 */
[----:B------:R-:W-:-:S04]  /*4b60*/  MOV R30, R71 ;  /* 0x00000047001e7202 */ /* 0x000fc80000000f00 */
[----:B------:R-:W3:Y:S01]  /*4b70*/  MUFU.EX2 R32, R32 ;  /* 0x0000002000207308 */ /* 0x000ee20000000800 */
[C---:B-1----:R-:W-:Y:S01]  /*4b80*/  FADD.FTZ R27, R23.reuse, R52 ;  /* 0x00000034171b7221 */ /* 0x042fe20000010000 */
[----:B------:R-:W-:-:S06]  /*4b90*/  F2FP.BF16.F32.PACK_AB R5, R23, R0 ;  /* 0x000000001705723e */ /* 0x000fcc00000010ff */
[----:B------:R-:W1:Y:S01]  /*4ba0*/  MUFU.EX2 R77, R77 ;  /* 0x0000004d004d7308 */ /* 0x000e620000000800 */
[----:B--2---:R-:W-:-:S07]  /*4bb0*/  FADD.FTZ R52, R38, R3 ;  /* 0x0000000326347221 */ /* 0x004fce0000010000 */
[----:B------:R-:W2:Y:S01]  /*4bc0*/  MUFU.EX2 R35, R35 ;  /* 0x0000002300237308 */ /* 0x000ea20000000800 */
[----:B---3--:R-:W-:Y:S01]  /*4bd0*/  FADD.FTZ R54, R32, R27 ;  /* 0x0000001b20367221 */ /* 0x008fe20000010000 */
[----:B------:R-:W-:Y:S01]  /*4be0*/  F2FP.BF16.F32.PACK_AB R27, R64, R33 ;  /* 0x00000021401b723e */ /* 0x000fe200000010ff */
[--C-:B------:R-:W-:Y:S02]  /*4bf0*/  IMAD.MOV.U32 R64, RZ, RZ, R71.reuse ;  /* 0x000000ffff407224 */ /* 0x100fe400078e0047 */
[----:B------:R-:W-:-:S03]  /*4c00*/  IMAD.MOV.U32 R33, RZ, RZ, R71 ;  /* 0x000000ffff217224 */ /* 0x000fc600078e0047 */
[----:B------:R-:W3:Y:S01]  /*4c10*/  MUFU.EX2 R40, R40 ;  /* 0x0000002800287308 */ /* 0x000ee20000000800 */
[----:B-1----:R-:W-:Y:S01]  /*4c20*/  FADD.FTZ R3, R77, R52 ;  /* 0x000000344d037221 */ /* 0x002fe20000010000 */
[----:B------:R-:W-:-:S06]  /*4c30*/  IMAD.MOV.U32 R52, RZ, RZ, R71 ;  /* 0x000000ffff347224 */ /* 0x000fcc00078e0047 */
[----:B------:R-:W1:Y:S01]  /*4c40*/  MUFU.EX2 R29, R89 ;  /* 0x00000059001d7308 */ /* 0x000e620000000800 */
[----:B--2---:R-:W-:-:S07]  /*4c50*/  FADD.FTZ R54, R35, R54 ;  /* 0x0000003623367221 */ /* 0x004fce0000010000 */
[----:B------:R-:W2:Y:S01]  /*4c60*/  MUFU.EX2 R66, R66 ;  /* 0x0000004200427308 */ /* 0x000ea20000000800 */
[----:B---3--:R-:W-:-:S07]  /*4c70*/  FADD.FTZ R6, R40, R3 ;  /* 0x0000000328067221 */ /* 0x008fce0000010000 */
[----:B------:R-:W3:Y:S01]  /*4c80*/  MUFU.EX2 R43, R91 ;  /* 0x0000005b002b7308 */ /* 0x000ee20000000800 */
[----:B-1----:R-:W-:Y:S01]  /*4c90*/  FADD.FTZ R3, R29, R54 ;  /* 0x000000361d037221 */ /* 0x002fe20000010000 */
[----:B------:R-:W-:-:S06]  /*4ca0*/  MOV R54, R71 ;  /* 0x0000004700367202 */ /* 0x000fcc0000000f00 */
[----:B------:R-:W1:Y:S01]  /*4cb0*/  MUFU.EX2 R79, R79 ;  /* 0x0000004f004f7308 */ /* 0x000e620000000800 */
[C---:B--2---:R-:W-:Y:S01]  /*4cc0*/  FADD.FTZ R8, R66.reuse, R3 ;  /* 0x0000000342087221 */ /* 0x044fe20000010000 */
[----:B------:R-:W-:Y:S01]  /*4cd0*/  F2FP.BF16.F32.PACK_AB R41, R66, R29 ;  /* 0x0000001d4229723e */ /* 0x000fe200000010ff */
[----:B------:R-:W-:Y:S01]  /*4ce0*/  IMAD.MOV.U32 R29, RZ, RZ, R71 ;  /* 0x000000ffff1d7224 */ /* 0x000fe200078e0047 */
[----:B------:R-:W-:-:S04]  /*4cf0*/  MOV R66, R71 ;  /* 0x0000004700427202 */ /* 0x000fc80000000f00 */
[----:B------:R-:W2:Y:S01]  /*4d00*/  MUFU.EX2 R36, R93 ;  /* 0x0000005d00247308 */ /* 0x000ea20000000800 */
[----:B---3--:R-:W-:-:S07]  /*4d10*/  FADD.FTZ R3, R43, R8 ;  /* 0x000000082b037221 */ /* 0x008fce0000010000 */
[----:B------:R-:W3:Y:S01]  /*4d20*/  MUFU.EX2 R42, R42 ;  /* 0x0000002a002a7308 */ /* 0x000ee20000000800 */
[----:B-1----:R-:W-:Y:S01]  /*4d30*/  FADD.FTZ R7, R79, R6 ;  /* 0x000000064f077221 */ /* 0x002fe20000010000 */
[----:B------:R-:W-:Y:S02]  /*4d40*/  F2FP.BF16.F32.PACK_AB R6, R77, R38 ;  /* 0x000000264d06723e */ /* 0x000fe400000010ff */
[----:B------:R-:W-:Y:S02]  /*4d50*/  F2FP.BF16.F32.PACK_AB R40, R79, R40 ;  /* 0x000000284f28723e */ /* 0x000fe400000010ff */
[----:B------:R-:W-:Y:S02]  /*4d60*/  MOV R38, R71 ;  /* 0x0000004700267202 */ /* 0x000fe40000000f00 */
[----:B------:R-:W1:Y:S01]  /*4d70*/  MUFU.EX2 R95, R95 ;  /* 0x0000005f005f7308 */ /* 0x000e620000000800 */
[C---:B--2---:R-:W-:Y:S01]  /*4d80*/  FADD.FTZ R8, R36.reuse, R3 ;  /* 0x0000000324087221 */ /* 0x044fe20000010000 */
[----:B------:R-:W-:Y:S01]  /*4d90*/  F2FP.BF16.F32.PACK_AB R43, R36, R43 ;  /* 0x0000002b242b723e */ /* 0x000fe200000010ff */
[----:B------:R-:W-:-:S05]  /*4da0*/  IMAD.MOV.U32 R36, RZ, RZ, R71 ;  /* 0x000000ffff247224 */ /* 0x000fca00078e0047 */
[----:B------:R-:W2:Y:S01]  /*4db0*/  MUFU.EX2 R81, R81 ;  /* 0x0000005100517308 */ /* 0x000ea20000000800 */
[----:B---3--:R-:W-:Y:S01]  /*4dc0*/  FADD.FTZ R10, R42, R7 ;  /* 0x000000072a0a7221 */ /* 0x008fe20000010000 */
[----:B------:R-:W-:Y:S01]  /*4dd0*/  F2FP.BF16.F32.PACK_AB R7, R35, R32 ;  /* 0x000000202307723e */ /* 0x000fe200000010ff */
[--C-:B------:R-:W-:Y:S02]  /*4de0*/  IMAD.MOV.U32 R35, RZ, RZ, R71.reuse ;  /* 0x000000ffff237224 */ /* 0x100fe400078e0047 */
[----:B------:R-:W-:-:S03]  /*4df0*/  IMAD.MOV.U32 R32, RZ, RZ, R71 ;  /* 0x000000ffff207224 */ /* 0x000fc600078e0047 */
[----:B------:R-:W3:Y:S01]  /*4e00*/  MUFU.EX2 R20, R97 ;  /* 0x0000006100147308 */ /* 0x000ee20000000800 */
[----:B-1----:R-:W-:-:S07]  /*4e10*/  FADD.FTZ R3, R95, R8 ;  /* 0x000000085f037221 */ /* 0x002fce0000010000 */
[----:B------:R-:W1:Y:S01]  /*4e20*/  MUFU.EX2 R44, R44 ;  /* 0x0000002c002c7308 */ /* 0x000e620000000800 */
[C---:B--2---:R-:W-:Y:S01]  /*4e30*/  FADD.FTZ R9, R81.reuse, R10 ;  /* 0x0000000a51097221 */ /* 0x044fe20000010000 */
[----:B------:R-:W-:-:S06]  /*4e40*/  F2FP.BF16.F32.PACK_AB R42, R81, R42 ;  /* 0x0000002a512a723e */ /* 0x000fcc00000010ff */
[----:B------:R2:W4:Y:S01]  /*4e50*/  MUFU.EX2 R47, R25 ;  /* 0x00000019002f7308 */ /* 0x0005220000000800 */
[C---:B---3--:R-:W-:Y:S01]  /*4e60*/  FADD.FTZ R8, R20.reuse, R3 ;  /* 0x0000000314087221 */ /* 0x048fe20000010000 */
[----:B------:R-:W-:-:S06]  /*4e70*/  F2FP.BF16.F32.PACK_AB R45, R20, R95 ;  /* 0x0000005f142d723e */ /* 0x000fcc00000010ff */
[----:B------:R-:W3:Y:S01]  /*4e80*/  MUFU.EX2 R99, R99 ;  /* 0x0000006300637308 */ /* 0x000ee20000000800 */
[----:B--2---:R-:W-:Y:S01]  /*4e90*/  F2FP.BF16.F32.PACK_AB R25, R62, R21 ;  /* 0x000000153e19723e */ /* 0x004fe200000010ff */
[----:B-1----:R-:W-:Y:S01]  /*4ea0*/  FADD.FTZ R10, R44, R9 ;  /* 0x000000092c0a7221 */ /* 0x002fe20000010000 */
[----:B------:R-:W-:-:S03]  /*4eb0*/  MOV R62, R71 ;  /* 0x00000047003e7202 */ /* 0x000fc60000000f00 */
[----:B------:R1:W-:Y:S02]  /*4ec0*/  STSM.16.M88.4 [R2+0x2a300], R24 ;  /* 0x02a3001802007844 */ /* 0x0003e40000000200 */
[----:B------:R-:W2:Y:S01]  /*4ed0*/  MUFU.EX2 R28, R103 ;  /* 0x00000067001c7308 */ /* 0x000ea20000000800 */
[----:B----4-:R-:W-:Y:S01]  /*4ee0*/  FADD.FTZ R3, R47, R8 ;  /* 0x000000082f037221 */ /* 0x010fe20000010000 */
[----:B------:R4:W-:Y:S04]  /*4ef0*/  STSM.16.M88.4 [R2+0x2bb00], R4 ;  /* 0x02bb000402007844 */ /* 0x0009e80000000200 */
[----:B------:R5:W-:Y:S02]  /*4f00*/  STSM.16.M88.4 [R2+0x2d300], R40 ;  /* 0x02d3002802007844 */ /* 0x000be40000000200 */
[----:B------:R-:W5:Y:S01]  /*4f10*/  MUFU.EX2 R46, R46 ;  /* 0x0000002e002e7308 */ /* 0x000f620000000800 */
[C---:B---3--:R-:W-:Y:S01]  /*4f20*/  FADD.FTZ R9, R99.reuse, R10 ;  /* 0x0000000a63097221 */ /* 0x048fe20000010000 */
[----:B------:R-:W-:Y:S01]  /*4f30*/  F2FP.BF16.F32.PACK_AB R44, R99, R44 ;  /* 0x0000002c632c723e */ /* 0x000fe200000010ff */
[----:B-1----:R-:W-:Y:S01]  /*4f40*/  IMAD.MOV.U32 R27, RZ, RZ, R71 ;  /* 0x000000ffff1b7224 */ /* 0x002fe200078e0047 */
[----:B------:R-:W-:-:S04]  /*4f50*/  MOV R26, R71 ;  /* 0x00000047001a7202 */ /* 0x000fc80000000f00 */
[----:B------:R-:W1:Y:S01]  /*4f60*/  MUFU.EX2 R101, R101 ;  /* 0x0000006500657308 */ /* 0x000e620000000800 */
[C---:B--2---:R-:W-:Y:S01]  /*4f70*/  F2FP.BF16.F32.PACK_AB R47, R28.reuse, R47 ;  /* 0x0000002f1c2f723e */ /* 0x044fe200000010ff */
[----:B----4-:R-:W-:Y:S01]  /*4f80*/  FADD.FTZ R4, R28, R3 ;  /* 0x000000031c047221 */ /* 0x010fe20000010000 */
[--C-:B------:R-:W-:Y:S02]  /*4f90*/  IMAD.MOV.U32 R28, RZ, RZ, R71.reuse ;  /* 0x000000ffff1c7224 */ /* 0x100fe400078e0047 */
[--C-:B------:R-:W-:Y:S01]  /*4fa0*/  IMAD.MOV.U32 R25, RZ, RZ, R71.reuse ;  /* 0x000000ffff197224 */ /* 0x100fe200078e0047 */
[----:B-----5:R-:W-:Y:S01]  /*4fb0*/  MOV R42, R71 ;  /* 0x00000047002a7202 */ /* 0x020fe20000000f00 */
[----:B------:R-:W-:Y:S01]  /*4fc0*/  IMAD.MOV.U32 R43, RZ, RZ, R71 ;  /* 0x000000ffff2b7224 */ /* 0x000fe200078e0047 */
[----:B------:R-:W2:Y:S01]  /*4fd0*/  MUFU.EX2 R105, R105 ;  /* 0x0000006900697308 */ /* 0x000ea20000000800 */
[----:B------:R-:W-:Y:S01]  /*4fe0*/  FADD.FTZ R10, R46, R9 ;  /* 0x000000092e0a7221 */ /* 0x000fe20000010000 */
[----:B------:R-:W-:-:S02]  /*4ff0*/  IMAD.MOV.U32 R41, RZ, RZ, R71 ;  /* 0x000000ffff297224 */ /* 0x000fc400078e0047 */
[--C-:B------:R-:W-:Y:S02]  /*5000*/  IMAD.MOV.U32 R40, RZ, RZ, R71.reuse ;  /* 0x000000ffff287224 */ /* 0x100fe400078e0047 */
[----:B------:R-:W-:Y:S02]  /*5010*/  IMAD.MOV.U32 R24, RZ, RZ, R71 ;  /* 0x000000ffff187224 */ /* 0x000fe400078e0047 */
[----:B------:R-:W3:Y:S01]  /*5020*/  MUFU.EX2 R48, R48 ;  /* 0x0000003000307308 */ /* 0x000ee20000000800 */
[C---:B-1----:R-:W-:Y:S01]  /*5030*/  F2FP.BF16.F32.PACK_AB R46, R101.reuse, R46 ;  /* 0x0000002e652e723e */ /* 0x042fe200000010ff */
[----:B------:R-:W-:-:S04]  /*5040*/  FADD.FTZ R5, R101, R10 ;  /* 0x0000000a65057221 */ /* 0x000fc80000010000 */
[----:B------:R1:W-:Y:S02]  /*5050*/  STSM.16.M88.4 [R2+0x2eb00], R44 ;  /* 0x02eb002c02007844 */ /* 0x0003e40000000200 */
[----:B------:R-:W4:Y:S01]  /*5060*/  MUFU.EX2 R113, R113 ;  /* 0x0000007100717308 */ /* 0x000f220000000800 */
[----:B--2---:R-:W-:-:S07]  /*5070*/  FADD.FTZ R3, R105, R4 ;  /* 0x0000000469037221 */ /* 0x004fce0000010000 */
[----:B------:R-:W-:Y:S01]  /*5080*/  MUFU.EX2 R50, R50 ;  /* 0x0000003200327308 */ /* 0x000fe20000000800 */
[----:B---3--:R-:W-:Y:S01]  /*5090*/  FADD.FTZ R6, R48, R5 ;  /* 0x0000000530067221 */ /* 0x008fe20000010000 */
[----:B-1----:R-:W-:Y:S01]  /*50a0*/  IMAD.MOV.U32 R47, RZ, RZ, R71 ;  /* 0x000000ffff2f7224 */ /* 0x002fe200078e0047 */
[----:B------:R-:W-:-:S05]  /*50b0*/  MOV R46, R71 ;  /* 0x00000047002e7202 */ /* 0x000fca0000000f00 */
[----:B------:R-:W1:Y:S01]  /*50c0*/  MUFU.EX2 R115, R115 ;  /* 0x0000007300737308 */ /* 0x000e620000000800 */
[C---:B----4-:R-:W-:Y:S01]  /*50d0*/  F2FP.BF16.F32.PACK_AB R104, R113.reuse, R48 ;  /* 0x000000307168723e */ /* 0x050fe200000010ff */
[----:B------:R-:W-:Y:S01]  /*50e0*/  FADD.FTZ R5, R113, R6 ;  /* 0x0000000671057221 */ /* 0x000fe20000010000 */
[--C-:B------:R-:W-:Y:S02]  /*50f0*/  IMAD.MOV.U32 R48, RZ, RZ, R71.reuse ;  /* 0x000000ffff307224 */ /* 0x100fe400078e0047 */
[--C-:B------:R-:W-:Y:S02]  /*5100*/  IMAD.MOV.U32 R45, RZ, RZ, R71.reuse ;  /* 0x000000ffff2d7224 */ /* 0x100fe400078e0047 */
[----:B------:R-:W-:Y:S01]  /*5110*/  IMAD.MOV.U32 R44, RZ, RZ, R71 ;  /* 0x000000ffff2c7224 */ /* 0x000fe200078e0047 */
[----:B------:R-:W2:Y:S08]  /*5120*/  MUFU.EX2 R0, R107 ;  /* 0x0000006b00007308 */ /* 0x000eb00000000800 */
[----:B------:R-:W-:Y:S01]  /*5130*/  MUFU.EX2 R109, R109 ;  /* 0x0000006d006d7308 */ /* 0x000fe20000000800 */
[----:B-1----:R-:W-:-:S07]  /*5140*/  F2FP.BF16.F32.PACK_AB R106, R115, R50 ;  /* 0x00000032736a723e */ /* 0x002fce00000010ff */
[----:B------:R-:W1:Y:S01]  /*5150*/  MUFU.EX2 R34, R34 ;  /* 0x0000002200227308 */ /* 0x000e620000000800 */
[C---:B--2---:R-:W-:Y:S01]  /*5160*/  F2FP.BF16.F32.PACK_AB R105, R0.reuse, R105 ;  /* 0x000000690069723e */ /* 0x044fe200000010ff */
[----:B------:R-:W-:Y:S01]  /*5170*/  FADD.FTZ R4, R0, R3 ;  /* 0x0000000300047221 */ /* 0x000fe20000010000 */
[----:B------:R-:W-:Y:S01]  /*5180*/  FADD.FTZ R0, R50, R5 ;  /* 0x0000000532007221 */ /* 0x000fe20000010000 */
[----:B------:R-:W-:-:S03]  /*5190*/  MOV R50, R71 ;  /* 0x0000004700327202 */ /* 0x000fc60000000f00 */
[----:B------:R-:W-:Y:S01]  /*51a0*/  FADD.FTZ R0, R115, R0 ;  /* 0x0000000073007221 */ /* 0x000fe20000010000 */
[----:B-1----:R-:W-:Y:S01]  /*51b0*/  F2FP.BF16.F32.PACK_AB R107, R34, R109 ;  /* 0x0000006d226b723e */ /* 0x002fe200000010ff */
[----:B------:R-:W-:-:S04]  /*51c0*/  FADD.FTZ R109, R109, R4 ;  /* 0x000000046d6d7221 */ /* 0x000fc80000010000 */
[----:B------:R1:W-:Y:S01]  /*51d0*/  STSM.16.M88.4 [R2+0x30300], R104 ;  /* 0x0303006802007844 */ /* 0x0003e20000000200 */
[----:B------:R-:W-:Y:S01]  /*51e0*/  FADD.FTZ R4, R34, R109 ;  /* 0x0000006d22047221 */ /* 0x000fe20000010000 */
[----:B------:R-:W-:Y:S01]  /*51f0*/  MOV R34, R71 ;  /* 0x0000004700227202 */ /* 0x000fe20000000f00 */
[----:B------:R2:W-:Y:S06]  /*5200*/  MEMBAR.ALL.CTA ;  /* 0x0000000000007992 */ /* 0x0005ec0000008000 */
[----:B--2---:R-:W2:Y:S02]  /*5210*/  FENCE.VIEW.ASYNC.S ;  /* 0x00000000000073c6 */ /* 0x004ea40000000000 */
[----:B--2---:R-:W-:Y:S01]  /*5220*/  NOP ;  /* 0x0000000000007918 */ /* 0x004fe20000000000 */
[----:B------:R-:W-:Y:S05]  /*5230*/  @!P2 BRA `(.L_x_15) ;  /* 0x00000040007ca947 */ /* 0x000fea0003800000 */
[----:B------:R-:W-:Y:S01]  /*5240*/  VIADD R3, R22, 0xfffffffe ;  /* 0xfffffffe16037836 */ /* 0x000fe20000000000 */
[----:B------:R-:W-:Y:S01]  /*5250*/  MOV R6, R73 ;  /* 0x0000004900067202 */ /* 0x000fe20000000f00 */
[----:B------:R-:W-:Y:S01]  /*5260*/  IMAD.MOV.U32 R5, RZ, RZ, R75 ;  /* 0x000000ffff057224 */ /* 0x000fe200078e004b */
[----:B------:R-:W-:Y:S02]  /*5270*/  CS2R R70, SRZ ;  /* 0x0000000000467805 */ /* 0x000fe4000001ff00 */
[----:B------:R-:W-:Y:S02]  /*5280*/  CS2R R68, SRZ ;  /* 0x0000000000447805 */ /* 0x000fe4000001ff00 */
[----:B------:R-:W-:Y:S02]  /*5290*/  CS2R R66, SRZ ;  /* 0x0000000000427805 */ /* 0x000fe4000001ff00 */
[----:B------:R-:W-:Y:S02]  /*52a0*/  CS2R R64, SRZ ;  /* 0x0000000000407805 */ /* 0x000fe4000001ff00 */
[----:B------:R-:W-:-:S02]  /*52b0*/  CS2R R62, SRZ ;  /* 0x00000000003e7805 */ /* 0x000fc4000001ff00 */
[----:B------:R-:W-:Y:S02]  /*52c0*/  CS2R R60, SRZ ;  /* 0x00000000003c7805 */ /* 0x000fe4000001ff00 */
        /* <DEDUP_REMOVED lines=17> */
[----:B------:R-:W-:Y:S01]  /*53e0*/  CS2R R24, SRZ ;  /* 0x0000000000187805 */ /* 0x000fe2000001ff00 */
[----:B------:R-:W-:Y:S01]  /*53f0*/  UMOV UR7, UR60 ;  /* 0x0000003c00077c82 */ /* 0x000fe20008000000 */
[----:B------:R-:W-:Y:S01]  /*5400*/  UMOV UR6, UR38 ;  /* 0x0000002600067c82 */ /* 0x000fe20008000000 */
[----:B------:R-:W-:-:S05]  /*5410*/  ULDC UR5, c[0x0][0x9d8] ;  /* 0x0002760000057ab9 */ /* 0x000fca0000000800 */
.L_x_24:
[----:B------:R-:W-:Y:S01]  /*5420*/  UIADD3 UR38, UR6, 0x1, URZ ;  /* 0x0000000106267890 */ /* 0x000fe2000fffe03f */
[----:B------:R-:W-:-:S03]  /*5430*/  ISETP.NE.AND P3, PT, RZ, UR61, PT ;  /* 0x0000003dff007c0c */ /* 0x000fc6000bf65270 */
[----:B------:R-:W-:-:S04]  /*5440*/  UISETP.NE.AND UP0, UPT, UR38, 0x2, UPT ;  /* 0x000000022600788c */ /* 0x000fc8000bf05270 */
[----:B------:R-:W-:Y:S02]  /*5450*/  USEL UR60, URZ, 0x1, UP0 ;  /* 0x000000013f3c7887 */ /* 0x000fe40008000000 */
[----:B------:R-:W-:Y:S02]  /*5460*/  USEL UR38, UR38, URZ, UP0 ;  /* 0x0000003f26267287 */ /* 0x000fe40008000000 */
[----:B------:R-:W-:Y:S02]  /*5470*/  ULOP3.LUT UR60, UR7, UR60, URZ, 0x3c, !UPT ;  /* 0x0000003c073c7292 */ /* 0x000fe4000f8e3c3f */
[----:B--2---:R-:W-:Y:S10]  /*5480*/  @P3 BRA `(.L_x_16) ;  /* 0x00000000002c3947 */ /* 0x004ff40003800000 */
[----:B------:R-:W-:Y:S05]  /*5490*/  @!P0 BRA `(.L_x_17) ;  /* 0x0000000000048947 */ /* 0x000fea0003800000 */
[----:B------:R-:W-:Y:S01]  /*54a0*/  BPT.TRAP 0x1 ;  /* 0x000000040000795c */ /* 0x000fe20000300000 */
.L_x_17:
[----:B------:R-:W-:Y:S01]  /*54b0*/  ULEA UR4, UR38, UR39, 0x3 ;  /* 0x0000002726047291 */ /* 0x000fe2000f8e183f */
[----:B------:R-:W-:-:S05]  /*54c0*/  IMAD.U32 R7, RZ, RZ, UR60 ;  /* 0x0000003cff077e24 */ /* 0x000fca000f8e00ff */
[----:B------:R-:W-:-:S04]  /*54d0*/  SHF.L.U32 R7, R7, 0x1f, RZ ;  /* 0x0000001f07077819 */ /* 0x000fc800000006ff */
[----:B------:R2:W3:Y:S01]  /*54e0*/  SYNCS.PHASECHK.TRANS64.TRYWAIT P2, [UR4+0x31c30], R7 ;  /* 0x031c3007ff0075a7 */ /* 0x0004e20008040144 */
[----:B------:R-:W-:Y:S05]  /*54f0*/  @!P0 BRA `(.L_x_18) ;  /* 0x0000000000048947 */ /* 0x000fea0003800000 */
[----:B------:R-:W-:Y:S01]  /*5500*/  BPT.TRAP 0x1 ;  /* 0x000000040000795c */ /* 0x000fe20000300000 */
.L_x_18:
[----:B---3--:R-:W-:Y:S05]  /*5510*/  @P2 BRA `(.L_x_16) ;  /* 0x0000000000082947 */ /* 0x008fea0003800000 */
[----:B------:R-:W3:Y:S02]  /*5520*/  SYNCS.PHASECHK.TRANS64.TRYWAIT P2, [UR4+0x31c30], R7 ;  /* 0x031c3007ff0075a7 */ /* 0x000ee40008040144 */
[----:B---3--:R-:W-:Y:S05]  /*5530*/  @!P2 BRA `(.L_x_19) ;  /* 0x000000800034a947 */ /* 0x008fea0003800000 */
.L_x_16:
[----:B---3--:R-:W3:Y:S01]  /*5540*/  S2R R8, SR_TID.X ;  /* 0x0000000000087919 */ /* 0x008ee20000002100 */
[----:B------:R-:W-:Y:S01]  /*5550*/  UIMAD UR4, UR38, 0x6c0, UR37 ;  /* 0x000006c0260478a4 */ /* 0x000fe2000f8e0225 */
[----:B------:R-:W-:Y:S01]  /*5560*/  UMOV UR31, 0x80000020 ;  /* 0x80000020001f7882 */ /* 0x000fe20000000000 */
[----:B------:R-:W-:Y:S02]  /*5570*/  UMOV UR32, UR28 ;  /* 0x0000001c00207c82 */ /* 0x000fe40008000000 */
[----:B------:R-:W-:Y:S01]  /*5580*/  UIADD3 UR34, UR4, 0x40, URZ ;  /* 0x0000004004227890 */ /* 0x000fe2000fffe03f */
[----:B------:R-:W-:Y:S02]  /*5590*/  UMOV UR33, UR29 ;  /* 0x0000001d00217c82 */ /* 0x000fe40008000000 */
[----:B------:R-:W-:Y:S01]  /*55a0*/  UMOV UR30, UR4 ;  /* 0x00000004001e7c82 */ /* 0x000fe20008000000 */
[----:B------:R-:W-:Y:S01]  /*55b0*/  UMOV UR35, 0x80000020 ;  /* 0x8000002000237882 */ /* 0x000fe20000000000 */
[----:B------:R-:W-:Y:S01]  /*55c0*/  UIADD3 UR42, UR4, 0x80, URZ ;  /* 0x00000080042a7890 */ /* 0x000fe2000fffe03f */
[----:B------:R-:W-:Y:S01]  /*55d0*/  UMOV UR40, UR28 ;  /* 0x0000001c00287c82 */ /* 0x000fe20008000000 */
        /* <DEDUP_REMOVED lines=15> */
[----:B---3--:R-:W-:Y:S01]  /*56d0*/  SHF.R.U32.HI R8, RZ, 0x7, R8 ;  /* 0x00000007ff087819 */ /* 0x008fe20000011608 */
[----:B------:R-:W-:Y:S01]  /*56e0*/  UMOV UR56, UR28 ;  /* 0x0000001c00387c82 */ /* 0x000fe20008000000 */
[----:B------:R-:W-:Y:S01]  /*56f0*/  UMOV UR57, UR29 ;  /* 0x0000001d00397c82 */ /* 0x000fe20008000000 */
[----:B------:R-:W-:Y:S01]  /*5700*/  UMOV UR59, 0x80000020 ;  /* 0x80000020003b7882 */ /* 0x000fe20000000000 */
[----:B------:R-:W-:Y:S01]  /*5710*/  UIADD3 UR10, UR4, 0x200, URZ ;  /* 0x00000200040a7890 */ /* 0x000fe2000fffe03f */
[----:B--2---:R-:W-:Y:S01]  /*5720*/  VIADD R7, R8, 0x8 ;  /* 0x0000000808077836 */ /* 0x004fe20000000000 */
[----:B------:R-:W-:Y:S01]  /*5730*/  UMOV UR11, 0x80000020 ;  /* 0x80000020000b7882 */ /* 0x000fe20000000000 */
[----:B------:R-:W-:Y:S01]  /*5740*/  UIADD3 UR14, UR4, 0x202, URZ ;  /* 0x00000202040e7890 */ /* 0x000fe2000fffe03f */
[----:B------:R-:W-:-:S02]  /*5750*/  UMOV UR15, 0x80000020 ;  /* 0x80000020000f7882 */ /* 0x000fc40000000000 */
[----:B------:R2:W-:Y:S01]  /*5760*/  BAR.SYNC.DEFER_BLOCKING R7, 0x100 ;  /* 0x000400070000751d */ /* 0x0005e20000010000 */
[----:B------:R-:W-:Y:S02]  /*5770*/  UIADD3 UR18, UR4, 0x242, URZ ;  /* 0x0000024204127890 */ /* 0x000fe4000fffe03f */
[----:B------:R-:W-:Y:S02]  /*5780*/  UIADD3 UR22, UR4, 0x480, URZ ;  /* 0x0000048004167890 */ /* 0x000fe4000fffe03f */
[----:B------:R-:W-:Y:S01]  /*5790*/  UIADD3 UR26, UR4, 0x482, URZ ;  /* 0x00000482041a7890 */ /* 0x000fe2000fffe03f */
[----:B------:R-:W-:Y:S01]  /*57a0*/  UMOV UR19, 0x80000020 ;  /* 0x8000002000137882 */ /* 0x000fe20000000000 */
[----:B------:R-:W-:Y:S01]  /*57b0*/  UMOV UR23, 0x80000020 ;  /* 0x8000002000177882 */ /* 0x000fe20000000000 */
[----:B------:R-:W-:Y:S01]  /*57c0*/  UMOV UR27, 0x80000020 ;  /* 0x80000020001b7882 */ /* 0x000fe20000000000 */
[----:B------:R-:W-:-:S06]  /*57d0*/  WARPGROUP.ARRIVE ;  /* 0x00000000000079c5 */ /* 0x000fcc0000000000 */
[----:B------:R-:W-:Y:S01]  /*57e0*/  HGMMA.64x16x16.F32.BF16 R136, gdesc[UR28], RZ, !UPT, gsb0 ;  /* 0x002000001c8879f0 */ /* 0x000fe2000c0018ff */
[----:B------:R-:W-:Y:S01]  /*57f0*/  UIADD3 UR30, UR4, 0x1c0, URZ ;  /* 0x000001c0041e7890 */ /* 0x000fe2000fffe03f */
[----:B------:R-:W-:Y:S01]  /*5800*/  UMOV UR31, 0x80000020 ;  /* 0x80000020001f7882 */ /* 0x000fe20000000000 */
[----:B------:R-:W-:Y:S02]  /*5810*/  WARPGROUP.DEPBAR.LE gsb0, 0x0 ;  /* 0x00008000000079c5 */ /* 0x000fe40000010000 */
[----:B------:R-:W-:-:S06]  /*5820*/  WARPGROUP.ARRIVE ;  /* 0x00000000000079c5 */ /* 0x000fcc0000000000 */
[----:B------:R-:W-:Y:S01]  /*5830*/  HGMMA.64x16x16.F32.BF16 R128, gdesc[UR32], RZ, !UPT, gsb0 ;  /* 0x00200000208079f0 */ /* 0x000fe2000c0018ff */
[----:B------:R-:W-:Y:S01]  /*5840*/  UIADD3 UR34, UR4, 0x42, URZ ;  /* 0x0000004204227890 */ /* 0x000fe2000fffe03f */
[----:B------:R-:W-:Y:S01]  /*5850*/  UMOV UR32, UR8 ;  /* 0x0000000800207c82 */ /* 0x000fe20008000000 */
[----:B------:R-:W-:Y:S01]  /*5860*/  UMOV UR33, UR9 ;  /* 0x0000000900217c82 */ /* 0x000fe20008000000 */
        /* <DEDUP_REMOVED lines=16> */
[----:B-1----:R-:W-:-:S06]  /*5970*/  WARPGROUP.ARRIVE ;  /* 0x00000000000079c5 */ /* 0x002fcc0000000000 */
        /* <DEDUP_REMOVED lines=22> */
[----:B------:R-:W-:Y:S01]  /*5ae0*/  UMOV UR30, UR10 ;  /* 0x0000000a001e7c82 */ /* 0x000fe20008000000 */
[----:B------:R-:W-:Y:S01]  /*5af0*/  UMOV UR31, 0x80000020 ;  /* 0x80000020001f7882 */ /* 0x000fe20000000000 */
[----:B------:R-:W-:Y:S01]  /*5b00*/  UIADD3 UR10, UR4, 0x2, URZ ;  /* 0x00000002040a7890 */ /* 0x000fe2000fffe03f */
[----:B------:R-:W-:Y:S02]  /*5b10*/  WARPGROUP.DEPBAR.LE gsb0, 0x0 ;  /* 0x00008000000079c5 */ /* 0x000fe40000010000 */
[----:B------:R-:W-:-:S06]  /*5b20*/  WARPGROUP.ARRIVE ;  /* 0x00000000000079c5 */ /* 0x000fcc0000000000 */
[----:B------:R-:W-:Y:S03]  /*5b30*/  HGMMA.64x16x16.F32.BF16 R72, gdesc[UR28], RZ, !UPT, gsb0 ;  /* 0x002000001c4879f0 */ /* 0x000fe6000c0018ff */
        /* <DEDUP_REMOVED lines=8> */
[----:B------:R-:W-:Y:S01]  /*5bc0*/  UIADD3 UR34, UR4, 0x280, URZ ;  /* 0x0000028004227890 */ /* 0x000fe2000fffe03f */
[----:B------:R-:W-:Y:S01]  /*5bd0*/  UMOV UR32, UR12 ;  /* 0x0000000c00207c82 */ /* 0x000fe20008000000 */
[----:B------:R-:W-:Y:S01]  /*5be0*/  UMOV UR33, UR13 ;  /* 0x0000000d00217c82 */ /* 0x000fe20008000000 */
        /* <DEDUP_REMOVED lines=45> */
[----:B------:R-:W-:Y:S02]  /*5ec0*/  UIADD3 UR10, UR4, 0x440, URZ ;  /* 0x00000440040a7890 */ /* 0x000fe4000fffe03f */
        /* <DEDUP_REMOVED lines=172> */
[----:B------:R-:W-:Y:S01]  /*6990*/  UIADD3 UR4, UR4, 0x682, URZ ;  /* 0x0000068204047890 */ /* 0x000fe2000fffe03f */
[----:B------:R-:W-:Y:S02]  /*69a0*/  WARPGROUP.DEPBAR.LE gsb0, 0x0 ;  /* 0x00008000000079c5 */ /* 0x000fe40000010000 */
[----:B------:R-:W-:-:S06]  /*69b0*/  WARPGROUP.ARRIVE ;  /* 0x00000000000079c5 */ /* 0x000fcc0000000000 */
[----:B------:R-:W-:Y:S03]  /*69c0*/  HGMMA.64x16x16.F32.BF16 R128, gdesc[UR32], R128, gsb0 ;  /* 0x00200000208079f0 */ /* 0x000fe60008001880 */
        /* <DEDUP_REMOVED lines=24> */
[----:B--2---:R-:W-:Y:S05]  /*6b50*/  @P3 BRA `(.L_x_20) ;  /* 0x00000000002c3947 */ /* 0x004fea0003800000 */
[----:B------:R-:W-:Y:S05]  /*6b60*/  @!P0 BRA `(.L_x_21) ;  /* 0x0000000000048947 */ /* 0x000fea0003800000 */
[----:B------:R-:W-:Y:S01]  /*6b70*/  BPT.TRAP 0x1 ;  /* 0x000000040000795c */ /* 0x000fe20000300000 */
.L_x_21:
[----:B------:R-:W-:Y:S01]  /*6b80*/  ULEA UR4, UR6, UR39, 0x3 ;  /* 0x0000002706047291 */ /* 0x000fe2000f8e183f */
[----:B------:R-:W-:-:S04]  /*6b90*/  MOV R7, UR7 ;  /* 0x0000000700077c02 */ /* 0x000fc80008000f00 */
[----:B------:R-:W-:-:S04]  /*6ba0*/  SHF.L.U32 R7, R7, 0x1f, RZ ;  /* 0x0000001f07077819 */ /* 0x000fc800000006ff */
[----:B------:R1:W2:Y:S01]  /*6bb0*/  SYNCS.PHASECHK.TRANS64.TRYWAIT P2, [UR4+0x31c50], R7 ;  /* 0x031c5007ff0075a7 */ /* 0x0002a20008040144 */
[----:B------:R-:W-:Y:S05]  /*6bc0*/  @!P0 BRA `(.L_x_22) ;  /* 0x0000000000048947 */ /* 0x000fea0003800000 */
[----:B------:R-:W-:Y:S01]  /*6bd0*/  BPT.TRAP 0x1 ;  /* 0x000000040000795c */ /* 0x000fe20000300000 */
.L_x_22:
[----:B--2---:R-:W-:Y:S05]  /*6be0*/  @P2 BRA `(.L_x_20) ;  /* 0x0000000000082947 */ /* 0x004fea0003800000 */
[----:B------:R-:W2:Y:S02]  /*6bf0*/  SYNCS.PHASECHK.TRANS64.TRYWAIT P2, [UR4+0x31c50], R7 ;  /* 0x031c5007ff0075a7 */ /* 0x000ea40008040144 */
[----:B--2---:R-:W-:Y:S05]  /*6c00*/  @!P2 BRA `(.L_x_23) ;  /* 0x000000680098a947 */ /* 0x004fea0003800000 */
.L_x_20:
[----:B------:R-:W-:Y:S01]  /*6c10*/  UIADD3 UR4, UR39, 0x200, URZ ;  /* 0x0000020027047890 */ /* 0x000fe2000fffe03f */
[----:B------:R-:W-:Y:S01]  /*6c20*/  R2UR UR10, R18 ;  /* 0x00000000120a72ca */ /* 0x000fe200000e0000 */
[----:B------:R-:W-:Y:S01]  /*6c30*/  WARPGROUP.ARRIVE ;  /* 0x00000000000079c5 */ /* 0x000fe20000000000 */
[----:B------:R-:W-:Y:S01]  /*6c40*/  UMOV UR33, 0xc0000010 ;  /* 0xc000001000217882 */ /* 0x000fe20000000000 */
[----:B------:R-:W-:Y:S01]  /*6c50*/  USHF.R.U32.HI UR4, URZ, 0x4, UR4 ;  /* 0x000000043f047899 */ /* 0x000fe20008011604 */
[----:B-12---:R-:W-:Y:S01]  /*6c60*/  FMUL.FTZ R7, R136, UR5 ;  /* 0x0000000588077c20 */ /* 0x006fe20008410000 */
[----:B------:R-:W-:Y:S01]  /*6c70*/  UMOV UR35, 0x80000020 ;  /* 0x8000002000237882 */ /* 0x000fe20000000000 */
[----:B------:R-:W-:Y:S01]  /*6c80*/  FMUL.FTZ R8, R137, UR5 ;  /* 0x0000000589087c20 */ /* 0x000fe20008410000 */
[----:B------:R-:W-:Y:S01]  /*6c90*/  ULOP3.LUT UR4, UR4, 0x3fff, URZ, 0xc0, !UPT ;  /* 0x00003fff04047892 */ /* 0x000fe2000f8ec03f */
[----:B------:R-:W-:Y:S01]  /*6ca0*/  FMUL.FTZ R11, R140, UR5 ;  /* 0x000000058c0b7c20 */ /* 0x000fe20008410000 */
[----:B------:R-:W-:Y:S01]  /*6cb0*/  FMUL.FTZ R12, R141, UR5 ;  /* 0x000000058d0c7c20 */ /* 0x000fe20008410000 */
[----:B------:R-:W1:Y:S01]  /*6cc0*/  MUFU.TANH R7, R7 ;  /* 0x0000000700077308 */ /* 0x000e620000002400 */
[----:B------:R-:W-:Y:S01]  /*6cd0*/  ULOP3.LUT UR7, UR4, 0x2400000, URZ, 0xfc, !UPT ;  /* 0x0240000004077892 */ /* 0x000fe2000f8efc3f */
[----:B------:R-:W-:Y:S01]  /*6ce0*/  FMUL.FTZ R15, R128, UR5 ;  /* 0x00000005800f7c20 */ /* 0x000fe20008410000 */
[----:B------:R-:W-:Y:S01]  /*6cf0*/  ULOP3.LUT UR4, UR10, 0x10000, URZ, 0xfc, !UPT ;  /* 0x000100000a047892 */ /* 0x000fe2000f8efc3f */
[----:B------:R-:W-:Y:S01]  /*6d00*/  FMUL.FTZ R20, R129, UR5 ;  /* 0x0000000581147c20 */ /* 0x000fe20008410000 */
[----:B------:R-:W-:Y:S01]  /*6d10*/  UIMAD UR7, UR6, 0x6c0, UR7 ;  /* 0x000006c0060778a4 */ /* 0x000fe2000f8e0207 */
[----:B------:R-:W-:Y:S01]  /*6d20*/  FMUL.FTZ R22, R131, UR5 ;  /* 0x0000000583167c20 */ /* 0x000fe20008410000 */
[----:B------:R-:W-:Y:S01]  /*6d30*/  FMUL.FTZ R23, R132, UR5 ;  /* 0x0000000584177c20 */ /* 0x000fe20008410000 */
[----:B------:R-:W2:Y:S01]  /*6d40*/  MUFU.TANH R8, R8 ;  /* 0x0000000800087308 */ /* 0x000ea20000002400 */
[----:B------:R-:W-:Y:S01]  /*6d50*/  FMUL.FTZ R128, R133, UR5 ;  /* 0x0000000585807c20 */ /* 0x000fe20008410000 */
[----:B------:R-:W-:Y:S01]  /*6d60*/  UMOV UR32, UR4 ;  /* 0x0000000400207c82 */ /* 0x000fe20008000000 */
[----:B------:R-:W-:Y:S01]  /*6d70*/  FMUL.FTZ R120, R120, UR5 ;  /* 0x0000000578787c20 */ /* 0x000fe20008410000 */
[----:B------:R-:W-:Y:S01]  /*6d80*/  UMOV UR34, UR7 ;  /* 0x0000000700227c82 */ /* 0x000fe20008000000 */
[----:B------:R-:W-:Y:S01]  /*6d90*/  FMUL.FTZ R121, R121, UR5 ;  /* 0x0000000579797c20 */ /* 0x000fe20008410000 */
[----:B------:R-:W-:Y:S01]  /*6da0*/  HGMMA.64x96x16.F32.BF16 R24, gdesc[UR32].tnspB, R24, gsb0 ;  /* 0x41600000201879f0 */ /* 0x000fe20008001818 */
[----:B------:R-:W-:Y:S01]  /*6db0*/  UIADD3 UR32, UR4, 0x180, URZ ;  /* 0x0000018004207890 */ /* 0x000fe2000fffe03f */
[----:B------:R-:W3:Y:S01]  /*6dc0*/  MUFU.TANH R11, R11 ;  /* 0x0000000b000b7308 */ /* 0x000ee20000002400 */
[----:B------:R-:W-:Y:S01]  /*6dd0*/  UIADD3 UR34, UR7, 0x40, URZ ;  /* 0x0000004007227890 */ /* 0x000fe2000fffe03f */
[----:B-1----:R-:W-:Y:S01]  /*6de0*/  FMNMX.FTZ R131, R7, R5, !PT ;  /* 0x0000000507837209 */ /* 0x002fe20007810000 */
[----:B------:R-:W-:Y:S01]  /*6df0*/  UMOV UR33, 0xc0000010 ;  /* 0xc000001000217882 */ /* 0x000fe20000000000 */
[----:B------:R-:W-:Y:S01]  /*6e00*/  UMOV UR35, 0x80000020 ;  /* 0x8000002000237882 */ /* 0x000fe20000000000 */
[----:B------:R-:W-:Y:S01]  /*6e10*/  FMUL.FTZ R124, R124, UR5 ;  /* 0x000000057c7c7c20 */ /* 0x000fe20008410000 */
[----:B------:R-:W-:Y:S01]  /*6e20*/  FMUL.FTZ R125, R125, UR5 ;  /* 0x000000057d7d7c20 */ /* 0x000fe20008410000 */
[----:B------:R-:W-:Y:S01]  /*6e30*/  FMUL.FTZ R112, R112, UR5 ;  /* 0x0000000570707c20 */ /* 0x000fe20008410000 */
[----:B------:R-:W1:Y:S01]  /*6e40*/  MUFU.TANH R12, R12 ;  /* 0x0000000c000c7308 */ /* 0x000e620000002400 */
[----:B--2---:R-:W-:Y:S01]  /*6e50*/  FMNMX.FTZ R132, R8, R131, !PT ;  /* 0x0000008308847209 */ /* 0x004fe20007810000 */
[----:B------:R-:W-:Y:S01]  /*6e60*/  FMUL.FTZ R113, R113, UR5 ;  /* 0x0000000571717c20 */ /* 0x000fe20008410000 */
[----:B------:R-:W-:Y:S01]  /*6e70*/  FMUL.FTZ R116, R116, UR5 ;  /* 0x0000000574747c20 */ /* 0x000fe20008410000 */
[----:B------:R-:W-:Y:S01]  /*6e80*/  FMUL.FTZ R117, R117, UR5 ;  /* 0x0000000575757c20 */ /* 0x000fe20008410000 */
[----:B------:R-:W-:Y:S01]  /*6e90*/  FMUL.FTZ R104, R104, UR5 ;  /* 0x0000000568687c20 */ /* 0x000fe20008410000 */
[----:B------:R-:W-:Y:S01]  /*6ea0*/  FMUL.FTZ R105, R105, UR5 ;  /* 0x0000000569697c20 */ /* 0x000fe20008410000 */
[----:B------:R-:W-:Y:S01]  /*6eb0*/  FMUL.FTZ R108, R108, UR5 ;  /* 0x000000056c6c7c20 */ /* 0x000fe20008410000 */
[----:B------:R-:W2:Y:S01]  /*6ec0*/  MUFU.TANH R15, R15 ;  /* 0x0000000f000f7308 */ /* 0x000ea20000002400 */
[----:B---3--:R-:W-:Y:S01]  /*6ed0*/  FMNMX.FTZ R131, R11, R132, !PT ;  /* 0x000000840b837209 */ /* 0x008fe20007810000 */
[----:B------:R-:W-:Y:S01]  /*6ee0*/  FMUL.FTZ R109, R109, UR5 ;  /* 0x000000056d6d7c20 */ /* 0x000fe20008410000 */
[----:B------:R-:W-:Y:S01]  /*6ef0*/  FMUL.FTZ R96, R96, UR5 ;  /* 0x0000000560607c20 */ /* 0x000fe20008410000 */
[----:B------:R-:W-:Y:S01]  /*6f00*/  FMUL.FTZ R97, R97, UR5 ;  /* 0x0000000561617c20 */ /* 0x000fe20008410000 */
[----:B------:R-:W-:Y:S01]  /*6f10*/  FMUL.FTZ R100, R100, UR5 ;  /* 0x0000000564647c20 */ /* 0x000fe20008410000 */
[----:B------:R-:W-:Y:S01]  /*6f20*/  FMUL.FTZ R101, R101, UR5 ;  /* 0x0000000565657c20 */ /* 0x000fe20008410000 */
[----:B------:R-:W-:Y:S01]  /*6f30*/  FMUL.FTZ R88, R88, UR5 ;  /* 0x0000000558587c20 */ /* 0x000fe20008410000 */
[----:B------:R-:W3:Y:S01]  /*6f40*/  MUFU.TANH R20, R20 ;  /* 0x0000001400147308 */ /* 0x000ee20000002400 */
[----:B-1----:R-:W-:Y:S01]  /*6f50*/  FMNMX.FTZ R132, R12, R131, !PT ;  /* 0x000000830c847209 */ /* 0x002fe20007810000 */
[----:B------:R-:W-:Y:S01]  /*6f60*/  FMUL.FTZ R89, R89, UR5 ;  /* 0x0000000559597c20 */ /* 0x000fe20008410000 */
[----:B------:R-:W-:Y:S01]  /*6f70*/  FMUL.FTZ R92, R92, UR5 ;  /* 0x000000055c5c7c20 */ /* 0x000fe20008410000 */
[----:B------:R-:W-:Y:S01]  /*6f80*/  FMUL.FTZ R93, R93, UR5 ;  /* 0x000000055d5d7c20 */ /* 0x000fe20008410000 */
        /* <DEDUP_REMOVED lines=55> */
[----:B------:R-:W2:Y:S04]  /*7300*/  S2R R154, SR_TID.X ;  /* 0x00000000009a7919 */ /* 0x000ea80000002100 */
[----:B------:R-:W4:Y:S01]  /*7310*/  MUFU.TANH R113, R113 ;  /* 0x0000007100717308 */ /* 0x000f220000002400 */
[----:B---3--:R-:W-:-:S07]  /*7320*/  FMNMX.FTZ R131, R125, R132, !PT ;  /* 0x000000847d837209 */ /* 0x008fce0007810000 */
[----:B------:R-:W3:Y:S01]  /*7330*/  MUFU.TANH R116, R116 ;  /* 0x0000007400747308 */ /* 0x000ee20000002400 */
[----:B-1----:R-:W-:Y:S01]  /*7340*/  FMNMX.FTZ R132, R112, R131, !PT ;  /* 0x0000008370847209 */ /* 0x002fe20007810000 */
[----:B------:R-:W-:Y:S02]  /*7350*/  WARPGROUP.DEPBAR.LE gsb0, 0x0 ;  /* 0x00008000000079c5 */ /* 0x000fe40000010000 */
[----:B------:R-:W-:-:S04]  /*7360*/  WARPGROUP.ARRIVE ;  /* 0x00000000000079c5 */ /* 0x000fc80000000000 */
[----:B------:R-:W1:Y:S01]  /*7370*/  MUFU.TANH R117, R117 ;  /* 0x0000007500757308 */ /* 0x000e620000002400 */
[----:B----4-:R-:W-:Y:S01]  /*7380*/  FMNMX.FTZ R131, R113, R132, !PT ;  /* 0x0000008471837209 */ /* 0x010fe20007810000 */
[----:B------:R-:W-:Y:S01]  /*7390*/  HGMMA.64x96x16.F32.BF16 R24, gdesc[UR32].tnspB, R24, gsb0 ;  /* 0x41600000201879f0 */ /* 0x000fe20008001818 */
[----:B------:R-:W-:Y:S02]  /*73a0*/  UIADD3 UR32, UR4, 0x300, URZ ;  /* 0x0000030004207890 */ /* 0x000fe4000fffe03f */
[----:B------:R-:W-:-:S03]  /*73b0*/  UIADD3 UR34, UR7, 0x80, URZ ;  /* 0x0000008007227890 */ /* 0x000fc6000fffe03f */
[----:B------:R-:W4:Y:S01]  /*73c0*/  MUFU.TANH R104, R104 ;  /* 0x0000006800687308 */ /* 0x000f220000002400 */
[----:B------:R-:W-:Y:S01]  /*73d0*/  UMOV UR33, 0xc0000010 ;  /* 0xc000001000217882 */ /* 0x000fe20000000000 */
[----:B------:R-:W-:Y:S01]  /*73e0*/  UMOV UR35, 0x80000020 ;  /* 0x8000002000237882 */ /* 0x000fe20000000000 */
[----:B---3--:R-:W-:Y:S02]  /*73f0*/  FMNMX.FTZ R132, R116, R131, !PT ;  /* 0x0000008374847209 */ /* 0x008fe40007810000 */
[----:B--2---:R-:W-:Y:S02]  /*7400*/  SHF.R.U32.HI R153, RZ, 0x7, R154 ;  /* 0x00000007ff997819 */ /* 0x004fe4000001169a */
[----:B------:R-:W-:Y:S01]  /*7410*/  ISETP.GE.U32.AND P2, PT, R154, 0x180, PT ;  /* 0x000001809a00780c */ /* 0x000fe20003f46070 */
[----:B------:R-:W2:Y:S01]  /*7420*/  MUFU.TANH R105, R105 ;  /* 0x0000006900697308 */ /* 0x000ea20000002400 */
[----:B-1----:R-:W-:-:S07]  /*7430*/  FMNMX.FTZ R131, R117, R132, !PT ;  /* 0x0000008475837209 */ /* 0x002fce0007810000 */
[----:B------:R-:W1:Y:S01]  /*7440*/  MUFU.TANH R108, R108 ;  /* 0x0000006c006c7308 */ /* 0x000e620000002400 */
[----:B----4-:R-:W-:-:S07]  /*7450*/  FMNMX.FTZ R132, R104, R131, !PT ;  /* 0x0000008368847209 */ /* 0x010fce0007810000 */
[----:B------:R-:W3:Y:S01]  /*7460*/  MUFU.TANH R109, R109 ;  /* 0x0000006d006d7308 */ /* 0x000ee20000002400 */
[----:B--2---:R-:W-:-:S07]  /*7470*/  FMNMX.FTZ R131, R105, R132, !PT ;  /* 0x0000008469837209 */ /* 0x004fce0007810000 */
[----:B------:R-:W2:Y:S01]  /*7480*/  MUFU.TANH R96, R96 ;  /* 0x0000006000607308 */ /* 0x000ea20000002400 */
[----:B-1----:R-:W-:-:S07]  /*7490*/  FMNMX.FTZ R132, R108, R131, !PT ;  /* 0x000000836c847209 */ /* 0x002fce0007810000 */
[----:B------:R-:W1:Y:S01]  /*74a0*/  MUFU.TANH R97, R97 ;  /* 0x0000006100617308 */ /* 0x000e620000002400 */
[----:B---3--:R-:W-:-:S07]  /*74b0*/  FMNMX.FTZ R131, R109, R132, !PT ;  /* 0x000000846d837209 */ /* 0x008fce0007810000 */
        /* <DEDUP_REMOVED lines=13> */
[----:B--2---:R-:W-:Y:S01]  /*7590*/  FMNMX.FTZ R132, R92, R131, !PT ;  /* 0x000000835c847209 */ /* 0x004fe20007810000 */
[----:B------:R-:W-:Y:S02]  /*75a0*/  WARPGROUP.DEPBAR.LE gsb0, 0x0 ;  /* 0x00008000000079c5 */ /* 0x000fe40000010000 */
[----:B------:R-:W-:-:S04]  /*75b0*/  WARPGROUP.ARRIVE ;  /* 0x00000000000079c5 */ /* 0x000fc80000000000 */
[----:B------:R-:W2:Y:S01]  /*75c0*/  MUFU.TANH R81, R81 ;  /* 0x0000005100517308 */ /* 0x000ea20000002400 */
[----:B-1----:R-:W-:Y:S01]  /*75d0*/  FMNMX.FTZ R131, R93, R132, !PT ;  /* 0x000000845d837209 */ /* 0x002fe20007810000 */
[----:B------:R-:W-:Y:S01]  /*75e0*/  HGMMA.64x96x16.F32.BF16 R24, gdesc[UR32].tnspB, R24, gsb0 ;  /* 0x41600000201879f0 */ /* 0x000fe20008001818 */
[----:B------:R-:W-:Y:S02]  /*75f0*/  UIADD3 UR32, UR4, 0x480, URZ ;  /* 0x0000048004207890 */ /* 0x000fe4000fffe03f */
[----:B------:R-:W-:Y:S01]  /*7600*/  UIADD3 UR34, UR7, 0xc0, URZ ;  /* 0x000000c007227890 */ /* 0x000fe2000fffe03f */
[----:B------:R-:W-:Y:S01]  /*7610*/  UMOV UR33, 0xc0000010 ;  /* 0xc000001000217882 */ /* 0x000fe20000000000 */
[----:B------:R-:W-:Y:S01]  /*7620*/  UMOV UR35, 0x80000020 ;  /* 0x8000002000237882 */ /* 0x000fe20000000000 */
        /* <DEDUP_REMOVED lines=15> */
[----:B--2---:R-:W-:-:S05]  /*7720*/  FMNMX.FTZ R132, R77, R132, !PT ;  /* 0x000000844d847209 */ /* 0x004fca0007810000 */
[----:B------:R-:W2:Y:S02]  /*7730*/  SHFL.BFLY PT, R131, R132, 0x2, 0x1f ;  /* 0x0c401f0084837f89 */ /* 0x000ea400000e0000 */
[----:B------:R-:W4:Y:S01]  /*7740*/  MUFU.TANH R13, R13 ;  /* 0x0000000d000d7308 */ /* 0x000f220000002400 */
[----:B-1----:R-:W-:-:S07]  /*7750*/  FMNMX.FTZ R135, R9, R6, !PT ;  /* 0x0000000609877209 */ /* 0x002fce0007810000 */
[----:B------:R-:W1:Y:S01]  /*7760*/  MUFU.TANH R14, R14 ;  /* 0x0000000e000e7308 */ /* 0x000e620000002400 */
[----:B---3--:R-:W-:-:S07]  /*7770*/  FMNMX.FTZ R136, R10, R135, !PT ;  /* 0x000000870a887209 */ /* 0x008fce0007810000 */
[----:B------:R-:W3:Y:S01]  /*7780*/  MUFU.TANH R21, R21 ;  /* 0x0000001500157308 */ /* 0x000ee20000002400 */
[----:B--2---:R-:W-:Y:S01]  /*7790*/  FMNMX.FTZ R133, R132, R131, !PT ;  /* 0x0000008384857209 */ /* 0x004fe20007810000 */
[----:B------:R-:W-:Y:S01]  /*77a0*/  FMUL.FTZ R131, R74, UR5 ;  /* 0x000000054a837c20 */ /* 0x000fe20008410000 */
[----:B------:R-:W-:Y:S01]  /*77b0*/  FMUL.FTZ R132, R75, UR5 ;  /* 0x000000054b847c20 */ /* 0x000fe20008410000 */
[----:B------:R-:W2:Y:S04]  /*77c0*/  LDC R74, c[0x0][0x988] ;  /* 0x00026200ff4a7b82 */ /* 0x000ea80000000800 */
[----:B------:R-:W5:Y:S01]  /*77d0*/  MUFU.TANH R22, R22 ;  /* 0x0000001600167308 */ /* 0x000f620000002400 */
[----:B------:R-:W4:Y:S01]  /*77e0*/  SHFL.BFLY PT, R134, R133, 0x1, 0x1f ;  /* 0x0c201f0085867f89 */ /* 0x000f2200000e0000 */
[----:B------:R-:W-:-:S02]  /*77f0*/  WARPGROUP.DEPBAR.LE gsb0, 0x0 ;  /* 0x00008000000079c5 */ /* 0x000fc40000010000 */
[----:B------:R-:W-:-:S04]  /*7800*/  WARPGROUP.ARRIVE ;  /* 0x00000000000079c5 */ /* 0x000fc80000000000 */
[----:B------:R-:W5:Y:S02]  /*7810*/  MUFU.TANH R129, R129 ;  /* 0x0000008100817308 */ /* 0x000f640000002400 */
[----:B------:R-:W-:Y:S01]  /*7820*/  HGMMA.64x96x16.F32.BF16 R24, gdesc[UR32].tnspB, R24, gsb0 ;  /* 0x41600000201879f0 */ /* 0x000fe20008001818 */
[----:B------:R-:W-:Y:S02]  /*7830*/  UIADD3 UR32, UR4, 0x600, URZ ;  /* 0x0000060004207890 */ /* 0x000fe4000fffe03f */
[----:B------:R-:W-:-:S03]  /*7840*/  UIADD3 UR34, UR7, 0x100, URZ ;  /* 0x0000010007227890 */ /* 0x000fc6000fffe03f */
[----:B------:R-:W5:Y:S01]  /*7850*/  MUFU.TANH R130, R130 ;  /* 0x0000008200827308 */ /* 0x000f620000002400 */
[----:B------:R-:W-:Y:S01]  /*7860*/  UMOV UR33, 0xc0000010 ;  /* 0xc000001000217882 */ /* 0x000fe20000000000 */
[----:B------:R-:W-:Y:S01]  /*7870*/  UMOV UR35, 0x80000020 ;  /* 0x8000002000237882 */ /* 0x000fe20000000000 */
[----:B----4-:R-:W-:-:S05]  /*7880*/  FMNMX.FTZ R75, R133, R134, !PT ;  /* 0x00000086854b7209 */ /* 0x010fca0007810000 */
[----:B------:R-:W4:Y:S01]  /*7890*/  MUFU.TANH R122, R122 ;  /* 0x0000007a007a7308 */ /* 0x000f220000002400 */
[C---:B--2---:R-:W-:Y:S01]  /*78a0*/  FMUL.FTZ R133, R75.reuse, R74 ;  /* 0x0000004a4b857220 */ /* 0x044fe20000410000 */
[----:B------:R-:W-:-:S03]  /*78b0*/  FADD.FTZ R5, -R75, R5 ;  /* 0x000000054b057221 */ /* 0x000fc60000010100 */
[-CC-:B------:R-:W-:Y:S01]  /*78c0*/  FFMA.FTZ R134, R12, R74.reuse, -R133.reuse ;  /* 0x0000004a0c867223 */ /* 0x180fe20000010885 */
[-CC-:B------:R-:W-:Y:S01]  /*78d0*/  FFMA.FTZ R12, R15, R74.reuse, -R133.reuse ;  /* 0x0000004a0f0c7223 */ /* 0x180fe20000010885 */
[-CC-:B------:R-:W-:Y:S01]  /*78e0*/  FFMA.FTZ R15, R20, R74.reuse, -R133.reuse ;  /* 0x0000004a140f7223 */ /* 0x180fe20000010885 */
[--C-:B------:R-:W-:Y:S01]  /*78f0*/  FFMA.FTZ R20, R23, R74, -R133.reuse ;  /* 0x0000004a17147223 */ /* 0x100fe20000010885 */
[----:B------:R-:W-:Y:S01]  /*7900*/  FMNMX.FTZ R23, R13, R136, !PT ;  /* 0x000000880d177209 */ /* 0x000fe20007810000 */
[-CC-:B------:R-:W-:Y:S01]  /*7910*/  FFMA.FTZ R136, R128, R74.reuse, -R133.reuse ;  /* 0x0000004a80887223 */ /* 0x180fe20000010885 */
[----:B------:R-:W2:Y:S01]  /*7920*/  MUFU.TANH R123, R123 ;  /* 0x0000007b007b7308 */ /* 0x000ea20000002400 */
[-CC-:B------:R-:W-:Y:S01]  /*7930*/  FFMA.FTZ R7, R7, R74.reuse, -R133.reuse ;  /* 0x0000004a07077223 */ /* 0x180fe20000010885 */
[----:B-1----:R-:W-:Y:S01]  /*7940*/  FMNMX.FTZ R128, R14, R23, !PT ;  /* 0x000000170e807209 */ /* 0x002fe20007810000 */
[-CC-:B------:R-:W-:Y:S01]  /*7950*/  FFMA.FTZ R8, R8, R74.reuse, -R133.reuse ;  /* 0x0000004a08087223 */ /* 0x180fe20000010885 */
[-CC-:B------:R-:W-:Y:S01]  /*7960*/  FFMA.FTZ R11, R11, R74.reuse, -R133.reuse ;  /* 0x0000004a0b0b7223 */ /* 0x180fe20000010885 */
[--C-:B------:R-:W-:Y:S01]  /*7970*/  FFMA.FTZ R120, R120, R74, -R133.reuse ;  /* 0x0000004a78787223 */ /* 0x100fe20000010885 */
[----:B---3--:R-:W-:Y:S01]  /*7980*/  FMNMX.FTZ R135, R21, R128, !PT ;  /* 0x0000008015877209 */ /* 0x008fe20007810000 */
[-CC-:B------:R-:W-:Y:S01]  /*7990*/  FFMA.FTZ R121, R121, R74.reuse, -R133.reuse ;  /* 0x0000004a79797223 */ /* 0x180fe20000010885 */
[----:B------:R-:W1:Y:S01]  /*79a0*/  MUFU.TANH R126, R126 ;  /* 0x0000007e007e7308 */ /* 0x000e620000002400 */
[-CC-:B------:R-:W-:Y:S01]  /*79b0*/  FFMA.FTZ R124, R124, R74.reuse, -R133.reuse ;  /* 0x0000004a7c7c7223 */ /* 0x180fe20000010885 */
[----:B-----5:R-:W-:Y:S01]  /*79c0*/  FMNMX.FTZ R128, R22, R135, !PT ;  /* 0x0000008716807209 */ /* 0x020fe20007810000 */
[-CC-:B------:R-:W-:Y:S01]  /*79d0*/  FFMA.FTZ R125, R125, R74.reuse, -R133.reuse ;  /* 0x0000004a7d7d7223 */ /* 0x180fe20000010885 */
[-CC-:B------:R-:W-:Y:S01]  /*79e0*/  FFMA.FTZ R112, R112, R74.reuse, -R133.reuse ;  /* 0x0000004a70707223 */ /* 0x180fe20000010885 */
[--C-:B------:R-:W-:Y:S01]  /*79f0*/  FFMA.FTZ R113, R113, R74, -R133.reuse ;  /* 0x0000004a71717223 */ /* 0x100fe20000010885 */
[----:B------:R-:W-:Y:S01]  /*7a00*/  FMNMX.FTZ R135, R129, R128, !PT ;  /* 0x0000008081877209 */ /* 0x000fe20007810000 */
[-CC-:B------:R-:W-:Y:S01]  /*7a10*/  FFMA.FTZ R116, R116, R74.reuse, -R133.reuse ;  /* 0x0000004a74747223 */ /* 0x180fe20000010885 */
[----:B------:R-:W3:Y:S01]  /*7a20*/  MUFU.TANH R127, R127 ;  /* 0x0000007f007f7308 */ /* 0x000ee20000002400 */
[-CC-:B------:R-:W-:Y:S01]  /*7a30*/  FFMA.FTZ R117, R117, R74.reuse, -R133.reuse ;  /* 0x0000004a75757223 */ /* 0x180fe20000010885 */
[----:B------:R-:W-:Y:S01]  /*7a40*/  FMNMX.FTZ R135, R130, R135, !PT ;  /* 0x0000008782877209 */ /* 0x000fe20007810000 */
[-CC-:B------:R-:W-:Y:S01]  /*7a50*/  FFMA.FTZ R104, R104, R74.reuse, -R133.reuse ;  /* 0x0000004a68687223 */ /* 0x180fe20000010885 */
[-CC-:B------:R-:W-:Y:S01]  /*7a60*/  FFMA.FTZ R105, R105, R74.reuse, -R133.reuse ;  /* 0x0000004a69697223 */ /* 0x180fe20000010885 */
[-CC-:B------:R-:W-:Y:S01]  /*7a70*/  FFMA.FTZ R108, R108, R74.reuse, -R133.reuse ;  /* 0x0000004a6c6c7223 */ /* 0x180fe20000010885 */
[----:B----4-:R-:W-:Y:S01]  /*7a80*/  FMNMX.FTZ R128, R122, R135, !PT ;  /* 0x000000877a807209 */ /* 0x010fe20007810000 */
[-CC-:B------:R-:W-:Y:S01]  /*7a90*/  FFMA.FTZ R109, R109, R74.reuse, -R133.reuse ;  /* 0x0000004a6d6d7223 */ /* 0x180fe20000010885 */
[----:B------:R-:W4:Y:S01]  /*7aa0*/  MUFU.TANH R114, R114 ;  /* 0x0000007200727308 */ /* 0x000f220000002400 */
[--C-:B------:R-:W-:Y:S01]  /*7ab0*/  FFMA.FTZ R96, R96, R74, -R133.reuse ;  /* 0x0000004a60607223 */ /* 0x100fe20000010885 */
[----:B--2---:R-:W-:Y:S01]  /*7ac0*/  FMNMX.FTZ R135, R123, R128, !PT ;  /* 0x000000807b877209 */ /* 0x004fe20007810000 */
[-CC-:B------:R-:W-:Y:S01]  /*7ad0*/  FFMA.FTZ R97, R97, R74.reuse, -R133.reuse ;  /* 0x0000004a61617223 */ /* 0x180fe20000010885 */
[-CC-:B------:R-:W-:Y:S01]  /*7ae0*/  FFMA.FTZ R100, R100, R74.reuse, -R133.reuse ;  /* 0x0000004a64647223 */ /* 0x180fe20000010885 */
[-CC-:B------:R-:W-:Y:S01]  /*7af0*/  FFMA.FTZ R101, R101, R74.reuse, -R133.reuse ;  /* 0x0000004a65657223 */ /* 0x180fe20000010885 */
[----:B-1----:R-:W-:Y:S01]  /*7b00*/  FMNMX.FTZ R128, R126, R135, !PT ;  /* 0x000000877e807209 */ /* 0x002fe20007810000 */
[-CC-:B------:R-:W-:Y:S01]  /*7b10*/  FFMA.FTZ R88, R88, R74.reuse, -R133.reuse ;  /* 0x0000004a58587223 */ /* 0x180fe20000010885 */
[----:B------:R-:W1:Y:S01]  /*7b20*/  MUFU.TANH R115, R115 ;  /* 0x0000007300737308 */ /* 0x000e620000002400 */
[--C-:B------:R-:W-:Y:S01]  /*7b30*/  FFMA.FTZ R89, R89, R74, -R133.reuse ;  /* 0x0000004a59597223 */ /* 0x100fe20000010885 */
[----:B---3--:R-:W-:Y:S01]  /*7b40*/  FMNMX.FTZ R135, R127, R128, !PT ;  /* 0x000000807f877209 */ /* 0x008fe20007810000 */
[-CC-:B------:R-:W-:Y:S01]  /*7b50*/  FFMA.FTZ R92, R92, R74.reuse, -R133.reuse ;  /* 0x0000004a5c5c7223 */ /* 0x180fe20000010885 */
[-CC-:B------:R-:W-:Y:S01]  /*7b60*/  FFMA.FTZ R93, R93, R74.reuse, -R133.reuse ;  /* 0x0000004a5d5d7223 */ /* 0x180fe20000010885 */
[-CC-:B------:R-:W-:Y:S01]  /*7b70*/  FFMA.FTZ R80, R80, R74.reuse, -R133.reuse ;  /* 0x0000004a50507223 */ /* 0x180fe20000010885 */
[-CC-:B------:R-:W-:Y:S01]  /*7b80*/  FFMA.FTZ R81, R81, R74.reuse, -R133.reuse ;  /* 0x0000004a51517223 */ /* 0x180fe20000010885 */
[-CC-:B------:R-:W-:Y:S01]  /*7b90*/  FFMA.FTZ R84, R84, R74.reuse, -R133.reuse ;  /* 0x0000004a54547223 */ /* 0x180fe20000010885 */
[----:B------:R-:W2:Y:S01]  /*7ba0*/  MUFU.TANH R118, R118 ;  /* 0x0000007600767308 */ /* 0x000ea20000002400 */
[----:B----4-:R-:W-:Y:S01]  /*7bb0*/  FMNMX.FTZ R128, R114, R135, !PT ;  /* 0x0000008772807209 */ /* 0x010fe20007810000 */
[-CC-:B------:R-:W-:Y:S01]  /*7bc0*/  FFMA.FTZ R85, R85, R74.reuse, -R133.reuse ;  /* 0x0000004a55557223 */ /* 0x180fe20000010885 */
[-CC-:B------:R-:W-:Y:S01]  /*7bd0*/  FFMA.FTZ R72, R72, R74.reuse, -R133.reuse ;  /* 0x0000004a48487223 */ /* 0x180fe20000010885 */
[-C--:B------:R-:W-:Y:S01]  /*7be0*/  FFMA.FTZ R76, R76, R74.reuse, -R133 ;  /* 0x0000004a4c4c7223 */ /* 0x080fe20000010885 */
[----:B------:R-:W-:-:S03]  /*7bf0*/  FMUL.FTZ R5, R5, R74 ;  /* 0x0000004a05057220 */ /* 0x000fc60000410000 */
[----:B------:R-:W3:Y:S01]  /*7c00*/  MUFU.TANH R119, R119 ;  /* 0x0000007700777308 */ /* 0x000ee20000002400 */
[----:B-1----:R-:W-:-:S07]  /*7c10*/  FMNMX.FTZ R135, R115, R128, !PT ;  /* 0x0000008073877209 */ /* 0x002fce0007810000 */
[----:B------:R-:W1:Y:S01]  /*7c20*/  MUFU.TANH R106, R106 ;  /* 0x0000006a006a7308 */ /* 0x000e620000002400 */
[----:B--2---:R-:W-:-:S07]  /*7c30*/  FMNMX.FTZ R128, R118, R135, !PT ;  /* 0x0000008776807209 */ /* 0x004fce0007810000 */
[----:B------:R-:W2:Y:S01]  /*7c40*/  MUFU.TANH R107, R107 ;  /* 0x0000006b006b7308 */ /* 0x000ea20000002400 */
[----:B---3--:R-:W-:-:S07]  /*7c50*/  FMNMX.FTZ R135, R119, R128, !PT ;  /* 0x0000008077877209 */ /* 0x008fce0007810000 */
[----:B------:R-:W3:Y:S01]  /*7c60*/  MUFU.TANH R110, R110 ;  /* 0x0000006e006e7308 */ /* 0x000ee20000002400 */
[----:B-1----:R-:W-:Y:S01]  /*7c70*/  FMNMX.FTZ R128, R106, R135, !PT ;  /* 0x000000876a807209 */ /* 0x002fe20007810000 */
[----:B------:R-:W-:Y:S02]  /*7c80*/  WARPGROUP.DEPBAR.LE gsb0, 0x0 ;  /* 0x00008000000079c5 */ /* 0x000fe40000010000 */
[----:B------:R-:W-:-:S04]  /*7c90*/  WARPGROUP.ARRIVE ;  /* 0x00000000000079c5 */ /* 0x000fc80000000000 */
[----:B------:R-:W1:Y:S01]  /*7ca0*/  MUFU.TANH R111, R111 ;  /* 0x0000006f006f7308 */ /* 0x000e620000002400 */
[----:B--2---:R-:W-:Y:S01]  /*7cb0*/  FMNMX.FTZ R135, R107, R128, !PT ;  /* 0x000000806b877209 */ /* 0x004fe20007810000 */
[----:B------:R-:W-:Y:S01]  /*7cc0*/  HGMMA.64x96x16.F32.BF16 R24, gdesc[UR32].tnspB, R24, gsb0 ;  /* 0x41600000201879f0 */ /* 0x000fe20008001818 */
[----:B------:R-:W-:Y:S02]  /*7cd0*/  UIADD3 UR32, UR4, 0x780, URZ ;  /* 0x0000078004207890 */ /* 0x000fe4000fffe03f */
[----:B------:R-:W-:Y:S01]  /*7ce0*/  UIADD3 UR34, UR7, 0x140, URZ ;  /* 0x0000014007227890 */ /* 0x000fe2000fffe03f */
[----:B------:R-:W-:Y:S01]  /*7cf0*/  UMOV UR33, 0xc0000010 ;  /* 0xc000001000217882 */ /* 0x000fe20000000000 */
[----:B------:R-:W-:Y:S01]  /*7d00*/  UMOV UR35, 0x80000020 ;  /* 0x8000002000237882 */ /* 0x000fe20000000000 */
[----:B------:R-:W2:Y:S01]  /*7d10*/  MUFU.TANH R98, R98 ;  /* 0x0000006200627308 */ /* 0x000ea20000002400 */
[----:B---3--:R-:W-:-:S04]  /*7d20*/  FMNMX.FTZ R128, R110, R135, !PT ;  /* 0x000000876e807209 */ /* 0x008fc80007810000 */
[----:B-1----:R-:W-:-:S03]  /*7d30*/  FMNMX.FTZ R135, R111, R128, !PT ;  /* 0x000000806f877209 */ /* 0x002fc60007810000 */
[----:B------:R-:W1:Y:S08]  /*7d40*/  MUFU.TANH R99, R99 ;  /* 0x0000006300637308 */ /* 0x000e700000002400 */
        /* <DEDUP_REMOVED lines=26> */
[----:B---3--:R-:W-:Y:S01]  /*7ef0*/  FMNMX.FTZ R128, R87, R128, !PT ;  /* 0x0000008057807209 */ /* 0x008fe20007810000 */
[----:B------:R-:W-:Y:S02]  /*7f00*/  UIADD3 UR34, UR7, 0x180, URZ ;  /* 0x0000018007227890 */ /* 0x000fe4000fffe03f */
[----:B------:R-:W1:Y:S01]  /*7f10*/  MUFU.TANH R132, R132 ;  /* 0x0000008400847308 */ /* 0x000e620000002400 */
[----:B------:R-:W-:Y:S01]  /*7f20*/  UMOV UR33, 0xc0000010 ;  /* 0xc000001000217882 */ /* 0x000fe20000000000 */
[----:B------:R-:W-:-:S06]  /*7f30*/  UMOV UR35, 0x80000020 ;  /* 0x8000002000237882 */ /* 0x000fcc0000000000 */
[----:B------:R-:W3:Y:S01]  /*7f40*/  MUFU.TANH R78, R78 ;  /* 0x0000004e004e7308 */ /* 0x000ee20000002400 */
[----:B--2---:R-:W-:-:S07]  /*7f50*/  FMNMX.FTZ R135, R131, R128, !PT ;  /* 0x0000008083877209 */ /* 0x004fce0007810000 */
[----:B------:R-:W2:Y:S01]  /*7f60*/  MUFU.TANH R79, R79 ;  /* 0x0000004f004f7308 */ /* 0x000ea20000002400 */
[----:B-1----:R-:W-:-:S07]  /*7f70*/  FMNMX.FTZ R135, R132, R135, !PT ;  /* 0x0000008784877209 */ /* 0x002fce0007810000 */
[----:B------:R1:W-:Y:S01]  /*7f80*/  MUFU.EX2 R23, R136 ;  /* 0x0000008800177308 */ /* 0x0003e20000000800 */
[----:B---3--:R-:W-:-:S07]  /*7f90*/  FMNMX.FTZ R128, R78, R135, !PT ;  /* 0x000000874e807209 */ /* 0x008fce0007810000 */
[----:B------:R-:W-:Y:S01]  /*7fa0*/  MUFU.EX2 R5, R5 ;  /* 0x0000000500057308 */ /* 0x000fe20000000800 */
[----:B--2---:R-:W-:-:S05]  /*7fb0*/  FMNMX.FTZ R128, R79, R128, !PT ;  /* 0x000000804f807209 */ /* 0x004fca0007810000 */
[----:B------:R-:W2:Y:S02]  /*7fc0*/  SHFL.BFLY PT, R135, R128, 0x2, 0x1f ;  /* 0x0c401f0080877f89 */ /* 0x000ea400000e0000 */
[----:B------:R-:W-:Y:S08]  /*7fd0*/  MUFU.EX2 R7, R7 ;  /* 0x0000000700077308 */ /* 0x000ff00000000800 */
[----:B------:R-:W-:Y:S08]  /*7fe0*/  MUFU.EX2 R8, R8 ;  /* 0x0000000800087308 */ /* 0x000ff00000000800 */
[----:B------:R-:W-:Y:S01]  /*7ff0*/  MUFU.EX2 R11, R11 ;  /* 0x0000000b000b7308 */ /* 0x000fe20000000800 */
[----:B--2---:R-:W-:Y:S01]  /*8000*/  FMNMX.FTZ R135, R128, R135, !PT ;  /* 0x0000008780877209 */ /* 0x004fe20007810000 */
[----:B------:R-:W-:-:S06]  /*8010*/  FFMA.FTZ R128, R73, R74, -R133 ;  /* 0x0000004a49807223 */ /* 0x000fcc0000010885 */
[----:B------:R-:W-:Y:S01]  /*8020*/  MUFU.EX2 R134, R134 ;  /* 0x0000008600867308 */ /* 0x000fe20000000800 */
[----:B-1----:R-:W1:Y:S07]  /*8030*/  SHFL.BFLY PT, R136, R135, 0x1, 0x1f ;  /* 0x0c201f0087887f89 */ /* 0x002e6e00000e0000 */
[----:B------:R-:W-:Y:S08]  /*8040*/  MUFU.EX2 R12, R12 ;  /* 0x0000000c000c7308 */ /* 0x000ff00000000800 */
[----:B------:R-:W-:Y:S08]  /*8050*/  MUFU.EX2 R15, R15 ;  /* 0x0000000f000f7308 */ /* 0x000ff00000000800 */
[----:B------:R-:W-:Y:S01]  /*8060*/  MUFU.EX2 R20, R20 ;  /* 0x0000001400147308 */ /* 0x000fe20000000800 */
[----:B-1----:R-:W-:Y:S01]  /*8070*/  FMNMX.FTZ R73, R135, R136, !PT ;  /* 0x0000008887497209 */ /* 0x002fe20007810000 */
[----:B------:R-:W-:-:S04]  /*8080*/  FFMA.FTZ R136, R77, R74, -R133 ;  /* 0x0000004a4d887223 */ /* 0x000fc80000010885 */
[CC--:B------:R-:W-:Y:S01]  /*8090*/  FMUL.FTZ R133, R73.reuse, R74.reuse ;  /* 0x0000004a49857220 */ /* 0x0c0fe20000410000 */
[----:B------:R-:W-:Y:S01]  /*80a0*/  FADD.FTZ R77, -R73, R6 ;  /* 0x00000006494d7221 */ /* 0x000fe20000010100 */
[----:B------:R-:W-:Y:S02]  /*80b0*/  WARPGROUP.DEPBAR.LE gsb0, 0x0 ;  /* 0x00008000000079c5 */ /* 0x000fe40000010000 */
[----:B------:R-:W-:Y:S01]  /*80c0*/  WARPGROUP.ARRIVE ;  /* 0x00000000000079c5 */ /* 0x000fe20000000000 */
[-CC-:B------:R-:W-:Y:S01]  /*80d0*/  FFMA.FTZ R137, R22, R74.reuse, -R133.reuse ;  /* 0x0000004a16897223 */ /* 0x180fe20000010885 */
[-C--:B------:R-:W-:Y:S01]  /*80e0*/  FMUL.FTZ R77, R77, R74.reuse ;  /* 0x0000004a4d4d7220 */ /* 0x080fe20000410000 */
[-CC-:B------:R-:W-:Y:S01]  /*80f0*/  FFMA.FTZ R9, R9, R74.reuse, -R133.reuse ;  /* 0x0000004a09097223 */ /* 0x180fe20000010885 */
[-CC-:B------:R-:W-:Y:S01]  /*8100*/  FFMA.FTZ R22, R114, R74.reuse, -R133.reuse ;  /* 0x0000004a72167223 */ /* 0x180fe20000010885 */
[-CC-:B------:R-:W-:Y:S01]  /*8110*/  FFMA.FTZ R114, R115, R74.reuse, -R133.reuse ;  /* 0x0000004a73727223 */ /* 0x180fe20000010885 */
[----:B------:R-:W-:Y:S01]  /*8120*/  HGMMA.64x96x16.F32.BF16 R24, gdesc[UR32].tnspB, R24, gsb0 ;  /* 0x41600000201879f0 */ /* 0x000fe20008001818 */
[----:B------:R-:W-:Y:S01]  /*8130*/  UIADD3 UR32, UR4, 0xa80, URZ ;  /* 0x00000a8004207890 */ /* 0x000fe2000fffe03f */
[-CC-:B------:R-:W-:Y:S01]  /*8140*/  FFMA.FTZ R115, R118, R74.reuse, -R133.reuse ;  /* 0x0000004a76737223 */ /* 0x180fe20000010885 */
[----:B------:R-:W-:Y:S01]  /*8150*/  UIADD3 UR34, UR7, 0x1c0, URZ ;  /* 0x000001c007227890 */ /* 0x000fe2000fffe03f */
[-CC-:B------:R-:W-:Y:S01]  /*8160*/  FFMA.FTZ R135, R10, R74.reuse, -R133.reuse ;  /* 0x0000004a0a877223 */ /* 0x180fe20000010885 */
[----:B------:R-:W-:Y:S01]  /*8170*/  UMOV UR33, 0xc0000010 ;  /* 0xc000001000217882 */ /* 0x000fe20000000000 */
[----:B------:R-:W-:Y:S01]  /*8180*/  UMOV UR35, 0x80000020 ;  /* 0x8000002000237882 */ /* 0x000fe20000000000 */
[-CC-:B------:R-:W-:Y:S01]  /*8190*/  FFMA.FTZ R118, R119, R74.reuse, -R133.reuse ;  /* 0x0000004a77767223 */ /* 0x180fe20000010885 */
[----:B------:R-:W-:Y:S01]  /*81a0*/  FFMA.FTZ R10, R13, R74, -R133 ;  /* 0x0000004a0d0a7223 */ /* 0x000fe20000010885 */
[----:B------:R-:W-:-:S02]  /*81b0*/  IMAD.U32 R119, RZ, RZ, UR38 ;  /* 0x00000026ff777e24 */ /* 0x000fc4000f8e00ff */
[-CC-:B------:R-:W-:Y:S01]  /*81c0*/  FFMA.FTZ R13, R21, R74.reuse, -R133.reuse ;  /* 0x0000004a150d7223 */ /* 0x180fe20000010885 */
[----:B------:R-:W-:Y:S01]  /*81d0*/  MUFU.EX2 R77, R77 ;  /* 0x0000004d004d7308 */ /* 0x000fe20000000800 */
[-CC-:B------:R-:W-:Y:S01]  /*81e0*/  FFMA.FTZ R21, R106, R74.reuse, -R133.reuse ;  /* 0x0000004a6a157223 */ /* 0x180fe20000010885 */
[-CC-:B------:R-:W-:Y:S01]  /*81f0*/  FFMA.FTZ R106, R107, R74.reuse, -R133.reuse ;  /* 0x0000004a6b6a7223 */ /* 0x180fe20000010885 */
[-CC-:B------:R-:W-:Y:S01]  /*8200*/  FFMA.FTZ R107, R110, R74.reuse, -R133.reuse ;  /* 0x0000004a6e6b7223 */ /* 0x180fe20000010885 */
[----:B------:R-:W-:Y:S01]  /*8210*/  @!P1 LEA R110, R119, UR39, 0x3 ;  /* 0x00000027776e9c11 */ /* 0x000fe2000f8e18ff */
[-CC-:B------:R-:W-:Y:S01]  /*8220*/  FFMA.FTZ R14, R14, R74.reuse, -R133.reuse ;  /* 0x0000004a0e0e7223 */ /* 0x180fe20000010885 */
[-CC-:B------:R-:W-:Y:S01]  /*8230*/  FFMA.FTZ R119, R111, R74.reuse, -R133.reuse ;  /* 0x0000004a6f777223 */ /* 0x180fe20000010885 */
[-CC-:B------:R-:W-:Y:S01]  /*8240*/  FFMA.FTZ R129, R129, R74.reuse, -R133.reuse ;  /* 0x0000004a81817223 */ /* 0x180fe20000010885 */
[----:B------:R-:W1:Y:S01]  /*8250*/  MUFU.EX2 R9, R9 ;  /* 0x0000000900097308 */ /* 0x000e620000000800 */
[----:B------:R-:W-:Y:S01]  /*8260*/  @!P1 IADD3 R110, R110, 0x31c40, RZ ;  /* 0x00031c406e6e9810 */ /* 0x000fe20007ffe0ff */
[-CC-:B------:R-:W-:Y:S01]  /*8270*/  FFMA.FTZ R130, R130, R74.reuse, -R133.reuse ;  /* 0x0000004a82827223 */ /* 0x180fe20000010885 */
[-CC-:B------:R-:W-:Y:S01]  /*8280*/  FFMA.FTZ R98, R98, R74.reuse, -R133.reuse ;  /* 0x0000004a62627223 */ /* 0x180fe20000010885 */
[-CC-:B------:R-:W-:Y:S01]  /*8290*/  FFMA.FTZ R122, R122, R74.reuse, -R133.reuse ;  /* 0x0000004a7a7a7223 */ /* 0x180fe20000010885 */
[----:B------:R-:W-:Y:S01]  /*82a0*/  @!P1 PRMT R111, RZ, 0x654, R110 ;  /* 0x00000654ff6f9816 */ /* 0x000fe2000000006e */
[-CC-:B------:R-:W-:Y:S01]  /*82b0*/  FFMA.FTZ R138, R123, R74.reuse, -R133.reuse ;  /* 0x0000004a7b8a7223 */ /* 0x180fe20000010885 */
[-CC-:B------:R-:W-:Y:S01]  /*82c0*/  FFMA.FTZ R123, R126, R74.reuse, -R133.reuse ;  /* 0x0000004a7e7b7223 */ /* 0x180fe20000010885 */
[----:B------:R-:W-:Y:S01]  /*82d0*/  MUFU.EX2 R6, R136 ;  /* 0x0000008800067308 */ /* 0x000fe20000000800 */
[-CC-:B------:R-:W-:Y:S01]  /*82e0*/  FFMA.FTZ R126, R127, R74.reuse, -R133.reuse ;  /* 0x0000004a7f7e7223 */ /* 0x180fe20000010885 */
[----:B------:R-:W-:Y:S01]  /*82f0*/  FFMA.FTZ R103, R103, R74, -R133 ;  /* 0x0000004a67677223 */ /* 0x000fe20000010885 */
[----:B------:R-:W-:-:S02]  /*8300*/  IMAD.U32 R127, RZ, RZ, UR6 ;  /* 0x00000006ff7f7e24 */ /* 0x000fc4000f8e00ff */
[-CC-:B------:R-:W-:Y:S01]  /*8310*/  FFMA.FTZ R95, R95, R74.reuse, -R133.reuse ;  /* 0x0000004a5f5f7223 */ /* 0x180fe20000010885 */
[-CC-:B------:R-:W-:Y:S01]  /*8320*/  FFMA.FTZ R83, R83, R74.reuse, -R133.reuse ;  /* 0x0000004a53537223 */ /* 0x180fe20000010885 */
[-CC-:B------:R-:W-:Y:S01]  /*8330*/  FFMA.FTZ R86, R86, R74.reuse, -R133.reuse ;  /* 0x0000004a56567223 */ /* 0x180fe20000010885 */
[----:B------:R-:W-:Y:S01]  /*8340*/  FFMA.FTZ R87, R87, R74, -R133 ;  /* 0x0000004a57577223 */ /* 0x000fe20000010885 */
[----:B------:R2:W-:Y:S01]  /*8350*/  MUFU.EX2 R136, R10 ;  /* 0x0000000a00887308 */ /* 0x0005e20000000800 */
[----:B-1----:R-:W-:Y:S01]  /*8360*/  FFMA.FTZ R140, R77, R4, R9 ;  /* 0x000000044d8c7223 */ /* 0x002fe20000010009 */
[-CC-:B------:R-:W-:Y:S01]  /*8370*/  FFMA.FTZ R4, R99, R74.reuse, -R133.reuse ;  /* 0x0000004a63047223 */ /* 0x180fe20000010885 */
[----:B------:R-:W-:Y:S01]  /*8380*/  @!P1 LEA R127, R127, UR39, 0x3 ;  /* 0x000000277f7f9c11 */ /* 0x000fe2000f8e18ff */
[-CC-:B------:R-:W-:Y:S01]  /*8390*/  FFMA.FTZ R131, R131, R74.reuse, -R133.reuse ;  /* 0x0000004a83837223 */ /* 0x180fe20000010885 */
[-CC-:B------:R-:W-:Y:S01]  /*83a0*/  FFMA.FTZ R78, R78, R74.reuse, -R133.reuse ;  /* 0x0000004a4e4e7223 */ /* 0x180fe20000010885 */
[-CC-:B------:R-:W-:Y:S01]  /*83b0*/  FFMA.FTZ R79, R79, R74.reuse, -R133.reuse ;  /* 0x0000004a4f4f7223 */ /* 0x180fe20000010885 */
[----:B------:R-:W-:Y:S01]  /*83c0*/  FFMA.FTZ R132, R132, R74, -R133 ;  /* 0x0000004a84847223 */ /* 0x000fe20000010885 */
[----:B------:R-:W1:Y:S01]  /*83d0*/  MUFU.EX2 R135, R135 ;  /* 0x0000008700877308 */ /* 0x000e620000000800 */
[----:B--2---:R-:W-:Y:S01]  /*83e0*/  VIADD R10, R153, 0x9 ;  /* 0x00000009990a7836 */ /* 0x004fe20000000000 */
[----:B------:R-:W-:Y:S01]  /*83f0*/  UMOV UR6, UR38 ;  /* 0x0000002600067c82 */ /* 0x000fe20008000000 */
[----:B------:R-:W-:-:S03]  /*8400*/  @!P1 VIADD R127, R127, 0x31c60 ;  /* 0x00031c607f7f9836 */ /* 0x000fc60000000000 */
[----:B------:R-:W-:Y:S02]  /*8410*/  SEL R10, R10, 0x9, !P2 ;  /* 0x000000090a0a7807 */ /* 0x000fe40005000000 */
[----:B------:R-:W2:Y:S01]  /*8420*/  MUFU.EX2 R14, R14 ;  /* 0x0000000e000e7308 */ /* 0x000ea20000000800 */
[----:B------:R-:W-:Y:S02]  /*8430*/  @!P1 PRMT R127, RZ, 0x654, R127 ;  /* 0x00000654ff7f9816 */ /* 0x000fe4000000007f */
[C---:B------:R-:W-:Y:S01]  /*8440*/  ISETP.GT.AND P2, PT, R3.reuse, RZ, PT ;  /* 0x000000ff0300720c */ /* 0x040fe20003f44270 */
[----:B------:R-:W-:-:S04]  /*8450*/  VIADD R3, R3, 0xffffffff ;  /* 0xffffffff03037836 */ /* 0x000fc80000000000 */
[----:B------:R-:W3:Y:S01]  /*8460*/  MUFU.EX2 R13, R13 ;  /* 0x0000000d000d7308 */ /* 0x000ee20000000800 */
[C---:B-1----:R-:W-:Y:S01]  /*8470*/  FADD.FTZ R99, R135.reuse, R140 ;  /* 0x0000008c87637221 */ /* 0x042fe20000010000 */
[----:B------:R-:W-:-:S06]  /*8480*/  F2FP.BF16.F32.PACK_AB R9, R135, R9 ;  /* 0x000000098709723e */ /* 0x000fcc00000010ff */
[----:B------:R-:W1:Y:S08]  /*8490*/  MUFU.EX2 R137, R137 ;  /* 0x0000008900897308 */ /* 0x000e700000000800 */
[----:B------:R-:W4:Y:S08]  /*84a0*/  MUFU.EX2 R129, R129 ;  /* 0x0000008100817308 */ /* 0x000f300000000800 */
[----:B------:R-:W5:Y:S08]  /*84b0*/  MUFU.EX2 R130, R130 ;  /* 0x0000008200827308 */ /* 0x000f700000000800 */
[----:B------:R-:W5:Y:S08]  /*84c0*/  MUFU.EX2 R120, R120 ;  /* 0x0000007800787308 */ /* 0x000f700000000800 */
[----:B------:R-:W5:Y:S01]  /*84d0*/  MUFU.EX2 R122, R122 ;  /* 0x0000007a007a7308 */ /* 0x000f620000000800 */
[----:B------:R-:W-:-:S02]  /*84e0*/  WARPGROUP.DEPBAR.LE gsb0, 0x0 ;  /* 0x00008000000079c5 */ /* 0x000fc40000010000 */
[----:B------:R-:W-:-:S05]  /*84f0*/  WARPGROUP.ARRIVE ;  /* 0x00000000000079c5 */ /* 0x000fca0000000000 */
[----:B------:R-:W5:Y:S01]  /*8500*/  MUFU.EX2 R121, R121 ;  /* 0x0000007900797308 */ /* 0x000f620000000800 */
[----:B------:R-:W-:Y:S01]  /*8510*/  HGMMA.64x96x16.F32.BF16 R24, gdesc[UR32].tnspB, R24, gsb0 ;  /* 0x41600000201879f0 */ /* 0x000fe20008001818 */
[----:B------:R-:W-:Y:S02]  /*8520*/  UIADD3 UR32, UR4, 0xc00, URZ ;  /* 0x00000c0004207890 */ /* 0x000fe4000fffe03f */
[----:B------:R-:W-:Y:S01]  /*8530*/  UIADD3 UR34, UR7, 0x200, URZ ;  /* 0x0000020007227890 */ /* 0x000fe2000fffe03f */
[----:B------:R-:W-:Y:S01]  /*8540*/  UMOV UR33, 0xc0000010 ;  /* 0xc000001000217882 */ /* 0x000fe20000000000 */
[----:B------:R-:W-:Y:S02]  /*8550*/  UMOV UR35, 0x80000020 ;  /* 0x8000002000237882 */ /* 0x000fe40000000000 */
[----:B------:R-:W5:Y:S01]  /*8560*/  MUFU.EX2 R138, R138 ;  /* 0x0000008a008a7308 */ /* 0x000f620000000800 */
[----:B------:R-:W-:-:S07]  /*8570*/  UMOV UR7, UR60 ;  /* 0x0000003c00077c82 */ /* 0x000fce0008000000 */
[----:B------:R-:W5:Y:S08]  /*8580*/  MUFU.EX2 R124, R124 ;  /* 0x0000007c007c7308 */ /* 0x000f700000000800 */
[----:B------:R-:W5:Y:S08]  /*8590*/  MUFU.EX2 R123, R123 ;  /* 0x0000007b007b7308 */ /* 0x000f700000000800 */
[----:B------:R-:W5:Y:S08]  /*85a0*/  MUFU.EX2 R125, R125 ;  /* 0x0000007d007d7308 */ /* 0x000f700000000800 */
[----:B------:R-:W-:Y:S08]  /*85b0*/  MUFU.EX2 R110, R119 ;  /* 0x00000077006e7308 */ /* 0x000ff00000000800 */
[----:B------:R-:W5:Y:S08]  /*85c0*/  MUFU.EX2 R126, R126 ;  /* 0x0000007e007e7308 */ /* 0x000f700000000800 */
[----:B------:R-:W5:Y:S08]  /*85d0*/  MUFU.EX2 R112, R112 ;  /* 0x0000007000707308 */ /* 0x000f700000000800 */
[----:B------:R-:W5:Y:S08]  /*85e0*/  MUFU.EX2 R22, R22 ;  /* 0x0000001600167308 */ /* 0x000f700000000800 */
[----:B------:R-:W5:Y:S08]  /*85f0*/  MUFU.EX2 R113, R113 ;  /* 0x0000007100717308 */ /* 0x000f700000000800 */
[----:B------:R-:W5:Y:S08]  /*8600*/  MUFU.EX2 R114, R114 ;  /* 0x0000007200727308 */ /* 0x000f700000000800 */
[----:B------:R-:W5:Y:S08]  /*8610*/  MUFU.EX2 R116, R116 ;  /* 0x0000007400747308 */ /* 0x000f700000000800 */
[----:B------:R-:W5:Y:S01]  /*8620*/  MUFU.EX2 R115, R115 ;  /* 0x0000007300737308 */ /* 0x000f620000000800 */
[----:B------:R-:W-:-:S02]  /*8630*/  WARPGROUP.DEPBAR.LE gsb0, 0x0 ;  /* 0x00008000000079c5 */ /* 0x000fc40000010000 */
[----:B------:R-:W-:-:S05]  /*8640*/  WARPGROUP.ARRIVE ;  /* 0x00000000000079c5 */ /* 0x000fca0000000000 */
[----:B------:R-:W5:Y:S01]  /*8650*/  MUFU.EX2 R117, R117 ;  /* 0x0000007500757308 */ /* 0x000f620000000800 */
[----:B------:R-:W-:Y:S07]  /*8660*/  HGMMA.64x96x16.F32.BF16 R24, gdesc[UR32].tnspB, R24, gsb0 ;  /* 0x41600000201879f0 */ /* 0x000fee0008001818 */
[----:B------:R-:W5:Y:S08]  /*8670*/  MUFU.EX2 R118, R118 ;  /* 0x0000007600767308 */ /* 0x000f700000000800 */
        /* <DEDUP_REMOVED lines=8> */
[----:B------:R-:W-:Y:S08]  /*8700*/  MUFU.EX2 R97, R97 ;  /* 0x0000006100617308 */ /* 0x000ff00000000800 */
[----:B------:R-:W-:Y:S08]  /*8710*/  MUFU.EX2 R4, R4 ;  /* 0x0000000400047308 */ /* 0x000ff00000000800 */
[----:B------:R-:W-:Y:S08]  /*8720*/  MUFU.EX2 R100, R100 ;  /* 0x0000006400647308 */ /* 0x000ff00000000800 */
[----:B------:R-:W-:Y:S01]  /*8730*/  MUFU.EX2 R101, R101 ;  /* 0x0000006500657308 */ /* 0x000fe20000000800 */
[----:B------:R-:W-:-:S02]  /*8740*/  WARPGROUP.DEPBAR.LE gsb0, 0x0 ;  /* 0x00008000000079c5 */ /* 0x000fc40000010000 */
[----:B------:R2:W-:Y:S06]  /*8750*/  BAR.ARV R10, 0x100 ;  /* 0x0004000a0000751d */ /* 0x0005ec0000002000 */
[----:B------:R3:W-:Y:S01]  /*8760*/  @!P1 SYNCS.ARRIVE.TRANS64.RED.A1T0 RZ, [R111+URZ], RZ ;  /* 0x000000ff6fff99a7 */ /* 0x0007e2000810043f */
[----:B------:R-:W-:Y:S01]  /*8770*/  MUFU.EX2 R88, R88 ;  /* 0x0000005800587308 */ /* 0x000fe20000000800 */
[----:B--2---:R-:W-:Y:S01]  /*8780*/  F2FP.BF16.F32.PACK_AB R10, R134, R11 ;  /* 0x0000000b860a723e */ /* 0x004fe200000010ff */
[-C--:B------:R-:W-:Y:S01]  /*8790*/  FMUL.FTZ R24, R24, R5.reuse ;  /* 0x0000000518187220 */ /* 0x080fe20000410000 */
[-C--:B------:R-:W-:Y:S01]  /*87a0*/  FMUL.FTZ R25, R25, R5.reuse ;  /* 0x0000000519197220 */ /* 0x080fe20000410000 */
[-C--:B------:R-:W-:Y:S01]  /*87b0*/  FMUL.FTZ R28, R28, R5.reuse ;  /* 0x000000051c1c7220 */ /* 0x080fe20000410000 */
[-C--:B------:R-:W-:Y:S01]  /*87c0*/  FMUL.FTZ R29, R29, R5.reuse ;  /* 0x000000051d1d7220 */ /* 0x080fe20000410000 */
[-C--:B------:R-:W-:Y:S01]  /*87d0*/  FMUL.FTZ R32, R32, R5.reuse ;  /* 0x0000000520207220 */ /* 0x080fe20000410000 */
[----:B---3--:R-:W-:Y:S01]  /*87e0*/  FFMA.FTZ R111, R5, R0, R7 ;  /* 0x00000000056f7223 */ /* 0x008fe20000010007 */
[----:B------:R2:W-:Y:S01]  /*87f0*/  @!P1 SYNCS.ARRIVE.TRANS64.RED.A1T0 RZ, [R127+URZ], RZ ;  /* 0x000000ff7fff99a7 */ /* 0x0005e2000810043f */
[----:B------:R3:W2:Y:S01]  /*8800*/  MUFU.EX2 R0, R98 ;  /* 0x0000006200007308 */ /* 0x0006a20000000800 */
[----:B------:R-:W-:Y:S01]  /*8810*/  FMUL.FTZ R33, R33, R5 ;  /* 0x0000000521217220 */ /* 0x000fe20000410000 */
[C---:B------:R-:W-:Y:S01]  /*8820*/  FADD.FTZ R142, R8.reuse, R111 ;  /* 0x0000006f088e7221 */ /* 0x040fe20000010000 */
[----:B------:R-:W-:Y:S01]  /*8830*/  F2FP.BF16.F32.PACK_AB R8, R8, R7 ;  /* 0x000000070808723e */ /* 0x000fe200000010ff */
[----:B------:R-:W-:Y:S01]  /*8840*/  FADD.FTZ R7, R136, R99 ;  /* 0x0000006388077221 */ /* 0x000fe20000010000 */
[----:B------:R-:W-:Y:S01]  /*8850*/  FFMA.FTZ R99, R102, R74, -R133 ;  /* 0x0000004a66637223 */ /* 0x000fe20000010885 */
[----:B------:R-:W-:Y:S01]  /*8860*/  FADD.FTZ R111, R11, R142 ;  /* 0x0000008e0b6f7221 */ /* 0x000fe20000010000 */
[C---:B------:R-:W-:Y:S01]  /*8870*/  F2FP.BF16.F32.PACK_AB R11, R14.reuse, R136 ;  /* 0x000000880e0b723e */ /* 0x040fe200000010ff */
[----:B------:R-:W-:Y:S01]  /*8880*/  MUFU.EX2 R89, R89 ;  /* 0x0000005900597308 */ /* 0x000fe20000000800 */
[----:B---3--:R-:W-:Y:S01]  /*8890*/  FADD.FTZ R98, R14, R7 ;  /* 0x000000070e627221 */ /* 0x008fe20000010000 */
[----:B------:R-:W-:Y:S01]  /*88a0*/  FADD.FTZ R111, R134, R111 ;  /* 0x0000006f866f7221 */ /* 0x000fe20000010000 */
[-CC-:B------:R-:W-:Y:S01]  /*88b0*/  FFMA.FTZ R7, R90, R74.reuse, -R133.reuse ;  /* 0x0000004a5a077223 */ /* 0x180fe20000010885 */
[-C--:B------:R-:W-:Y:S01]  /*88c0*/  FFMA.FTZ R14, R91, R74.reuse, -R133 ;  /* 0x0000004a5b0e7223 */ /* 0x080fe20000010885 */
[----:B------:R-:W-:Y:S01]  /*88d0*/  FADD.FTZ R98, R13, R98 ;  /* 0x000000620d627221 */ /* 0x000fe20000010000 */
[----:B------:R-:W-:Y:S01]  /*88e0*/  FADD.FTZ R90, R12, R111 ;  /* 0x0000006f0c5a7221 */ /* 0x000fe20000010000 */
[-CC-:B------:R-:W-:Y:S01]  /*88f0*/  FFMA.FTZ R91, R94, R74.reuse, -R133.reuse ;  /* 0x0000004a5e5b7223 */ /* 0x180fe20000010885 */
[----:B------:R-:W-:Y:S01]  /*8900*/  FFMA.FTZ R94, R82, R74, -R133 ;  /* 0x0000004a525e7223 */ /* 0x000fe20000010885 */
[----:B-1----:R-:W-:Y:S01]  /*8910*/  FADD.FTZ R98, R137, R98 ;  /* 0x0000006289627221 */ /* 0x002fe20000010000 */
[C---:B------:R-:W-:Y:S01]  /*8920*/  FADD.FTZ R111, R15.reuse, R90 ;  /* 0x0000005a0f6f7221 */ /* 0x040fe20000010000 */
[----:B------:R-:W-:Y:S01]  /*8930*/  F2FP.BF16.F32.PACK_AB R12, R15, R12 ;  /* 0x0000000c0f0c723e */ /* 0x000fe200000010ff */
[----:B------:R1:W-:Y:S01]  /*8940*/  MUFU.EX2 R90, R103 ;  /* 0x00000067005a7308 */ /* 0x0003e20000000800 */
[----:B------:R3:W-:Y:S01]  /*8950*/  STSM.16.M88.4 [R2+0x24300], R8 ;  /* 0x0243000802007844 */ /* 0x0007e20000000200 */
[----:B------:R-:W-:Y:S01]  /*8960*/  FADD.FTZ R102, R20, R111 ;  /* 0x0000006f14667221 */ /* 0x000fe20000010000 */
[----:B----4-:R-:W-:Y:S01]  /*8970*/  FADD.FTZ R111, R129, R98 ;  /* 0x00000062816f7221 */ /* 0x010fe20000010000 */
[----:B------:R-:W-:Y:S01]  /*8980*/  F2FP.BF16.F32.PACK_AB R13, R137, R13 ;  /* 0x0000000d890d723e */ /* 0x000fe200000010ff */
[-C--:B------:R-:W-:Y:S01]  /*8990*/  FMUL.FTZ R36, R36, R5.reuse ;  /* 0x0000000524247220 */ /* 0x080fe20000410000 */
[----:B------:R-:W-:Y:S01]  /*89a0*/  FADD.FTZ R119, R23, R102 ;  /* 0x0000006617777221 */ /* 0x000fe20000010000 */
[----:B-----5:R-:W-:Y:S01]  /*89b0*/  FADD.FTZ R111, R130, R111 ;  /* 0x0000006f826f7221 */ /* 0x020fe20000010000 */
[----:B------:R-:W4:Y:S01]  /*89c0*/  MUFU.EX2 R99, R99 ;  /* 0x0000006300637308 */ /* 0x000f220000000800 */
[-C--:B------:R-:W-:Y:S01]  /*89d0*/  FMUL.FTZ R37, R37, R5.reuse ;  /* 0x0000000525257220 */ /* 0x080fe20000410000 */
[----:B------:R-:W-:Y:S01]  /*89e0*/  FADD.FTZ R82, R120, R119 ;  /* 0x0000007778527221 */ /* 0x000fe20000010000 */
[----:B------:R-:W-:Y:S01]  /*89f0*/  FADD.FTZ R111, R122, R111 ;  /* 0x0000006f7a6f7221 */ /* 0x000fe20000010000 */
[C---:B------:R-:W-:Y:S01]  /*8a00*/  F2FP.BF16.F32.PACK_AB R120, R121.reuse, R120 ;  /* 0x000000787978723e */ /* 0x040fe200000010ff */
[-C--:B------:R-:W-:Y:S01]  /*8a10*/  FMUL.FTZ R40, R40, R5.reuse ;  /* 0x0000000528287220 */ /* 0x080fe20000410000 */
[----:B-1----:R-:W-:Y:S01]  /*8a20*/  FADD.FTZ R103, R121, R82 ;  /* 0x0000005279677221 */ /* 0x002fe20000010000 */
[C---:B------:R-:W-:Y:S01]  /*8a30*/  FADD.FTZ R98, R138.reuse, R111 ;  /* 0x0000006f8a627221 */ /* 0x040fe20000010000 */
[----:B------:R-:W1:Y:S01]  /*8a40*/  MUFU.EX2 R7, R7 ;  /* 0x0000000700077308 */ /* 0x000e620000000800 */
[----:B------:R-:W-:Y:S01]  /*8a50*/  F2FP.BF16.F32.PACK_AB R121, R138, R122 ;  /* 0x0000007a8a79723e */ /* 0x000fe200000010ff */
[----:B------:R-:W-:Y:S01]  /*8a60*/  FADD.FTZ R102, R124, R103 ;  /* 0x000000677c667221 */ /* 0x000fe20000010000 */
[----:B------:R-:W-:Y:S01]  /*8a70*/  FADD.FTZ R103, R123, R98 ;  /* 0x000000627b677221 */ /* 0x000fe20000010000 */
[----:B------:R-:W-:Y:S01]  /*8a80*/  F2FP.BF16.F32.PACK_AB R122, R125, R124 ;  /* 0x0000007c7d7a723e */ /* 0x000fe200000010ff */
[----:B------:R-:W-:Y:S01]  /*8a90*/  FMUL.FTZ R41, R41, R5 ;  /* 0x0000000529297220 */ /* 0x000fe20000410000 */
[----:B------:R-:W-:Y:S01]  /*8aa0*/  FADD.FTZ R111, R125, R102 ;  /* 0x000000667d6f7221 */ /* 0x000fe20000010000 */
[C---:B------:R-:W-:Y:S01]  /*8ab0*/  FADD.FTZ R103, R126.reuse, R103 ;  /* 0x000000677e677221 */ /* 0x040fe20000010000 */
[----:B------:R5:W1:Y:S01]  /*8ac0*/  MUFU.EX2 R82, R14 ;  /* 0x0000000e00527308 */ /* 0x000a620000000800 */
[----:B------:R-:W-:Y:S01]  /*8ad0*/  F2FP.BF16.F32.PACK_AB R123, R126, R123 ;  /* 0x0000007b7e7b723e */ /* 0x000fe200000010ff */
[----:B------:R-:W-:Y:S01]  /*8ae0*/  FADD.FTZ R98, R112, R111 ;  /* 0x0000006f70627221 */ /* 0x000fe20000010000 */
[----:B------:R-:W-:Y:S01]  /*8af0*/  FADD.FTZ R103, R22, R103 ;  /* 0x0000006716677221 */ /* 0x000fe20000010000 */
[C---:B------:R-:W-:Y:S01]  /*8b00*/  F2FP.BF16.F32.PACK_AB R112, R113.reuse, R112 ;  /* 0x000000707170723e */ /* 0x040fe200000010ff */
[----:B------:R-:W-:Y:S01]  /*8b10*/  FMUL.FTZ R44, R44, R5 ;  /* 0x000000052c2c7220 */ /* 0x000fe20000410000 */
[----:B------:R-:W-:Y:S01]  /*8b20*/  FADD.FTZ R15, R113, R98 ;  /* 0x00000062710f7221 */ /* 0x000fe20000010000 */
[----:B------:R-:W-:Y:S01]  /*8b30*/  FADD.FTZ R98, R114, R103 ;  /* 0x0000006772627221 */ /* 0x000fe20000010000 */
[----:B------:R-:W1:Y:S01]  /*8b40*/  MUFU.EX2 R92, R92 ;  /* 0x0000005c005c7308 */ /* 0x000e620000000800 */
[----:B-----5:R-:W-:Y:S01]  /*8b50*/  F2FP.BF16.F32.PACK_AB R14, R23, R20 ;  /* 0x00000014170e723e */ /* 0x020fe200000010ff */
[----:B---3--:R-:W-:Y:S01]  /*8b60*/  FADD.FTZ R8, R116, R15 ;  /* 0x0000000f74087221 */ /* 0x008fe20000010000 */
[----:B------:R-:W-:Y:S01]  /*8b70*/  FADD.FTZ R9, R115, R98 ;  /* 0x0000006273097221 */ /* 0x000fe20000010000 */
[----:B------:R-:W-:Y:S01]  /*8b80*/  F2FP.BF16.F32.PACK_AB R15, R130, R129 ;  /* 0x00000081820f723e */ /* 0x000fe200000010ff */
[-C--:B------:R-:W-:Y:S01]  /*8b90*/  FMUL.FTZ R45, R45, R5.reuse ;  /* 0x000000052d2d7220 */ /* 0x080fe20000410000 */
[----:B------:R-:W-:Y:S01]  /*8ba0*/  FADD.FTZ R11, R117, R8 ;  /* 0x00000008750b7221 */ /* 0x000fe20000010000 */
[----:B------:R-:W-:Y:S01]  /*8bb0*/  FADD.FTZ R8, R118, R9 ;  /* 0x0000000976087221 */ /* 0x000fe20000010000 */
[----:B------:R-:W3:Y:S01]  /*8bc0*/  MUFU.EX2 R91, R91 ;  /* 0x0000005b005b7308 */ /* 0x000ee20000000800 */
[----:B------:R5:W-:Y:S01]  /*8bd0*/  STSM.16.M88.4 [R2+0x25b00], R12 ;  /* 0x025b000c02007844 */ /* 0x000be20000000200 */
[----:B------:R-:W-:Y:S01]  /*8be0*/  FADD.FTZ R10, R104, R11 ;  /* 0x0000000b680a7221 */ /* 0x000fe20000010000 */
[----:B------:R-:W-:Y:S01]  /*8bf0*/  FADD.FTZ R9, R21, R8 ;  /* 0x0000000815097221 */ /* 0x000fe20000010000 */
[----:B------:R-:W-:Y:S01]  /*8c00*/  F2FP.BF16.F32.PACK_AB R113, R114, R22 ;  /* 0x000000167271723e */ /* 0x000fe200000010ff */
[----:B------:R1:W-:Y:S01]  /*8c10*/  STSM.16.M88.4 [R2+0x27300], R120 ;  /* 0x0273007802007844 */ /* 0x0003e20000000200 */
[C---:B------:R-:W-:Y:S01]  /*8c20*/  FADD.FTZ R11, R105.reuse, R10 ;  /* 0x0000000a690b7221 */ /* 0x040fe20000010000 */
[----:B------:R-:W-:Y:S01]  /*8c30*/  FADD.FTZ R8, R106, R9 ;  /* 0x000000096a087221 */ /* 0x000fe20000010000 */
[----:B------:R-:W5:Y:S01]  /*8c40*/  MUFU.EX2 R93, R93 ;  /* 0x0000005d005d7308 */ /* 0x000f620000000800 */
[----:B------:R-:W-:Y:S01]  /*8c50*/  F2FP.BF16.F32.PACK_AB R104, R105, R104 ;  /* 0x000000686968723e */ /* 0x000fe200000010ff */
[----:B------:R-:W-:Y:S01]  /*8c60*/  FADD.FTZ R10, R108, R11 ;  /* 0x0000000b6c0a7221 */ /* 0x000fe20000010000 */
[----:B------:R-:W-:Y:S01]  /*8c70*/  FADD.FTZ R9, R107, R8 ;  /* 0x000000086b097221 */ /* 0x000fe20000010000 */
[----:B------:R-:W-:Y:S01]  /*8c80*/  F2FP.BF16.F32.PACK_AB R114, R117, R116 ;  /* 0x000000747572723e */ /* 0x000fe200000010ff */
[----:B------:R-:W-:Y:S01]  /*8c90*/  FMUL.FTZ R48, R48, R5 ;  /* 0x0000000530307220 */ /* 0x000fe20000410000 */
[----:B------:R-:W-:Y:S01]  /*8ca0*/  FADD.FTZ R11, R109, R10 ;  /* 0x0000000a6d0b7221 */ /* 0x000fe20000010000 */
[----:B------:R-:W-:Y:S01]  /*8cb0*/  FADD.FTZ R9, R110, R9 ;  /* 0x000000096e097221 */ /* 0x000fe20000010000 */
[----:B------:R-:W5:Y:S01]  /*8cc0*/  MUFU.EX2 R20, R95 ;  /* 0x0000005f00147308 */ /* 0x000f620000000800 */
[----:B------:R-:W-:Y:S01]  /*8cd0*/  F2FP.BF16.F32.PACK_AB R115, R118, R115 ;  /* 0x000000737673723e */ /* 0x000fe200000010ff */
[----:B------:R-:W-:Y:S01]  /*8ce0*/  FADD.FTZ R8, R96, R11 ;  /* 0x0000000b60087221 */ /* 0x000fe20000010000 */
[----:B--2---:R-:W-:Y:S01]  /*8cf0*/  FADD.FTZ R9, R0, R9 ;  /* 0x0000000900097221 */ /* 0x004fe20000010000 */
[----:B------:R-:W-:Y:S01]  /*8d00*/  F2FP.BF16.F32.PACK_AB R96, R97, R96 ;  /* 0x000000606160723e */ /* 0x000fe200000010ff */
[----:B------:R-:W-:Y:S01]  /*8d10*/  FMUL.FTZ R49, R49, R5 ;  /* 0x0000000531317220 */ /* 0x000fe20000410000 */
[----:B------:R-:W-:Y:S01]  /*8d20*/  FADD.FTZ R11, R97, R8 ;  /* 0x00000008610b7221 */ /* 0x000fe20000010000 */
[C---:B------:R-:W-:Y:S01]  /*8d30*/  FADD.FTZ R8, R4.reuse, R9 ;  /* 0x0000000904087221 */ /* 0x040fe20000010000 */
[----:B------:R-:W2:Y:S01]  /*8d40*/  MUFU.EX2 R80, R80 ;  /* 0x0000005000507308 */ /* 0x000ea20000000800 */
[----:B------:R-:W-:Y:S01]  /*8d50*/  F2FP.BF16.F32.PACK_AB R97, R4, R0 ;  /* 0x000000000461723e */ /* 0x000fe200000010ff */
[----:B------:R-:W-:Y:S01]  /*8d60*/  FADD.FTZ R10, R100, R11 ;  /* 0x0000000b640a7221 */ /* 0x000fe20000010000 */
[----:B----4-:R-:W-:Y:S01]  /*8d70*/  FADD.FTZ R9, R99, R8 ;  /* 0x0000000863097221 */ /* 0x010fe20000010000 */
[----:B------:R-:W-:Y:S01]  /*8d80*/  F2FP.BF16.F32.PACK_AB R105, R106, R21 ;  /* 0x000000156a69723e */ /* 0x000fe200000010ff */
[----:B------:R4:W-:Y:S01]  /*8d90*/  STSM.16.M88.4 [R2+0x28b00], R112 ;  /* 0x028b007002007844 */ /* 0x0009e20000000200 */
[----:B------:R-:W-:Y:S01]  /*8da0*/  FADD.FTZ R11, R101, R10 ;  /* 0x0000000a650b7221 */ /* 0x000fe20000010000 */
[----:B------:R-:W-:Y:S01]  /*8db0*/  FADD.FTZ R8, R90, R9 ;  /* 0x000000095a087221 */ /* 0x000fe20000010000 */
[----:B------:R-:W4:Y:S01]  /*8dc0*/  MUFU.EX2 R94, R94 ;  /* 0x0000005e005e7308 */ /* 0x000f220000000800 */
[----:B------:R-:W-:Y:S01]  /*8dd0*/  F2FP.BF16.F32.PACK_AB R106, R109, R108 ;  /* 0x0000006c6d6a723e */ /* 0x000fe200000010ff */
[----:B------:R-:W-:Y:S01]  /*8de0*/  FADD.FTZ R10, R88, R11 ;  /* 0x0000000b580a7221 */ /* 0x000fe20000010000 */
[----:B-1----:R-:W-:Y:S01]  /*8df0*/  FADD.FTZ R9, R7, R8 ;  /* 0x0000000807097221 */ /* 0x002fe20000010000 */
[C---:B------:R-:W-:Y:S01]  /*8e00*/  F2FP.BF16.F32.PACK_AB R88, R89.reuse, R88 ;  /* 0x000000585958723e */ /* 0x040fe200000010ff */
[----:B------:R-:W-:Y:S01]  /*8e10*/  FMUL.FTZ R52, R52, R5 ;  /* 0x0000000534347220 */ /* 0x000fe20000410000 */
[----:B------:R-:W-:Y:S01]  /*8e20*/  FADD.FTZ R11, R89, R10 ;  /* 0x0000000a590b7221 */ /* 0x000fe20000010000 */
[C---:B------:R-:W-:Y:S01]  /*8e30*/  FADD.FTZ R0, R82.reuse, R9 ;  /* 0x0000000952007221 */ /* 0x040fe20000010000 */
[----:B------:R-:W1:Y:S01]  /*8e40*/  MUFU.EX2 R81, R81 ;  /* 0x0000005100517308 */ /* 0x000e620000000800 */
[----:B------:R-:W-:Y:S01]  /*8e50*/  F2FP.BF16.F32.PACK_AB R89, R82, R7 ;  /* 0x000000075259723e */ /* 0x000fe200000010ff */
[----:B------:R-:W-:Y:S01]  /*8e60*/  FADD.FTZ R4, R92, R11 ;  /* 0x0000000b5c047221 */ /* 0x000fe20000010000 */
[----:B---3--:R-:W-:Y:S01]  /*8e70*/  FADD.FTZ R9, R91, R0 ;  /* 0x000000005b097221 */ /* 0x008fe20000010000 */
[----:B------:R-:W-:Y:S01]  /*8e80*/  F2FP.BF16.F32.PACK_AB R107, R110, R107 ;  /* 0x0000006b6e6b723e */ /* 0x000fe200000010ff */
[----:B------:R-:W-:Y:S01]  /*8e90*/  FMUL.FTZ R53, R53, R5 ;  /* 0x0000000535357220 */ /* 0x000fe20000410000 */
[----:B-----5:R-:W-:Y:S01]  /*8ea0*/  FADD.FTZ R11, R93, R4 ;  /* 0x000000045d0b7221 */ /* 0x020fe20000010000 */
[----:B------:R-:W-:Y:S01]  /*8eb0*/  FADD.FTZ R9, R20, R9 ;  /* 0x0000000914097221 */ /* 0x000fe20000010000 */
[----:B------:R-:W3:Y:S01]  /*8ec0*/  MUFU.EX2 R83, R83 ;  /* 0x0000005300537308 */ /* 0x000ee20000000800 */
[----:B------:R-:W-:Y:S01]  /*8ed0*/  F2FP.BF16.F32.PACK_AB R98, R101, R100 ;  /* 0x000000646562723e */ /* 0x000fe200000010ff */
[----:B--2---:R-:W-:Y:S01]  /*8ee0*/  FADD.FTZ R0, R80, R11 ;  /* 0x0000000b50007221 */ /* 0x004fe20000010000 */
[----:B----4-:R-:W-:Y:S01]  /*8ef0*/  FADD.FTZ R4, R94, R9 ;  /* 0x000000095e047221 */ /* 0x010fe20000010000 */
[----:B------:R-:W-:Y:S01]  /*8f00*/  F2FP.BF16.F32.PACK_AB R99, R90, R99 ;  /* 0x000000635a63723e */ /* 0x000fe200000010ff */
[----:B------:R2:W-:Y:S01]  /*8f10*/  STSM.16.M88.4 [R2+0x2a300], R104 ;  /* 0x02a3006802007844 */ /* 0x0005e20000000200 */
[----:B------:R-:W-:Y:S01]  /*8f20*/  F2FP.BF16.F32.PACK_AB R90, R93, R92 ;  /* 0x0000005c5d5a723e */ /* 0x000fe200000010ff */
[----:B------:R-:W-:Y:S01]  /*8f30*/  FMUL.FTZ R56, R56, R5 ;  /* 0x0000000538387220 */ /* 0x000fe20000410000 */
[----:B------:R-:W4:Y:S01]  /*8f40*/  MUFU.EX2 R84, R84 ;  /* 0x0000005400547308 */ /* 0x000f220000000800 */
[C---:B-1----:R-:W-:Y:S01]  /*8f50*/  FADD.FTZ R9, R81.reuse, R0 ;  /* 0x0000000051097221 */ /* 0x042fe20000010000 */
[----:B------:R-:W-:Y:S01]  /*8f60*/  F2FP.BF16.F32.PACK_AB R80, R81, R80 ;  /* 0x000000505150723e */ /* 0x000fe200000010ff */
[----:B------:R2:W-:Y:S01]  /*8f70*/  STSM.16.M88.4 [R2+0x2bb00], R96 ;  /* 0x02bb006002007844 */ /* 0x0005e20000000200 */
[----:B------:R-:W-:Y:S01]  /*8f80*/  F2FP.BF16.F32.PACK_AB R91, R20, R91 ;  /* 0x0000005b145b723e */ /* 0x000fe200000010ff */
[-C--:B------:R-:W-:Y:S01]  /*8f90*/  FMUL.FTZ R57, R57, R5.reuse ;  /* 0x0000000539397220 */ /* 0x080fe20000410000 */
[-C--:B------:R-:W-:Y:S01]  /*8fa0*/  FMUL.FTZ R60, R60, R5.reuse ;  /* 0x000000053c3c7220 */ /* 0x080fe20000410000 */
[-C--:B------:R-:W-:Y:S01]  /*8fb0*/  FMUL.FTZ R61, R61, R5.reuse ;  /* 0x000000053d3d7220 */ /* 0x080fe20000410000 */
[----:B------:R-:W1:Y:S01]  /*8fc0*/  MUFU.EX2 R86, R86 ;  /* 0x0000005600567308 */ /* 0x000e620000000800 */
[C---:B---3--:R-:W-:Y:S01]  /*8fd0*/  FADD.FTZ R7, R83.reuse, R4 ;  /* 0x0000000453077221 */ /* 0x048fe20000010000 */
[----:B------:R-:W-:Y:S01]  /*8fe0*/  F2FP.BF16.F32.PACK_AB R81, R83, R94 ;  /* 0x0000005e5351723e */ /* 0x000fe200000010ff */
[----:B------:R2:W-:Y:S01]  /*8ff0*/  STSM.16.M88.4 [R2+0x2d300], R88 ;  /* 0x02d3005802007844 */ /* 0x0005e20000000200 */
[-C--:B------:R-:W-:Y:S01]  /*9000*/  FMUL.FTZ R64, R64, R5.reuse ;  /* 0x0000000540407220 */ /* 0x080fe20000410000 */
[-C--:B------:R-:W-:Y:S01]  /*9010*/  FMUL.FTZ R65, R65, R5.reuse ;  /* 0x0000000541417220 */ /* 0x080fe20000410000 */
[-C--:B------:R-:W-:Y:S01]  /*9020*/  FMUL.FTZ R68, R68, R5.reuse ;  /* 0x0000000544447220 */ /* 0x080fe20000410000 */
[----:B------:R-:W-:Y:S01]  /*9030*/  FMUL.FTZ R69, R69, R5 ;  /* 0x0000000545457220 */ /* 0x000fe20000410000 */
[----:B------:R-:W3:Y:S01]  /*9040*/  MUFU.EX2 R85, R85 ;  /* 0x0000005500557308 */ /* 0x000ee20000000800 */
[----:B----4-:R-:W-:Y:S01]  /*9050*/  FADD.FTZ R0, R84, R9 ;  /* 0x0000000954007221 */ /* 0x010fe20000010000 */
[-C--:B------:R-:W-:Y:S01]  /*9060*/  FMUL.FTZ R26, R26, R77.reuse ;  /* 0x0000004d1a1a7220 */ /* 0x080fe20000410000 */
[-C--:B------:R-:W-:Y:S01]  /*9070*/  FMUL.FTZ R27, R27, R77.reuse ;  /* 0x0000004d1b1b7220 */ /* 0x080fe20000410000 */
[-C--:B------:R-:W-:Y:S01]  /*9080*/  FMUL.FTZ R30, R30, R77.reuse ;  /* 0x0000004d1e1e7220 */ /* 0x080fe20000410000 */
[-C--:B------:R-:W-:Y:S01]  /*9090*/  FMUL.FTZ R31, R31, R77.reuse ;  /* 0x0000004d1f1f7220 */ /* 0x080fe20000410000 */
[-C--:B------:R-:W-:Y:S01]  /*90a0*/  FMUL.FTZ R34, R34, R77.reuse ;  /* 0x0000004d22227220 */ /* 0x080fe20000410000 */
[-C--:B------:R-:W-:Y:S01]  /*90b0*/  FMUL.FTZ R35, R35, R77.reuse ;  /* 0x0000004d23237220 */ /* 0x080fe20000410000 */
[----:B------:R-:W4:Y:S01]  /*90c0*/  MUFU.EX2 R87, R87 ;  /* 0x0000005700577308 */ /* 0x000f220000000800 */
[----:B-1----:R-:W-:Y:S01]  /*90d0*/  FADD.FTZ R7, R86, R7 ;  /* 0x0000000756077221 */ /* 0x002fe20000010000 */
[-C--:B------:R-:W-:Y:S01]  /*90e0*/  FMUL.FTZ R38, R38, R77.reuse ;  /* 0x0000004d26267220 */ /* 0x080fe20000410000 */
[-C--:B------:R-:W-:Y:S01]  /*90f0*/  FMUL.FTZ R39, R39, R77.reuse ;  /* 0x0000004d27277220 */ /* 0x080fe20000410000 */
[-C--:B------:R-:W-:Y:S01]  /*9100*/  FMUL.FTZ R42, R42, R77.reuse ;  /* 0x0000004d2a2a7220 */ /* 0x080fe20000410000 */
[-C--:B------:R-:W-:Y:S01]  /*9110*/  FMUL.FTZ R43, R43, R77.reuse ;  /* 0x0000004d2b2b7220 */ /* 0x080fe20000410000 */
[-C--:B------:R-:W-:Y:S01]  /*9120*/  FMUL.FTZ R46, R46, R77.reuse ;  /* 0x0000004d2e2e7220 */ /* 0x080fe20000410000 */
[-C--:B------:R-:W-:Y:S01]  /*9130*/  FMUL.FTZ R47, R47, R77.reuse ;  /* 0x0000004d2f2f7220 */ /* 0x080fe20000410000 */
[----:B------:R-:W1:Y:S01]  /*9140*/  MUFU.EX2 R72, R72 ;  /* 0x0000004800487308 */ /* 0x000e620000000800 */
[C---:B---3--:R-:W-:Y:S01]  /*9150*/  FADD.FTZ R9, R85.reuse, R0 ;  /* 0x0000000055097221 */ /* 0x048fe20000010000 */
[----:B------:R-:W-:Y:S01]  /*9160*/  F2FP.BF16.F32.PACK_AB R82, R85, R84 ;  /* 0x000000545552723e */ /* 0x000fe200000010ff */
[-C--:B------:R-:W-:Y:S01]  /*9170*/  FMUL.FTZ R50, R50, R77.reuse ;  /* 0x0000004d32327220 */ /* 0x080fe20000410000 */
[-C--:B------:R-:W-:Y:S01]  /*9180*/  FMUL.FTZ R51, R51, R77.reuse ;  /* 0x0000004d33337220 */ /* 0x080fe20000410000 */
[-C--:B------:R-:W-:Y:S01]  /*9190*/  FMUL.FTZ R54, R54, R77.reuse ;  /* 0x0000004d36367220 */ /* 0x080fe20000410000 */
[-C--:B------:R-:W-:Y:S01]  /*91a0*/  FMUL.FTZ R55, R55, R77.reuse ;  /* 0x0000004d37377220 */ /* 0x080fe20000410000 */
[-C--:B------:R-:W-:Y:S01]  /*91b0*/  FMUL.FTZ R58, R58, R77.reuse ;  /* 0x0000004d3a3a7220 */ /* 0x080fe20000410000 */
[----:B------:R-:W3:Y:S01]  /*91c0*/  MUFU.EX2 R12, R131 ;  /* 0x00000083000c7308 */ /* 0x000ee20000000800 */
[C---:B----4-:R-:W-:Y:S01]  /*91d0*/  FADD.FTZ R7, R87.reuse, R7 ;  /* 0x0000000757077221 */ /* 0x050fe20000010000 */
[----:B------:R-:W-:Y:S01]  /*91e0*/  F2FP.BF16.F32.PACK_AB R83, R87, R86 ;  /* 0x000000565753723e */ /* 0x000fe200000010ff */
[-C--:B------:R-:W-:Y:S01]  /*91f0*/  FMUL.FTZ R59, R59, R77.reuse ;  /* 0x0000004d3b3b7220 */ /* 0x080fe20000410000 */
[-C--:B------:R-:W-:Y:S01]  /*9200*/  FMUL.FTZ R62, R62, R77.reuse ;  /* 0x0000004d3e3e7220 */ /* 0x080fe20000410000 */
[-C--:B------:R-:W-:Y:S01]  /*9210*/  FMUL.FTZ R63, R63, R77.reuse ;  /* 0x0000004d3f3f7220 */ /* 0x080fe20000410000 */
[-C--:B------:R-:W-:Y:S01]  /*9220*/  FMUL.FTZ R66, R66, R77.reuse ;  /* 0x0000004d42427220 */ /* 0x080fe20000410000 */
[----:B------:R2:W-:Y:S01]  /*9230*/  STSM.16.M88.4 [R2+0x2eb00], R80 ;  /* 0x02eb005002007844 */ /* 0x0005e20000000200 */
[----:B------:R-:W4:Y:S01]  /*9240*/  MUFU.EX2 R128, R128 ;  /* 0x0000008000807308 */ /* 0x000f220000000800 */
[----:B-1----:R-:W-:Y:S01]  /*9250*/  FADD.FTZ R9, R72, R9 ;  /* 0x0000000948097221 */ /* 0x002fe20000010000 */
[-C--:B------:R-:W-:Y:S01]  /*9260*/  FMUL.FTZ R67, R67, R77.reuse ;  /* 0x0000004d43437220 */ /* 0x080fe20000410000 */
[-C--:B------:R-:W-:Y:S01]  /*9270*/  FMUL.FTZ R70, R70, R77.reuse ;  /* 0x0000004d46467220 */ /* 0x080fe20000410000 */
[----:B------:R-:W-:Y:S01]  /*9280*/  FMUL.FTZ R71, R71, R77 ;  /* 0x0000004d47477220 */ /* 0x000fe20000410000 */
[----:B------:R-:W-:-:S03]  /*9290*/  MOV R5, R75 ;  /* 0x0000004b00057202 */ /* 0x000fc60000000f00 */
[----:B------:R-:W1:Y:S01]  /*92a0*/  MUFU.EX2 R129, R132 ;  /* 0x0000008400817308 */ /* 0x000e620000000800 */
[----:B---3--:R-:W-:-:S07]  /*92b0*/  FADD.FTZ R7, R12, R7 ;  /* 0x000000070c077221 */ /* 0x008fce0000010000 */
[----:B------:R-:W3:Y:S01]  /*92c0*/  MUFU.EX2 R76, R76 ;  /* 0x0000004c004c7308 */ /* 0x000ee20000000800 */
[C---:B----4-:R-:W-:Y:S01]  /*92d0*/  FADD.FTZ R9, R128.reuse, R9 ;  /* 0x0000000980097221 */ /* 0x050fe20000010000 */
[----:B------:R-:W-:-:S06]  /*92e0*/  F2FP.BF16.F32.PACK_AB R128, R128, R72 ;  /* 0x000000488080723e */ /* 0x000fcc00000010ff */
[----:B------:R-:W4:Y:S01]  /*92f0*/  MUFU.EX2 R78, R78 ;  /* 0x0000004e004e7308 */ /* 0x000f220000000800 */
[C---:B-1----:R-:W-:Y:S01]  /*9300*/  FADD.FTZ R7, R129.reuse, R7 ;  /* 0x0000000781077221 */ /* 0x042fe20000010000 */
[----:B------:R-:W-:-:S06]  /*9310*/  F2FP.BF16.F32.PACK_AB R129, R129, R12 ;  /* 0x0000000c8181723e */ /* 0x000fcc00000010ff */
[----:B------:R-:W1:Y:S01]  /*9320*/  MUFU.EX2 R79, R79 ;  /* 0x0000004f004f7308 */ /* 0x000e620000000800 */
[----:B---3--:R-:W-:Y:S01]  /*9330*/  F2FP.BF16.F32.PACK_AB R130, R6, R76 ;  /* 0x0000004c0682723e */ /* 0x008fe200000010ff */
[----:B------:R-:W-:-:S04]  /*9340*/  FADD.FTZ R9, R76, R9 ;  /* 0x000000094c097221 */ /* 0x000fc80000010000 */
[----:B------:R-:W-:Y:S01]  /*9350*/  FADD.FTZ R0, R6, R9 ;  /* 0x0000000906007221 */ /* 0x000fe20000010000 */
[----:B------:R-:W-:Y:S02]  /*9360*/  IMAD.MOV.U32 R6, RZ, RZ, R73 ;  /* 0x000000ffff067224 */ /* 0x000fe400078e0049 */
[----:B----4-:R-:W-:Y:S01]  /*9370*/  FADD.FTZ R7, R78, R7 ;  /* 0x000000074e077221 */ /* 0x010fe20000010000 */
[----:B-1----:R-:W-:-:S03]  /*9380*/  F2FP.BF16.F32.PACK_AB R131, R79, R78 ;  /* 0x0000004e4f83723e */ /* 0x002fc600000010ff */
[----:B------:R-:W-:Y:S02]  /*9390*/  FADD.FTZ R4, R79, R7 ;  /* 0x000000074f047221 */ /* 0x000fe40000010000 */
[----:B------:R2:W-:Y:S01]  /*93a0*/  STSM.16.M88.4 [R2+0x30300], R128 ;  /* 0x0303008002007844 */ /* 0x0005e20000000200 */
[----:B------:R-:W-:Y:S01]  /*93b0*/  @!PT LDS RZ, [RZ] ;  /* 0x00000000fffff984 */ /* 0x000fe20000000800 */
[----:B------:R-:W-:Y:S01]  /*93c0*/  @!PT LDS RZ, [RZ] ;  /* 0x00000000fffff984 */ /* 0x000fe20000000800 */
[----:B------:R-:W-:Y:S01]  /*93d0*/  @!PT LDS RZ, [RZ] ;  /* 0x00000000fffff984 */ /* 0x000fe20000000800 */
[----:B------:R-:W-:Y:S01]  /*93e0*/  @!PT LDS RZ, [RZ] ;  /* 0x00000000fffff984 */ /* 0x000fe20000000800 */
[----:B------:R1:W-:Y:S06]  /*93f0*/  MEMBAR.ALL.CTA ;  /* 0x0000000000007992 */ /* 0x0003ec0000008000 */
[----:B-1----:R-:W1:Y:S02]  /*9400*/  FENCE.VIEW.ASYNC.S ;  /* 0x00000000000073c6 */ /* 0x002e640000000000 */
[----:B-1----:R-:W-:Y:S01]  /*9410*/  NOP ;  /* 0x0000000000007918 */ /* 0x002fe20000000000 */
[----:B------:R-:W-:Y:S05]  /*9420*/  @P2 BRA `(.L_x_24) ;  /* 0xffffffbc00fc2947 */ /* 0x000fea000383ffff */
.L_x_15:
[----:B------:R-:W-:Y:S06]  /*9430*/  BAR.ARV 0x8, 0x1a0 ;  /* 0x0206800000007b1d */ /* 0x000fec0000002000 */
[----:B------:R-:W-:Y:S05]  /*9440*/  @!P0 BRA `(.L_x_25) ;  /* 0x0000000000048947 */ /* 0x000fea0003800000 */
[----:B------:R-:W-:Y:S01]  /*9450*/  BPT.TRAP 0x1 ;  /* 0x000000040000795c */ /* 0x000fe20000300000 */
.L_x_25:
[----:B------:R-:W-:Y:S01]  /*9460*/  ULEA UR12, UR38, UR39, 0x3 ;  /* 0x00000027260c7291 */ /* 0x000fe2000f8e183f */
[----:B------:R-:W-:-:S05]  /*9470*/  IMAD.U32 R3, RZ, RZ, UR60 ;  /* 0x0000003cff037e24 */ /* 0x000fca000f8e00ff */
[----:B------:R-:W-:-:S04]  /*9480*/  SHF.L.U32 R3, R3, 0x1f, RZ ;  /* 0x0000001f03037819 */ /* 0x000fc800000006ff */
[----:B------:R3:W4:Y:S01]  /*9490*/  SYNCS.PHASECHK.TRANS64.TRYWAIT P2, [UR12+0x31c50], R3 ;  /* 0x031c5003ff0075a7 */ /* 0x000722000804014c */
[----:B------:R-:W-:Y:S05]  /*94a0*/  @!P0 BRA `(.L_x_26) ;  /* 0x0000000000048947 */ /* 0x000fea0003800000 */
[----:B------:R-:W-:Y:S01]  /*94b0*/  BPT.TRAP 0x1 ;  /* 0x000000040000795c */ /* 0x000fe20000300000 */
.L_x_26:
[----:B----4-:R-:W-:Y:S05]  /*94c0*/  @P2 BRA `(.L_x_27) ;  /* 0x0000000000082947 */ /* 0x010fea0003800000 */
[----:B------:R-:W4:Y:S02]  /*94d0*/  SYNCS.PHASECHK.TRANS64.TRYWAIT P0, [UR12+0x31c50], R3 ;  /* 0x031c5003ff0075a7 */ /* 0x000f24000800014c */
[----:B----4-:R-:W-:Y:S05]  /*94e0*/  @!P0 BRA `(.L_x_28) ;  /* 0x0000004000788947 */ /* 0x010fea0003800000 */
.L_x_27:
[----:B------:R-:W-:Y:S01]  /*94f0*/  UIADD3 UR4, UR39, 0x200, URZ ;  /* 0x0000020027047890 */ /* 0x000fe2000fffe03f */
[----:B------:R-:W-:Y:S01]  /*9500*/  R2UR UR5, R18 ;  /* 0x00000000120572ca */ /* 0x000fe200000e0000 */
[----:B------:R-:W-:Y:S01]  /*9510*/  WARPGROUP.ARRIVE ;  /* 0x00000000000079c5 */ /* 0x000fe20000000000 */
[----:B------:R-:W-:Y:S01]  /*9520*/  UMOV UR7, 0x80000020 ;  /* 0x8000002000077882 */ /* 0x000fe20000000000 */
[----:B------:R-:W-:Y:S01]  /*9530*/  USHF.R.U32.HI UR4, URZ, 0x4, UR4 ;  /* 0x000000043f047899 */ /* 0x000fe20008011604 */
[----:B---34-:R-:W3:Y:S01]  /*9540*/  SHFL.BFLY PT, R3, R0, 0x2, 0x1f ;  /* 0x0c401f0000037f89 */ /* 0x018ee200000e0000 */
[----:B------:R-:W-:Y:S01]  /*9550*/  UMOV UR9, 0xc0000010 ;  /* 0xc000001000097882 */ /* 0x000fe20000000000 */
[----:B------:R-:W-:Y:S01]  /*9560*/  UMOV UR11, 0x80000020 ;  /* 0x80000020000b7882 */ /* 0x000fe20000000000 */
[----:B------:R-:W-:Y:S01]  /*9570*/  ULOP3.LUT UR4, UR4, 0x3fff, URZ, 0xc0, !UPT ;  /* 0x00003fff04047892 */ /* 0x000fe2000f8ec03f */
[----:B------:R-:W4:Y:S01]  /*9580*/  SHFL.BFLY PT, R5, R4, 0x2, 0x1f ;  /* 0x0c401f0004057f89 */ /* 0x000f2200000e0000 */
[C---:B------:R-:W-:Y:S01]  /*9590*/  IADD3 R13, P6, R16.reuse, 0x20, RZ ;  /* 0x00000020100d7810 */ /* 0x040fe20007fde0ff */
[----:B------:R-:W-:Y:S01]  /*95a0*/  UIADD3 UR35, -UR36, URZ, URZ ;  /* 0x0000003f24237290 */ /* 0x000fe2000fffe13f */
[C---:B------:R-:W-:Y:S01]  /*95b0*/  IADD3 R9, P4, R16.reuse, 0x3020, RZ ;  /* 0x0000302010097810 */ /* 0x040fe20007f9e0ff */
[----:B------:R-:W-:Y:S01]  /*95c0*/  ULOP3.LUT UR6, UR4, 0x2400000, URZ, 0xfc, !UPT ;  /* 0x0240000004067892 */ /* 0x000fe2000f8efc3f */
[----:B------:R-:W-:Y:S01]  /*95d0*/  LOP3.LUT R12, R13, 0x180, RZ, 0xc0, !PT ;  /* 0x000001800d0c7812 */ /* 0x000fe200078ec0ff */
[----:B------:R-:W-:Y:S01]  /*95e0*/  ULOP3.LUT UR4, UR5, 0x10000, URZ, 0xfc, !UPT ;  /* 0x0001000005047892 */ /* 0x000fe2000f8efc3f */
[----:B------:R-:W-:Y:S01]  /*95f0*/  LOP3.LUT R23, R16, 0x180, RZ, 0xc0, !PT ;  /* 0x0000018010177812 */ /* 0x000fe200078ec0ff */
[----:B------:R-:W-:Y:S01]  /*9600*/  UIMAD UR6, UR38, 0x6c0, UR6 ;  /* 0x000006c0260678a4 */ /* 0x000fe2000f8e0206 */
[----:B------:R-:W-:Y:S01]  /*9610*/  LOP3.LUT R8, R9, 0x180, RZ, 0xc0, !PT ;  /* 0x0000018009087812 */ /* 0x000fe200078ec0ff */
[----:B------:R-:W-:Y:S01]  /*9620*/  UMOV UR5, 0xc0000010 ;  /* 0xc000001000057882 */ /* 0x000fe20000000000 */
[----:B------:R-:W-:Y:S01]  /*9630*/  UIADD3 UR8, UR4, 0x180, URZ ;  /* 0x0000018004087890 */ /* 0x000fe2000fffe03f */
[----:B------:R-:W-:Y:S01]  /*9640*/  SHF.R.U64 R12, R12, 0x3, RZ ;  /* 0x000000030c0c7819 */ /* 0x000fe200000012ff */
[----:B------:R-:W-:Y:S01]  /*9650*/  UIADD3 UR10, UR6, 0x40, URZ ;  /* 0x00000040060a7890 */ /* 0x000fe2000fffe03f */
[----:B------:R-:W-:Y:S01]  /*9660*/  SHF.R.U64 R23, R23, 0x3, RZ ;  /* 0x0000000317177819 */ /* 0x000fe200000012ff */
[----:B------:R-:W-:Y:S01]  /*9670*/  IMAD.MOV.U32 R20, RZ, RZ, -0x800000 ;  /* 0xff800000ff147424 */ /* 0x000fe200078e00ff */
[----:B------:R-:W-:Y:S01]  /*9680*/  SHF.R.U64 R8, R8, 0x3, RZ ;  /* 0x0000000308087819 */ /* 0x000fe200000012ff */
[----:B------:R-:W-:Y:S01]  /*9690*/  HGMMA.64x96x16.F32.BF16 R24, gdesc[UR4].tnspB, R24, gsb0 ;  /* 0x41600000041879f0 */ /* 0x000fe20008001818 */
[----:B------:R-:W-:Y:S01]  /*96a0*/  UMOV UR5, 0xc0000010 ;  /* 0xc000001000057882 */ /* 0x000fe20000000000 */
[----:B------:R-:W-:Y:S01]  /*96b0*/  UMOV UR7, 0x80000020 ;  /* 0x8000002000077882 */ /* 0x000fe20000000000 */
[----:B---3--:R-:W-:Y:S01]  /*96c0*/  FADD.FTZ R3, R3, R0 ;  /* 0x0000000003037221 */ /* 0x008fe20000010000 */
[----:B------:R-:W-:Y:S01]  /*96d0*/  LOP3.LUT R12, R12, R13, RZ, 0x3c, !PT ;  /* 0x0000000d0c0c7212 */ /* 0x000fe200078e3cff */
[----:B------:R-:W-:Y:S01]  /*96e0*/  IMAD.X R13, RZ, RZ, R17, P6 ;  /* 0x000000ffff0d7224 */ /* 0x000fe200030e0611 */
[----:B------:R-:W-:Y:S01]  /*96f0*/  LOP3.LUT R22, R23, R16, RZ, 0x3c, !PT ;  /* 0x0000001017167212 */ /* 0x000fe200078e3cff */
[----:B----4-:R-:W-:Y:S01]  /*9700*/  FADD.FTZ R5, R5, R4 ;  /* 0x0000000405057221 */ /* 0x010fe20000010000 */
[----:B------:R-:W3:Y:S01]  /*9710*/  SHFL.BFLY PT, R6, R3, 0x1, 0x1f ;  /* 0x0c201f0003067f89 */ /* 0x000ee200000e0000 */
[----:B------:R-:W-:-:S02]  /*9720*/  MOV R23, R17 ;  /* 0x0000001100177202 */ /* 0x000fc40000000f00 */
[----:B------:R-:W-:Y:S01]  /*9730*/  LOP3.LUT R8, R8, R9, RZ, 0x3c, !PT ;  /* 0x0000000908087212 */ /* 0x000fe200078e3cff */
[----:B------:R-:W4:Y:S01]  /*9740*/  SHFL.BFLY PT, R0, R5, 0x1, 0x1f ;  /* 0x0c201f0005007f89 */ /* 0x000f2200000e0000 */
[----:B------:R-:W-:Y:S01]  /*9750*/  IMAD.X R9, RZ, RZ, R17, P4 ;  /* 0x000000ffff097224 */ /* 0x000fe200020e0611 */
[----:B------:R-:W-:Y:S02]  /*9760*/  MOV R22, R22 ;  /* 0x0000001600167202 */ /* 0x000fe40000000f00 */
[----:B------:R-:W-:Y:S01]  /*9770*/  MOV R23, R12 ;  /* 0x0000000c00177202 */ /* 0x000fe20000000f00 */
[----:B------:R-:W-:Y:S01]  /*9780*/  IMAD.MOV.U32 R12, RZ, RZ, RZ ;  /* 0x000000ffff0c7224 */ /* 0x000fe200078e00ff */
[----:B------:R-:W-:Y:S02]  /*9790*/  IADD3 R7, P3, R16, 0x6000, RZ ;  /* 0x0000600010077810 */ /* 0x000fe40007f7e0ff */
[----:B------:R-:W-:Y:S02]  /*97a0*/  R2UR UR14, R148 ;  /* 0x00000000940e72ca */ /* 0x000fe400000e0000 */
[----:B------:R-:W-:-:S02]  /*97b0*/  IADD3 R11, P5, R16, 0x3000, RZ ;  /* 0x00003000100b7810 */ /* 0x000fc40007fbe0ff */
[----:B------:R-:W-:Y:S02]  /*97c0*/  R2UR UR13, R147 ;  /* 0x00000000930d72ca */ /* 0x000fe400000e0000 */
[----:B------:R-:W-:Y:S02]  /*97d0*/  LOP3.LUT R10, R11, 0x180, RZ, 0xc0, !PT ;  /* 0x000001800b0a7812 */ /* 0x000fe400078ec0ff */
[----:B------:R-:W-:Y:S02]  /*97e0*/  MOV R18, 0xff800000 ;  /* 0xff80000000127802 */ /* 0x000fe40000000f00 */
[----:B------:R-:W-:Y:S01]  /*97f0*/  SHF.R.U64 R10, R10, 0x3, RZ ;  /* 0x000000030a0a7819 */ /* 0x000fe200000012ff */
[----:B---3--:R-:W-:Y:S01]  /*9800*/  FADD.FTZ R14, R3, R6 ;  /* 0x00000006030e7221 */ /* 0x008fe20000010000 */
[----:B------:R-:W-:Y:S01]  /*9810*/  LOP3.LUT R6, R7, 0x180, RZ, 0xc0, !PT ;  /* 0x0000018007067812 */ /* 0x000fe200078ec0ff */
[----:B------:R-:W-:Y:S01]  /*9820*/  UIADD3 UR34, -UR14, URZ, URZ ;  /* 0x0000003f0e227290 */ /* 0x000fe2000fffe13f */
[----:B------:R-:W-:Y:S01]  /*9830*/  IADD3 R3, P0, R16, 0x6020, RZ ;  /* 0x0000602010037810 */ /* 0x000fe20007f1e0ff */
[----:B----4-:R-:W-:Y:S01]  /*9840*/  FADD.FTZ R13, R5, R0 ;  /* 0x00000000050d7221 */ /* 0x010fe20000010000 */
[----:B------:R-:W-:-:S02]  /*9850*/  FSETP.NE.FTZ.AND P2, PT, R14, RZ, PT ;  /* 0x000000ff0e00720b */ /* 0x000fc40003f55000 */
[----:B------:R-:W-:Y:S01]  /*9860*/  MOV R0, R8 ;  /* 0x0000000800007202 */ /* 0x000fe20000000f00 */
[----:B------:R-:W-:Y:S01]  /*9870*/  IMAD.MOV.U32 R9, RZ, RZ, RZ ;  /* 0x000000ffff097224 */ /* 0x000fe200078e00ff */
[----:B------:R-:W-:Y:S02]  /*9880*/  SHF.R.U64 R6, R6, 0x3, RZ ;  /* 0x0000000306067819 */ /* 0x000fe400000012ff */
[----:B------:R-:W-:Y:S02]  /*9890*/  LOP3.LUT R4, R3, 0x180, RZ, 0xc0, !PT ;  /* 0x0000018003047812 */ /* 0x000fe400078ec0ff */
[----:B------:R-:W-:Y:S01]  /*98a0*/  LOP3.LUT R6, R6, R7, RZ, 0x3c, !PT ;  /* 0x0000000706067212 */ /* 0x000fe200078e3cff */
[--C-:B------:R-:W-:Y:S01]  /*98b0*/  IMAD.X R7, RZ, RZ, R17.reuse, P3 ;  /* 0x000000ffff077224 */ /* 0x100fe200018e0611 */
[----:B------:R-:W-:Y:S02]  /*98c0*/  FSETP.NE.FTZ.AND P4, PT, R13, RZ, PT ;  /* 0x000000ff0d00720b */ /* 0x000fe40003f95000 */
[----:B------:R-:W-:Y:S01]  /*98d0*/  SHF.R.U64 R4, R4, 0x3, RZ ;  /* 0x0000000304047819 */ /* 0x000fe200000012ff */
[----:B------:R-:W3:Y:S01]  /*98e0*/  @P2 MUFU.LG2 R8, R14 ;  /* 0x0000000e00082308 */ /* 0x000ee20000000c00 */
[----:B------:R-:W-:Y:S01]  /*98f0*/  LOP3.LUT R10, R10, R11, RZ, 0x3c, !PT ;  /* 0x0000000b0a0a7212 */ /* 0x000fe200078e3cff */
[----:B------:R-:W-:Y:S01]  /*9900*/  IMAD.X R11, RZ, RZ, R17, P5 ;  /* 0x000000ffff0b7224 */ /* 0x000fe200028e0611 */
[----:B------:R-:W-:-:S02]  /*9910*/  LOP3.LUT R4, R4, R3, RZ, 0x3c, !PT ;  /* 0x0000000304047212 */ /* 0x000fc400078e3cff */
[----:B------:R-:W-:Y:S01]  /*9920*/  MOV R3, R6 ;  /* 0x0000000600037202 */ /* 0x000fe20000000f00 */
[----:B------:R-:W-:Y:S01]  /*9930*/  @P2 FMUL.FTZ R6, R74, 0.69314718246459960938 ;  /* 0x3f3172184a062820 */ /* 0x000fe20000410000 */
[----:B------:R-:W-:Y:S01]  /*9940*/  MOV R72, R10 ;  /* 0x0000000a00487202 */ /* 0x000fe20000000f00 */
[----:B------:R-:W-:Y:S01]  /*9950*/  @P2 MUFU.RCP R12, R14 ;  /* 0x0000000e000c2308 */ /* 0x000fe20000001000 */
[----:B------:R-:W-:Y:S01]  /*9960*/  IMAD.U32 R11, RZ, RZ, UR12 ;  /* 0x0000000cff0b7e24 */ /* 0x000fe2000f8e00ff */
[----:B------:R-:W-:Y:S02]  /*9970*/  IADD3.X R5, RZ, R17, RZ, P0, !PT ;  /* 0x00000011ff057210 */ /* 0x000fe400007fe4ff */
[----:B------:R-:W-:Y:S01]  /*9980*/  LOP3.LUT P0, RZ, R146, 0x3, RZ, 0xc0, !PT ;  /* 0x0000000392ff7812 */ /* 0x000fe2000780c0ff */
[----:B------:R-:W-:Y:S01]  /*9990*/  @!P1 VIADD R11, R11, 0x31c60 ;  /* 0x00031c600b0b9836 */ /* 0x000fe20000000000 */
[----:B------:R-:W-:Y:S02]  /*99a0*/  MOV R21, R4 ;  /* 0x0000000400157202 */ /* 0x000fe40000000f00 */
[----:B------:R-:W4:Y:S01]  /*99b0*/  @P4 MUFU.LG2 R10, R13 ;  /* 0x0000000d000a4308 */ /* 0x000f220000000c00 */
[----:B---3--:R-:W-:Y:S01]  /*99c0*/  @P2 FMUL.FTZ R7, R8, 0.69314718246459960938 ;  /* 0x3f31721808072820 */ /* 0x008fe20000410000 */
[----:B------:R-:W-:-:S03]  /*99d0*/  @!P1 PRMT R11, RZ, 0x654, R11 ;  /* 0x00000654ff0b9816 */ /* 0x000fc6000000000b */
[----:B------:R-:W-:Y:S02]  /*99e0*/  @P2 FFMA.FTZ R20, R6, R75, R7 ;  /* 0x0000004b06142223 */ /* 0x000fe40000010007 */
[----:B------:R-:W3:Y:S01]  /*99f0*/  LDC.64 R6, c[0x0][0xb78] ;  /* 0x0002de00ff067b82 */ /* 0x000ee20000000a00 */
[----:B------:R5:W1:Y:S02]  /*9a00*/  @P4 MUFU.RCP R9, R13 ;  /* 0x0000000d00094308 */ /* 0x000a640000001000 */
[----:B-----5:R-:W-:Y:S01]  /*9a10*/  @P4 FMUL.FTZ R13, R74, 0.69314718246459960938 ;  /* 0x3f3172184a0d4820 */ /* 0x020fe20000410000 */
[----:B----4-:R-:W-:-:S04]  /*9a20*/  @P4 FMUL.FTZ R10, R10, 0.69314718246459960938 ;  /* 0x3f3172180a0a4820 */ /* 0x010fc80000410000 */
[----:B------:R-:W-:Y:S01]  /*9a30*/  @P4 FFMA.FTZ R18, R13, R73, R10 ;  /* 0x000000490d124223 */ /* 0x000fe2000001000a */
[----:B------:R-:W-:Y:S02]  /*9a40*/  WARPGROUP.DEPBAR.LE gsb0, 0x0 ;  /* 0x00008000000079c5 */ /* 0x000fe40000010000 */
[----:B------:R-:W-:-:S06]  /*9a50*/  WARPGROUP.ARRIVE ;  /* 0x00000000000079c5 */ /* 0x000fcc0000000000 */
[----:B------:R-:W-:Y:S01]  /*9a60*/  HGMMA.64x96x16.F32.BF16 R24, gdesc[UR8].tnspB, R24, gsb0 ;  /* 0x41600000081879f0 */ /* 0x000fe20008001818 */
[----:B------:R-:W-:Y:S02]  /*9a70*/  UIADD3 UR8, UR4, 0x300, URZ ;  /* 0x0000030004087890 */ /* 0x000fe4000fffe03f */
[----:B------:R-:W-:Y:S01]  /*9a80*/  UIADD3 UR10, UR6, 0x80, URZ ;  /* 0x00000080060a7890 */ /* 0x000fe2000fffe03f */
[----:B------:R-:W-:Y:S01]  /*9a90*/  UMOV UR9, 0xc0000010 ;  /* 0xc000001000097882 */ /* 0x000fe20000000000 */
[----:B------:R-:W-:Y:S01]  /*9aa0*/  UMOV UR11, 0x80000020 ;  /* 0x80000020000b7882 */ /* 0x000fe20000000000 */
        /* <DEDUP_REMOVED lines=35> */
[----:B------:R-:W-:Y:S02]  /*9ce0*/  UIADD3 UR4, UR4, 0xc00, URZ ;  /* 0x00000c0004047890 */ /* 0x000fe4000fffe03f */
[----:B------:R-:W-:Y:S01]  /*9cf0*/  UIADD3 UR6, UR6, 0x200, URZ ;  /* 0x0000020006067890 */ /* 0x000fe2000fffe03f */
[----:B------:R-:W-:Y:S02]  /*9d00*/  WARPGROUP.DEPBAR.LE gsb0, 0x0 ;  /* 0x00008000000079c5 */ /* 0x000fe40000010000 */
[----:B------:R-:W-:-:S06]  /*9d10*/  WARPGROUP.ARRIVE ;  /* 0x00000000000079c5 */ /* 0x000fcc0000000000 */
[----:B------:R-:W-:Y:S01]  /*9d20*/  HGMMA.64x96x16.F32.BF16 R24, gdesc[UR8].tnspB, R24, gsb0 ;  /* 0x41600000081879f0 */ /* 0x000fe20008001818 */
[----:B------:R-:W-:Y:S01]  /*9d30*/  ULDC.64 UR8, c[0x0][0xb70] ;  /* 0x0002dc0000087ab9 */ /* 0x000fe20000000a00 */
[----:B------:R-:W-:Y:S01]  /*9d40*/  R2UR UR10, R144 ;  /* 0x00000000900a72ca */ /* 0x000fe200000e0000 */
[----:B------:R-:W-:Y:S02]  /*9d50*/  WARPGROUP.DEPBAR.LE gsb0, 0x0 ;  /* 0x00008000000079c5 */ /* 0x000fe40000010000 */
[----:B------:R-:W-:-:S06]  /*9d60*/  WARPGROUP.ARRIVE ;  /* 0x00000000000079c5 */ /* 0x000fcc0000000000 */
[----:B------:R-:W-:Y:S01]  /*9d70*/  HGMMA.64x96x16.F32.BF16 R24, gdesc[UR4].tnspB, R24, gsb0 ;  /* 0x41600000041879f0 */ /* 0x000fe20008001818 */
[----:B------:R-:W-:Y:S01]  /*9d80*/  ULDC UR4, c[0x0][0xdb4] ;  /* 0x00036d0000047ab9 */ /* 0x000fe20000000800 */
[----:B------:R-:W-:Y:S01]  /*9d90*/  ULDC UR5, c[0x0][0xda8] ;  /* 0x00036a0000057ab9 */ /* 0x000fe20000000800 */
[----:B------:R-:W-:Y:S02]  /*9da0*/  UIMAD UR35, UR4, UR35, UR14 ;  /* 0x00000023042372a4 */ /* 0x000fe4000f8e020e */
[----:B------:R-:W-:Y:S02]  /*9db0*/  UIMAD UR34, UR5, UR34, UR13 ;  /* 0x00000022052272a4 */ /* 0x000fe4000f8e020d */
[----:B------:R-:W-:Y:S02]  /*9dc0*/  USHF.R.S32.HI UR4, URZ, 0x1f, UR35 ;  /* 0x0000001f3f047899 */ /* 0x000fe40008011423 */
[----:B------:R-:W-:Y:S02]  /*9dd0*/  UIMAD UR34, UR34, 0xc0, URZ ;  /* 0x000000c0222278a4 */ /* 0x000fe4000f8e023f */
[----:B------:R-:W-:-:S02]  /*9de0*/  UIMAD UR6, UR4, UR8, URZ ;  /* 0x00000008040672a4 */ /* 0x000fc4000f8e023f */
[----:B------:R-:W-:Y:S02]  /*9df0*/  UIMAD.WIDE.U32 UR4, UR35, UR8, URZ ;  /* 0x00000008230472a5 */ /* 0x000fe4000f8e003f */
[----:B------:R-:W-:Y:S01]  /*9e00*/  UIMAD UR6, UR35, UR9, UR6 ;  /* 0x00000009230672a4 */ /* 0x000fe2000f8e0206 */
[----:B------:R-:W-:Y:S01]  /*9e10*/  VIADD R77, R151, UR34 ;  /* 0x00000022974d7c36 */ /* 0x000fe20008000000 */
[----:B------:R-:W-:Y:S01]  /*9e20*/  ULDC UR7, c[0x0][0xa88] ;  /* 0x0002a20000077ab9 */ /* 0x000fe20000000800 */
[----:B------:R-:W-:Y:S01]  /*9e30*/  ULDC.64 UR14, c[0x0][0x208] ;  /* 0x00008200000e7ab9 */ /* 0x000fe20000000a00 */
[----:B------:R-:W-:Y:S01]  /*9e40*/  IMAD.U32 R4, RZ, RZ, UR4 ;  /* 0x00000004ff047e24 */ /* 0x000fe2000f8e00ff */
[----:B------:R-:W-:Y:S01]  /*9e50*/  UIADD3 UR4, UR5, UR6, URZ ;  /* 0x0000000605047290 */ /* 0x000fe2000fffe03f */
[----:B------:R-:W-:Y:S01]  /*9e60*/  VIADD R14, R77, 0x8 ;  /* 0x000000084d0e7836 */ /* 0x000fe20000000000 */
[----:B------:R-:W-:-:S04]  /*9e70*/  MOV R5, UR5 ;  /* 0x0000000500057c02 */ /* 0x000fc80008000f00 */
[----:B------:R-:W-:Y:S01]  /*9e80*/  ISETP.GE.OR P3, PT, R14, UR7, P0 ;  /* 0x000000070e007c0c */ /* 0x000fe20008766670 */
[----:B------:R-:W-:Y:S01]  /*9e90*/  IMAD.U32 R5, RZ, RZ, UR4 ;  /* 0x00000004ff057e24 */ /* 0x000fe2000f8e00ff */
[----:B------:R-:W-:Y:S01]  /*9ea0*/  USHF.R.S32.HI UR4, URZ, 0x1f, UR36 ;  /* 0x0000001f3f047899 */ /* 0x000fe20008011424 */
[----:B------:R-:W-:Y:S01]  /*9eb0*/  ISETP.GE.OR P0, PT, R77, UR7, P0 ;  /* 0x000000074d007c0c */ /* 0x000fe20008706670 */
[----:B------:R-:W-:Y:S02]  /*9ec0*/  WARPGROUP.DEPBAR.LE gsb0, 0x0 ;  /* 0x00008000000079c5 */ /* 0x000fe40000010000 */
[----:B------:R4:W-:Y:S01]  /*9ed0*/  @!P1 SYNCS.ARRIVE.TRANS64.RED.A1T0 RZ, [R11+URZ], RZ ;  /* 0x000000ff0bff99a7 */ /* 0x0009e2000810043f */
[-C--:B------:R-:W-:Y:S01]  /*9ee0*/  FMUL.FTZ R14, R29, R12.reuse ;  /* 0x0000000c1d0e7220 */ /* 0x080fe20000410000 */
        /* <DEDUP_REMOVED lines=11> */
[-C--:B-1----:R-:W-:Y:S01]  /*9fa0*/  FMUL.FTZ R10, R27, R9.reuse ;  /* 0x000000091b0a7220 */ /* 0x082fe20000410000 */
[-C--:B----4-:R-:W-:Y:S01]  /*9fb0*/  FMUL.FTZ R11, R24, R12.reuse ;  /* 0x0000000c180b7220 */ /* 0x090fe20000410000 */
[-C--:B------:R-:W-:Y:S01]  /*9fc0*/  FMUL.FTZ R48, R53, R12.reuse ;  /* 0x0000000c35307220 */ /* 0x080fe20000410000 */
[-C--:B------:R-:W-:Y:S01]  /*9fd0*/  FMUL.FTZ R49, R52, R12.reuse ;  /* 0x0000000c34317220 */ /* 0x080fe20000410000 */
[----:B------:R-:W-:Y:S01]  /*9fe0*/  FMUL.FTZ R27, R30, R9 ;  /* 0x000000091e1b7220 */ /* 0x000fe20000410000 */
[-C--:B------:R-:W-:Y:S01]  /*9ff0*/  FMUL.FTZ R52, R57, R12.reuse ;  /* 0x0000000c39347220 */ /* 0x080fe20000410000 */
[----:B------:R-:W-:Y:S01]  /*a000*/  FMUL.FTZ R53, R56, R12 ;  /* 0x0000000c38357220 */ /* 0x000fe20000410000 */
[----:B---3--:R-:W-:-:S02]  /*a010*/  IMAD R24, R6, UR4, RZ ;  /* 0x0000000406187c24 */ /* 0x008fc4000f8e02ff */
        /* <DEDUP_REMOVED lines=9> */
[----:B------:R-:W-:Y:S01]  /*a0b0*/  FMUL.FTZ R65, R68, R12 ;  /* 0x0000000c44417220 */ /* 0x000fe20000410000 */
[-C--:B------:R-:W-:Y:S01]  /*a0c0*/  FMUL.FTZ R51, R54, R9.reuse ;  /* 0x0000000936337220 */ /* 0x080fe20000410000 */
[-C--:B------:R-:W-:Y:S01]  /*a0d0*/  FMUL.FTZ R13, R26, R9.reuse ;  /* 0x000000091a0d7220 */ /* 0x080fe20000410000 */
[----:B------:R-:W-:Y:S01]  /*a0e0*/  FMUL.FTZ R12, R31, R9 ;  /* 0x000000091f0c7220 */ /* 0x000fe20000410000 */
[----:B------:R-:W-:-:S02]  /*a0f0*/  IMAD R54, R7, UR36, R24 ;  /* 0x0000002407367c24 */ /* 0x000fc4000f8e0218 */
[-C--:B------:R-:W-:Y:S01]  /*a100*/  FMUL.FTZ R26, R35, R9.reuse ;  /* 0x00000009231a7220 */ /* 0x080fe20000410000 */
[----:B------:R-:W-:Y:S01]  /*a110*/  FMUL.FTZ R31, R34, R9 ;  /* 0x00000009221f7220 */ /* 0x000fe20000410000 */
[----:B------:R-:W-:-:S04]  /*a120*/  IMAD.WIDE.U32 R24, R6, UR36, R4 ;  /* 0x0000002406187c25 */ /* 0x000fc8000f8e0004 */
[-C--:B------:R-:W-:Y:S01]  /*a130*/  FMUL.FTZ R35, R38, R9.reuse ;  /* 0x0000000926237220 */ /* 0x080fe20000410000 */
[-C--:B------:R-:W-:Y:S01]  /*a140*/  FMUL.FTZ R34, R43, R9.reuse ;  /* 0x000000092b227220 */ /* 0x080fe20000410000 */
[-C--:B------:R-:W-:Y:S01]  /*a150*/  FMUL.FTZ R38, R47, R9.reuse ;  /* 0x000000092f267220 */ /* 0x080fe20000410000 */
[-C--:B------:R-:W-:Y:S01]  /*a160*/  FMUL.FTZ R43, R46, R9.reuse ;  /* 0x000000092e2b7220 */ /* 0x080fe20000410000 */
[-C--:B------:R-:W-:Y:S01]  /*a170*/  FMUL.FTZ R47, R50, R9.reuse ;  /* 0x00000009322f7220 */ /* 0x080fe20000410000 */
[----:B------:R-:W-:Y:S01]  /*a180*/  FMUL.FTZ R46, R55, R9 ;  /* 0x00000009372e7220 */ /* 0x000fe20000410000 */
[----:B------:R-:W-:Y:S01]  /*a190*/  F2FP.BF16.F32.PACK_AB R4, R8, R11 ;  /* 0x0000000b0804723e */ /* 0x000fe200000010ff */
[-C--:B------:R-:W-:Y:S01]  /*a1a0*/  FMUL.FTZ R50, R59, R9.reuse ;  /* 0x000000093b327220 */ /* 0x080fe20000410000 */
[----:B------:R-:W-:Y:S01]  /*a1b0*/  FMUL.FTZ R55, R58, R9 ;  /* 0x000000093a377220 */ /* 0x000fe20000410000 */
[----:B------:R-:W-:Y:S01]  /*a1c0*/  F2FP.BF16.F32.PACK_AB R7, R12, R27 ;  /* 0x0000001b0c07723e */ /* 0x000fe200000010ff */
[----:B------:R-:W-:Y:S01]  /*a1d0*/  FMUL.FTZ R58, R63, R9 ;  /* 0x000000093f3a7220 */ /* 0x000fe20000410000 */
[----:B------:R-:W-:Y:S01]  /*a1e0*/  F2FP.BF16.F32.PACK_AB R8, R28, R29 ;  /* 0x0000001d1c08723e */ /* 0x000fe200000010ff */
[-C--:B------:R-:W-:Y:S01]  /*a1f0*/  FMUL.FTZ R59, R62, R9.reuse ;  /* 0x000000093e3b7220 */ /* 0x080fe20000410000 */
[----:B------:R-:W-:Y:S01]  /*a200*/  SHF.R.S32.HI R27, RZ, 0x1f, R77 ;  /* 0x0000001fff1b7819 */ /* 0x000fe2000001144d */
[-C--:B------:R-:W-:Y:S01]  /*a210*/  FMUL.FTZ R62, R67, R9.reuse ;  /* 0x00000009433e7220 */ /* 0x080fe20000410000 */
[----:B------:R-:W-:Y:S01]  /*a220*/  IADD3 R28, P1, R77, R24, RZ ;  /* 0x000000184d1c7210 */ /* 0x000fe20007f3e0ff */
[-C--:B------:R-:W-:Y:S01]  /*a230*/  FMUL.FTZ R63, R66, R9.reuse ;  /* 0x00000009423f7220 */ /* 0x080fe20000410000 */
[-C--:B------:R-:W-:Y:S01]  /*a240*/  FMUL.FTZ R66, R71, R9.reuse ;  /* 0x0000000947427220 */ /* 0x080fe20000410000 */
[----:B------:R-:W-:Y:S01]  /*a250*/  FMUL.FTZ R67, R70, R9 ;  /* 0x0000000946437220 */ /* 0x000fe20000410000 */
[----:B------:R-:W-:Y:S01]  /*a260*/  F2FP.BF16.F32.PACK_AB R5, R10, R13 ;  /* 0x0000000d0a05723e */ /* 0x000fe200000010ff */
[----:B------:R-:W-:Y:S01]  /*a270*/  ULDC.64 UR4, c[0x0][0xb40] ;  /* 0x0002d00000047ab9 */ /* 0x000fe20000000a00 */
[----:B------:R-:W-:Y:S01]  /*a280*/  F2FP.BF16.F32.PACK_AB R6, R14, R15 ;  /* 0x0000000f0e06723e */ /* 0x000fe200000010ff */
[----:B------:R-:W-:Y:S01]  /*a290*/  BAR.SYNC.DEFER_BLOCKING 0x1, 0x180 ;  /* 0x0046000000007b1d */ /* 0x000fe20000010000 */
[----:B------:R-:W-:-:S02]  /*a2a0*/  F2FP.BF16.F32.PACK_AB R9, R26, R31 ;  /* 0x0000001f1a09723e */ /* 0x000fc400000010ff */
[----:B------:R-:W-:Y:S02]  /*a2b0*/  F2FP.BF16.F32.PACK_AB R10, R32, R33 ;  /* 0x00000021200a723e */ /* 0x000fe400000010ff */
[----:B------:R-:W-:Y:S02]  /*a2c0*/  F2FP.BF16.F32.PACK_AB R11, R30, R35 ;  /* 0x000000231e0b723e */ /* 0x000fe400000010ff */
[----:B------:R-:W-:Y:S02]  /*a2d0*/  F2FP.BF16.F32.PACK_AB R12, R36, R37 ;  /* 0x00000025240c723e */ /* 0x000fe400000010ff */
[----:B------:R-:W-:Y:S02]  /*a2e0*/  F2FP.BF16.F32.PACK_AB R13, R34, R39 ;  /* 0x00000027220d723e */ /* 0x000fe400000010ff */
[----:B------:R-:W-:Y:S02]  /*a2f0*/  F2FP.BF16.F32.PACK_AB R14, R40, R41 ;  /* 0x00000029280e723e */ /* 0x000fe400000010ff */
[----:B------:R-:W-:-:S02]  /*a300*/  F2FP.BF16.F32.PACK_AB R15, R38, R43 ;  /* 0x0000002b260f723e */ /* 0x000fc400000010ff */
[----:B------:R-:W-:Y:S02]  /*a310*/  IADD3.X R29, R27, R25, R54, P1, !PT ;  /* 0x000000191b1d7210 */ /* 0x000fe40000ffe436 */
[----:B------:R-:W-:Y:S02]  /*a320*/  F2FP.BF16.F32.PACK_AB R52, R52, R53 ;  /* 0x000000353434723e */ /* 0x000fe400000010ff */
[----:B------:R-:W-:Y:S02]  /*a330*/  F2FP.BF16.F32.PACK_AB R24, R44, R45 ;  /* 0x0000002d2c18723e */ /* 0x000fe400000010ff */
[----:B------:R-:W-:Y:S02]  /*a340*/  F2FP.BF16.F32.PACK_AB R25, R42, R47 ;  /* 0x0000002f2a19723e */ /* 0x000fe400000010ff */
[----:B------:R-:W-:Y:S01]  /*a350*/  F2FP.BF16.F32.PACK_AB R26, R48, R49 ;  /* 0x00000031301a723e */ /* 0x000fe200000010ff */
[----:B------:R1:W-:Y:S01]  /*a360*/  STSM.16.M88.4 [R22], R4 ;  /* 0x0000000416007844 */ /* 0x0003e20000000200 */
[----:B------:R-:W-:-:S02]  /*a370*/  F2FP.BF16.F32.PACK_AB R27, R46, R51 ;  /* 0x000000332e1b723e */ /* 0x000fc400000010ff */
[----:B------:R-:W-:Y:S01]  /*a380*/  F2FP.BF16.F32.PACK_AB R53, R50, R55 ;  /* 0x000000373235723e */ /* 0x000fe200000010ff */
[----:B------:R-:W-:Y:S01]  /*a390*/  STSM.16.M88.4 [R23], R8 ;  /* 0x0000000817007844 */ /* 0x000fe20000000200 */
[----:B------:R-:W-:Y:S02]  /*a3a0*/  F2FP.BF16.F32.PACK_AB R60, R60, R61 ;  /* 0x0000003d3c3c723e */ /* 0x000fe400000010ff */
[----:B------:R-:W-:Y:S01]  /*a3b0*/  F2FP.BF16.F32.PACK_AB R54, R56, R57 ;  /* 0x000000393836723e */ /* 0x000fe200000010ff */
[----:B------:R-:W-:Y:S01]  /*a3c0*/  STSM.16.M88.4 [R72], R12 ;  /* 0x0000000c48007844 */ /* 0x000fe20000000200 */
[----:B------:R-:W-:Y:S02]  /*a3d0*/  F2FP.BF16.F32.PACK_AB R55, R58, R59 ;  /* 0x0000003b3a37723e */ /* 0x000fe400000010ff */
[----:B------:R-:W-:Y:S01]  /*a3e0*/  F2FP.BF16.F32.PACK_AB R61, R62, R63 ;  /* 0x0000003f3e3d723e */ /* 0x000fe200000010ff */
[----:B------:R-:W-:Y:S01]  /*a3f0*/  STSM.16.M88.4 [R0], R24 ;  /* 0x0000001800007844 */ /* 0x000fe20000000200 */
[----:B------:R-:W-:-:S02]  /*a400*/  F2FP.BF16.F32.PACK_AB R62, R64, R65 ;  /* 0x00000041403e723e */ /* 0x000fc400000010ff */
[----:B------:R-:W-:Y:S01]  /*a410*/  F2FP.BF16.F32.PACK_AB R63, R66, R67 ;  /* 0x00000043423f723e */ /* 0x000fe200000010ff */
[----:B------:R-:W-:Y:S01]  /*a420*/  STSM.16.M88.4 [R3], R52 ;  /* 0x0000003403007844 */ /* 0x000fe20000000200 */
[C---:B-1----:R-:W-:Y:S01]  /*a430*/  LEA R4, P1, R28.reuse, UR4, 0x2 ;  /* 0x000000041c047c11 */ /* 0x042fe2000f8210ff */
[----:B------:R-:W-:Y:S02]  /*a440*/  ULDC UR4, c[0x0][0xc] ;  /* 0x0000030000047ab9 */ /* 0x000fe40000000800 */
[----:B------:R-:W-:Y:S01]  /*a450*/  STSM.16.M88.4 [R21], R60 ;  /* 0x0000003c15007844 */ /* 0x000fe20000000200 */
[----:B------:R-:W-:Y:S01]  /*a460*/  LEA.HI.X R5, R28, UR5, R29, 0x2, P1 ;  /* 0x000000051c057c11 */ /* 0x000fe200088f141d */
[----:B------:R-:W-:Y:S01]  /*a470*/  UIADD3 UR10, UR4, UR10, URZ ;  /* 0x0000000a040a7290 */ /* 0x000fe2000fffe03f */
[----:B------:R-:W-:Y:S01]  /*a480*/  @!PT LDS RZ, [RZ] ;  /* 0x00000000fffff984 */ /* 0x000fe20000000800 */
[----:B------:R-:W-:Y:S01]  /*a490*/  @!PT LDS RZ, [RZ] ;  /* 0x00000000fffff984 */ /* 0x000fe20000000800 */
[----:B------:R-:W-:Y:S01]  /*a4a0*/  @!PT LDS RZ, [RZ] ;  /* 0x00000000fffff984 */ /* 0x000fe20000000800 */
[----:B------:R-:W-:Y:S01]  /*a4b0*/  @!PT LDS RZ, [RZ] ;  /* 0x00000000fffff984 */ /* 0x000fe20000000800 */
[----:B------:R1:W-:Y:S06]  /*a4c0*/  MEMBAR.ALL.CTA ;  /* 0x0000000000007992 */ /* 0x0003ec0000008000 */
[----:B-1----:R-:W1:Y:S04]  /*a4d0*/  FENCE.VIEW.ASYNC.S ;  /* 0x00000000000073c6 */ /* 0x002e680000000000 */
[----:B-1----:R-:W1:Y:S01]  /*a4e0*/  SHFL.IDX PT, R6, R150, RZ, 0x1f ;  /* 0x00001fff96067589 */ /* 0x002e6200000e0000 */
[----:B------:R-:W-:Y:S01]  /*a4f0*/  IMAD.U32 R144, RZ, RZ, UR10 ;  /* 0x0000000aff907e24 */ /* 0x000fe2000f8e00ff */
[----:B------:R-:W-:Y:S06]  /*a500*/  BAR.ARV 0x1, 0x1a0 ;  /* 0x0046800000007b1d */ /* 0x000fec0000002000 */
[----:B------:R3:W-:Y:S01]  /*a510*/  @!P0 STG.E desc[UR14][R4.64], R20 ;  /* 0x0000001404008986 */ /* 0x0007e2000c10190e */
[----:B-1----:R-:W-:-:S03]  /*a520*/  ISETP.NE.AND P0, PT, R6, 0xb, PT ;  /* 0x0000000b0600780c */ /* 0x002fc60003f05270 */
[----:B------:R3:W-:Y:S10]  /*a530*/  @!P3 STG.E desc[UR14][R4.64+0x20], R18 ;  /* 0x000020120400b986 */ /* 0x0007f4000c10190e */
[----:B------:R-:W-:Y:S05]  /*a540*/  @P0 BRA `(.L_x_29) ;  /* 0x00000000006c0947 */ /* 0x000fea0003800000 */
[----:B------:R-:W-:Y:S01]  /*a550*/  BAR.SYNC.DEFER_BLOCKING 0x1, 0x1a0 ;  /* 0x0046800000007b1d */ /* 0x000fe20000010000 */
[----:B------:R-:W-:-:S05]  /*a560*/  ELECT P0, URZ, PT ;  /* 0x00000000003f782f */ /* 0x000fca0003800000 */
[----:B------:R-:W-:Y:S08]  /*a570*/  BSSY B0, `(.L_x_29) ;  /* 0x0000018000007945 */ /* 0x000ff00003800000 */
[----:B------:R-:W-:Y:S05]  /*a580*/  @!P0 BRA `(.L_x_30) ;  /* 0x0000000000588947 */ /* 0x000fea0003800000 */
[----:B------:R-:W-:Y:S01]  /*a590*/  ULDC.64 UR8, c[0x0][0x198] ;  /* 0x0000660000087ab9 */ /* 0x000fe20000000a00 */
[----:B------:R-:W-:Y:S02]  /*a5a0*/  UIADD3 UR6, UR39, 0x3000, URZ ;  /* 0x0000300027067890 */ /* 0x000fe4000fffe03f */
[----:B------:R-:W-:Y:S02]  /*a5b0*/  UIADD3 UR4, UP0, UR8, 0x9f0, URZ ;  /* 0x000009f008047890 */ /* 0x000fe4000ff1e03f */
[----:B------:R-:W-:Y:S02]  /*a5c0*/  UIADD3 UR8, UR39, 0x6000, URZ ;  /* 0x0000600027087890 */ /* 0x000fe4000fffe03f */
[----:B------:R-:W-:Y:S01]  /*a5d0*/  UIADD3.X UR5, URZ, UR9, URZ, UP0, !UPT ;  /* 0x000000093f057290 */ /* 0x000fe200087fe43f */
[----:B------:R-:W-:Y:S01]  /*a5e0*/  UMOV UR33, URZ ;  /* 0x0000003f00217c82 */ /* 0x000fe20008000000 */
[----:B------:R-:W-:Y:S01]  /*a5f0*/  UMOV UR37, URZ ;  /* 0x0000003f00257c82 */ /* 0x000fe20008000000 */
[----:B------:R-:W-:Y:S01]  /*a600*/  UMOV UR32, UR39 ;  /* 0x0000002700207c82 */ /* 0x000fe20008000000 */
[----:B------:R-:W-:-:S05]  /*a610*/  UMOV UR7, 0x20 ;  /* 0x0000002000077882 */ /* 0x000fca0000000000 */
[----:B------:R1:W-:Y:S02]  /*a620*/  UTMASTG.5D [UR32], [UR4] ;  /* 0x00000020040073b5 */ /* 0x0003e40008020000 */
[----:B-1----:R-:W-:Y:S01]  /*a630*/  UMOV UR32, UR6 ;  /* 0x0000000600207c82 */ /* 0x002fe20008000000 */
[----:B------:R-:W-:Y:S01]  /*a640*/  UMOV UR33, UR7 ;  /* 0x0000000700217c82 */ /* 0x000fe20008000000 */
[----:B------:R-:W-:Y:S01]  /*a650*/  UMOV UR6, 0x40 ;  /* 0x0000004000067882 */ /* 0x000fe20000000000 */
[----:B------:R1:W-:Y:S02]  /*a660*/  UTMASTG.5D [UR32], [UR4] ;  /* 0x00000020040073b5 */ /* 0x0003e40008020000 */
[----:B-1----:R-:W-:Y:S01]  /*a670*/  UMOV UR32, UR8 ;  /* 0x0000000800207c82 */ /* 0x002fe20008000000 */
[----:B------:R-:W-:Y:S01]  /*a680*/  UMOV UR33, UR6 ;  /* 0x0000000600217c82 */ /* 0x000fe20008000000 */
[----:B------:R-:W-:Y:S01]  /*a690*/  UIADD3 UR6, UR39, 0x31c20, URZ ;  /* 0x00031c2027067890 */ /* 0x000fe2000fffe03f */
[----:B------:R1:W-:Y:S03]  /*a6a0*/  UTMASTG.5D [UR32], [UR4] ;  /* 0x00000020040073b5 */ /* 0x0003e60008020000 */
[----:B------:R-:W-:Y:S01]  /*a6b0*/  UPRMT UR6, URZ, 0x654, UR6 ;  /* 0x000006543f067896 */ /* 0x000fe20008000006 */
[----:B------:R0:W-:Y:S01]  /*a6c0*/  UTMACMDFLUSH ;  /* 0x00000000000079b7 */ /* 0x0001e20000000000 */
[----:B------:R-:W-:-:S07]  /*a6d0*/  DEPBAR.LE SB0, 0x0 ;  /* 0x000080000000791a */ /* 0x000fce0000000000 */
[----:B-1----:R-:W-:Y:S03]  /*a6e0*/  SYNCS.ARRIVE.TRANS64.RED.A1T0 RZ, [UR6], RZ ;  /* 0x000000ffffff79a7 */ /* 0x002fe60008100406 */
.L_x_30:
[----:B------:R-:W-:Y:S05]  /*a6f0*/  BSYNC B0 ;  /* 0x0000000000007941 */ /* 0x000fea0003800000 */
.L_x_29:
[----:B------:R-:W1:Y:S01]  /*a700*/  LDC R0, c[0x0][0xda4] ;  /* 0x00036900ff007b82 */ /* 0x000e620000000800 */
[----:B------:R-:W-:Y:S01]  /*a710*/  R2UR UR5, R144 ;  /* 0x00000000900572ca */ /* 0x000fe200000e0000 */
[----:B------:R-:W-:Y:S01]  /*a720*/  UIADD3 UR38, UR38, 0x1, URZ ;  /* 0x0000000126267890 */ /* 0x000fe2000fffe03f */
[----:B------:R-:W-:-:S03]  /*a730*/  IADD3 R145, R145, 0x1, RZ ;  /* 0x0000000191917810 */ /* 0x000fc60007ffe0ff */
[----:B------:R-:W-:-:S04]  /*a740*/  UISETP.NE.AND UP0, UPT, UR38, 0x2, UPT ;  /* 0x000000022600788c */ /* 0x000fc8000bf05270 */
[----:B------:R-:W-:Y:S02]  /*a750*/  USEL UR4, URZ, 0x1, UP0 ;  /* 0x000000013f047887 */ /* 0x000fe40008000000 */
[----:B------:R-:W-:Y:S02]  /*a760*/  USEL UR38, UR38, URZ, UP0 ;  /* 0x0000003f26267287 */ /* 0x000fe40008000000 */
[----:B------:R-:W-:Y:S01]  /*a770*/  ULOP3.LUT UR60, UR60, UR4, URZ, 0x3c, !UPT ;  /* 0x000000043c3c7292 */ /* 0x000fe2000f8e3c3f */
[----:B-1----:R-:W-:-:S13]  /*a780*/  ISETP.LE.AND P0, PT, R0, UR5, PT ;  /* 0x0000000500007c0c */ /* 0x002fda000bf03270 */
[----:B------:R-:W-:Y:S05]  /*a790*/  @!P0 BRA `(.L_x_31) ;  /* 0xffffff6400b88947 */ /* 0x000fea000383ffff */
[----:B------:R-:W-:Y:S05]  /*a7a0*/  EXIT ;  /* 0x000000000000794d */ /* 0x000fea0003800000 */
.L_x_7:
[----:B------:R-:W-:-:S08]  /*a7b0*/  NOP ;  /* 0x0000000000007918 */ /* 0x000fd00000000000 */
[----:B---3--:R-:W1:-:S00]  /*a7c0*/  USETMAXREG.DEALLOC.CTAPOOL 0x20 ;  /* 0x00000020000079c8 */ /* 0x008e4000080e0500 */
[----:B-1----:R-:W-:-:S06]  /*a7d0*/  LOP3.LUT R0, R0, 0x3, RZ, 0xc0, !PT ;  /* 0x0000000300007812 */ /* 0x002fcc00078ec0ff */
[----:B------:R-:W1:Y:S02]  /*a7e0*/  SHFL.IDX PT, R0, R0, RZ, 0x1f ;  /* 0x00001fff00007589 */ /* 0x000e6400000e0000 */
[----:B-1----:R-:W-:-:S13]  /*a7f0*/  ISETP.NE.AND P0, PT, R0, RZ, PT ;  /* 0x000000ff0000720c */ /* 0x002fda0003f05270 */
[----:B------:R-:W-:Y:S05]  /*a800*/  @P0 EXIT ;  /* 0x000000000000094d */ /* 0x000fea0003800000 */
[----:B------:R-:W1:Y:S01]  /*a810*/  S2UR UR4, SR_CTAID.X ;  /* 0x00000000000479c3 */ /* 0x000e620000002500 */
[----:B------:R-:W-:Y:S02]  /*a820*/  IMAD.MOV.U32 R16, RZ, RZ, RZ ;  /* 0x000000ffff107224 */ /* 0x000fe400078e00ff */
[----:B------:R-:W-:Y:S02]  /*a830*/  IMAD.MOV.U32 R29, RZ, RZ, 0x1 ;  /* 0x00000001ff1d7424 */ /* 0x000fe400078e00ff */
[----:B------:R-:W-:-:S03]  /*a840*/  IMAD.MOV.U32 R17, RZ, RZ, 0x1 ;  /* 0x00000001ff117424 */ /* 0x000fc600078e00ff */
[----:B------:R-:W1:Y:S02]  /*a850*/  LDC R0, c[0x0][0xda4] ;  /* 0x00036900ff007b82 */ /* 0x000e640000000800 */
[----:B-1----:R-:W-:-:S13]  /*a860*/  ISETP.LE.AND P0, PT, R0, UR4, PT ;  /* 0x0000000400007c0c */ /* 0x002fda000bf03270 */
[----:B------:R-:W-:Y:S05]  /*a870*/  @P0 BRA `(.L_x_32) ;  /* 0x0000002800640947 */ /* 0x000fea0003800000 */
[----:B------:R-:W1:Y:S01]  /*a880*/  S2R R2, SR_TID.X ;  /* 0x0000000000027919 */ /* 0x000e620000002100 */
[----:B------:R-:W-:Y:S01]  /*a890*/  MOV R26, UR4 ;  /* 0x00000004001a7c02 */ /* 0x000fe20008000f00 */
[----:B------:R-:W-:Y:S01]  /*a8a0*/  IMAD.MOV.U32 R16, RZ, RZ, RZ ;  /* 0x000000ffff107224 */ /* 0x000fe200078e00ff */
[----:B------:R-:W-:Y:S01]  /*a8b0*/  ULDC.64 UR36, c[0x0][0x198] ;  /* 0x0000660000247ab9 */ /* 0x000fe20000000a00 */
[----:B------:R-:W-:Y:S01]  /*a8c0*/  IMAD.MOV.U32 R17, RZ, RZ, 0x1 ;  /* 0x00000001ff117424 */ /* 0x000fe200078e00ff */
[----:B------:R-:W-:Y:S01]  /*a8d0*/  ULDC UR38, c[0x0][0xc] ;  /* 0x0000030000267ab9 */ /* 0x000fe20000000800 */
[----:B------:R-:W-:Y:S01]  /*a8e0*/  IMAD.MOV.U32 R29, RZ, RZ, RZ ;  /* 0x000000ffff1d7224 */ /* 0x000fe200078e00ff */
[----:B-1----:R-:W-:-:S07]  /*a8f0*/  LOP3.LUT R27, R2, 0x1f, RZ, 0xc0, !PT ;  /* 0x0000001f021b7812 */ /* 0x002fce00078ec0ff */
.L_x_76:
[----:B-1----:R-:W1:Y:S01]  /*a900*/  LDC R0, c[0x0][0xda8] ;  /* 0x00036a00ff007b82 */ /* 0x002e620000000800 */
[----:B--2---:R-:W2:Y:S01]  /*a910*/  S2R R6, SR_CgaCtaId ;  /* 0x0000000000067919 */ /* 0x004ea20000008800 */
[----:B------:R-:W-:Y:S05]  /*a920*/  YIELD ;  /* 0x0000000000007946 */ /* 0x000fea0003800000 */
[----:B------:R-:W-:Y:S01]  /*a930*/  ULDC.64 UR4, c[0x0][0x3f8] ;  /* 0x0000fe0000047ab9 */ /* 0x000fe20000000a00 */
[----:B------:R-:W3:Y:S01]  /*a940*/  LDC R4, c[0x0][0xdb4] ;  /* 0x00036d00ff047b82 */ /* 0x000ee20000000800 */
[----:B------:R-:W-:Y:S01]  /*a950*/  MOV R25, R26 ;  /* 0x0000001a00197202 */ /* 0x000fe20000000f00 */
[----:B------:R-:W-:Y:S01]  /*a960*/  UISETP.NE.U32.AND UP0, UPT, UR4, URZ, UPT ;  /* 0x0000003f0400728c */ /* 0x000fe2000bf05070 */
[----:B------:R-:W-:-:S02]  /*a970*/  MOV R23, 0x400 ;  /* 0x0000040000177802 */ /* 0x000fc40000000f00 */
[----:B------:R-:W-:Y:S01]  /*a980*/  ULDC UR4, c[0x0][0x404] ;  /* 0x0001010000047ab9 */ /* 0x000fe20000000800 */
[----:B------:R-:W-:Y:S02]  /*a990*/  UISETP.NE.AND.EX UP0, UPT, UR5, URZ, UPT, UP0 ;  /* 0x0000003f0500728c */ /* 0x000fe4000bf05300 */
[----:B------:R-:W4:Y:S02]  /*a9a0*/  LDC R28, c[0x0][0x2e0] ;  /* 0x0000b800ff1c7b82 */ /* 0x000f240000000800 */
[----:B------:R-:W-:Y:S01]  /*a9b0*/  USEL UR4, UR4, 0x1, UP0 ;  /* 0x0000000104047887 */ /* 0x000fe20008000000 */
[----:B-1----:R-:W-:Y:S02]  /*a9c0*/  ISETP.NE.AND P0, PT, R0, 0x1, PT ;  /* 0x000000010000780c */ /* 0x002fe40003f05270 */
[----:B---3--:R-:W-:Y:S02]  /*a9d0*/  ISETP.NE.AND P1, PT, R4, 0x1, PT ;  /* 0x000000010400780c */ /* 0x008fe40003f25270 */
[----:B--2---:R-:W-:-:S09]  /*a9e0*/  LEA R23, R6, R23, 0x18 ;  /* 0x0000001706177211 */ /* 0x004fd200078ec0ff */
[----:B------:R-:W1:Y:S01]  /*a9f0*/  @P0 LDC R5, c[0x0][0xdac] ;  /* 0x00036b00ff050b82 */ /* 0x000e620000000800 */
[----:B----4-:R-:W-:-:S07]  /*aa00*/  IMAD R28, R28, UR4, RZ ;  /* 0x000000041c1c7c24 */ /* 0x010fce000f8e02ff */
[----:B------:R-:W2:Y:S08]  /*aa10*/  @P0 LDC R7, c[0x0][0xdb0] ;  /* 0x00036c00ff070b82 */ /* 0x000eb00000000800 */
[----:B------:R-:W3:Y:S01]  /*aa20*/  @P1 LDC.64 R2, c[0x0][0xdb8] ;  /* 0x00036e00ff021b82 */ /* 0x000ee20000000a00 */
[----:B-1----:R-:W-:-:S05]  /*aa30*/  @P0 IMAD.HI.U32 R0, R26, R5, RZ ;  /* 0x000000051a000227 */ /* 0x002fca00078e00ff */
[----:B--2---:R-:W-:Y:S01]  /*aa40*/  @P0 SHF.R.U32.HI R25, RZ, R7, R0 ;  /* 0x00000007ff190219 */ /* 0x004fe20000011600 */
[----:B------:R-:W-:-:S04]  /*aa50*/  VIADD R0, R28, 0x8f ;  /* 0x0000008f1c007836 */ /* 0x000fc80000000000 */
[----:B------:R-:W-:Y:S02]  /*aa60*/  IMAD.MOV.U32 R19, RZ, RZ, R25 ;  /* 0x000000ffff137224 */ /* 0x000fe400078e0019 */
[----:B------:R-:W-:-:S04]  /*aa70*/  IMAD.HI R0, R0, 0x38e38e39, RZ ;  /* 0x38e38e3900007827 */ /* 0x000fc800078e02ff */
[----:B---3--:R-:W-:-:S05]  /*aa80*/  @P1 IMAD.HI.U32 R2, R25, R2, RZ ;  /* 0x0000000219021227 */ /* 0x008fca00078e00ff */
[----:B------:R-:W-:Y:S01]  /*aa90*/  @P1 SHF.R.U32.HI R19, RZ, R3, R2 ;  /* 0x00000003ff131219 */ /* 0x000fe20000011602 */
[----:B------:R-:W-:Y:S01]  /*aaa0*/  VIADD R2, R23, 0x16a00 ;  /* 0x00016a0017027836 */ /* 0x000fe20000000000 */
[----:B------:R-:W-:Y:S02]  /*aab0*/  SHF.R.U32.HI R3, RZ, 0x1f, R0 ;  /* 0x0000001fff037819 */ /* 0x000fe40000011600 */
[----:B------:R-:W-:Y:S02]  /*aac0*/  IADD3 R22, -R19, RZ, RZ ;  /* 0x000000ff13167210 */ /* 0x000fe40007ffe1ff */
[----:B------:R-:W-:Y:S02]  /*aad0*/  LOP3.LUT P0, RZ, R2, 0x1bf, RZ, 0xc0, !PT ;  /* 0x000001bf02ff7812 */ /* 0x000fe4000780c0ff */
[----:B------:R-:W-:Y:S01]  /*aae0*/  LEA.HI.SX32 R24, R0, R3, 0x1b ;  /* 0x0000000300187211 */ /* 0x000fe200078fdaff */
[----:B------:R-:W-:-:S10]  /*aaf0*/  IMAD R22, R4, R22, R25 ;  /* 0x0000001604167224 */ /* 0x000fd400078e0219 */
[----:B------:R-:W-:Y:S05]  /*ab00*/  @!P0 BRA `(.L_x_33) ;  /* 0x0000000000408947 */ /* 0x000fea0003800000 */
[----:B------:R-:W-:Y:S01]  /*ab10*/  MOV R2, 0x0 ;  /* 0x0000000000027802 */ /* 0x000fe20000000f00 */
[----:B------:R-:W-:Y:S01]  /*ab20*/  ULDC.64 UR6, c[0x4][0xa8] ;  /* 0x01002a0000067ab9 */ /* 0x000fe20000000a00 */
[----:B------:R-:W-:Y:S01]  /*ab30*/  ULDC.64 UR8, c[0x4][0xb0] ;  /* 0x01002c0000087ab9 */ /* 0x000fe20000000a00 */
[----:B------:R-:W-:Y:S01]  /*ab40*/  ULDC.64 UR4, c[0x4][0x8] ;  /* 0x0100020000047ab9 */ /* 0x000fe20000000a00 */
[----:B------:R-:W-:Y:S01]  /*ab50*/  IMAD.U32 R4, RZ, RZ, UR6 ;  /* 0x00000006ff047e24 */ /* 0x000fe2000f8e00ff */
[----:B------:R-:W-:Y:S01]  /*ab60*/  MOV R7, UR9 ;  /* 0x0000000900077c02 */ /* 0x000fe20008000f00 */
[----:B------:R-:W1:Y:S01]  /*ab70*/  LDC.64 R2, c[0x4][R2] ;  /* 0x0100000002027b82 */ /* 0x000e620000000a00 */
[----:B------:R-:W-:Y:S01]  /*ab80*/  IMAD.U32 R5, RZ, RZ, UR7 ;  /* 0x00000007ff057e24 */ /* 0x000fe2000f8e00ff */
[----:B------:R-:W-:Y:S01]  /*ab90*/  MOV R12, 0x1 ;  /* 0x00000001000c7802 */ /* 0x000fe20000000f00 */
[----:B------:R-:W-:Y:S02]  /*aba0*/  IMAD.U32 R6, RZ, RZ, UR8 ;  /* 0x00000008ff067e24 */ /* 0x000fe4000f8e00ff */
[----:B------:R-:W-:-:S02]  /*abb0*/  IMAD.U32 R10, RZ, RZ, UR4 ;  /* 0x00000004ff0a7e24 */ /* 0x000fc4000f8e00ff */
[----:B------:R-:W-:Y:S02]  /*abc0*/  IMAD.U32 R11, RZ, RZ, UR5 ;  /* 0x00000005ff0b7e24 */ /* 0x000fe4000f8e00ff */
[----:B------:R-:W-:Y:S02]  /*abd0*/  IMAD.MOV.U32 R8, RZ, RZ, 0x70 ;  /* 0x00000070ff087424 */ /* 0x000fe400078e00ff */
[----:B------:R-:W-:-:S07]  /*abe0*/  IMAD.MOV.U32 R13, RZ, RZ, RZ ;  /* 0x000000ffff0d7224 */ /* 0x000fce00078e00ff */
[----:B------:R-:W-:-:S07]  /*abf0*/  LEPC R20, `(.L_x_33) ;  /* 0x000000001014794e */ /* 0x000fce0000000000 */
[----:B-1----:R-:W-:Y:S05]  /*ac00*/  CALL.ABS.NOINC R2 ;  /* 0x0000000002007343 */ /* 0x002fea0003c00000 */
.L_x_33:
[----:B------:R-:W-:-:S05]  /*ac10*/  VIADD R0, R23, 0x200 ;  /* 0x0000020017007836 */ /* 0x000fca0000000000 */
[----:B------:R-:W-:-:S13]  /*ac20*/  LOP3.LUT P0, RZ, R0, 0x1bf, RZ, 0xc0, !PT ;  /* 0x000001bf00ff7812 */ /* 0x000fda000780c0ff */
[----:B------:R-:W-:Y:S05]  /*ac30*/  @!P0 BRA `(.L_x_34) ;  /* 0x0000000000808947 */ /* 0x000fea0003800000 */
[----:B------:R-:W-:Y:S01]  /*ac40*/  MOV R0, 0x0 ;  /* 0x0000000000007802 */ /* 0x000fe20000000f00 */
[----:B------:R-:W-:Y:S01]  /*ac50*/  ULDC.64 UR6, c[0x4][0xa8] ;  /* 0x01002a0000067ab9 */ /* 0x000fe20000000a00 */
[----:B------:R-:W-:Y:S01]  /*ac60*/  ULDC.64 UR8, c[0x4][0xb0] ;  /* 0x01002c0000087ab9 */ /* 0x000fe20000000a00 */
[----:B------:R-:W-:Y:S01]  /*ac70*/  ULDC.64 UR4, c[0x4][0x10] ;  /* 0x0100040000047ab9 */ /* 0x000fe20000000a00 */
[----:B------:R1:W2:Y:S01]  /*ac80*/  LDC.64 R2, c[0x4][R0] ;  /* 0x0100000000027b82 */ /* 0x0002a20000000a00 */
[----:B------:R-:W-:Y:S01]  /*ac90*/  IMAD.U32 R4, RZ, RZ, UR6 ;  /* 0x00000006ff047e24 */ /* 0x000fe2000f8e00ff */
[----:B------:R-:W-:Y:S01]  /*aca0*/  MOV R5, UR7 ;  /* 0x0000000700057c02 */ /* 0x000fe20008000f00 */
        /* <DEDUP_REMOVED lines=9> */
.L_x_35:
        /* <DEDUP_REMOVED lines=8> */
[----:B------:R-:W-:Y:S01]  /*adc0*/  MOV R10, UR4 ;  /* 0x00000004000a7c02 */ /* 0x000fe20008000f00 */
[----:B------:R-:W-:Y:S01]  /*add0*/  IMAD.U32 R7, RZ, RZ, UR9 ;  /* 0x00000009ff077e24 */ /* 0x000fe2000f8e00ff */
[----:B------:R-:W-:Y:S01]  /*ade0*/  MOV R12, 0x1 ;  /* 0x00000001000c7802 */ /* 0x000fe20000000f00 */
[----:B------:R-:W-:-:S02]  /*adf0*/  IMAD.U32 R11, RZ, RZ, UR5 ;  /* 0x00000005ff0b7e24 */ /* 0x000fc4000f8e00ff */
[----:B------:R-:W-:Y:S02]  /*ae00*/  IMAD.MOV.U32 R8, RZ, RZ, 0x70 ;  /* 0x00000070ff087424 */ /* 0x000fe400078e00ff */
[----:B------:R-:W-:-:S07]  /*ae10*/  IMAD.MOV.U32 R13, RZ, RZ, RZ ;  /* 0x000000ffff0d7224 */ /* 0x000fce00078e00ff */
[----:B------:R-:W-:-:S07]  /*ae20*/  LEPC R20, `(.L_x_34) ;  /* 0x000000001014794e */ /* 0x000fce0000000000 */
[----:B-1----:R-:W-:Y:S05]  /*ae30*/  CALL.ABS.NOINC R2 ;  /* 0x0000000002007343 */ /* 0x002fea0003c00000 */
.L_x_34:
[----:B------:R-:W-:Y:S01]  /*ae40*/  ULDC.64 UR4, c[0x0][0x9f8] ;  /* 0x00027e0000047ab9 */ /* 0x000fe20000000a00 */
[----:B------:R-:W1:Y:S01]  /*ae50*/  LDC R0, c[0x0][0x428] ;  /* 0x00010a00ff007b82 */ /* 0x000e620000000800 */
[----:B------:R-:W-:Y:S01]  /*ae60*/  ISETP.NE.U32.AND P0, PT, RZ, UR4, PT ;  /* 0x00000004ff007c0c */ /* 0x000fe2000bf05070 */
[----:B------:R-:W-:Y:S01]  /*ae70*/  IMAD.MOV.U32 R6, RZ, RZ, R19 ;  /* 0x000000ffff067224 */ /* 0x000fe200078e0013 */
[----:B------:R-:W-:Y:S01]  /*ae80*/  ULDC.64 UR6, c[0x0][0x208] ;  /* 0x0000820000067ab9 */ /* 0x000fe20000000a00 */
[----:B------:R-:W-:Y:S01]  /*ae90*/  ISETP.NE.AND P1, PT, R27, RZ, PT ;  /* 0x000000ff1b00720c */ /* 0x000fe20003f25270 */
[----:B------:R-:W-:Y:S01]  /*aea0*/  IMAD.MOV R9, RZ, RZ, -R25 ;  /* 0x000000ffff097224 */ /* 0x000fe200078e0a19 */
[----:B------:R-:W-:Y:S01]  /*aeb0*/  ISETP.NE.AND.EX P0, PT, RZ, UR5, PT, P0 ;  /* 0x00000005ff007c0c */ /* 0x000fe2000bf05300 */
[----:B------:R-:W-:-:S12]  /*aec0*/  ULDC UR4, c[0x0][0xda8] ;  /* 0x00036a0000047ab9 */ /* 0x000fd80000000800 */
[----:B------:R-:W2:Y:S02]  /*aed0*/  @P0 LDC.64 R2, c[0x0][0x9f8] ;  /* 0x00027e00ff020b82 */ /* 0x000ea40000000a00 */
[----:B--2---:R-:W-:-:S05]  /*aee0*/  @P0 IMAD.WIDE R2, R19, 0x4, R2 ;  /* 0x0000000413020825 */ /* 0x004fca00078e0202 */
[----:B------:R2:W5:Y:S01]  /*aef0*/  @P0 LDG.E R6, desc[UR6][R2.64] ;  /* 0x0000000602060981 */ /* 0x000562000c1e1900 */
[----:B-1----:R-:W-:Y:S01]  /*af00*/  ISETP.NE.AND P0, PT, R0, 0x1, PT ;  /* 0x000000010000780c */ /* 0x002fe20003f05270 */
[----:B------:R-:W-:Y:S01]  /*af10*/  VOTEU.ALL UP1, P1 ;  /* 0x00000000003f7886 */ /* 0x000fe20000820000 */
[----:B------:R-:W-:Y:S01]  /*af20*/  IMAD R9, R9, UR4, R26 ;  /* 0x0000000409097c24 */ /* 0x000fe2000f8e021a */
[----:B------:R-:W-:Y:S02]  /*af30*/  MOV R0, R22 ;  /* 0x0000001600007202 */ /* 0x000fe40000000f00 */
[----:B------:R-:W-:Y:S01]  /*af40*/  PLOP3.LUT P2, PT, P1, PT, PT, 0x8, 0x0 ;  /* 0x000000000000781c */ /* 0x000fe20000f4e170 */
[----:B------:R-:W-:Y:S01]  /*af50*/  @!UP1 UIADD3 UR8, UP0, UR36, 0x270, URZ ;  /* 0x0000027024089890 */ /* 0x000fe2000ff1e03f */
[----:B------:R-:W-:-:S03]  /*af60*/  IMAD R9, R9, 0xc0, RZ ;  /* 0x000000c009097824 */ /* 0x000fc600078e02ff */
[----:B------:R-:W-:-:S03]  /*af70*/  @!UP1 UIADD3.X UR9, URZ, UR37, URZ, UP0, !UPT ;  /* 0x000000253f099290 */ /* 0x000fc600087fe43f */
[----:B------:R-:W1:Y:S01]  /*af80*/  @P0 LDC R5, c[0x0][0x42c] ;  /* 0x00010b00ff050b82 */ /* 0x000e620000000800 */
[----:B------:R-:W-:-:S07]  /*af90*/  VOTEU.ALL UP0, P1 ;  /* 0x00000000003f7886 */ /* 0x000fce0000800000 */
[----:B------:R-:W3:Y:S01]  /*afa0*/  @P0 LDC R7, c[0x0][0x430] ;  /* 0x00010c00ff070b82 */ /* 0x000ee20000000800 */
[----:B-1----:R-:W-:-:S05]  /*afb0*/  @P0 IMAD.HI.U32 R4, R22, R5, RZ ;  /* 0x0000000516040227 */ /* 0x002fca00078e00ff */
[----:B--23--:R-:W-:-:S07]  /*afc0*/  @P0 SHF.R.U32.HI R0, RZ, R7, R4 ;  /* 0x00000007ff000219 */ /* 0x00cfce0000011604 */
.L_x_36:
[----:B------:R-:W-:Y:S02]  /*afd0*/  PLOP3.LUT P0, PT, P0, P2, PT, 0xa2, 0x0 ;  /* 0x000000000000781c */ /* 0x000fe40000705472 */
[----:B------:R-:W-:Y:S01]  /*afe0*/  @P2 R2UR P0, UR7, R19 ;  /* 0x00000000130722ca */ /* 0x000fe20000000000 */
[----:B------:R-:W-:-:S07]  /*aff0*/  UMOV UR4, URZ ;  /* 0x0000003f00047c82 */ /* 0x000fce0008000000 */
[----:B------:R-:W-:Y:S02]  /*b000*/  PLOP3.LUT P0, PT, P0, P2, PT, 0xa2, 0x0 ;  /* 0x000000000000781c */ /* 0x000fe40000705472 */
[----:B------:R-:W-:-:S08]  /*b010*/  @P2 R2UR.OR P0, UR6, R22 ;  /* 0x00000000160622ca */ /* 0x000fd00000100000 */
[----:B------:R-:W-:Y:S02]  /*b020*/  PLOP3.LUT P0, PT, P0, P2, PT, 0xa2, 0x0 ;  /* 0x000000000000781c */ /* 0x000fe40000705472 */
[----:B------:R-:W-:-:S08]  /*b030*/  @P2 R2UR.OR P0, UR5, R9 ;  /* 0x00000000090522ca */ /* 0x000fd00000100000 */
[----:B------:R-:W-:-:S05]  /*b040*/  @P2 PLOP3.LUT P2, PT, P0, PT, PT, 0x80, 0x0 ;  /* 0x000000000000281c */ /* 0x000fca000074f070 */
[----:B------:R1:W-:Y:S08]  /*b050*/  @!UP0 UTMAPF.L2.4D [UR4], [UR8] ;  /* 0x00000004080085b8 */ /* 0x0003f00008018000 */
[----:B-1----:R-:W-:Y:S05]  /*b060*/  @P2 BRA.U.ANY `(.L_x_36) ;  /* 0xfffffffd00d82947 */ /* 0x002fea000393ffff */
[----:B------:R-:W-:Y:S01]  /*b070*/  PLOP3.LUT P2, PT, P1, PT, PT, 0x8, 0x0 ;  /* 0x000000000000781c */ /* 0x000fe20000f4e170 */
[----:B------:R-:W-:Y:S01]  /*b080*/  VOTEU.ALL UP0, P1 ;  /* 0x00000000003f7886 */ /* 0x000fe20000800000 */
[----:B------:R-:W-:-:S11]  /*b090*/  UMOV UR4, 0x20 ;  /* 0x0000002000047882 */ /* 0x000fd60000000000 */
.L_x_37:
[----:B------:R-:W-:Y:S02]  /*b0a0*/  PLOP3.LUT P0, PT, P0, P2, PT, 0xa2, 0x0 ;  /* 0x000000000000781c */ /* 0x000fe40000705472 */
[----:B------:R-:W-:-:S08]  /*b0b0*/  @P2 R2UR P0, UR7, R19 ;  /* 0x00000000130722ca */ /* 0x000fd00000000000 */
        /* <DEDUP_REMOVED lines=10> */
.L_x_38:
        /* <DEDUP_REMOVED lines=9> */
[----:B------:R-:W1:Y:S01]  /*b1f0*/  LDC.64 R2, c[0x0][0x3f8] ;  /* 0x0000fe00ff027b82 */ /* 0x000e620000000a00 */
[----:B------:R-:W-:Y:S01]  /*b200*/  UMOV UR4, 0xffffffff ;  /* 0xffffffff00047882 */ /* 0x000fe20000000000 */
[----:B-1----:R-:W-:-:S04]  /*b210*/  ISETP.NE.U32.AND P0, PT, R2, RZ, PT ;  /* 0x000000ff0200720c */ /* 0x002fc80003f05070 */
[----:B------:R-:W-:-:S04]  /*b220*/  ISETP.NE.AND.EX P0, PT, R3, RZ, PT, P0 ;  /* 0x000000ff0300720c */ /* 0x000fc80003f05300 */
[----:B-----5:R-:W-:Y:S01]  /*b230*/  SEL R7, R6, RZ, !P0 ;  /* 0x000000ff06077207 */ /* 0x020fe20004000000 */
[----:B------:R-:W-:Y:S08]  /*b240*/  BRA.DIV UR4, `(.L_x_39) ;  /* 0x0000002604387947 */ /* 0x000ff0000b800000 */
.L_x_92:
[----:B------:R-:W-:Y:S01]  /*b250*/  UMOV UR4, 0xffffffff ;  /* 0xffffffff00047882 */ /* 0x000fe20000000000 */
[----:B------:R-:W-:Y:S01]  /*b260*/  SHF.R.S32.HI R8, RZ, 0x1f, R6 ;  /* 0x0000001fff087819 */ /* 0x000fe20000011406 */
[----:B------:R-:W-:Y:S01]  /*b270*/  VIADD R10, R24, 0xffffffff ;  /* 0xffffffff180a7836 */ /* 0x000fe20000000000 */
[----:B------:R-:W-:Y:S06]  /*b280*/  BRA.DIV UR4, `(.L_x_40) ;  /* 0x00000026045c7947 */ /* 0x000fec000b800000 */
[----:B------:R-:W-:-:S13]  /*b290*/  ELECT P6, URZ, PT ;  /* 0x00000000003f782f */ /* 0x000fda00038c0000 */
.L_x_95:
[----:B------:R-:W-:Y:S05]  /*b2a0*/  @!P6 BRA `(.L_x_41) ;  /* 0x0000000000f8e947 */ /* 0x000fea0003800000 */
[----:B------:R-:W-:Y:S01]  /*b2b0*/  MOV R18, R10 ;  /* 0x0000000a00127202 */ /* 0x000fe20000000f00 */
[----:B------:R-:W-:Y:S01]  /*b2c0*/  IMAD.MOV.U32 R7, RZ, RZ, R6 ;  /* 0x000000ffff077224 */ /* 0x000fe200078e0006 */
[----:B------:R-:W-:Y:S06]  /*b2d0*/  @!P0 BRA `(.L_x_42) ;  /* 0x00000000004c8947 */ /* 0x000fec0003800000 */
[----:B------:R-:W1:Y:S01]  /*b2e0*/  LDC R18, c[0x0][0x41c] ;  /* 0x00010700ff127b82 */ /* 0x000e620000000800 */
[----:B------:R-:W-:Y:S01]  /*b2f0*/  IMAD.MOV.U32 R11, RZ, RZ, R10 ;  /* 0x000000ffff0b7224 */ /* 0x000fe200078e000a */
[----:B------:R-:W-:Y:S01]  /*b300*/  ULDC.64 UR4, c[0x0][0x408] ;  /* 0x0001020000047ab9 */ /* 0x000fe20000000a00 */
[----:B------:R-:W-:Y:S01]  /*b310*/  ULDC.64 UR6, c[0x0][0x208] ;  /* 0x0000820000067ab9 */ /* 0x000fe20000000a00 */
[----:B------:R-:W-:-:S04]  /*b320*/  IMAD R7, R8, UR4, RZ ;  /* 0x0000000408077c24 */ /* 0x000fc8000f8e02ff */
[----:B------:R-:W-:Y:S01]  /*b330*/  IMAD R7, R6, UR5, R7 ;  /* 0x0000000506077c24 */ /* 0x000fe2000f8e0207 */
[----:B-1----:R-:W-:-:S13]  /*b340*/  ISETP.NE.AND P1, PT, R18, 0x1, PT ;  /* 0x000000011200780c */ /* 0x002fda0003f25270 */
[----:B------:R-:W1:Y:S02]  /*b350*/  @P1 LDC.64 R4, c[0x0][0x420] ;  /* 0x00010800ff041b82 */ /* 0x000e640000000a00 */
[----:B-1----:R-:W-:-:S05]  /*b360*/  @P1 IMAD.HI.U32 R4, R10, R4, RZ ;  /* 0x000000040a041227 */ /* 0x002fca00078e00ff */
[----:B------:R-:W-:-:S04]  /*b370*/  @P1 SHF.R.U32.HI R11, RZ, R5, R4 ;  /* 0x00000005ff0b1219 */ /* 0x000fc80000011604 */
[----:B------:R-:W-:Y:S02]  /*b380*/  SHF.R.S32.HI R5, RZ, 0x1f, R11 ;  /* 0x0000001fff057819 */ /* 0x000fe4000001140b */
[----:B------:R-:W-:-:S05]  /*b390*/  MOV R4, R11 ;  /* 0x0000000b00047202 */ /* 0x000fca0000000f00 */
[----:B------:R-:W-:-:S04]  /*b3a0*/  IMAD.WIDE.U32 R4, R6, UR4, R4 ;  /* 0x0000000406047c25 */ /* 0x000fc8000f8e0004 */
[----:B------:R-:W-:Y:S01]  /*b3b0*/  IMAD.IADD R5, R5, 0x1, R7 ;  /* 0x0000000105057824 */ /* 0x000fe200078e0207 */
[----:B------:R-:W-:-:S04]  /*b3c0*/  LEA R12, P1, R4, R2, 0x2 ;  /* 0x00000002040c7211 */ /* 0x000fc800078210ff */
[----:B------:R-:W-:-:S05]  /*b3d0*/  LEA.HI.X R13, R4, R3, R5, 0x2, P1 ;  /* 0x00000003040d7211 */ /* 0x000fca00008f1405 */
[----:B------:R1:W5:Y:S01]  /*b3e0*/  LDG.E R7, desc[UR6][R12.64] ;  /* 0x000000060c077981 */ /* 0x000362000c1e1900 */
[----:B------:R-:W-:-:S04]  /*b3f0*/  IMAD.MOV R5, RZ, RZ, -R11 ;  /* 0x000000ffff057224 */ /* 0x000fc800078e0a0b */
[----:B------:R-:W-:-:S07]  /*b400*/  IMAD R18, R18, R5, R10 ;  /* 0x0000000512127224 */ /* 0x000fce00078e020a */
.L_x_42:
[----:B------:R-:W2:Y:S01]  /*b410*/  S2R R4, SR_TID.X ;  /* 0x0000000000047919 */ /* 0x000ea20000002100 */
[----:B------:R-:W-:Y:S02]  /*b420*/  LEA R5, R16, R23, 0x3 ;  /* 0x0000001710057211 */ /* 0x000fe400078e18ff */
[----:B--2---:R-:W-:Y:S02]  /*b430*/  LOP3.LUT R11, R4, 0x7f, RZ, 0xc0, !PT ;  /* 0x0000007f040b7812 */ /* 0x004fe400078ec0ff */
[----:B------:R-:W-:Y:S02]  /*b440*/  SHF.L.U32 R4, R17, 0x1f, RZ ;  /* 0x0000001f11047819 */ /* 0x000fe400000006ff */
[----:B------:R-:W-:Y:S02]  /*b450*/  ISETP.NE.AND P2, PT, R11, RZ, PT ;  /* 0x000000ff0b00720c */ /* 0x000fe40003f45270 */
[----:B------:R-:W2:Y:S02]  /*b460*/  SYNCS.PHASECHK.TRANS64.TRYWAIT P1, [R5+URZ+0x31c40], R4 ;  /* 0x031c4004050075a7 */ /* 0x000ea4000802017f */
[----:B--2---:R-:W-:Y:S09]  /*b470*/  @!P1 BRA `(.L_x_43) ;  /* 0x0000002400009947 */ /* 0x004ff20003800000 */
.L_x_96:
[----:B------:R-:W-:Y:S05]  /*b480*/  @P2 BRA `(.L_x_44) ;  /* 0x0000000000142947 */ /* 0x000fea0003800000 */
[----:B------:R-:W-:Y:S01]  /*b490*/  ISETP.NE.AND P1, PT, R27, RZ, PT ;  /* 0x000000ff1b00720c */ /* 0x000fe20003f25270 */
[----:B--2---:R-:W-:-:S04]  /*b4a0*/  IMAD.MOV.U32 R4, RZ, RZ, 0x6c00 ;  /* 0x00006c00ff047424 */ /* 0x004fc800078e00ff */
[----:B------:R3:W-:Y:S08]  /*b4b0*/  SYNCS.ARRIVE.TRANS64 RZ, [R5+URZ+0x31c30], R4 ;  /* 0x031c300405ff79a7 */ /* 0x0007f0000800003f */
[----:B------:R-:W-:Y:S05]  /*b4c0*/  @!P1 BRA `(.L_x_44) ;  /* 0x0000000000049947 */ /* 0x000fea0003800000 */
[----:B------:R-:W-:Y:S01]  /*b4d0*/  BPT.TRAP 0x1 ;  /* 0x000000040000795c */ /* 0x000fe20000300000 */
.L_x_44:
[----:B--23--:R-:W-:Y:S01]  /*b4e0*/  IMAD R4, R16, 0x6c00, R23 ;  /* 0x00006c0010047824 */ /* 0x00cfe200078e0217 */
[----:B------:R-:W-:Y:S01]  /*b4f0*/  R2UR UR9, R5 ;  /* 0x00000000050972ca */ /* 0x000fe200000e0000 */
[----:B------:R-:W-:Y:S01]  /*b500*/  UIADD3 UR4, UP0, UR36, 0x370, URZ ;  /* 0x0000037024047890 */ /* 0x000fe2000ff1e03f */
[----:B------:R-:W-:Y:S01]  /*b510*/  R2UR UR11, R18 ;  /* 0x00000000120b72ca */ /* 0x000fe200000e0000 */
[----:B------:R-:W-:Y:S01]  /*b520*/  UMOV UR10, URZ ;  /* 0x0000003f000a7c82 */ /* 0x000fe20008000000 */
[----:B------:R-:W-:Y:S01]  /*b530*/  R2UR UR8, R4 ;  /* 0x00000000040872ca */ /* 0x000fe200000e0000 */
[----:B------:R-:W-:Y:S01]  /*b540*/  UIADD3.X UR5, URZ, UR37, URZ, UP0, !UPT ;  /* 0x000000253f057290 */ /* 0x000fe200087fe43f */
[----:B------:R-:W-:Y:S01]  /*b550*/  R2UR UR12, R0 ;  /* 0x00000000000c72ca */ /* 0x000fe200000e0000 */
[----:B------:R-:W-:Y:S01]  /*b560*/  UMOV UR6, 0x0 ;  /* 0x0000000000067882 */ /* 0x000fe20000000000 */
[----:B-----5:R-:W-:Y:S01]  /*b570*/  R2UR UR13, R7 ;  /* 0x00000000070d72ca */ /* 0x020fe200000e0000 */
[----:B------:R-:W-:Y:S01]  /*b580*/  UMOV UR7, 0x14f00000 ;  /* 0x14f0000000077882 */ /* 0x000fe20000000000 */
[----:B------:R-:W-:-:S03]  /*b590*/  UMOV UR16, 0x20 ;  /* 0x0000002000107882 */ /* 0x000fc60000000000 */
[----:B------:R-:W-:Y:S02]  /*b5a0*/  UIADD3 UR9, UR9, 0x31c30, URZ ;  /* 0x00031c3009097890 */ /* 0x000fe4000fffe03f */
[----:B------:R-:W-:Y:S02]  /*b5b0*/  UIMAD UR11, UR11, 0x90, URZ ;  /* 0x000000900b0b78a4 */ /* 0x000fe4000f8e023f */
[----:B------:R-:W-:Y:S02]  /*b5c0*/  UIADD3 UR14, UR8, 0x16a00, URZ ;  /* 0x00016a00080e7890 */ /* 0x000fe4000fffe03f */
[----:B------:R-:W-:Y:S02]  /*b5d0*/  UIADD3 UR15, UR8, 0x18e00, URZ ;  /* 0x00018e00080f7890 */ /* 0x000fe4000fffe03f */
[----:B------:R-:W-:-:S03]  /*b5e0*/  UIADD3 UR17, UR8, 0x1b200, URZ ;  /* 0x0001b20008117890 */ /* 0x000fc6000fffe03f */
[----:B------:R-:W-:Y:S01]  /*b5f0*/  UMOV UR8, UR14 ;  /* 0x0000000e00087c82 */ /* 0x000fe20008000000 */
[----:B------:R-:W-:Y:S01]  /*b600*/  UMOV UR14, 0x40 ;  /* 0x00000040000e7882 */ /* 0x000fe20000000000 */
[----:B------:R2:W-:Y:S02]  /*b610*/  UTMALDG.4D [UR8], [UR4], desc[UR6] ;  /* 0x00000608040075b4 */ /* 0x0005e40008019000 */
[----:B--2---:R-:W-:Y:S01]  /*b620*/  UMOV UR8, UR15 ;  /* 0x0000000f00087c82 */ /* 0x004fe20008000000 */
[----:B------:R-:W-:Y:S02]  /*b630*/  UMOV UR10, UR16 ;  /* 0x00000010000a7c82 */ /* 0x000fe40008000000 */
[----:B------:R2:W-:Y:S02]  /*b640*/  UTMALDG.4D [UR8], [UR4], desc[UR6] ;  /* 0x00000608040075b4 */ /* 0x0005e40008019000 */
[----:B--2---:R-:W-:Y:S01]  /*b650*/  UMOV UR8, UR17 ;  /* 0x0000001100087c82 */ /* 0x004fe20008000000 */
[----:B------:R-:W-:-:S02]  /*b660*/  UMOV UR10, UR14 ;  /* 0x0000000e000a7c82 */ /* 0x000fc40008000000 */
[----:B------:R2:W-:Y:S02]  /*b670*/  UTMALDG.4D [UR8], [UR4], desc[UR6] ;  /* 0x00000608040075b4 */ /* 0x0005e40008019000 */
[----:B--2---:R-:W-:Y:S01]  /*b680*/  NOP ;  /* 0x0000000000007918 */ /* 0x004fe20000000000 */
.L_x_41:
[----:B------:R-:W-:Y:S05]  /*b690*/  WARPSYNC.ALL ;  /* 0x0000000000007948 */ /* 0x000fea0003800000 */
[----:B------:R-:W-:Y:S01]  /*b6a0*/  BAR.SYNC.DEFER_BLOCKING 0x8, 0x1a0 ;  /* 0x0206800000007b1d */ /* 0x000fe20000010000 */
[----:B------:R-:W-:Y:S02]  /*b6b0*/  R2UR UR24, R23 ;  /* 0x00000000171872ca */ /* 0x000fe400000e0000 */
[----:B------:R-:W-:-:S13]  /*b6c0*/  ELECT P1, URZ, PT ;  /* 0x00000000003f782f */ /* 0x000fda0003820000 */
[----:B------:R-:W-:Y:S01]  /*b6d0*/  @P1 R2UR UR13, R19 ;  /* 0x00000000130d12ca */ /* 0x000fe200000e0000 */
[----:B------:R-:W-:Y:S01]  /*b6e0*/  UIADD3 UR4, UP0, UR36, 0x270, URZ ;  /* 0x0000027024047890 */ /* 0x000fe2000ff1e03f */
[C---:B------:R-:W-:Y:S01]  /*b6f0*/  @P1 R2UR UR12, R22.reuse ;  /* 0x00000000160c12ca */ /* 0x040fe200000e0000 */
[----:B------:R-:W-:Y:S01]  /*b700*/  UMOV UR6, 0x0 ;  /* 0x0000000000067882 */ /* 0x000fe20000000000 */
[----:B------:R-:W-:Y:S01]  /*b710*/  @P1 R2UR UR11, R9 ;  /* 0x00000000090b12ca */ /* 0x000fe200000e0000 */
[----:B------:R-:W-:Y:S01]  /*b720*/  UIADD3.X UR5, URZ, UR37, URZ, UP0, !UPT ;  /* 0x000000253f057290 */ /* 0x000fe200087fe43f */
[----:B------:R-:W-:Y:S01]  /*b730*/  @P1 R2UR UR21, R19 ;  /* 0x00000000131512ca */ /* 0x000fe200000e0000 */
[----:B------:R-:W-:Y:S01]  /*b740*/  UMOV UR7, 0x12f00000 ;  /* 0x12f0000000077882 */ /* 0x000fe20000000000 */
[----:B------:R-:W-:Y:S01]  /*b750*/  UMOV UR10, URZ ;  /* 0x0000003f000a7c82 */ /* 0x000fe20008000000 */
[----:B------:R-:W-:Y:S01]  /*b760*/  @P1 R2UR UR20, R22 ;  /* 0x00000000161412ca */ /* 0x000fe200000e0000 */
[----:B------:R-:W-:Y:S01]  /*b770*/  UMOV UR14, 0x0 ;  /* 0x00000000000e7882 */ /* 0x000fe20000000000 */
[----:B------:R-:W-:Y:S01]  /*b780*/  UIADD3 UR8, UR24, 0xda00, URZ ;  /* 0x0000da0018087890 */ /* 0x000fe2000fffe03f */
[----:B------:R-:W-:Y:S01]  /*b790*/  @P1 IMAD.MOV.U32 R4, RZ, RZ, 0x9000 ;  /* 0x00009000ff041424 */ /* 0x000fe200078e00ff */
[----:B------:R-:W-:Y:S01]  /*b7a0*/  UIADD3 UR9, UR24, 0x31c00, URZ ;  /* 0x00031c0018097890 */ /* 0x000fe2000fffe03f */
[----:B------:R-:W-:Y:S01]  /*b7b0*/  @P1 R2UR UR19, R9 ;  /* 0x00000000091312ca */ /* 0x000fe200000e0000 */
[----:B------:R-:W-:Y:S01]  /*b7c0*/  UIADD3 UR16, UR24, 0x10a00, URZ ;  /* 0x00010a0018107890 */ /* 0x000fe2000fffe03f */
[----:B------:R-:W-:Y:S01]  /*b7d0*/  BSSY B0, `(.L_x_45) ;  /* 0x0000014000007945 */ /* 0x000fe20003800000 */
[----:B------:R-:W-:Y:S01]  /*b7e0*/  UMOV UR15, 0x12f00000 ;  /* 0x12f00000000f7882 */ /* 0x000fe20000000000 */
[----:B------:R-:W-:Y:S01]  /*b7f0*/  UMOV UR18, 0x20 ;  /* 0x0000002000127882 */ /* 0x000fe20000000000 */
[----:B------:R-:W-:Y:S01]  /*b800*/  UMOV UR22, 0x0 ;  /* 0x0000000000167882 */ /* 0x000fe20000000000 */
[----:B------:R-:W-:Y:S01]  /*b810*/  UMOV UR17, UR9 ;  /* 0x0000000900117c82 */ /* 0x000fe20008000000 */
[----:B------:R2:W-:Y:S01]  /*b820*/  @P1 SYNCS.ARRIVE.TRANS64 RZ, [R23+URZ+0x31c00], R4 ;  /* 0x031c000417ff19a7 */ /* 0x0005e2000800003f */
[----:B------:R3:W-:Y:S01]  /*b830*/  UTMALDG.4D [UR8], [UR4], desc[UR6] ;  /* 0x00000608040075b4 */ /* 0x0007e20008019000 */
[----:B------:R-:W-:Y:S01]  /*b840*/  UMOV UR23, 0x12f00000 ;  /* 0x12f0000000177882 */ /* 0x000fe20000000000 */
[----:B------:R-:W-:-:S03]  /*b850*/  ISETP.GE.AND P2, PT, R28, 0x91, PT ;  /* 0x000000911c00780c */ /* 0x000fc60003f46270 */
[----:B------:R4:W-:Y:S01]  /*b860*/  UTMALDG.4D [UR16], [UR4], desc[UR14] ;  /* 0x00000e10040075b4 */ /* 0x0009e20008019000 */
[----:B--2---:R-:W-:-:S04]  /*b870*/  LOP3.LUT R4, R29, 0x1, RZ, 0xc, !PT ;  /* 0x000000011d047812 */ /* 0x004fc800078e0cff */
[----:B------:R-:W-:Y:S02]  /*b880*/  SHF.L.U32 R4, R4, 0x1f, RZ ;  /* 0x0000001f04047819 */ /* 0x000fe400000006ff */
[----:B---3--:R-:W-:Y:S01]  /*b890*/  @P1 R2UR UR13, R19 ;  /* 0x00000000130d12ca */ /* 0x008fe200000e0000 */
[----:B------:R-:W-:Y:S01]  /*b8a0*/  UIADD3 UR8, UR24, 0x13a00, URZ ;  /* 0x00013a0018087890 */ /* 0x000fe2000fffe03f */
[----:B------:R-:W-:Y:S01]  /*b8b0*/  @P1 R2UR UR12, R22 ;  /* 0x00000000160c12ca */ /* 0x000fe200000e0000 */
[----:B------:R-:W-:Y:S01]  /*b8c0*/  UMOV UR10, 0x40 ;  /* 0x00000040000a7882 */ /* 0x000fe20000000000 */
[----:B------:R-:W-:-:S13]  /*b8d0*/  @P1 R2UR UR11, R9 ;  /* 0x00000000090b12ca */ /* 0x000fda00000e0000 */
[----:B------:R4:W-:Y:S01]  /*b8e0*/  UTMALDG.4D [UR8], [UR4], desc[UR22] ;  /* 0x00001608040075b4 */ /* 0x0009e20008019000 */
[----:B------:R-:W2:Y:S02]  /*b8f0*/  SYNCS.PHASECHK.TRANS64.TRYWAIT P1, [R23+URZ+0x31c20], R4 ;  /* 0x031c2004170075a7 */ /* 0x000ea4000802017f */
[----:B--2-4-:R-:W-:Y:S05]  /*b900*/  @!P1 BRA `(.L_x_46) ;  /* 0x0000001c00f09947 */ /* 0x014fea0003800000 */
.L_x_97:
[----:B------:R-:W-:Y:S05]  /*b910*/  BSYNC B0 ;  /* 0x0000000000007941 */ /* 0x000fea0003800000 */
.L_x_45:
[----:B------:R-:W-:Y:S05]  /*b920*/  @!P2 BRA `(.L_x_47) ;  /* 0x000000140060a947 */ /* 0x000fea0003800000 */
[----:B--2---:R-:W-:Y:S01]  /*b930*/  IMAD.MOV.U32 R4, RZ, RZ, 0x1 ;  /* 0x00000001ff047424 */ /* 0x004fe200078e00ff */
[C---:B------:R-:W-:Y:S02]  /*b940*/  IADD3 R11, -R24.reuse, RZ, RZ ;  /* 0x000000ff180b7210 */ /* 0x040fe40007ffe1ff */
[----:B------:R-:W-:Y:S02]  /*b950*/  IADD3 R9, R24, -0x2, RZ ;  /* 0xfffffffe18097810 */ /* 0x000fe40007ffe0ff */
[----:B------:R-:W-:-:S05]  /*b960*/  VIADDMNMX R11, R11, R4, 0xffffffff, !PT ;  /* 0xffffffff0b0b7446 */ /* 0x000fca0007800104 */
[----:B------:R-:W-:-:S05]  /*b970*/  IMAD.IADD R4, R24, 0x1, R11 ;  /* 0x0000000118047824 */ /* 0x000fca00078e020b */
[----:B------:R-:W-:-:S04]  /*b980*/  LOP3.LUT R4, R4, 0x1, RZ, 0xc0, !PT ;  /* 0x0000000104047812 */ /* 0x000fc800078ec0ff */
[----:B------:R-:W-:-:S13]  /*b990*/  ISETP.NE.U32.AND P1, PT, R4, 0x1, PT ;  /* 0x000000010400780c */ /* 0x000fda0003f25070 */
[----:B------:R-:W-:Y:S05]  /*b9a0*/  @P1 BRA `(.L_x_48) ;  /* 0x0000000400b81947 */ /* 0x000fea0003800000 */
[----:B-1----:R-:W-:Y:S01]  /*b9b0*/  VIADD R12, R16, 0x1 ;  /* 0x00000001100c7836 */ /* 0x002fe20000000000 */
[----:B------:R-:W-:Y:S04]  /*b9c0*/  BSSY B0, `(.L_x_49) ;  /* 0x0000069000007945 */ /* 0x000fe80003800000 */
[----:B------:R-:W-:-:S04]  /*b9d0*/  ISETP.NE.AND P1, PT, R12, 0x2, PT ;  /* 0x000000020c00780c */ /* 0x000fc80003f25270 */
[----:B------:R-:W-:Y:S02]  /*b9e0*/  SEL R4, RZ, 0x1, P1 ;  /* 0x00000001ff047807 */ /* 0x000fe40000800000 */
[----:B------:R-:W-:Y:S02]  /*b9f0*/  SEL R12, R12, RZ, P1 ;  /* 0x000000ff0c0c7207 */ /* 0x000fe40000800000 */
[----:B------:R-:W-:Y:S01]  /*ba00*/  LOP3.LUT R13, R17, R4, RZ, 0x3c, !PT ;  /* 0x00000004110d7212 */ /* 0x000fe200078e3cff */
[----:B------:R-:W-:Y:S06]  /*ba10*/  @!P6 BRA `(.L_x_50) ;  /* 0x00000004008ce947 */ /* 0x000fec0003800000 */
[----:B------:R-:W-:Y:S01]  /*ba20*/  IMAD.MOV.U32 R4, RZ, RZ, R7 ;  /* 0x000000ffff047224 */ /* 0x000fe200078e0007 */
[----:B------:R-:W-:Y:S06]  /*ba30*/  @!P0 BRA `(.L_x_51) ;  /* 0x0000000000488947 */ /* 0x000fec0003800000 */
[----:B------:R-:W1:Y:S01]  /*ba40*/  LDC R15, c[0x0][0x41c] ;  /* 0x00010700ff0f7b82 */ /* 0x000e620000000800 */
[----:B------:R-:W-:Y:S01]  /*ba50*/  ULDC.64 UR4, c[0x0][0x408] ;  /* 0x0001020000047ab9 */ /* 0x000fe20000000a00 */
[----:B------:R-:W-:Y:S01]  /*ba60*/  ULDC.64 UR6, c[0x0][0x208] ;  /* 0x0000820000067ab9 */ /* 0x000fe20000000a00 */
[----:B-1----:R-:W-:-:S13]  /*ba70*/  ISETP.NE.AND P1, PT, R15, 0x1, PT ;  /* 0x000000010f00780c */ /* 0x002fda0003f25270 */
[----:B------:R-:W1:Y:S02]  /*ba80*/  @P1 LDC.64 R4, c[0x0][0x420] ;  /* 0x00010800ff041b82 */ /* 0x000e640000000a00 */
[----:B-1----:R-:W-:Y:S01]  /*ba90*/  @P1 IMAD.HI.U32 R14, R9, R4, RZ ;  /* 0x00000004090e1227 */ /* 0x002fe200078e00ff */
[----:B------:R-:W-:-:S04]  /*baa0*/  MOV R4, R9 ;  /* 0x0000000900047202 */ /* 0x000fc80000000f00 */
[----:B------:R-:W-:-:S04]  /*bab0*/  @P1 SHF.R.U32.HI R4, RZ, R5, R14 ;  /* 0x00000005ff041219 */ /* 0x000fc8000001160e */
[--C-:B------:R-:W-:Y:S01]  /*bac0*/  SHF.R.S32.HI R5, RZ, 0x1f, R4.reuse ;  /* 0x0000001fff057819 */ /* 0x100fe20000011404 */
[----:B------:R-:W-:-:S04]  /*bad0*/  IMAD.MOV R14, RZ, RZ, -R4 ;  /* 0x000000ffff0e7224 */ /* 0x000fc800078e0a04 */
[----:B------:R-:W-:Y:S02]  /*bae0*/  IMAD R9, R15, R14, R9 ;  /* 0x0000000e0f097224 */ /* 0x000fe400078e0209 */
[----:B------:R-:W-:Y:S02]  /*baf0*/  IMAD R15, R8, UR4, RZ ;  /* 0x00000004080f7c24 */ /* 0x000fe4000f8e02ff */
[----:B------:R-:W-:-:S04]  /*bb00*/  IMAD.WIDE.U32 R4, R6, UR4, R4 ;  /* 0x0000000406047c25 */ /* 0x000fc8000f8e0004 */
[----:B------:R-:W-:Y:S01]  /*bb10*/  IMAD R15, R6, UR5, R15 ;  /* 0x00000005060f7c24 */ /* 0x000fe2000f8e020f */
[----:B------:R-:W-:-:S03]  /*bb20*/  LEA R2, P1, R4, R2, 0x2 ;  /* 0x0000000204027211 */ /* 0x000fc600078210ff */
[----:B------:R-:W-:-:S05]  /*bb30*/  IMAD.IADD R5, R15, 0x1, R5 ;  /* 0x000000010f057824 */ /* 0x000fca00078e0205 */
[----:B------:R-:W-:-:S05]  /*bb40*/  LEA.HI.X R3, R4, R3, R5, 0x2, P1 ;  /* 0x0000000304037211 */ /* 0x000fca00008f1405 */
[----:B------:R1:W5:Y:S02]  /*bb50*/  LDG.E R4, desc[UR6][R2.64] ;  /* 0x0000000602047981 */ /* 0x000364000c1e1900 */
.L_x_51:
[----:B-1----:R-:W1:Y:S01]  /*bb60*/  S2R R2, SR_TID.X ;  /* 0x0000000000027919 */ /* 0x002e620000002100 */
[----:B------:R-:W-:Y:S02]  /*bb70*/  LEA R3, R12, R23, 0x3 ;  /* 0x000000170c037211 */ /* 0x000fe400078e18ff */
[----:B-1----:R-:W-:Y:S02]  /*bb80*/  LOP3.LUT R5, R2, 0x7f, RZ, 0xc0, !PT ;  /* 0x0000007f02057812 */ /* 0x002fe400078ec0ff */
[----:B------:R-:W-:Y:S02]  /*bb90*/  SHF.L.U32 R2, R13, 0x1f, RZ ;  /* 0x0000001f0d027819 */ /* 0x000fe400000006ff */
[----:B------:R-:W-:Y:S02]  /*bba0*/  ISETP.NE.AND P1, PT, R5, RZ, PT ;  /* 0x000000ff0500720c */ /* 0x000fe40003f25270 */
[----:B------:R-:W1:Y:S02]  /*bbb0*/  SYNCS.PHASECHK.TRANS64.TRYWAIT P2, [R3+URZ+0x31c40], R2 ;  /* 0x031c4002030075a7 */ /* 0x000e64000804017f */
[----:B-1----:R-:W-:Y:S09]  /*bbc0*/  @!P2 BRA `(.L_x_52) ;  /* 0x0000001c0054a947 */ /* 0x002ff20003800000 */
.L_x_98:
[----:B------:R-:W-:Y:S05]  /*bbd0*/  @P1 BRA `(.L_x_53) ;  /* 0x0000000000141947 */ /* 0x000fea0003800000 */
[----:B------:R-:W-:Y:S01]  /*bbe0*/  ISETP.NE.AND P2, PT, R27, RZ, PT ;  /* 0x000000ff1b00720c */ /* 0x000fe20003f45270 */
[----:B-1----:R-:W-:-:S04]  /*bbf0*/  IMAD.MOV.U32 R2, RZ, RZ, 0x6c00 ;  /* 0x00006c00ff027424 */ /* 0x002fc800078e00ff */
[----:B------:R2:W-:Y:S08]  /*bc00*/  SYNCS.ARRIVE.TRANS64 RZ, [R3+URZ+0x31c30], R2 ;  /* 0x031c300203ff79a7 */ /* 0x0005f0000800003f */
[----:B------:R-:W-:Y:S05]  /*bc10*/  @!P2 BRA `(.L_x_53) ;  /* 0x000000000004a947 */ /* 0x000fea0003800000 */
[----:B------:R-:W-:Y:S01]  /*bc20*/  BPT.TRAP 0x1 ;  /* 0x000000040000795c */ /* 0x000fe20000300000 */
.L_x_53:
[----:B-12---:R-:W-:Y:S01]  /*bc30*/  IMAD R2, R12, 0x6c00, R23 ;  /* 0x00006c000c027824 */ /* 0x006fe200078e0217 */
        /* <DEDUP_REMOVED lines=10> */
[----:B------:R-:W-:Y:S01]  /*bce0*/  VIADD R3, R23, 0x31c00 ;  /* 0x00031c0017037836 */ /* 0x000fe20000000000 */
[----:B------:R-:W-:Y:S01]  /*bcf0*/  UMOV UR16, 0x20 ;  /* 0x0000002000107882 */ /* 0x000fe20000000000 */
[----:B------:R-:W-:Y:S01]  /*bd00*/  UMOV UR17, 0x40 ;  /* 0x0000004000117882 */ /* 0x000fe20000000000 */
[----:B------:R-:W-:Y:S01]  /*bd10*/  UIADD3 UR9, UR9, 0x31c30, URZ ;  /* 0x00031c3009097890 */ /* 0x000fe2000fffe03f */
[----:B------:R-:W-:Y:S01]  /*bd20*/  SHF.L.U32 R5, R17, 0x1f, RZ ;  /* 0x0000001f11057819 */ /* 0x000fe200000006ff */
[----:B------:R-:W-:Y:S01]  /*bd30*/  UIMAD UR11, UR11, 0x90, URZ ;  /* 0x000000900b0b78a4 */ /* 0x000fe2000f8e023f */
[----:B------:R-:W-:Y:S01]  /*bd40*/  LEA R2, R16, R3, 0x3 ;  /* 0x0000000310027211 */ /* 0x000fe200078e18ff */
[----:B------:R-:W-:-:S02]  /*bd50*/  UIADD3 UR8, UR14, 0x16a00, URZ ;  /* 0x00016a000e087890 */ /* 0x000fc4000fffe03f */
[----:B------:R-:W-:Y:S02]  /*bd60*/  UIADD3 UR15, UR14, 0x18e00, URZ ;  /* 0x00018e000e0f7890 */ /* 0x000fe4000fffe03f */
[----:B------:R-:W-:-:S05]  /*bd70*/  UIADD3 UR14, UR14, 0x1b200, URZ ;  /* 0x0001b2000e0e7890 */ /* 0x000fca000fffe03f */
[----:B------:R1:W-:Y:S02]  /*bd80*/  UTMALDG.4D [UR8], [UR4], desc[UR6] ;  /* 0x00000608040075b4 */ /* 0x0003e40008019000 */
[----:B-1----:R-:W-:Y:S01]  /*bd90*/  UMOV UR8, UR15 ;  /* 0x0000000f00087c82 */ /* 0x002fe20008000000 */
[----:B------:R-:W-:Y:S02]  /*bda0*/  UMOV UR10, UR16 ;  /* 0x00000010000a7c82 */ /* 0x000fe40008000000 */
[----:B------:R1:W-:Y:S02]  /*bdb0*/  UTMALDG.4D [UR8], [UR4], desc[UR6] ;  /* 0x00000608040075b4 */ /* 0x0003e40008019000 */
[----:B-1----:R-:W-:Y:S01]  /*bdc0*/  UMOV UR8, UR14 ;  /* 0x0000000e00087c82 */ /* 0x002fe20008000000 */
[----:B------:R-:W-:Y:S02]  /*bdd0*/  UMOV UR10, UR17 ;  /* 0x00000011000a7c82 */ /* 0x000fe40008000000 */
[----:B------:R1:W-:Y:S01]  /*bde0*/  UTMALDG.4D [UR8], [UR4], desc[UR6] ;  /* 0x00000608040075b4 */ /* 0x0003e20008019000 */
[----:B------:R-:W2:Y:S02]  /*bdf0*/  SYNCS.PHASECHK.TRANS64.TRYWAIT P2, [R2+URZ+0x60], R5 ;  /* 0x00006005020075a7 */ /* 0x000ea4000804017f */
[----:B-12---:R-:W-:Y:S05]  /*be00*/  @!P2 BRA `(.L_x_54) ;  /* 0x0000001800d8a947 */ /* 0x006fea0003800000 */
.L_x_99:
[----:B------:R-:W-:Y:S05]  /*be10*/  @P1 BRA `(.L_x_55) ;  /* 0x0000000000181947 */ /* 0x000fea0003800000 */
[----:B------:R-:W-:Y:S01]  /*be20*/  ISETP.NE.AND P1, PT, R27, RZ, PT ;  /* 0x000000ff1b00720c */ /* 0x000fe20003f25270 */
[----:B-1----:R-:W-:Y:S02]  /*be30*/  IMAD R2, R16, 0x8, R23 ;  /* 0x0000000810027824 */ /* 0x002fe400078e0217 */
[----:B------:R-:W-:-:S04]  /*be40*/  IMAD.MOV.U32 R3, RZ, RZ, 0x6c00 ;  /* 0x00006c00ff037424 */ /* 0x000fc800078e00ff */
[----:B------:R2:W-:Y:S06]  /*be50*/  SYNCS.ARRIVE.TRANS64 RZ, [R2+URZ+0x31c50], R3 ;  /* 0x031c500302ff79a7 */ /* 0x0005ec000800003f */
[----:B------:R-:W-:Y:S05]  /*be60*/  @!P1 BRA `(.L_x_55) ;  /* 0x0000000000049947 */ /* 0x000fea0003800000 */
[----:B------:R-:W-:Y:S01]  /*be70*/  BPT.TRAP 0x1 ;  /* 0x000000040000795c */ /* 0x000fe20000300000 */
.L_x_55:
[C---:B--2---:R-:W-:Y:S01]  /*be80*/  IMAD R3, R16.reuse, 0x6c00, R23 ;  /* 0x00006c0010037824 */ /* 0x044fe200078e0217 */
[----:B-1----:R-:W-:Y:S01]  /*be90*/  LEA R2, R16, R23, 0x3 ;  /* 0x0000001710027211 */ /* 0x002fe200078e18ff */
[----:B------:R-:W-:Y:S01]  /*bea0*/  UIADD3 UR4, UP0, UR36, 0x470, URZ ;  /* 0x0000047024047890 */ /* 0x000fe2000ff1e03f */
[----:B------:R-:W-:Y:S01]  /*beb0*/  R2UR UR11, R18 ;  /* 0x00000000120b72ca */ /* 0x000fe200000e0000 */
[----:B------:R-:W-:Y:S01]  /*bec0*/  UMOV UR10, URZ ;  /* 0x0000003f000a7c82 */ /* 0x000fe20008000000 */
[----:B------:R-:W-:Y:S01]  /*bed0*/  R2UR UR15, R3 ;  /* 0x00000000030f72ca */ /* 0x000fe200000e0000 */
[----:B------:R-:W-:Y:S01]  /*bee0*/  UIADD3.X UR5, URZ, UR37, URZ, UP0, !UPT ;  /* 0x000000253f057290 */ /* 0x000fe200087fe43f */
[----:B------:R-:W-:Y:S01]  /*bef0*/  R2UR UR9, R2 ;  /* 0x00000000020972ca */ /* 0x000fe200000e0000 */
[----:B------:R-:W-:Y:S01]  /*bf00*/  UMOV UR6, 0x0 ;  /* 0x0000000000067882 */ /* 0x000fe20000000000 */
[----:B------:R-:W-:Y:S01]  /*bf10*/  R2UR UR13, R7 ;  /* 0x00000000070d72ca */ /* 0x000fe200000e0000 */
[----:B------:R-:W-:Y:S01]  /*bf20*/  UMOV UR7, 0x14f00000 ;  /* 0x14f0000000077882 */ /* 0x000fe20000000000 */
[----:B------:R-:W-:Y:S01]  /*bf30*/  R2UR UR12, R0 ;  /* 0x00000000000c72ca */ /* 0x000fe200000e0000 */
[----:B------:R-:W-:Y:S01]  /*bf40*/  UMOV UR16, 0x20 ;  /* 0x0000002000107882 */ /* 0x000fe20000000000 */
[----:B------:R-:W-:-:S02]  /*bf50*/  IMAD.MOV.U32 R7, RZ, RZ, R4 ;  /* 0x000000ffff077224 */ /* 0x000fc400078e0004 */
[----:B------:R-:W-:Y:S01]  /*bf60*/  IMAD.MOV.U32 R18, RZ, RZ, R9 ;  /* 0x000000ffff127224 */ /* 0x000fe200078e0009 */
[----:B------:R-:W-:Y:S02]  /*bf70*/  UIMAD UR11, UR11, 0x90, URZ ;  /* 0x000000900b0b78a4 */ /* 0x000fe4000f8e023f */
[----:B------:R-:W-:Y:S02]  /*bf80*/  UIADD3 UR8, UR15, 0x200, URZ ;  /* 0x000002000f087890 */ /* 0x000fe4000fffe03f */
[----:B------:R-:W-:Y:S02]  /*bf90*/  UIADD3 UR9, UR9, 0x31c50, URZ ;  /* 0x00031c5009097890 */ /* 0x000fe4000fffe03f */
[----:B------:R-:W-:Y:S02]  /*bfa0*/  UIADD3 UR14, UR15, 0x2600, URZ ;  /* 0x000026000f0e7890 */ /* 0x000fe4000fffe03f */
[----:B------:R-:W-:-:S05]  /*bfb0*/  UIADD3 UR15, UR15, 0x4a00, URZ ;  /* 0x00004a000f0f7890 */ /* 0x000fca000fffe03f */
[----:B------:R1:W-:Y:S02]  /*bfc0*/  UTMALDG.4D [UR8], [UR4], desc[UR6] ;  /* 0x00000608040075b4 */ /* 0x0003e40008019000 */
[----:B-1----:R-:W-:Y:S01]  /*bfd0*/  UMOV UR8, UR14 ;  /* 0x0000000e00087c82 */ /* 0x002fe20008000000 */
[----:B------:R-:W-:Y:S01]  /*bfe0*/  UMOV UR10, UR16 ;  /* 0x00000010000a7c82 */ /* 0x000fe20008000000 */
[----:B------:R-:W-:Y:S01]  /*bff0*/  UMOV UR14, 0x40 ;  /* 0x00000040000e7882 */ /* 0x000fe20000000000 */
[----:B------:R1:W-:Y:S02]  /*c000*/  UTMALDG.4D [UR8], [UR4], desc[UR6] ;  /* 0x00000608040075b4 */ /* 0x0003e40008019000 */
[----:B-1----:R-:W-:Y:S01]  /*c010*/  UMOV UR8, UR15 ;  /* 0x0000000f00087c82 */ /* 0x002fe20008000000 */
[----:B------:R-:W-:Y:S02]  /*c020*/  UMOV UR10, UR14 ;  /* 0x0000000e000a7c82 */ /* 0x000fe40008000000 */
[----:B------:R1:W-:Y:S02]  /*c030*/  UTMALDG.4D [UR8], [UR4], desc[UR6] ;  /* 0x00000608040075b4 */ /* 0x0003e40008019000 */
[----:B-1----:R-:W-:Y:S01]  /*c040*/  NOP ;  /* 0x0000000000007918 */ /* 0x002fe20000000000 */
.L_x_50:
[----:B------:R-:W-:Y:S05]  /*c050*/  BSYNC B0 ;  /* 0x0000000000007941 */ /* 0x000fea0003800000 */
.L_x_49:
[----:B------:R-:W-:Y:S01]  /*c060*/  IADD3 R9, R24, -0x3, RZ ;  /* 0xfffffffd18097810 */ /* 0x000fe20007ffe0ff */
[----:B------:R-:W-:Y:S02]  /*c070*/  IMAD.MOV.U32 R16, RZ, RZ, R12 ;  /* 0x000000ffff107224 */ /* 0x000fe400078e000c */
[----:B------:R-:W-:-:S07]  /*c080*/  IMAD.MOV.U32 R17, RZ, RZ, R13 ;  /* 0x000000ffff117224 */ /* 0x000fce00078e000d */
.L_x_48:
[----:B------:R-:W-:Y:S01]  /*c090*/  IADD3 R11, -R11, RZ, RZ ;  /* 0x000000ff0b0b7210 */ /* 0x000fe20007ffe1ff */
[----:B------:R-:W-:Y:S03]  /*c0a0*/  BSSY B0, `(.L_x_47) ;  /* 0x00000e0000007945 */ /* 0x000fe60003800000 */
[----:B------:R-:W-:-:S13]  /*c0b0*/  ISETP.NE.AND P1, PT, R10, R11, PT ;  /* 0x0000000b0a00720c */ /* 0x000fda0003f25270 */
[----:B------:R-:W-:Y:S05]  /*c0c0*/  @!P1 BRA `(.L_x_56) ;  /* 0x0000000c00749947 */ /* 0x000fea0003800000 */
[----:B------:R-:W-:-:S07]  /*c0d0*/  IMAD.MOV.U32 R4, RZ, RZ, R7 ;  /* 0x000000ffff047224 */ /* 0x000fce00078e0007 */
.L_x_71:
[----:B------:R-:W-:Y:S01]  /*c0e0*/  VIADD R10, R16, 0x1 ;  /* 0x00000001100a7836 */ /* 0x000fe20000000000 */
[----:B------:R-:W-:Y:S04]  /*c0f0*/  BSSY B1, `(.L_x_57) ;  /* 0x000006a000017945 */ /* 0x000fe80003800000 */
[----:B------:R-:W-:-:S04]  /*c100*/  ISETP.NE.AND P1, PT, R10, 0x2, PT ;  /* 0x000000020a00780c */ /* 0x000fc80003f25270 */
[----:B-12---:R-:W-:Y:S02]  /*c110*/  SEL R2, RZ, 0x1, P1 ;  /* 0x00000001ff027807 */ /* 0x006fe40000800000 */
[----:B------:R-:W-:Y:S02]  /*c120*/  SEL R10, R10, RZ, P1 ;  /* 0x000000ff0a0a7207 */ /* 0x000fe40000800000 */
[----:B------:R-:W-:Y:S01]  /*c130*/  LOP3.LUT R11, R17, R2, RZ, 0x3c, !PT ;  /* 0x00000002110b7212 */ /* 0x000fe200078e3cff */
[----:B------:R-:W-:Y:S06]  /*c140*/  @!P6 BRA `(.L_x_58) ;  /* 0x000000040090e947 */ /* 0x000fec0003800000 */
[----:B-1----:R-:W-:Y:S01]  /*c150*/  MOV R12, R9 ;  /* 0x00000009000c7202 */ /* 0x002fe20000000f00 */
[----:B------:R-:W-:Y:S06]  /*c160*/  @!P0 BRA `(.L_x_59) ;  /* 0x0000000000508947 */ /* 0x000fec0003800000 */
[----:B------:R-:W1:Y:S01]  /*c170*/  LDC R12, c[0x0][0x41c] ;  /* 0x00010700ff0c7b82 */ /* 0x000e620000000800 */
[----:B------:R-:W-:Y:S01]  /*c180*/  IMAD.MOV.U32 R13, RZ, RZ, R9 ;  /* 0x000000ffff0d7224 */ /* 0x000fe200078e0009 */
[----:B------:R-:W-:Y:S01]  /*c190*/  ULDC.64 UR4, c[0x0][0x408] ;  /* 0x0001020000047ab9 */ /* 0x000fe20000000a00 */
[----:B------:R-:W-:Y:S01]  /*c1a0*/  ULDC.64 UR6, c[0x0][0x208] ;  /* 0x0000820000067ab9 */ /* 0x000fe20000000a00 */
[----:B------:R-:W-:-:S04]  /*c1b0*/  IMAD R15, R8, UR4, RZ ;  /* 0x00000004080f7c24 */ /* 0x000fc8000f8e02ff */
[----:B------:R-:W2:Y:S01]  /*c1c0*/  LDC.64 R4, c[0x0][0x3f8] ;  /* 0x0000fe00ff047b82 */ /* 0x000ea20000000a00 */
[----:B------:R-:W-:Y:S01]  /*c1d0*/  IMAD R15, R6, UR5, R15 ;  /* 0x00000005060f7c24 */ /* 0x000fe2000f8e020f */
[----:B-1----:R-:W-:-:S13]  /*c1e0*/  ISETP.NE.AND P1, PT, R12, 0x1, PT ;  /* 0x000000010c00780c */ /* 0x002fda0003f25270 */
[----:B------:R-:W1:Y:S02]  /*c1f0*/  @P1 LDC.64 R2, c[0x0][0x420] ;  /* 0x00010800ff021b82 */ /* 0x000e640000000a00 */
[----:B-1----:R-:W-:-:S05]  /*c200*/  @P1 IMAD.HI.U32 R2, R9, R2, RZ ;  /* 0x0000000209021227 */ /* 0x002fca00078e00ff */
[----:B------:R-:W-:-:S04]  /*c210*/  @P1 SHF.R.U32.HI R13, RZ, R3, R2 ;  /* 0x00000003ff0d1219 */ /* 0x000fc80000011602 */
[--C-:B------:R-:W-:Y:S01]  /*c220*/  SHF.R.S32.HI R3, RZ, 0x1f, R13.reuse ;  /* 0x0000001fff037819 */ /* 0x100fe2000001140d */
[----:B------:R-:W-:-:S04]  /*c230*/  IMAD.MOV.U32 R2, RZ, RZ, R13 ;  /* 0x000000ffff027224 */ /* 0x000fc800078e000d */
[----:B------:R-:W-:-:S05]  /*c240*/  IMAD.WIDE.U32 R2, R6, UR4, R2 ;  /* 0x0000000406027c25 */ /* 0x000fca000f8e0002 */
[----:B------:R-:W-:Y:S02]  /*c250*/  IADD3 R3, R15, R3, RZ ;  /* 0x000000030f037210 */ /* 0x000fe40007ffe0ff */
[----:B--2---:R-:W-:-:S04]  /*c260*/  LEA R4, P1, R2, R4, 0x2 ;  /* 0x0000000402047211 */ /* 0x004fc800078210ff */
[----:B------:R-:W-:-:S05]  /*c270*/  LEA.HI.X R5, R2, R5, R3, 0x2, P1 ;  /* 0x0000000502057211 */ /* 0x000fca00008f1403 */
[----:B------:R1:W5:Y:S01]  /*c280*/  LDG.E R4, desc[UR6][R4.64] ;  /* 0x0000000604047981 */ /* 0x000362000c1e1900 */
[----:B------:R-:W-:-:S04]  /*c290*/  IMAD.MOV R2, RZ, RZ, -R13 ;  /* 0x000000ffff027224 */ /* 0x000fc800078e0a0d */
[----:B------:R-:W-:-:S07]  /*c2a0*/  IMAD R12, R12, R2, R9 ;  /* 0x000000020c0c7224 */ /* 0x000fce00078e0209 */
.L_x_59:
[----:B------:R-:W1:Y:S01]  /*c2b0*/  S2R R2, SR_TID.X ;  /* 0x0000000000027919 */ /* 0x000e620000002100 */
[----:B------:R-:W-:Y:S01]  /*c2c0*/  IMAD R3, R10, 0x8, R23 ;  /* 0x000000080a037824 */ /* 0x000fe200078e0217 */
[----:B-1----:R-:W-:Y:S02]  /*c2d0*/  LOP3.LUT R5, R2, 0x7f, RZ, 0xc0, !PT ;  /* 0x0000007f02057812 */ /* 0x002fe400078ec0ff */
[----:B------:R-:W-:Y:S02]  /*c2e0*/  SHF.L.U32 R2, R11, 0x1f, RZ ;  /* 0x0000001f0b027819 */ /* 0x000fe400000006ff */
[----:B------:R-:W-:Y:S02]  /*c2f0*/  ISETP.NE.AND P1, PT, R5, RZ, PT ;  /* 0x000000ff0500720c */ /* 0x000fe40003f25270 */
[----:B------:R-:W1:Y:S02]  /*c300*/  SYNCS.PHASECHK.TRANS64.TRYWAIT P2, [R3+URZ+0x31c40], R2 ;  /* 0x031c4002030075a7 */ /* 0x000e64000804017f */
[----:B-1----:R-:W-:Y:S09]  /*c310*/  @!P2 BRA `(.L_x_60) ;  /* 0x0000001400a8a947 */ /* 0x002ff20003800000 */
.L_x_100:
[----:B------:R-:W-:Y:S05]  /*c320*/  @P1 BRA `(.L_x_61) ;  /* 0x0000000000141947 */ /* 0x000fea0003800000 */
[----:B------:R-:W-:Y:S02]  /*c330*/  ISETP.NE.AND P2, PT, R27, RZ, PT ;  /* 0x000000ff1b00720c */ /* 0x000fe40003f45270 */
[----:B-1----:R-:W-:-:S04]  /*c340*/  MOV R2, 0x6c00 ;  /* 0x00006c0000027802 */ /* 0x002fc80000000f00 */
[----:B------:R2:W-:Y:S07]  /*c350*/  SYNCS.ARRIVE.TRANS64 RZ, [R3+URZ+0x31c30], R2 ;  /* 0x031c300203ff79a7 */ /* 0x0005ee000800003f */
[----:B------:R-:W-:Y:S05]  /*c360*/  @!P2 BRA `(.L_x_61) ;  /* 0x000000000004a947 */ /* 0x000fea0003800000 */
[----:B------:R-:W-:Y:S01]  /*c370*/  BPT.TRAP 0x1 ;  /* 0x000000040000795c */ /* 0x000fe20000300000 */
.L_x_61:
        /* <DEDUP_REMOVED lines=11> */
[----:B------:R-:W-:Y:S01]  /*c430*/  UMOV UR16, 0x20 ;  /* 0x0000002000107882 */ /* 0x000fe20000000000 */
[----:B------:R-:W-:Y:S01]  /*c440*/  VIADD R3, R23, 0x31c00 ;  /* 0x00031c0017037836 */ /* 0x000fe20000000000 */
[----:B------:R-:W-:Y:S01]  /*c450*/  UMOV UR17, 0x40 ;  /* 0x0000004000117882 */ /* 0x000fe20000000000 */
[----:B------:R-:W-:Y:S01]  /*c460*/  UIADD3 UR9, UR9, 0x31c30, URZ ;  /* 0x00031c3009097890 */ /* 0x000fe2000fffe03f */
[----:B------:R-:W-:Y:S01]  /*c470*/  SHF.L.U32 R17, R17, 0x1f, RZ ;  /* 0x0000001f11117819 */ /* 0x000fe200000006ff */
[----:B------:R-:W-:Y:S01]  /*c480*/  UIMAD UR11, UR11, 0x90, URZ ;  /* 0x000000900b0b78a4 */ /* 0x000fe2000f8e023f */
[----:B------:R-:W-:Y:S01]  /*c490*/  IMAD R2, R16, 0x8, R3 ;  /* 0x0000000810027824 */ /* 0x000fe200078e0203 */
        /* <DEDUP_REMOVED lines=12> */
.L_x_101:
[----:B------:R-:W-:Y:S05]  /*c560*/  @P1 BRA `(.L_x_63) ;  /* 0x0000000000141947 */ /* 0x000fea0003800000 */
[----:B------:R-:W-:Y:S02]  /*c570*/  ISETP.NE.AND P1, PT, R27, RZ, PT ;  /* 0x000000ff1b00720c */ /* 0x000fe40003f25270 */
[----:B------:R-:W-:-:S04]  /*c580*/  MOV R3, 0x6c00 ;  /* 0x00006c0000037802 */ /* 0x000fc80000000f00 */
[----:B------:R2:W-:Y:S07]  /*c590*/  SYNCS.ARRIVE.TRANS64 RZ, [R2+URZ+0x50], R3 ;  /* 0x0000500302ff79a7 */ /* 0x0005ee000800003f */
[----:B------:R-:W-:Y:S05]  /*c5a0*/  @!P1 BRA `(.L_x_63) ;  /* 0x0000000000049947 */ /* 0x000fea0003800000 */
[----:B------:R-:W-:Y:S01]  /*c5b0*/  BPT.TRAP 0x1 ;  /* 0x000000040000795c */ /* 0x000fe20000300000 */
.L_x_63:
[----:B------:R-:W-:Y:S01]  /*c5c0*/  IMAD R16, R16, 0x6c00, R23 ;  /* 0x00006c0010107824 */ /* 0x000fe200078e0217 */
        /* <DEDUP_REMOVED lines=10> */
[----:B------:R-:W-:Y:S01]  /*c670*/  UMOV UR17, 0x20 ;  /* 0x0000002000117882 */ /* 0x000fe20000000000 */
[----:B------:R-:W-:-:S02]  /*c680*/  IMAD.MOV.U32 R18, RZ, RZ, R12 ;  /* 0x000000ffff127224 */ /* 0x000fc400078e000c */
[----:B------:R-:W-:Y:S01]  /*c690*/  UIMAD UR11, UR11, 0x90, URZ ;  /* 0x000000900b0b78a4 */ /* 0x000fe2000f8e023f */
[----:B------:R-:W-:Y:S01]  /*c6a0*/  IMAD.MOV.U32 R7, RZ, RZ, R4 ;  /* 0x000000ffff077224 */ /* 0x000fe200078e0004 */
[----:B------:R-:W-:Y:S02]  /*c6b0*/  UIADD3 UR9, UR9, 0x50, URZ ;  /* 0x0000005009097890 */ /* 0x000fe4000fffe03f */
[----:B------:R-:W-:Y:S02]  /*c6c0*/  UIADD3 UR14, UR8, 0x200, URZ ;  /* 0x00000200080e7890 */ /* 0x000fe4000fffe03f */
[----:B------:R-:W-:Y:S02]  /*c6d0*/  UIADD3 UR15, UR8, 0x2600, URZ ;  /* 0x00002600080f7890 */ /* 0x000fe4000fffe03f */
[----:B------:R-:W-:-:S03]  /*c6e0*/  UIADD3 UR16, UR8, 0x4a00, URZ ;  /* 0x00004a0008107890 */ /* 0x000fc6000fffe03f */
[----:B------:R-:W-:Y:S01]  /*c6f0*/  UMOV UR8, UR14 ;  /* 0x0000000e00087c82 */ /* 0x000fe20008000000 */
[----:B------:R-:W-:Y:S01]  /*c700*/  UMOV UR14, 0x40 ;  /* 0x00000040000e7882 */ /* 0x000fe20000000000 */
[----:B------:R3:W-:Y:S02]  /*c710*/  UTMALDG.4D [UR8], [UR4], desc[UR6] ;  /* 0x00000608040075b4 */ /* 0x0007e40008019000 */
[----:B---3--:R-:W-:Y:S01]  /*c720*/  UMOV UR8, UR15 ;  /* 0x0000000f00087c82 */ /* 0x008fe20008000000 */
[----:B------:R-:W-:Y:S02]  /*c730*/  UMOV UR10, UR17 ;  /* 0x00000011000a7c82 */ /* 0x000fe40008000000 */
[----:B------:R3:W-:Y:S02]  /*c740*/  UTMALDG.4D [UR8], [UR4], desc[UR6] ;  /* 0x00000608040075b4 */ /* 0x0007e40008019000 */
[----:B---3--:R-:W-:Y:S01]  /*c750*/  UMOV UR8, UR16 ;  /* 0x0000001000087c82 */ /* 0x008fe20008000000 */
[----:B------:R-:W-:-:S02]  /*c760*/  UMOV UR10, UR14 ;  /* 0x0000000e000a7c82 */ /* 0x000fc40008000000 */
[----:B------:R3:W-:Y:S02]  /*c770*/  UTMALDG.4D [UR8], [UR4], desc[UR6] ;  /* 0x00000608040075b4 */ /* 0x0007e40008019000 */
[----:B---3--:R-:W-:Y:S01]  /*c780*/  NOP ;  /* 0x0000000000007918 */ /* 0x008fe20000000000 */
.L_x_58:
[----:B------:R-:W-:Y:S05]  /*c790*/  BSYNC B1 ;  /* 0x0000000000017941 */ /* 0x000fea0003800000 */
.L_x_57:
[----:B------:R-:W-:Y:S01]  /*c7a0*/  IADD3 R16, R10, 0x1, RZ ;  /* 0x000000010a107810 */ /* 0x000fe20007ffe0ff */
[----:B------:R-:W-:Y:S03]  /*c7b0*/  BSSY B1, `(.L_x_64) ;  /* 0x000006b000017945 */ /* 0x000fe60003800000 */
[----:B------:R-:W-:-:S04]  /*c7c0*/  ISETP.NE.AND P1, PT, R16, 0x2, PT ;  /* 0x000000021000780c */ /* 0x000fc80003f25270 */
[----:B-12---:R-:W-:Y:S02]  /*c7d0*/  SEL R2, RZ, 0x1, P1 ;  /* 0x00000001ff027807 */ /* 0x006fe40000800000 */
[----:B------:R-:W-:Y:S02]  /*c7e0*/  SEL R16, R16, RZ, P1 ;  /* 0x000000ff10107207 */ /* 0x000fe40000800000 */
[----:B------:R-:W-:Y:S01]  /*c7f0*/  LOP3.LUT R17, R11, R2, RZ, 0x3c, !PT ;  /* 0x000000020b117212 */ /* 0x000fe200078e3cff */
[----:B------:R-:W-:Y:S06]  /*c800*/  @!P6 BRA `(.L_x_65) ;  /* 0x000000040094e947 */ /* 0x000fec0003800000 */
[----:B------:R-:W-:Y:S01]  /*c810*/  VIADD R13, R9, 0xffffffff ;  /* 0xffffffff090d7836 */ /* 0x000fe20000000000 */
        /* <DEDUP_REMOVED lines=16> */
[----:B--2---:R-:W-:-:S04]  /*c920*/  LEA R4, P1, R2, R4, 0x2 ;  /* 0x0000000402047211 */ /* 0x004fc800078210ff */
[----:B------:R-:W-:-:S05]  /*c930*/  LEA.HI.X R5, R2, R5, R3, 0x2, P1 ;  /* 0x0000000502057211 */ /* 0x000fca00008f1403 */
[----:B------:R1:W5:Y:S01]  /*c940*/  LDG.E R4, desc[UR6][R4.64] ;  /* 0x0000000604047981 */ /* 0x000362000c1e1900 */
[----:B------:R-:W-:-:S04]  /*c950*/  IMAD.MOV R2, RZ, RZ, -R15 ;  /* 0x000000ffff027224 */ /* 0x000fc800078e0a0f */
[----:B------:R-:W-:-:S07]  /*c960*/  IMAD R13, R12, R2, R13 ;  /* 0x000000020c0d7224 */ /* 0x000fce00078e020d */
.L_x_66:
[----:B------:R-:W1:Y:S01]  /*c970*/  S2R R2, SR_TID.X ;  /* 0x0000000000027919 */ /* 0x000e620000002100 */
[----:B------:R-:W-:Y:S02]  /*c980*/  SHF.L.U32 R3, R17, 0x1f, RZ ;  /* 0x0000001f11037819 */ /* 0x000fe400000006ff */
[----:B-1----:R-:W-:Y:S02]  /*c990*/  LOP3.LUT R5, R2, 0x7f, RZ, 0xc0, !PT ;  /* 0x0000007f02057812 */ /* 0x002fe400078ec0ff */
[----:B------:R-:W-:Y:S02]  /*c9a0*/  LEA R2, R16, R23, 0x3 ;  /* 0x0000001710027211 */ /* 0x000fe400078e18ff */
[----:B------:R-:W-:Y:S02]  /*c9b0*/  ISETP.NE.AND P1, PT, R5, RZ, PT ;  /* 0x000000ff0500720c */ /* 0x000fe40003f25270 */
[----:B------:R-:W1:Y:S02]  /*c9c0*/  SYNCS.PHASECHK.TRANS64.TRYWAIT P2, [R2+URZ+0x31c40], R3 ;  /* 0x031c4003020075a7 */ /* 0x000e64000804017f */
[----:B-1----:R-:W-:Y:S09]  /*c9d0*/  @!P2 BRA `(.L_x_67) ;  /* 0x000000100020a947 */ /* 0x002ff20003800000 */
.L_x_102:
[----:B------:R-:W-:Y:S05]  /*c9e0*/  @P1 BRA `(.L_x_68) ;  /* 0x0000000000141947 */ /* 0x000fea0003800000 */
[----:B------:R-:W-:Y:S01]  /*c9f0*/  ISETP.NE.AND P2, PT, R27, RZ, PT ;  /* 0x000000ff1b00720c */ /* 0x000fe20003f45270 */
[----:B-1----:R-:W-:-:S04]  /*ca00*/  IMAD.MOV.U32 R3, RZ, RZ, 0x6c00 ;  /* 0x00006c00ff037424 */ /* 0x002fc800078e00ff */
[----:B------:R2:W-:Y:S08]  /*ca10*/  SYNCS.ARRIVE.TRANS64 RZ, [R2+URZ+0x31c30], R3 ;  /* 0x031c300302ff79a7 */ /* 0x0005f0000800003f */
[----:B------:R-:W-:Y:S05]  /*ca20*/  @!P2 BRA `(.L_x_68) ;  /* 0x000000000004a947 */ /* 0x000fea0003800000 */
[----:B------:R-:W-:Y:S01]  /*ca30*/  BPT.TRAP 0x1 ;  /* 0x000000040000795c */ /* 0x000fe20000300000 */
.L_x_68:
[----:B-12---:R-:W-:Y:S01]  /*ca40*/  IMAD R2, R16, 0x6c00, R23 ;  /* 0x00006c0010027824 */ /* 0x006fe200078e0217 */
[----:B------:R-:W-:Y:S01]  /*ca50*/  R2UR UR11, R13 ;  /* 0x000000000d0b72ca */ /* 0x000fe200000e0000 */
[----:B------:R-:W-:Y:S01]  /*ca60*/  VIADD R3, R23, 0x31c00 ;  /* 0x00031c0017037836 */ /* 0x000fe20000000000 */
[----:B------:R-:W-:Y:S01]  /*ca70*/  UIADD3 UR4, UP0, UR36, 0x370, URZ ;  /* 0x0000037024047890 */ /* 0x000fe2000ff1e03f */
[----:B------:R-:W-:Y:S01]  /*ca80*/  R2UR UR12, R0 ;  /* 0x00000000000c72ca */ /* 0x000fe200000e0000 */
[----:B------:R-:W-:Y:S01]  /*ca90*/  UMOV UR10, URZ ;  /* 0x0000003f000a7c82 */ /* 0x000fe20008000000 */
[----:B------:R-:W-:Y:S01]  /*caa0*/  R2UR UR8, R2 ;  /* 0x00000000020872ca */ /* 0x000fe200000e0000 */
[----:B------:R-:W-:Y:S01]  /*cab0*/  UIADD3.X UR5, URZ, UR37, URZ, UP0, !UPT ;  /* 0x000000253f057290 */ /* 0x000fe200087fe43f */
[----:B------:R-:W-:Y:S01]  /*cac0*/  LEA R2, R16, R3, 0x3 ;  /* 0x0000000310027211 */ /* 0x000fe200078e18ff */
[----:B------:R-:W-:Y:S01]  /*cad0*/  UMOV UR6, 0x0 ;  /* 0x0000000000067882 */ /* 0x000fe20000000000 */
[----:B-----5:R-:W-:Y:S01]  /*cae0*/  R2UR UR13, R4 ;  /* 0x00000000040d72ca */ /* 0x020fe200000e0000 */
[----:B------:R-:W-:Y:S01]  /*caf0*/  UMOV UR7, 0x14f00000 ;  /* 0x14f0000000077882 */ /* 0x000fe20000000000 */
[----:B------:R-:W-:Y:S01]  /*cb00*/  R2UR UR9, R2 ;  /* 0x00000000020972ca */ /* 0x000fe200000e0000 */
[----:B------:R-:W-:Y:S01]  /*cb10*/  UMOV UR17, 0x20 ;  /* 0x0000002000117882 */ /* 0x000fe20000000000 */
[----:B------:R-:W-:Y:S01]  /*cb20*/  UIMAD UR11, UR11, 0x90, URZ ;  /* 0x000000900b0b78a4 */ /* 0x000fe2000f8e023f */
[----:B------:R-:W-:Y:S01]  /*cb30*/  SHF.L.U32 R11, R11, 0x1f, RZ ;  /* 0x0000001f0b0b7819 */ /* 0x000fe200000006ff */
[----:B------:R-:W-:Y:S01]  /*cb40*/  UMOV UR18, 0x40 ;  /* 0x0000004000127882 */ /* 0x000fe20000000000 */
[----:B------:R-:W-:-:S02]  /*cb50*/  IMAD R2, R10, 0x8, R3 ;  /* 0x000000080a027824 */ /* 0x000fc400078e0203 */
[----:B------:R-:W-:Y:S02]  /*cb60*/  UIADD3 UR14, UR8, 0x16a00, URZ ;  /* 0x00016a00080e7890 */ /* 0x000fe4000fffe03f */
[----:B------:R-:W-:Y:S02]  /*cb70*/  UIADD3 UR15, UR8, 0x18e00, URZ ;  /* 0x00018e00080f7890 */ /* 0x000fe4000fffe03f */
[----:B------:R-:W-:Y:S02]  /*cb80*/  UIADD3 UR16, UR8, 0x1b200, URZ ;  /* 0x0001b20008107890 */ /* 0x000fe4000fffe03f */
[----:B------:R-:W-:Y:S01]  /*cb90*/  UIADD3 UR9, UR9, 0x30, URZ ;  /* 0x0000003009097890 */ /* 0x000fe2000fffe03f */
[----:B------:R-:W-:-:S08]  /*cba0*/  UMOV UR8, UR14 ;  /* 0x0000000e00087c82 */ /* 0x000fd00008000000 */
        /* <DEDUP_REMOVED lines=9> */
.L_x_103:
[----:B------:R-:W-:Y:S05]  /*cc40*/  @P1 BRA `(.L_x_70) ;  /* 0x0000000000141947 */ /* 0x000fea0003800000 */
[----:B------:R-:W-:Y:S01]  /*cc50*/  ISETP.NE.AND P1, PT, R27, RZ, PT ;  /* 0x000000ff1b00720c */ /* 0x000fe20003f25270 */
[----:B------:R-:W-:-:S04]  /*cc60*/  IMAD.MOV.U32 R3, RZ, RZ, 0x6c00 ;  /* 0x00006c00ff037424 */ /* 0x000fc800078e00ff */
[----:B------:R2:W-:Y:S08]  /*cc70*/  SYNCS.ARRIVE.TRANS64 RZ, [R2+URZ+0x50], R3 ;  /* 0x0000500302ff79a7 */ /* 0x0005f0000800003f */
[----:B------:R-:W-:Y:S05]  /*cc80*/  @!P1 BRA `(.L_x_70) ;  /* 0x0000000000049947 */ /* 0x000fea0003800000 */
[----:B------:R-:W-:Y:S01]  /*cc90*/  BPT.TRAP 0x1 ;  /* 0x000000040000795c */ /* 0x000fe20000300000 */
.L_x_70:
        /* <DEDUP_REMOVED lines=12> */
[----:B------:R-:W-:Y:S01]  /*cd60*/  MOV R18, R13 ;  /* 0x0000000d00127202 */ /* 0x000fe20000000f00 */
[----:B------:R-:W-:Y:S01]  /*cd70*/  IMAD.MOV.U32 R7, RZ, RZ, R4 ;  /* 0x000000ffff077224 */ /* 0x000fe200078e0004 */
[----:B------:R-:W-:-:S02]  /*cd80*/  UIMAD UR11, UR11, 0x90, URZ ;  /* 0x000000900b0b78a4 */ /* 0x000fc4000f8e023f */
[----:B------:R-:W-:Y:S02]  /*cd90*/  UIADD3 UR9, UR9, 0x50, URZ ;  /* 0x0000005009097890 */ /* 0x000fe4000fffe03f */
[----:B------:R-:W-:Y:S02]  /*cda0*/  UIADD3 UR8, UR15, 0x200, URZ ;  /* 0x000002000f087890 */ /* 0x000fe4000fffe03f */
[----:B------:R-:W-:Y:S02]  /*cdb0*/  UIADD3 UR14, UR15, 0x2600, URZ ;  /* 0x000026000f0e7890 */ /* 0x000fe4000fffe03f */
[----:B------:R-:W-:-:S05]  /*cdc0*/  UIADD3 UR15, UR15, 0x4a00, URZ ;  /* 0x00004a000f0f7890 */ /* 0x000fca000fffe03f */
[----:B------:R3:W-:Y:S02]  /*cdd0*/  UTMALDG.4D [UR8], [UR4], desc[UR6] ;  /* 0x00000608040075b4 */ /* 0x0007e40008019000 */
[----:B---3--:R-:W-:Y:S01]  /*cde0*/  UMOV UR8, UR14 ;  /* 0x0000000e00087c82 */ /* 0x008fe20008000000 */
[----:B------:R-:W-:Y:S01]  /*cdf0*/  UMOV UR10, UR16 ;  /* 0x00000010000a7c82 */ /* 0x000fe20008000000 */
[----:B------:R-:W-:Y:S01]  /*ce00*/  UMOV UR14, 0x40 ;  /* 0x00000040000e7882 */ /* 0x000fe20000000000 */
[----:B------:R3:W-:Y:S02]  /*ce10*/  UTMALDG.4D [UR8], [UR4], desc[UR6] ;  /* 0x00000608040075b4 */ /* 0x0007e40008019000 */
[----:B---3--:R-:W-:Y:S01]  /*ce20*/  UMOV UR8, UR15 ;  /* 0x0000000f00087c82 */ /* 0x008fe20008000000 */
[----:B------:R-:W-:Y:S02]  /*ce30*/  UMOV UR10, UR14 ;  /* 0x0000000e000a7c82 */ /* 0x000fe40008000000 */
[----:B------:R3:W-:Y:S02]  /*ce40*/  UTMALDG.4D [UR8], [UR4], desc[UR6] ;  /* 0x00000608040075b4 */ /* 0x0007e40008019000 */
[----:B---3--:R-:W-:Y:S01]  /*ce50*/  NOP ;  /* 0x0000000000007918 */ /* 0x008fe20000000000 */
.L_x_65:
[----:B------:R-:W-:Y:S05]  /*ce60*/  BSYNC B1 ;  /* 0x0000000000017941 */ /* 0x000fea0003800000 */
.L_x_64:
[C---:B------:R-:W-:Y:S01]  /*ce70*/  ISETP.GT.AND P1, PT, R9.reuse, 0x1, PT ;  /* 0x000000010900780c */ /* 0x040fe20003f24270 */
[----:B------:R-:W-:-:S12]  /*ce80*/  VIADD R9, R9, 0xfffffffe ;  /* 0xfffffffe09097836 */ /* 0x000fd80000000000 */
[----:B------:R-:W-:Y:S05]  /*ce90*/  @P1 BRA `(.L_x_71) ;  /* 0xfffffff000901947 */ /* 0x000fea000383ffff */
.L_x_56:
[----:B------:R-:W-:Y:S05]  /*cea0*/  BSYNC B0 ;  /* 0x0000000000007941 */ /* 0x000fea0003800000 */
.L_x_47:
[----:B------:R-:W-:Y:S04]  /*ceb0*/  BSSY B0, `(.L_x_72) ;  /* 0x000002a000007945 */ /* 0x000fe80003800000 */
[----:B------:R-:W-:Y:S05]  /*cec0*/  @!P6 BRA `(.L_x_73) ;  /* 0x0000000000a0e947 */ /* 0x000fea0003800000 */
[----:B-12---:R-:W1:Y:S01]  /*ced0*/  S2R R2, SR_TID.X ;  /* 0x0000000000027919 */ /* 0x006e620000002100 */
[----:B------:R-:W-:Y:S02]  /*cee0*/  LEA R3, R16, R23, 0x3 ;  /* 0x0000001710037211 */ /* 0x000fe400078e18ff */
[----:B-1----:R-:W-:Y:S02]  /*cef0*/  LOP3.LUT R4, R2, 0x7f, RZ, 0xc0, !PT ;  /* 0x0000007f02047812 */ /* 0x002fe400078ec0ff */
[----:B------:R-:W-:Y:S02]  /*cf00*/  SHF.L.U32 R2, R17, 0x1f, RZ ;  /* 0x0000001f11027819 */ /* 0x000fe400000006ff */
[----:B------:R-:W-:Y:S02]  /*cf10*/  ISETP.NE.AND P1, PT, R4, RZ, PT ;  /* 0x000000ff0400720c */ /* 0x000fe40003f25270 */
[----:B------:R-:W1:Y:S02]  /*cf20*/  SYNCS.PHASECHK.TRANS64.TRYWAIT P0, [R3+URZ+0x31c60], R2 ;  /* 0x031c6002030075a7 */ /* 0x000e64000800017f */
[----:B-1----:R-:W-:Y:S09]  /*cf30*/  @!P0 BRA `(.L_x_74) ;  /* 0x0000000800f08947 */ /* 0x002ff20003800000 */
.L_x_104:
[----:B------:R-:W-:Y:S05]  /*cf40*/  @P1 BRA `(.L_x_75) ;  /* 0x0000000000141947 */ /* 0x000fea0003800000 */
[----:B------:R-:W-:Y:S01]  /*cf50*/  ISETP.NE.AND P0, PT, R27, RZ, PT ;  /* 0x000000ff1b00720c */ /* 0x000fe20003f05270 */
[----:B-1----:R-:W-:-:S04]  /*cf60*/  IMAD.MOV.U32 R2, RZ, RZ, 0x6c00 ;  /* 0x00006c00ff027424 */ /* 0x002fc800078e00ff */
[----:B------:R2:W-:Y:S08]  /*cf70*/  SYNCS.ARRIVE.TRANS64 RZ, [R3+URZ+0x31c50], R2 ;  /* 0x031c500203ff79a7 */ /* 0x0005f0000800003f */
[----:B------:R-:W-:Y:S05]  /*cf80*/  @!P0 BRA `(.L_x_75) ;  /* 0x0000000000048947 */ /* 0x000fea0003800000 */
[----:B------:R-:W-:Y:S01]  /*cf90*/  BPT.TRAP 0x1 ;  /* 0x000000040000795c */ /* 0x000fe20000300000 */
.L_x_75:
        /* <DEDUP_REMOVED lines=11> */
[----:B------:R-:W-:-:S03]  /*d050*/  UMOV UR17, 0x20 ;  /* 0x0000002000117882 */ /* 0x000fc60000000000 */
[----:B------:R-:W-:Y:S02]  /*d060*/  UIMAD UR11, UR11, 0x90, URZ ;  /* 0x000000900b0b78a4 */ /* 0x000fe4000f8e023f */
        /* <DEDUP_REMOVED lines=14> */
.L_x_73:
[----:B------:R-:W-:Y:S05]  /*d150*/  BSYNC B0 ;  /* 0x0000000000007941 */ /* 0x000fea0003800000 */
.L_x_72:
[----:B------:R-:W-:Y:S01]  /*d160*/  IADD3 R26, R26, UR38, RZ ;  /* 0x000000261a1a7c10 */ /* 0x000fe2000fffe0ff */
[----:B------:R-:W-:Y:S01]  /*d170*/  ULDC UR4, c[0x0][0xda4] ;  /* 0x0003690000047ab9 */ /* 0x000fe20000000800 */
[----:B------:R-:W-:Y:S02]  /*d180*/  VIADD R16, R16, 0x1 ;  /* 0x0000000110107836 */ /* 0x000fe40000000000 */
[----:B------:R-:W-:Y:S01]  /*d190*/  ISETP.GE.AND P1, PT, R26, UR4, PT ;  /* 0x000000041a007c0c */ /* 0x000fe2000bf26270 */
[----:B------:R-:W-:Y:S02]  /*d1a0*/  VIADD R29, R29, 0x1 ;  /* 0x000000011d1d7836 */ /* 0x000fe40000000000 */
[----:B------:R-:W-:-:S04]  /*d1b0*/  ISETP.NE.AND P0, PT, R16, 0x2, PT ;  /* 0x000000021000780c */ /* 0x000fc80003f05270 */
[----:B------:R-:W-:Y:S02]  /*d1c0*/  SEL R0, RZ, 0x1, P0 ;  /* 0x00000001ff007807 */ /* 0x000fe40000000000 */
[----:B------:R-:W-:Y:S02]  /*d1d0*/  SEL R16, R16, RZ, P0 ;  /* 0x000000ff10107207 */ /* 0x000fe40000000000 */
[----:B------:R-:W-:Y:S02]  /*d1e0*/  LOP3.LUT R17, R17, R0, RZ, 0x3c, !PT ;  /* 0x0000000011117212 */ /* 0x000fe400078e3cff */
[----:B------:R-:W-:Y:S05]  /*d1f0*/  @!P1 BRA `(.L_x_76) ;  /* 0xffffffd400c09947 */ /* 0x000fea000383ffff */
[----:B------:R-:W-:-:S07]  /*d200*/  LOP3.LUT R29, R29, 0x1, RZ, 0xc, !PT ;  /* 0x000000011d1d7812 */ /* 0x000fce00078e0cff */
.L_x_32:
[----:B-12---:R-:W1:Y:S01]  /*d210*/  S2R R3, SR_CgaCtaId ;  /* 0x0000000000037919 */ /* 0x006e620000008800 */
[----:B------:R-:W-:Y:S01]  /*d220*/  MOV R0, 0x400 ;  /* 0x0000040000007802 */ /* 0x000fe20000000f00 */
[----:B------:R-:W-:Y:S01]  /*d230*/  BSSY B0, `(.L_x_77) ;  /* 0x0000005000007945 */ /* 0x000fe20003800000 */
[----:B------:R-:W-:Y:S02]  /*d240*/  SHF.L.U32 R29, R29, 0x1f, RZ ;  /* 0x0000001f1d1d7819 */ /* 0x000fe400000006ff */
[----:B-1----:R-:W-:-:S04]  /*d250*/  LEA R8, R3, R0, 0x18 ;  /* 0x0000000003087211 */ /* 0x002fc800078ec0ff */
[----:B------:R-:W1:Y:S02]  /*d260*/  SYNCS.PHASECHK.TRANS64.TRYWAIT P0, [R8+URZ+0x31c20], R29 ;  /* 0x031c201d080075a7 */ /* 0x000e64000800017f */
[----:B-1----:R-:W-:Y:S05]  /*d270*/  @!P0 BRA `(.L_x_78) ;  /* 0x0000000800348947 */ /* 0x002fea0003800000 */
.L_x_105:
[----:B------:R-:W-:Y:S05]  /*d280*/  BSYNC B0 ;  /* 0x0000000000007941 */ /* 0x000fea0003800000 */
.L_x_77:
[----:B------:R-:W-:-:S03]  /*d290*/  UMOV UR4, 0xffffffff ;  /* 0xffffffff00047882 */ /* 0x000fc60000000000 */
[----:B------:R-:W-:Y:S05]  /*d2a0*/  BRA.DIV UR4, `(.L_x_79) ;  /* 0x0000000a043c7947 */ /* 0x000fea000b800000 */
[----:B------:R-:W2:Y:S02]  /*d2b0*/  S2R R0, SR_TID.X ;  /* 0x0000000000007919 */ /* 0x000ea40000002100 */
[----:B--2---:R-:W-:-:S04]  /*d2c0*/  SHF.R.U32.HI R0, RZ, 0x5, R0 ;  /* 0x00000005ff007819 */ /* 0x004fc80000011600 */
[----:B------:R-:W-:-:S05]  /*d2d0*/  LOP3.LUT R0, R0, 0x3, RZ, 0xc0, !PT ;  /* 0x0000000300007812 */ /* 0x000fca00078ec0ff */
[----:B------:R2:W3:Y:S02]  /*d2e0*/  SHFL.IDX PT, R14, R0, RZ, 0x1f ;  /* 0x00001fff000e7589 */ /* 0x0004e400000e0000 */
.L_x_108:
[----:B---3--:R-:W-:Y:S01]  /*d2f0*/  ISETP.NE.AND P0, PT, R14, RZ, PT ;  /* 0x000000ff0e00720c */ /* 0x008fe20003f05270 */
[----:B------:R-:W-:-:S12]  /*d300*/  BSSY B0, `(.L_x_80) ;  /* 0x0000024000007945 */ /* 0x000fd80003800000 */
[----:B------:R-:W-:Y:S05]  /*d310*/  @P0 BRA `(.L_x_81) ;  /* 0x0000000000880947 */ /* 0x000fea0003800000 */
[----:B------:R-:W-:-:S03]  /*d320*/  UMOV UR4, 0xffffffff ;  /* 0xffffffff00047882 */ /* 0x000fc60000000000 */
[----:B------:R-:W-:Y:S05]  /*d330*/  BRA.DIV UR4, `(.L_x_82) ;  /* 0x0000000a044c7947 */ /* 0x000fea000b800000 */
[----:B------:R-:W-:-:S13]  /*d340*/  ELECT P6, URZ, PT ;  /* 0x00000000003f782f */ /* 0x000fda00038c0000 */
.L_x_111:
[----:B------:R-:W-:Y:S05]  /*d350*/  @!P6 BRA `(.L_x_81) ;  /* 0x000000000078e947 */ /* 0x000fea0003800000 */
[----:B--2---:R-:W2:Y:S02]  /*d360*/  LDL.LU R0, [R1] ;  /* 0x0000000001007983 */ /* 0x004ea40000300800 */
[----:B--2---:R-:W-:-:S04]  /*d370*/  LOP3.LUT R0, R0, 0x2, RZ, 0xfc, !PT ;  /* 0x0000000200007812 */ /* 0x004fc800078efcff */
[----:B------:R-:W-:-:S13]  /*d380*/  ISETP.NE.AND P2, PT, R0, 0x3, PT ;  /* 0x000000030000780c */ /* 0x000fda0003f45270 */
[----:B------:R-:W-:Y:S05]  /*d390*/  @!P2 BRA `(.L_x_83) ;  /* 0x000000000004a947 */ /* 0x000fea0003800000 */
[----:B------:R-:W-:Y:S01]  /*d3a0*/  BPT.TRAP 0x1 ;  /* 0x000000040000795c */ /* 0x000fe20000300000 */
.L_x_83:
[----:B------:R-:W-:Y:S01]  /*d3b0*/  VIADD R3, R8, 0x31c40 ;  /* 0x00031c4008037836 */ /* 0x000fe20000000000 */
[----:B------:R-:W-:Y:S01]  /*d3c0*/  SHF.L.U32 R4, R17, 0x1f, RZ ;  /* 0x0000001f11047819 */ /* 0x000fe200000006ff */
[----:B------:R-:W-:-:S03]  /*d3d0*/  VIADD R0, R16, 0x1 ;  /* 0x0000000110007836 */ /* 0x000fc60000000000 */
[----:B------:R-:W-:Y:S02]  /*d3e0*/  LEA R5, R16, R3, 0x3 ;  /* 0x0000000310057211 */ /* 0x000fe400078e18ff */
[C---:B------:R-:W-:Y:S02]  /*d3f0*/  ISETP.NE.AND P1, PT, R0.reuse, 0x2, PT ;  /* 0x000000020000780c */ /* 0x040fe40003f25270 */
[----:B------:R-:W2:Y:S02]  /*d400*/  SYNCS.PHASECHK.TRANS64.TRYWAIT P0, [R5+URZ], R4 ;  /* 0x00000004050075a7 */ /* 0x000ea4000800017f */
[----:B------:R-:W-:Y:S02]  /*d410*/  SEL R2, RZ, 0x1, P1 ;  /* 0x00000001ff027807 */ /* 0x000fe40000800000 */
[----:B------:R-:W-:Y:S02]  /*d420*/  SEL R6, R0, RZ, P1 ;  /* 0x000000ff00067207 */ /* 0x000fe40000800000 */
[----:B------:R-:W-:-:S03]  /*d430*/  LOP3.LUT R0, R17, R2, RZ, 0x3c, !PT ;  /* 0x0000000211007212 */ /* 0x000fc600078e3cff */
[----:B------:R-:W-:Y:S01]  /*d440*/  IMAD R3, R6, 0x8, R3 ;  /* 0x0000000806037824 */ /* 0x000fe200078e0203 */
[----:B------:R-:W-:Y:S01]  /*d450*/  SHF.L.U32 R0, R0, 0x1f, RZ ;  /* 0x0000001f00007819 */ /* 0x000fe200000006ff */
[----:B--2---:R-:W-:Y:S06]  /*d460*/  @!P0 BRA `(.L_x_84) ;  /* 0x0000000800208947 */ /* 0x004fec0003800000 */
.L_x_112:
[----:B------:R-:W3:Y:S02]  /*d470*/  SYNCS.PHASECHK.TRANS64.TRYWAIT P0, [R3+URZ], R0 ;  /* 0x00000000030075a7 */ /* 0x000ee4000800017f */
[----:B---3--:R-:W-:Y:S05]  /*d480*/  @!P0 BRA `(.L_x_85) ;  /* 0x00000008002c8947 */ /* 0x008fea0003800000 */
.L_x_113:
[----:B------:R-:W-:Y:S05]  /*d490*/  @!P2 BRA `(.L_x_86) ;  /* 0x000000000004a947 */ /* 0x000fea0003800000 */
[----:B------:R-:W-:Y:S01]  /*d4a0*/  BPT.TRAP 0x1 ;  /* 0x000000040000795c */ /* 0x000fe20000300000 */
.L_x_86:
[----:B---3--:R-:W-:-:S05]  /*d4b0*/  IADD3 R3, R8, 0x31c60, RZ ;  /* 0x00031c6008037810 */ /* 0x008fca0007ffe0ff */
[----:B--2---:R-:W-:-:S04]  /*d4c0*/  IMAD R5, R16, 0x8, R3 ;  /* 0x0000000810057824 */ /* 0x004fc800078e0203 */
[----:B------:R-:W2:Y:S02]  /*d4d0*/  SYNCS.PHASECHK.TRANS64.TRYWAIT P0, [R5+URZ], R4 ;  /* 0x00000004050075a7 */ /* 0x000ea4000800017f */
[----:B--2---:R-:W-:Y:S05]  /*d4e0*/  @!P0 BRA `(.L_x_87) ;  /* 0x0000000800288947 */ /* 0x004fea0003800000 */
.L_x_114:
[----:B------:R-:W-:-:S07]  /*d4f0*/  IMAD R3, R6, 0x8, R3 ;  /* 0x0000000806037824 */ /* 0x000fce00078e0203 */
.L_x_88:
[----:B---3--:R3:W4:Y:S02]  /*d500*/  SYNCS.PHASECHK.TRANS64.TRYWAIT P0, [R3+URZ], R0 ;  /* 0x00000000030075a7 */ /* 0x008724000800017f */
[----:B----4-:R-:W-:Y:S05]  /*d510*/  @!P0 NANOSLEEP.SYNCS 0x989680 ;  /* 0x009896800000895d */ /* 0x010fea0003900000 */
[----:B------:R-:W4:Y:S02]  /*d520*/  @!P0 SYNCS.PHASECHK.TRANS64 P0, [R3+URZ], R0 ;  /* 0x00000000030085a7 */ /* 0x000f24000800007f */
[----:B----4-:R-:W-:Y:S05]  /*d530*/  @!P0 BRA `(.L_x_88) ;  /* 0xfffffffc00f08947 */ /* 0x010fea000383ffff */
.L_x_81:
[----:B------:R-:W-:Y:S05]  /*d540*/  BSYNC B0 ;  /* 0x0000000000007941 */ /* 0x000fea0003800000 */
.L_x_80:
[----:B------:R-:W-:Y:S05]  /*d550*/  EXIT ;  /* 0x000000000000794d */ /* 0x000fea0003800000 */
.L_x_10:
[----:B-1----:R-:W-:-:S04]  /*d560*/  MOV R3, UR39 ;  /* 0x0000002700037c02 */ /* 0x002fc80008000f00 */
[----:B------:R1:W2:Y:S03]  /*d570*/  SYNCS.PHASECHK.TRANS64.TRYWAIT P1, [R3+URZ+0x31c00], R0 ;  /* 0x031c0000030075a7 */ /* 0x0002a6000802017f */
[----:B--2---:R-:W-:Y:S05]  /*d580*/  @!P1 NANOSLEEP.SYNCS 0x989680 ;  /* 0x009896800000995d */ /* 0x004fea0003900000 */
[----:B------:R-:W2:Y:S02]  /*d590*/  @!P1 SYNCS.PHASECHK.TRANS64 P1, [R3+URZ+0x31c00], R0 ;  /* 0x031c0000030095a7 */ /* 0x000ea4000802007f */
[----:B--2---:R-:W-:Y:S05]  /*d5a0*/  @!P1 BRA `(.L_x_10) ;  /* 0xfffffffc00ec9947 */ /* 0x004fea000383ffff */
[----:B------:R-:W-:Y:S05]  /*d5b0*/  BRA `(.L_x_89) ;  /* 0xffffff3c00287947 */ /* 0x000fea000383ffff */
.L_x_14:
[----:B--2---:R2:W3:Y:S02]  /*d5c0*/  SYNCS.PHASECHK.TRANS64.TRYWAIT P2, [R0+URZ+0x31c30], R3 ;  /* 0x031c3003000075a7 */ /* 0x0044e4000804017f */
[----:B---3--:R-:W-:Y:S05]  /*d5d0*/  @!P2 NANOSLEEP.SYNCS 0x989680 ;  /* 0x009896800000a95d */ /* 0x008fea0003900000 */
[----:B------:R-:W3:Y:S02]  /*d5e0*/  @!P2 SYNCS.PHASECHK.TRANS64 P2, [R0+URZ+0x31c30], R3 ;  /* 0x031c30030000a5a7 */ /* 0x000ee4000804007f */
[----:B---3--:R-:W-:Y:S05]  /*d5f0*/  @!P2 BRA `(.L_x_14) ;  /* 0xfffffffc00f0a947 */ /* 0x008fea000383ffff */
[----:B------:R-:W-:Y:S05]  /*d600*/  BRA `(.L_x_13) ;  /* 0xffffff3c00507947 */ /* 0x000fea000383ffff */
.L_x_19:
[----:B---3--:R-:W-:-:S04]  /*d610*/  IMAD.U32 R8, RZ, RZ, UR4 ;  /* 0x00000004ff087e24 */ /* 0x008fc8000f8e00ff */
[----:B------:R3:W4:Y:S03]  /*d620*/  SYNCS.PHASECHK.TRANS64.TRYWAIT P2, [R8+URZ+0x31c30], R7 ;  /* 0x031c3007080075a7 */ /* 0x000726000804017f */
[----:B----4-:R-:W-:Y:S05]  /*d630*/  @!P2 NANOSLEEP.SYNCS 0x989680 ;  /* 0x009896800000a95d */ /* 0x010fea0003900000 */
[----:B------:R-:W4:Y:S02]  /*d640*/  @!P2 SYNCS.PHASECHK.TRANS64 P2, [R8+URZ+0x31c30], R7 ;  /* 0x031c30070800a5a7 */ /* 0x000f24000804007f */
[----:B----4-:R-:W-:Y:S05]  /*d650*/  @!P2 BRA `(.L_x_19) ;  /* 0xfffffffc00eca947 */ /* 0x010fea000383ffff */
[----:B------:R-:W-:Y:S05]  /*d660*/  BRA `(.L_x_16) ;  /* 0xffffff7c00b47947 */ /* 0x000fea000383ffff */
.L_x_23:
[----:B--2---:R-:W-:-:S04]  /*d670*/  IMAD.U32 R8, RZ, RZ, UR4 ;  /* 0x00000004ff087e24 */ /* 0x004fc8000f8e00ff */
[----:B------:R2:W3:Y:S03]  /*d680*/  SYNCS.PHASECHK.TRANS64.TRYWAIT P2, [R8+URZ+0x31c50], R7 ;  /* 0x031c5007080075a7 */ /* 0x0004e6000804017f */
[----:B---3--:R-:W-:Y:S05]  /*d690*/  @!P2 NANOSLEEP.SYNCS 0x989680 ;  /* 0x009896800000a95d */ /* 0x008fea0003900000 */
[----:B------:R-:W3:Y:S02]  /*d6a0*/  @!P2 SYNCS.PHASECHK.TRANS64 P2, [R8+URZ+0x31c50], R7 ;  /* 0x031c50070800a5a7 */ /* 0x000ee4000804007f */
[----:B---3--:R-:W-:Y:S05]  /*d6b0*/  @!P2 BRA `(.L_x_23) ;  /* 0xfffffffc00eca947 */ /* 0x008fea000383ffff */
[----:B------:R-:W-:Y:S05]  /*d6c0*/  BRA `(.L_x_20) ;  /* 0xffffff9400507947 */ /* 0x000fea000383ffff */
.L_x_28:
[----:B----4-:R-:W-:-:S04]  /*d6d0*/  MOV R6, UR12 ;  /* 0x0000000c00067c02 */ /* 0x010fc80008000f00 */
[----:B------:R4:W1:Y:S03]  /*d6e0*/  SYNCS.PHASECHK.TRANS64.TRYWAIT P0, [R6+URZ+0x31c50], R3 ;  /* 0x031c5003060075a7 */ /* 0x000866000800017f */
[----:B-1----:R-:W-:Y:S05]  /*d6f0*/  @!P0 NANOSLEEP.SYNCS 0x989680 ;  /* 0x009896800000895d */ /* 0x002fea0003900000 */
[----:B------:R-:W1:Y:S02]  /*d700*/  @!P0 SYNCS.PHASECHK.TRANS64 P0, [R6+URZ+0x31c50], R3 ;  /* 0x031c5003060085a7 */ /* 0x000e64000800007f */
[----:B-1----:R-:W-:Y:S05]  /*d710*/  @!P0 BRA `(.L_x_28) ;  /* 0xfffffffc00ec8947 */ /* 0x002fea000383ffff */
[----:B------:R-:W-:Y:S05]  /*d720*/  BRA `(.L_x_27) ;  /* 0xffffffbc00707947 */ /* 0x000fea000383ffff */
.L_x_39:
[----:B------:R-:W1:Y:S01]  /*d730*/  S2R R4, SR_TID.X ;  /* 0x0000000000047919 */ /* 0x000e620000002100 */
[----:B------:R-:W-:Y:S01]  /*d740*/  BSSY B0, `(.L_x_90) ;  /* 0x000000a000007945 */ /* 0x000fe20003800000 */
[----:B------:R-:W-:Y:S01]  /*d750*/  IMAD.MOV.U32 R12, RZ, RZ, RZ ;  /* 0x000000ffff0c7224 */ /* 0x000fe200078e00ff */
[----:B------:R-:W-:Y:S01]  /*d760*/  MOV R11, 0x1f ;  /* 0x0000001f000b7802 */ /* 0x000fe20000000f00 */
[----:B------:R-:W-:Y:S01]  /*d770*/  IMAD.MOV.U32 R15, RZ, RZ, -0x1 ;  /* 0xffffffffff0f7424 */ /* 0x000fe200078e00ff */
[----:B-1----:R-:W-:-:S04]  /*d780*/  SHF.R.U32.HI R4, RZ, 0x5, R4 ;  /* 0x00000005ff047819 */ /* 0x002fc80000011604 */
[----:B------:R-:W-:-:S05]  /*d790*/  LOP3.LUT R4, R4, 0x3, RZ, 0xc0, !PT ;  /* 0x0000000304047812 */ /* 0x000fca00078ec0ff */
[----:B------:R-:W-:-:S07]  /*d7a0*/  IMAD.MOV.U32 R13, RZ, RZ, R4 ;  /* 0x000000ffff0d7224 */ /* 0x000fce00078e0004 */
[----:B------:R-:W-:Y:S05]  /*d7b0*/  WARPSYNC.COLLECTIVE R15, `(.L_x_91) ;  /* 0x000000000f087348 */ /* 0x000fea0003c00000 */
[----:B------:R1:W2:Y:S02]  /*d7c0*/  SHFL.IDX P6, R14, R13, R12, R11 ;  /* 0x0000000c0d0e7389 */ /* 0x0002a400000c000b */
[----:B-12---:R-:W-:Y:S01]  /*d7d0*/  ENDCOLLECTIVE ;  /* 0x000000000000791b */ /* 0x006fe20003800000 */
.L_x_91:
[----:B------:R-:W-:Y:S05]  /*d7e0*/  BSYNC B0 ;  /* 0x0000000000007941 */ /* 0x000fea0003800000 */
.L_x_90:
[----:B------:R-:W-:Y:S05]  /*d7f0*/  BRA `(.L_x_92) ;  /* 0xffffffd800947947 */ /* 0x000fea000383ffff */
.L_x_40:
[----:B------:R-:W-:Y:S01]  /*d800*/  BSSY B0, `(.L_x_93) ;  /* 0x0000006000007945 */ /* 0x000fe20003800000 */
[----:B------:R-:W-:-:S07]  /*d810*/  IMAD.MOV.U32 R15, RZ, RZ, -0x1 ;  /* 0xffffffffff0f7424 */ /* 0x000fce00078e00ff */
[----:B------:R-:W-:Y:S05]  /*d820*/  WARPSYNC.COLLECTIVE R15, `(.L_x_94) ;  /* 0x000000000f0c7348 */ /* 0x000fea0003c00000 */
[----:B------:R-:W-:Y:S02]  /*d830*/  ELECT P6, UR62, PT ;  /* 0x00000000003e782f */ /* 0x000fe400038c0000 */
[----:B------:R-:W-:Y:S01]  /*d840*/  MOV R14, UR62 ;  /* 0x0000003e000e7c02 */ /* 0x000fe20008000f00 */
[----:B------:R-:W-:Y:S10]  /*d850*/  ENDCOLLECTIVE ;  /* 0x000000000000791b */ /* 0x000ff40003800000 */
.L_x_94:
[----:B------:R-:W-:Y:S05]  /*d860*/  BSYNC B0 ;  /* 0x0000000000007941 */ /* 0x000fea0003800000 */
.L_x_93:
[----:B------:R-:W-:Y:S05]  /*d870*/  BRA `(.L_x_95) ;  /* 0xffffffd800887947 */ /* 0x000fea000383ffff */
.L_x_43:
[----:B--2---:R2:W3:Y:S02]  /*d880*/  SYNCS.PHASECHK.TRANS64.TRYWAIT P1, [R5+URZ+0x31c40], R4 ;  /* 0x031c4004050075a7 */ /* 0x0044e4000802017f */
[----:B---3--:R-:W-:Y:S05]  /*d890*/  @!P1 NANOSLEEP.SYNCS 0x989680 ;  /* 0x009896800000995d */ /* 0x008fea0003900000 */
[----:B------:R-:W3:Y:S02]  /*d8a0*/  @!P1 SYNCS.PHASECHK.TRANS64 P1, [R5+URZ+0x31c40], R4 ;  /* 0x031c4004050095a7 */ /* 0x000ee4000802007f */
[----:B---3--:R-:W-:Y:S05]  /*d8b0*/  @!P1 BRA `(.L_x_43) ;  /* 0xfffffffc00f09947 */ /* 0x008fea000383ffff */
[----:B------:R-:W-:Y:S05]  /*d8c0*/  BRA `(.L_x_96) ;  /* 0xffffffd800ec7947 */ /* 0x000fea000383ffff */
.L_x_46:
[----:B--2---:R2:W3:Y:S02]  /*d8d0*/  SYNCS.PHASECHK.TRANS64.TRYWAIT P1, [R23+URZ+0x31c20], R4 ;  /* 0x031c2004170075a7 */ /* 0x0044e4000802017f */
[----:B---3--:R-:W-:Y:S05]  /*d8e0*/  @!P1 NANOSLEEP.SYNCS 0x989680 ;  /* 0x009896800000995d */ /* 0x008fea0003900000 */
[----:B------:R-:W3:Y:S02]  /*d8f0*/  @!P1 SYNCS.PHASECHK.TRANS64 P1, [R23+URZ+0x31c20], R4 ;  /* 0x031c2004170095a7 */ /* 0x000ee4000802007f */
[----:B---3--:R-:W-:Y:S05]  /*d900*/  @!P1 BRA `(.L_x_46) ;  /* 0xfffffffc00f09947 */ /* 0x008fea000383ffff */
[----:B------:R-:W-:Y:S05]  /*d910*/  BRA `(.L_x_97) ;  /* 0xffffffdc00fc7947 */ /* 0x000fea000383ffff */
.L_x_52:
[----:B-1----:R1:W2:Y:S02]  /*d920*/  SYNCS.PHASECHK.TRANS64.TRYWAIT P2, [R3+URZ+0x31c40], R2 ;  /* 0x031c4002030075a7 */ /* 0x0022a4000804017f */
[----:B--2---:R-:W-:Y:S05]  /*d930*/  @!P2 NANOSLEEP.SYNCS 0x989680 ;  /* 0x009896800000a95d */ /* 0x004fea0003900000 */
[----:B------:R-:W2:Y:S02]  /*d940*/  @!P2 SYNCS.PHASECHK.TRANS64 P2, [R3+URZ+0x31c40], R2 ;  /* 0x031c40020300a5a7 */ /* 0x000ea4000804007f */
[----:B--2---:R-:W-:Y:S05]  /*d950*/  @!P2 BRA `(.L_x_52) ;  /* 0xfffffffc00f0a947 */ /* 0x004fea000383ffff */
[----:B------:R-:W-:Y:S05]  /*d960*/  BRA `(.L_x_98) ;  /* 0xffffffe000987947 */ /* 0x000fea000383ffff */
.L_x_54:
[----:B-1----:R1:W2:Y:S02]  /*d970*/  SYNCS.PHASECHK.TRANS64.TRYWAIT P2, [R2+URZ+0x60], R5 ;  /* 0x00006005020075a7 */ /* 0x0022a4000804017f */
[----:B--2---:R-:W-:Y:S05]  /*d980*/  @!P2 NANOSLEEP.SYNCS 0x989680 ;  /* 0x009896800000a95d */ /* 0x004fea0003900000 */
[----:B------:R-:W2:Y:S02]  /*d990*/  @!P2 SYNCS.PHASECHK.TRANS64 P2, [R2+URZ+0x60], R5 ;  /* 0x000060050200a5a7 */ /* 0x000ea4000804007f */
[----:B--2---:R-:W-:Y:S05]  /*d9a0*/  @!P2 BRA `(.L_x_54) ;  /* 0xfffffffc00f0a947 */ /* 0x004fea000383ffff */
[----:B------:R-:W-:Y:S05]  /*d9b0*/  BRA `(.L_x_99) ;  /* 0xffffffe400147947 */ /* 0x000fea000383ffff */
.L_x_60:
[----:B-1----:R1:W2:Y:S02]  /*d9c0*/  SYNCS.PHASECHK.TRANS64.TRYWAIT P2, [R3+URZ+0x31c40], R2 ;  /* 0x031c4002030075a7 */ /* 0x0022a4000804017f */
[----:B--2---:R-:W-:Y:S05]  /*d9d0*/  @!P2 NANOSLEEP.SYNCS 0x989680 ;  /* 0x009896800000a95d */ /* 0x004fea0003900000 */
[----:B------:R-:W2:Y:S02]  /*d9e0*/  @!P2 SYNCS.PHASECHK.TRANS64 P2, [R3+URZ+0x31c40], R2 ;  /* 0x031c40020300a5a7 */ /* 0x000ea4000804007f */
[----:B--2---:R-:W-:Y:S05]  /*d9f0*/  @!P2 BRA `(.L_x_60) ;  /* 0xfffffffc00f0a947 */ /* 0x004fea000383ffff */
[----:B------:R-:W-:Y:S05]  /*da00*/  BRA `(.L_x_100) ;  /* 0xffffffe800447947 */ /* 0x000fea000383ffff */
.L_x_62:
[----:B-1----:R1:W2:Y:S02]  /*da10*/  SYNCS.PHASECHK.TRANS64.TRYWAIT P2, [R2+URZ+0x60], R17 ;  /* 0x00006011020075a7 */ /* 0x0022a4000804017f */
[----:B--2---:R-:W-:Y:S05]  /*da20*/  @!P2 NANOSLEEP.SYNCS 0x989680 ;  /* 0x009896800000a95d */ /* 0x004fea0003900000 */
[----:B------:R-:W2:Y:S02]  /*da30*/  @!P2 SYNCS.PHASECHK.TRANS64 P2, [R2+URZ+0x60], R17 ;  /* 0x000060110200a5a7 */ /* 0x000ea4000804007f */
[----:B--2---:R-:W-:Y:S05]  /*da40*/  @!P2 BRA `(.L_x_62) ;  /* 0xfffffffc00f0a947 */ /* 0x004fea000383ffff */
[----:B------:R-:W-:Y:S05]  /*da50*/  BRA `(.L_x_101) ;  /* 0xffffffe800c07947 */ /* 0x000fea000383ffff */
.L_x_67:
[----:B-1----:R1:W2:Y:S02]  /*da60*/  SYNCS.PHASECHK.TRANS64.TRYWAIT P2, [R2+URZ+0x31c40], R3 ;  /* 0x031c4003020075a7 */ /* 0x0022a4000804017f */
[----:B--2---:R-:W-:Y:S05]  /*da70*/  @!P2 NANOSLEEP.SYNCS 0x989680 ;  /* 0x009896800000a95d */ /* 0x004fea0003900000 */
[----:B------:R-:W2:Y:S02]  /*da80*/  @!P2 SYNCS.PHASECHK.TRANS64 P2, [R2+URZ+0x31c40], R3 ;  /* 0x031c40030200a5a7 */ /* 0x000ea4000804007f */
[----:B--2---:R-:W-:Y:S05]  /*da90*/  @!P2 BRA `(.L_x_67) ;  /* 0xfffffffc00f0a947 */ /* 0x004fea000383ffff */
[----:B------:R-:W-:Y:S05]  /*daa0*/  BRA `(.L_x_102) ;  /* 0xffffffec00cc7947 */ /* 0x000fea000383ffff */
.L_x_69:
[----:B-1----:R1:W2:Y:S02]  /*dab0*/  SYNCS.PHASECHK.TRANS64.TRYWAIT P2, [R2+URZ+0x60], R11 ;  /* 0x0000600b020075a7 */ /* 0x0022a4000804017f */
[----:B--2---:R-:W-:Y:S05]  /*dac0*/  @!P2 NANOSLEEP.SYNCS 0x989680 ;  /* 0x009896800000a95d */ /* 0x004fea0003900000 */
[----:B------:R-:W2:Y:S02]  /*dad0*/  @!P2 SYNCS.PHASECHK.TRANS64 P2, [R2+URZ+0x60], R11 ;  /* 0x0000600b0200a5a7 */ /* 0x000ea4000804007f */
[----:B--2---:R-:W-:Y:S05]  /*dae0*/  @!P2 BRA `(.L_x_69) ;  /* 0xfffffffc00f0a947 */ /* 0x004fea000383ffff */
[----:B------:R-:W-:Y:S05]  /*daf0*/  BRA `(.L_x_103) ;  /* 0xfffffff000507947 */ /* 0x000fea000383ffff */
.L_x_74:
[----:B-1----:R1:W2:Y:S02]  /*db00*/  SYNCS.PHASECHK.TRANS64.TRYWAIT P0, [R3+URZ+0x31c60], R2 ;  /* 0x031c6002030075a7 */ /* 0x0022a4000800017f */
[----:B--2---:R-:W-:Y:S05]  /*db10*/  @!P0 NANOSLEEP.SYNCS 0x989680 ;  /* 0x009896800000895d */ /* 0x004fea0003900000 */
[----:B------:R-:W2:Y:S02]  /*db20*/  @!P0 SYNCS.PHASECHK.TRANS64 P0, [R3+URZ+0x31c60], R2 ;  /* 0x031c6002030085a7 */ /* 0x000ea4000800007f */
[----:B--2---:R-:W-:Y:S05]  /*db30*/  @!P0 BRA `(.L_x_74) ;  /* 0xfffffffc00f08947 */ /* 0x004fea000383ffff */
[----:B------:R-:W-:Y:S05]  /*db40*/  BRA `(.L_x_104) ;  /* 0xfffffff000fc7947 */ /* 0x000fea000383ffff */
.L_x_78:
[----:B-1----:R1:W2:Y:S02]  /*db50*/  SYNCS.PHASECHK.TRANS64.TRYWAIT P0, [R8+URZ+0x31c20], R29 ;  /* 0x031c201d080075a7 */ /* 0x0022a4000800017f */
[----:B--2---:R-:W-:Y:S05]  /*db60*/  @!P0 NANOSLEEP.SYNCS 0x989680 ;  /* 0x009896800000895d */ /* 0x004fea0003900000 */
[----:B------:R-:W2:Y:S02]  /*db70*/  @!P0 SYNCS.PHASECHK.TRANS64 P0, [R8+URZ+0x31c20], R29 ;  /* 0x031c201d080085a7 */ /* 0x000ea4000800007f */
[----:B--2---:R-:W-:Y:S05]  /*db80*/  @!P0 BRA `(.L_x_78) ;  /* 0xfffffffc00f08947 */ /* 0x004fea000383ffff */
[----:B------:R-:W-:Y:S05]  /*db90*/  BRA `(.L_x_105) ;  /* 0xfffffff400b87947 */ /* 0x000fea000383ffff */
.L_x_79:
[----:B------:R-:W2:Y:S01]  /*dba0*/  S2R R2, SR_TID.X ;  /* 0x0000000000027919 */ /* 0x000ea20000002100 */
[----:B------:R-:W-:Y:S01]  /*dbb0*/  BSSY B0, `(.L_x_106) ;  /* 0x000000a000007945 */ /* 0x000fe20003800000 */
[----:B------:R-:W-:Y:S01]  /*dbc0*/  IMAD.MOV.U32 R12, RZ, RZ, RZ ;  /* 0x000000ffff0c7224 */ /* 0x000fe200078e00ff */
[----:B------:R-:W-:Y:S01]  /*dbd0*/  MOV R15, 0xffffffff ;  /* 0xffffffff000f7802 */ /* 0x000fe20000000f00 */
[----:B------:R-:W-:Y:S01]  /*dbe0*/  IMAD.MOV.U32 R11, RZ, RZ, 0x1f ;  /* 0x0000001fff0b7424 */ /* 0x000fe200078e00ff */
[----:B--2---:R-:W-:-:S04]  /*dbf0*/  SHF.R.U32.HI R2, RZ, 0x5, R2 ;  /* 0x00000005ff027819 */ /* 0x004fc80000011602 */
[----:B------:R-:W-:-:S04]  /*dc00*/  LOP3.LUT R2, R2, 0x3, RZ, 0xc0, !PT ;  /* 0x0000000302027812 */ /* 0x000fc800078ec0ff */
[----:B------:R-:W-:-:S07]  /*dc10*/  MOV R13, R2 ;  /* 0x00000002000d7202 */ /* 0x000fce0000000f00 */
[----:B-1----:R-:W-:Y:S05]  /*dc20*/  WARPSYNC.COLLECTIVE R15, `(.L_x_107) ;  /* 0x000000000f087348 */ /* 0x002fea0003c00000 */
[----:B------:R2:W3:Y:S02]  /*dc30*/  SHFL.IDX P6, R14, R13, R12, R11 ;  /* 0x0000000c0d0e7389 */ /* 0x0004e400000c000b */
[----:B-123--:R-:W-:Y:S01]  /*dc40*/  ENDCOLLECTIVE ;  /* 0x000000000000791b */ /* 0x00efe20003800000 */
.L_x_107:
[----:B------:R-:W-:Y:S05]  /*dc50*/  BSYNC B0 ;  /* 0x0000000000007941 */ /* 0x000fea0003800000 */
.L_x_106:
[----:B------:R-:W-:Y:S05]  /*dc60*/  BRA `(.L_x_108) ;  /* 0xfffffff400a07947 */ /* 0x000fea000383ffff */
.L_x_82:
[----:B------:R-:W-:Y:S01]  /*dc70*/  BSSY B1, `(.L_x_109) ;  /* 0x0000006000017945 */ /* 0x000fe20003800000 */
[----:B------:R-:W-:-:S07]  /*dc80*/  IMAD.MOV.U32 R15, RZ, RZ, -0x1 ;  /* 0xffffffffff0f7424 */ /* 0x000fce00078e00ff */
[----:B-12---:R-:W-:Y:S05]  /*dc90*/  WARPSYNC.COLLECTIVE R15, `(.L_x_110) ;  /* 0x000000000f0c7348 */ /* 0x006fea0003c00000 */
[----:B------:R-:W-:Y:S02]  /*dca0*/  ELECT P6, UR62, PT ;  /* 0x00000000003e782f */ /* 0x000fe400038c0000 */
[----:B------:R-:W-:Y:S01]  /*dcb0*/  MOV R14, UR62 ;  /* 0x0000003e000e7c02 */ /* 0x000fe20008000f00 */
[----:B-12---:R-:W-:Y:S10]  /*dcc0*/  ENDCOLLECTIVE ;  /* 0x000000000000791b */ /* 0x006ff40003800000 */
.L_x_110:
[----:B------:R-:W-:Y:S05]  /*dcd0*/  BSYNC B1 ;  /* 0x0000000000017941 */ /* 0x000fea0003800000 */
.L_x_109:
[----:B------:R-:W-:Y:S05]  /*dce0*/  BRA `(.L_x_111) ;  /* 0xfffffff400987947 */ /* 0x000fea000383ffff */
.L_x_84:
[----:B--2---:R2:W3:Y:S02]  /*dcf0*/  SYNCS.PHASECHK.TRANS64.TRYWAIT P0, [R5+URZ], R4 ;  /* 0x00000004050075a7 */ /* 0x0044e4000800017f */
[----:B---3--:R-:W-:Y:S05]  /*dd00*/  @!P0 NANOSLEEP.SYNCS 0x989680 ;  /* 0x009896800000895d */ /* 0x008fea0003900000 */
[----:B------:R-:W3:Y:S02]  /*dd10*/  @!P0 SYNCS.PHASECHK.TRANS64 P0, [R5+URZ], R4 ;  /* 0x00000004050085a7 */ /* 0x000ee4000800007f */
[----:B---3--:R-:W-:Y:S05]  /*dd20*/  @!P0 BRA `(.L_x_84) ;  /* 0xfffffffc00f08947 */ /* 0x008fea000383ffff */
[----:B------:R-:W-:Y:S05]  /*dd30*/  BRA `(.L_x_112) ;  /* 0xfffffff400cc7947 */ /* 0x000fea000383ffff */
.L_x_85:
[----:B---3--:R3:W4:Y:S02]  /*dd40*/  SYNCS.PHASECHK.TRANS64.TRYWAIT P0, [R3+URZ], R0 ;  /* 0x00000000030075a7 */ /* 0x008724000800017f */
[----:B----4-:R-:W-:Y:S05]  /*dd50*/  @!P0 NANOSLEEP.SYNCS 0x989680 ;  /* 0x009896800000895d */ /* 0x010fea0003900000 */
[----:B------:R-:W4:Y:S02]  /*dd60*/  @!P0 SYNCS.PHASECHK.TRANS64 P0, [R3+URZ], R0 ;  /* 0x00000000030085a7 */ /* 0x000f24000800007f */
[----:B----4-:R-:W-:Y:S05]  /*dd70*/  @!P0 BRA `(.L_x_85) ;  /* 0xfffffffc00f08947 */ /* 0x010fea000383ffff */
[----:B------:R-:W-:Y:S05]  /*dd80*/  BRA `(.L_x_113) ;  /* 0xfffffff400c07947 */ /* 0x000fea000383ffff */
.L_x_87:
[----:B--2---:R2:W3:Y:S02]  /*dd90*/  SYNCS.PHASECHK.TRANS64.TRYWAIT P0, [R5+URZ], R4 ;  /* 0x00000004050075a7 */ /* 0x0044e4000800017f */
[----:B---3--:R-:W-:Y:S05]  /*dda0*/  @!P0 NANOSLEEP.SYNCS 0x989680 ;  /* 0x009896800000895d */ /* 0x008fea0003900000 */
[----:B------:R-:W3:Y:S02]  /*ddb0*/  @!P0 SYNCS.PHASECHK.TRANS64 P0, [R5+URZ], R4 ;  /* 0x00000004050085a7 */ /* 0x000ee4000800007f */
[----:B---3--:R-:W-:Y:S05]  /*ddc0*/  @!P0 BRA `(.L_x_87) ;  /* 0xfffffffc00f08947 */ /* 0x008fea000383ffff */
[----:B------:R-:W-:Y:S05]  /*ddd0*/  BRA `(.L_x_114) ;  /* 0xfffffff400c47947 */ /* 0x000fea000383ffff */
.L_x_115:
[----:B------:R-:W-:-:S00]  /*dde0*/  BRA `(.L_x_115) ;  /* 0xfffffffc00fc7947 */ /* 0x000fc0000383ffff */
[----:B------:R-:W-:-:S00]  /*ddf0*/  NOP ;  /* 0x0000000000007918 */ /* 0x000fc00000000000 */
        /* <DEDUP_REMOVED lines=8> */
.L_x_2204:


//--------------------- .text._ZN7cutlass13device_kernelIN5flash11enable_sm90INS1_16FlashAttnFwdSm90INS1_25CollectiveMainloopFwdSm90ILi2EN4cute5tupleIJNS5_1CILi1EEES8_S8_EEENS6_IJNS7_ILi192EEENS7_ILi144EEENS7_ILi96EEEEEELi96ENS_10bfloat16_tEfNS_4arch4Sm90ELb0ELb0ELb1ELb1ELb0ELb0ELb0ELb0ELb1ELb0ELb0ELb0EEENS1_21CollectiveEpilogueFwdINS6_IJSA_SC_SB_EEES9_SE_SG_Li384ELb1ELb0ELb0ELb0EEENS1_36VarlenDynamicPersistentTileSchedulerILi192ELi144ELi384ELi32ELb0ELb0ELb1ELb0ELb1ELb1EEEEEEEEEvNT_6ParamsE --------------------------
	.section	.text._ZN7cutlass13device_kernelIN5flash11enable_sm90INS1_16FlashAttnFwdSm90INS1_25CollectiveMainloopFwdSm90ILi2EN4cute5tupleIJNS5_1CILi1EEES8_S8_EEENS6_IJNS7_ILi192EEENS7_ILi144EEENS7_ILi96EEEEEELi96ENS_10bfloat16_tEfNS_4arch4Sm90ELb0ELb0ELb1ELb1ELb0ELb0ELb0ELb0ELb1ELb0ELb0ELb0EEENS1_21CollectiveEpilogueFwdINS6_IJSA_SC_SB_EEES9_SE_SG_Li384ELb1ELb0ELb0ELb0EEENS1_36VarlenDynamicPersistentTileSchedulerILi192ELi144ELi384ELi32ELb0ELb0ELb1ELb0ELb1ELb1EEEEEEEEEvNT_6ParamsE,"ax",@progbits
	.align	128
.text._ZN7cutlass13device_kernelIN5flash11enable_sm90INS1_16FlashAttnFwdSm90INS1_25CollectiveMainloopFwdSm90ILi2EN4cute5tupleIJNS5_1CILi1EEES8_S8_EEENS6_IJNS7_ILi192EEENS7_ILi144EEENS7_ILi96EEEEEELi96ENS_10bfloat16_tEfNS_4arch4Sm90ELb0ELb0ELb1ELb1ELb0ELb0ELb0ELb0ELb1ELb0ELb0ELb0EEENS1_21CollectiveEpilogueFwdINS6_IJSA_SC_SB_EEES9_SE_SG_Li384ELb1ELb0ELb0ELb0EEENS1_36VarlenDynamicPersistentTileSchedulerILi192ELi144ELi384ELi32ELb0ELb0ELb1ELb0ELb1ELb1EEEEEEEEEvNT_6ParamsE:
        .type           _ZN7cutlass13device_kernelIN5flash11enable_sm90INS1_16FlashAttnFwdSm90INS1_25CollectiveMainloopFwdSm90ILi2EN4cute5tupleIJNS5_1CILi1EEES8_S8_EEENS6_IJNS7_ILi192EEENS7_ILi144EEENS7_ILi96EEEEEELi96ENS_10bfloat16_tEfNS_4arch4Sm90ELb0ELb0ELb1ELb1ELb0ELb0ELb0ELb0ELb1ELb0ELb0ELb0EEENS1_21CollectiveEpilogueFwdINS6_IJSA_SC_SB_EEES9_SE_SG_Li384ELb1ELb0ELb0ELb0EEENS1_36VarlenDynamicPersistentTileSchedulerILi192ELi144ELi384ELi32ELb0ELb0ELb1ELb0ELb1ELb1EEEEEEEEEvNT_6ParamsE,@function
        .size           _ZN7cutlass13device_kernelIN5flash11enable_sm90INS1_16FlashAttnFwdSm90INS1_25CollectiveMainloopFwdSm90ILi2EN4cute5tupleIJNS5_1CILi1EEES8_S8_EEENS6_IJNS7_ILi192EEENS7_ILi144EEENS7_ILi96EEEEEELi96ENS_10bfloat16_tEfNS_4arch4Sm90ELb0ELb0ELb1ELb1ELb0ELb0ELb0ELb0ELb1ELb0ELb0ELb0EEENS1_21CollectiveEpilogueFwdINS6_IJSA_SC_SB_EEES9_SE_SG_Li384ELb1ELb0ELb0ELb0EEENS1_36VarlenDynamicPersistentTileSchedulerILi192ELi144ELi384ELi32ELb0ELb0ELb1ELb0ELb1ELb1EEEEEEEEEvNT_6ParamsE,(.L_x_2205 - _ZN7cutlass13device_kernelIN5flash11enable_sm90INS1_16FlashAttnFwdSm90INS1_25CollectiveMainloopFwdSm90ILi2EN4cute5tupleIJNS5_1CILi1EEES8_S8_EEENS6_IJNS7_ILi192EEENS7_ILi144EEENS7_ILi96EEEEEELi96ENS_10bfloat16_tEfNS_4arch4Sm90ELb0ELb0ELb1ELb1ELb0ELb0ELb0ELb0ELb1ELb0ELb0ELb0EEENS1_21CollectiveEpilogueFwdINS6_IJSA_SC_SB_EEES9_SE_SG_Li384ELb1ELb0ELb0ELb0EEENS1_36VarlenDynamicPersistentTileSchedulerILi192ELi144ELi384ELi32ELb0ELb0ELb1ELb0ELb1ELb1EEEEEEEEEvNT_6ParamsE)
        .other          _ZN7cutlass13device_kernelIN5flash11enable_sm90INS1_16FlashAttnFwdSm90INS1_25CollectiveMainloopFwdSm90ILi2EN4cute5tupleIJNS5_1CILi1EEES8_S8_EEENS6_IJNS7_ILi192EEENS7_ILi144EEENS7_ILi96EEEEEELi96ENS_10bfloat16_tEfNS_4arch4Sm90ELb0ELb0ELb1ELb1ELb0ELb0ELb0ELb0ELb1ELb0ELb0ELb0EEENS1_21CollectiveEpilogueFwdINS6_IJSA_SC_SB_EEES9_SE_SG_Li384ELb1ELb0ELb0ELb0EEENS1_36VarlenDynamicPersistentTileSchedulerILi192ELi144ELi384ELi32ELb0ELb0ELb1ELb0ELb1ELb1EEEEEEEEEvNT_6ParamsE,@"STO_CUDA_ENTRY STV_DEFAULT"
_ZN7cutlass13device_kernelIN5flash11enable_sm90INS1_16FlashAttnFwdSm90INS1_25CollectiveMainloopFwdSm90ILi2EN4cute5tupleIJNS5_1CILi1EEES8_S8_EEENS6_IJNS7_ILi192EEENS7_ILi144EEENS7_ILi96EEEEEELi96ENS_10bfloat16_tEfNS_4arch4Sm90ELb0ELb0ELb1ELb1ELb0ELb0ELb0ELb0ELb1ELb0ELb0ELb0EEENS1_21CollectiveEpilogueFwdINS6_IJSA_SC_SB_EEES9_SE_SG_Li384ELb1ELb0ELb0ELb0EEENS1_36VarlenDynamicPersistentTileSchedulerILi192ELi144ELi384ELi32ELb0ELb0ELb1ELb0ELb1ELb1EEEEEEEEEvNT_6ParamsE:
[----:B------:R-:W0:Y:S02]  /*0000*/  LDC R1, c[0x0][0x28] ;  /* 0x00000a00ff017b82 */ /* 0x000e240000000800 */
[----:B0-----:R-:W-:Y:S01]  /*0010*/  VIADD R1, R1, 0xffffffe8 ;  /* 0xffffffe801017836 */ /* 0x001fe20000000000 */
[----:B------:R-:W0:Y:S01]  /*0020*/  S2R R3, SR_TID.X ;  /* 0x0000000000037919 */ /* 0x000e220000002100 */
[----:B------:R-:W-:Y:S01]  /*0030*/  ELECT P0, URZ, PT ;  /* 0x00000000003f782f */ /* 0x000fe20003800000 */
[----:B------:R-:W-:Y:S01]  /*0040*/  BSSY B0, `(.L_x_116) ;  /* 0x0000010000007945 */ /* 0x000fe20003800000 */
[----:B0-----:R-:W-:-:S05]  /*0050*/  SHF.R.U32.HI R0, RZ, 0x5, R3 ;  /* 0x00000005ff007819 */ /* 0x001fca0000011603 */
[----:B------:R-:W0:Y:S02]  /*0060*/  SHFL.IDX PT, R2, R0, RZ, 0x1f ;  /* 0x00001fff00027589 */ /* 0x000e2400000e0000 */
[----:B0-----:R-:W-:-:S13]  /*0070*/  ISETP.EQ.AND P0, PT, R2, RZ, P0 ;  /* 0x000000ff0200720c */ /* 0x001fda0000702270 */
[----:B------:R-:W-:Y:S05]  /*0080*/  @!P0 BRA `(.L_x_117) ;  /* 0x00000000002c8947 */ /* 0x000fea0003800000 */
[----:B------:R-:W-:Y:S02]  /*0090*/  ULDC.64 UR4, c[0x0][0x198] ;  /* 0x0000660000047ab9 */ /* 0x000fe40000000a00 */
[----:B------:R-:W-:Y:S02]  /*00a0*/  UIADD3 UR6, UP0, UR4, 0x270, URZ ;  /* 0x0000027004067890 */ /* 0x000fe4000ff1e03f */
[----:B------:R-:W-:Y:S02]  /*00b0*/  UIADD3 UR8, UP1, UR4, 0x370, URZ ;  /* 0x0000037004087890 */ /* 0x000fe4000ff3e03f */
[----:B------:R-:W-:Y:S02]  /*00c0*/  UIADD3 UR4, UP2, UR4, 0x470, URZ ;  /* 0x0000047004047890 */ /* 0x000fe4000ff5e03f */
[----:B------:R-:W-:Y:S02]  /*00d0*/  UIADD3.X UR7, URZ, UR5, URZ, UP0, !UPT ;  /* 0x000000053f077290 */ /* 0x000fe400087fe43f */
[----:B------:R-:W-:-:S02]  /*00e0*/  UIADD3.X UR9, URZ, UR5, URZ, UP1, !UPT ;  /* 0x000000053f097290 */ /* 0x000fc40008ffe43f */
[----:B------:R-:W-:-:S05]  /*00f0*/  UIADD3.X UR5, URZ, UR5, URZ, UP2, !UPT ;  /* 0x000000053f057290 */ /* 0x000fca00097fe43f */
[----:B------:R0:W-:Y:S02]  /*0100*/  UTMACCTL.PF [UR6] ;  /* 0x00000000060079b9 */ /* 0x0001e40008040000 */
[----:B------:R0:W-:Y:S02]  /*0110*/  UTMACCTL.PF [UR8] ;  /* 0x00000000080079b9 */ /* 0x0001e40008040000 */
[----:B------:R0:W-:Y:S02]  /*0120*/  UTMACCTL.PF [UR4] ;  /* 0x00000000040079b9 */ /* 0x0001e40008040000 */
[----:B0-----:R-:W-:Y:S01]  /*0130*/  NOP ;  /* 0x0000000000007918 */ /* 0x001fe20000000000 */
.L_x_117:
[----:B------:R-:W-:Y:S05]  /*0140*/  BSYNC B0 ;  /* 0x0000000000007941 */ /* 0x000fea0003800000 */
.L_x_116:
[----:B------:R-:W-:Y:S01]  /*0150*/  VOTEU.ANY UP0, P0 ;  /* 0x00000000003f7886 */ /* 0x000fe20000000100 */
[----:B------:R-:W0:Y:S01]  /*0160*/  SHFL.IDX PT, R2, R0, RZ, 0x1f ;  /* 0x00001fff00027589 */ /* 0x000e2200000e0000 */
[----:B------:R-:W-:Y:S01]  /*0170*/  UMOV UR4, 0x1 ;  /* 0x0000000100047882 */ /* 0x000fe20000000000 */
[----:B------:R-:W-:Y:S01]  /*0180*/  UMOV UR7, 0x180 ;  /* 0x0000018000077882 */ /* 0x000fe20000000000 */
[----:B------:R-:W-:Y:S01]  /*0190*/  SHF.R.U32.HI R3, RZ, 0x7, R3 ;  /* 0x00000007ff037819 */ /* 0x000fe20000011603 */
[----:B------:R-:W1:Y:S01]  /*01a0*/  @UP0 S2UR UR8, SR_CgaCtaId ;  /* 0x00000000000809c3 */ /* 0x000e620000008800 */
[----:B------:R-:W-:Y:S01]  /*01b0*/  @UP0 UMOV UR6, 0x400 ;  /* 0x0000040000060882 */ /* 0x000fe20000000000 */
[----:B------:R-:W-:-:S04]  /*01c0*/  @UP0 UIADD3 UR4, -UR4, 0x100000, URZ ;  /* 0x0010000004040890 */ /* 0x000fc8000fffe13f */
[----:B------:R-:W-:Y:S02]  /*01d0*/  @UP0 USHF.L.U32 UR5, UR4, 0xb, URZ ;  /* 0x0000000b04050899 */ /* 0x000fe4000800063f */
[----:B------:R-:W-:Y:S01]  /*01e0*/  @UP0 USHF.L.U32 UR4, UR4, 0x1, URZ ;  /* 0x0000000104040899 */ /* 0x000fe2000800063f */
[----:B------:R-:W-:Y:S01]  /*01f0*/  VOTEU.ANY UP1, P0 ;  /* 0x00000000003f7886 */ /* 0x000fe20000020100 */
[----:B0-----:R-:W-:Y:S02]  /*0200*/  ISETP.NE.AND P1, PT, R2, RZ, PT ;  /* 0x000000ff0200720c */ /* 0x001fe40003f25270 */
[----:B------:R0:W2:Y:S01]  /*0210*/  SHFL.IDX PT, R2, R3, RZ, 0x1f ;  /* 0x00001fff03027589 */ /* 0x0000a200000e0000 */
[----:B-1----:R-:W-:Y:S02]  /*0220*/  @UP0 ULEA UR8, UR8, UR6, 0x18 ;  /* 0x0000000608080291 */ /* 0x002fe4000f8ec03f */
[----:B------:R-:W-:-:S04]  /*0230*/  @UP0 UIADD3 UR6, -UR7, 0x100000, URZ ;  /* 0x0010000007060890 */ /* 0x000fc8000fffe13f */
[----:B------:R-:W-:Y:S02]  /*0240*/  @UP0 USHF.L.U32 UR7, UR6, 0xb, URZ ;  /* 0x0000000b06070899 */ /* 0x000fe4000800063f */
[----:B------:R-:W-:Y:S01]  /*0250*/  @UP0 USHF.L.U32 UR6, UR6, 0x1, URZ ;  /* 0x0000000106060899 */ /* 0x000fe2000800063f */
[----:B------:R-:W-:Y:S01]  /*0260*/  VOTEU.ANY UP0, P0 ;  /* 0x00000000003f7886 */ /* 0x000fe20000000100 */
[----:B------:R-:W1:Y:S04]  /*0270*/  FENCE.VIEW.ASYNC.S ;  /* 0x00000000000073c6 */ /* 0x000e680000000000 */
[----:B-1----:R0:W1:Y:S06]  /*0280*/  @UP0 SYNCS.EXCH.64 URZ, [UR8+0x31c00], UR4 ;  /* 0x031c0004083f05b2 */ /* 0x00206c0008000100 */
[----:B------:R0:W3:Y:S02]  /*0290*/  @UP1 SYNCS.EXCH.64 URZ, [UR8+0x31c20], UR6 ;  /* 0x031c2006083f15b2 */ /* 0x0000e40008000100 */
[----:B0-----:R-:W-:Y:S05]  /*02a0*/  @P1 BRA `(.L_x_118) ;  /* 0x0000000000481947 */ /* 0x001fea0003800000 */
[----:B------:R-:W0:Y:S01]  /*02b0*/  S2UR UR5, SR_CgaCtaId ;  /* 0x00000000000579c3 */ /* 0x000e220000008800 */
[----:B------:R-:W-:Y:S01]  /*02c0*/  UMOV UR4, 0x400 ;  /* 0x0000040000047882 */ /* 0x000fe20000000000 */
[----:B------:R-:W-:Y:S01]  /*02d0*/  UMOV UR6, 0x1 ;  /* 0x0000000100067882 */ /* 0x000fe20000000000 */
[----:B------:R-:W-:Y:S01]  /*02e0*/  UMOV UR9, 0x3 ;  /* 0x0000000300097882 */ /* 0x000fe20000000000 */
[----:B------:R-:W-:-:S04]  /*02f0*/  UIADD3 UR6, -UR6, 0x100000, URZ ;  /* 0x0010000006067890 */ /* 0x000fc8000fffe13f */
[----:B------:R-:W-:Y:S02]  /*0300*/  USHF.L.U32 UR7, UR6, 0xb, URZ ;  /* 0x0000000b06077899 */ /* 0x000fe4000800063f */
[----:B------:R-:W-:Y:S01]  /*0310*/  USHF.L.U32 UR6, UR6, 0x1, URZ ;  /* 0x0000000106067899 */ /* 0x000fe2000800063f */
[----:B------:R-:W-:Y:S01]  /*0320*/  ELECT P0, URZ, PT ;  /* 0x00000000003f782f */ /* 0x000fe20003800000 */
[----:B0-----:R-:W-:Y:S02]  /*0330*/  ULEA UR8, UR5, UR4, 0x18 ;  /* 0x0000000405087291 */ /* 0x001fe4000f8ec03f */
[----:B------:R-:W-:-:S04]  /*0340*/  UIADD3 UR4, -UR9, 0x100000, URZ ;  /* 0x0010000009047890 */ /* 0x000fc8000fffe13f */
[----:B------:R-:W-:Y:S02]  /*0350*/  USHF.L.U32 UR5, UR4, 0xb, URZ ;  /* 0x0000000b04057899 */ /* 0x000fe4000800063f */
[----:B------:R-:W-:Y:S01]  /*0360*/  USHF.L.U32 UR4, UR4, 0x1, URZ ;  /* 0x0000000104047899 */ /* 0x000fe2000800063f */
[----:B------:R-:W0:Y:S03]  /*0370*/  FENCE.VIEW.ASYNC.S ;  /* 0x00000000000073c6 */ /* 0x000e260000000000 */
[----:B0-----:R0:W4:Y:S08]  /*0380*/  SYNCS.EXCH.64 URZ, [UR8+0x31c30], UR6 ;  /* 0x031c3006083f75b2 */ /* 0x0011300008000100 */
[----:B------:R0:W0:Y:S01]  /*0390*/  SYNCS.EXCH.64 URZ, [UR8+0x31c40], UR4 ;  /* 0x031c4004083f75b2 */ /* 0x0000220008000100 */
[----:B------:R0:W0:Y:S01]  /*03a0*/  SYNCS.EXCH.64 URZ, [UR8+0x31c38], UR6 ;  /* 0x031c3806083f75b2 */ /* 0x0000220008000100 */
[----:B------:R0:W0:Y:S01]  /*03b0*/  SYNCS.EXCH.64 URZ, [UR8+0x31c48], UR4 ;  /* 0x031c4804083f75b2 */ /* 0x0000220008000100 */
[----:B------:R-:W-:Y:S01]  /*03c0*/  NOP ;  /* 0x0000000000007918 */ /* 0x000fe20000000000 */
.L_x_118:
[----:B------:R-:W5:Y:S01]  /*03d0*/  SHFL.IDX PT, R3, R0, RZ, 0x1f ;  /* 0x00001fff00037589 */ /* 0x000f6200000e0000 */
[----:B------:R-:W-:Y:S01]  /*03e0*/  NOP ;  /* 0x0000000000007918 */ /* 0x000fe20000000000 */
[----:B-----5:R-:W-:-:S13]  /*03f0*/  ISETP.NE.AND P0, PT, R3, RZ, PT ;  /* 0x000000ff0300720c */ /* 0x020fda0003f05270 */
[----:B------:R-:W-:Y:S05]  /*0400*/  @P0 BRA `(.L_x_119) ;  /* 0x0000000000480947 */ /* 0x000fea0003800000 */
[----:B0-----:R-:W0:Y:S01]  /*0410*/  S2UR UR5, SR_CgaCtaId ;  /* 0x00000000000579c3 */ /* 0x001e220000008800 */
[----:B------:R-:W-:Y:S01]  /*0420*/  UMOV UR4, 0x400 ;  /* 0x0000040000047882 */ /* 0x000fe20000000000 */
[----:B------:R-:W-:Y:S01]  /*0430*/  UMOV UR6, 0x1 ;  /* 0x0000000100067882 */ /* 0x000fe20000000000 */
[----:B------:R-:W-:Y:S01]  /*0440*/  UMOV UR7, 0x3 ;  /* 0x0000000300077882 */ /* 0x000fe20000000000 */
[----:B------:R-:W-:Y:S01]  /*0450*/  ELECT P0, URZ, PT ;  /* 0x00000000003f782f */ /* 0x000fe20003800000 */
[----:B0-----:R-:W-:Y:S02]  /*0460*/  ULEA UR8, UR5, UR4, 0x18 ;  /* 0x0000000405087291 */ /* 0x001fe4000f8ec03f */
[----:B------:R-:W-:-:S04]  /*0470*/  UIADD3 UR4, -UR6, 0x100000, URZ ;  /* 0x0010000006047890 */ /* 0x000fc8000fffe13f */
[----:B------:R-:W-:Y:S02]  /*0480*/  USHF.L.U32 UR5, UR4, 0xb, URZ ;  /* 0x0000000b04057899 */ /* 0x000fe4000800063f */
[----:B------:R-:W-:Y:S02]  /*0490*/  USHF.L.U32 UR4, UR4, 0x1, URZ ;  /* 0x0000000104047899 */ /* 0x000fe4000800063f */
[----:B------:R-:W-:-:S04]  /*04a0*/  UIADD3 UR6, -UR7, 0x100000, URZ ;  /* 0x0010000007067890 */ /* 0x000fc8000fffe13f */
[----:B------:R-:W-:Y:S02]  /*04b0*/  USHF.L.U32 UR7, UR6, 0xb, URZ ;  /* 0x0000000b06077899 */ /* 0x000fe4000800063f */
[----:B------:R-:W-:Y:S01]  /*04c0*/  USHF.L.U32 UR6, UR6, 0x1, URZ ;  /* 0x0000000106067899 */ /* 0x000fe2000800063f */
[----:B------:R-:W0:Y:S03]  /*04d0*/  FENCE.VIEW.ASYNC.S ;  /* 0x00000000000073c6 */ /* 0x000e260000000000 */
[----:B0-----:R0:W0:Y:S08]  /*04e0*/  SYNCS.EXCH.64 URZ, [UR8+0x31c50], UR4 ;  /* 0x031c5004083f75b2 */ /* 0x0010300008000100 */
[----:B------:R0:W0:Y:S01]  /*04f0*/  SYNCS.EXCH.64 URZ, [UR8+0x31c60], UR6 ;  /* 0x031c6006083f75b2 */ /* 0x0000220008000100 */
[----:B------:R0:W0:Y:S01]  /*0500*/  SYNCS.EXCH.64 URZ, [UR8+0x31c58], UR4 ;  /* 0x031c5804083f75b2 */ /* 0x0000220008000100 */
[----:B------:R0:W0:Y:S01]  /*0510*/  SYNCS.EXCH.64 URZ, [UR8+0x31c68], UR6 ;  /* 0x031c6806083f75b2 */ /* 0x0000220008000100 */
[----:B------:R-:W-:Y:S01]  /*0520*/  NOP ;  /* 0x0000000000007918 */ /* 0x000fe20000000000 */
.L_x_119:
[----:B------:R-:W5:Y:S01]  /*0530*/  SHFL.IDX PT, R3, R0, RZ, 0x1f ;  /* 0x00001fff00037589 */ /* 0x000f6200000e0000 */
[----:B------:R-:W-:Y:S01]  /*0540*/  NOP ;  /* 0x0000000000007918 */ /* 0x000fe20000000000 */
[----:B-----5:R-:W-:-:S13]  /*0550*/  ISETP.NE.AND P0, PT, R3, RZ, PT ;  /* 0x000000ff0300720c */ /* 0x020fda0003f05270 */
[----:B------:R-:W-:Y:S05]  /*0560*/  @P0 BRA `(.L_x_120) ;  /* 0x0000000000380947 */ /* 0x000fea0003800000 */
[----:B0-----:R-:W0:Y:S01]  /*0570*/  S2UR UR5, SR_CgaCtaId ;  /* 0x00000000000579c3 */ /* 0x001e220000008800 */
[----:B------:R-:W-:Y:S01]  /*0580*/  UMOV UR4, 0x400 ;  /* 0x0000040000047882 */ /* 0x000fe20000000000 */
[----:B------:R-:W-:Y:S01]  /*0590*/  UMOV UR7, 0x1 ;  /* 0x0000000100077882 */ /* 0x000fe20000000000 */
[----:B------:R-:W-:Y:S01]  /*05a0*/  ELECT P0, URZ, PT ;  /* 0x00000000003f782f */ /* 0x000fe20003800000 */
[----:B0-----:R-:W-:Y:S02]  /*05b0*/  ULEA UR6, UR5, UR4, 0x18 ;  /* 0x0000000405067291 */ /* 0x001fe4000f8ec03f */
[----:B------:R-:W-:-:S04]  /*05c0*/  UIADD3 UR4, -UR7, 0x100000, URZ ;  /* 0x0010000007047890 */ /* 0x000fc8000fffe13f */
[----:B------:R-:W-:Y:S02]  /*05d0*/  USHF.L.U32 UR5, UR4, 0xb, URZ ;  /* 0x0000000b04057899 */ /* 0x000fe4000800063f */
[----:B------:R-:W-:Y:S01]  /*05e0*/  USHF.L.U32 UR4, UR4, 0x1, URZ ;  /* 0x0000000104047899 */ /* 0x000fe2000800063f */
[----:B------:R-:W0:Y:S11]  /*05f0*/  FENCE.VIEW.ASYNC.S ;  /* 0x00000000000073c6 */ /* 0x000e360000000000 */
[----:B0-----:R0:W0:Y:S01]  /*0600*/  SYNCS.EXCH.64 URZ, [UR6+0x31c70], UR4 ;  /* 0x031c7004063f75b2 */ /* 0x0010220008000100 */
[----:B------:R0:W0:Y:S01]  /*0610*/  SYNCS.EXCH.64 URZ, [UR6+0x31c80], UR4 ;  /* 0x031c8004063f75b2 */ /* 0x0000220008000100 */
[----:B------:R0:W0:Y:S01]  /*0620*/  SYNCS.EXCH.64 URZ, [UR6+0x31c78], UR4 ;  /* 0x031c7804063f75b2 */ /* 0x0000220008000100 */
[----:B------:R0:W0:Y:S01]  /*0630*/  SYNCS.EXCH.64 URZ, [UR6+0x31c88], UR4 ;  /* 0x031c8804063f75b2 */ /* 0x0000220008000100 */
[----:B------:R-:W-:Y:S01]  /*0640*/  NOP ;  /* 0x0000000000007918 */ /* 0x000fe20000000000 */
.L_x_120:
        /* <DEDUP_REMOVED lines=22> */
.L_x_121:
        /* <DEDUP_REMOVED lines=22> */
.L_x_122:
[----:B--2---:R-:W-:Y:S01]  /*0910*/  ISETP.NE.AND P0, PT, R2, RZ, PT ;  /* 0x000000ff0200720c */ /* 0x004fe20003f05270 */
[----:B------:R-:W-:Y:S01]  /*0920*/  IMAD.MOV.U32 R2, RZ, RZ, 0x1 ;  /* 0x00000001ff027424 */ /* 0x000fe200078e00ff */
[----:B------:R-:W-:Y:S01]  /*0930*/  NOP ;  /* 0x0000000000007918 */ /* 0x000fe20000000000 */
[----:B------:R-:W-:-:S03]  /*0940*/  ULDC.64 UR60, c[0x0][0x208] ;  /* 0x00008200003c7ab9 */ /* 0x000fc60000000a00 */
[----:B------:R-:W-:-:S05]  /*0950*/  SEL R2, R2, 0x2, !P0 ;  /* 0x0000000202027807 */ /* 0x000fca0004000000 */
[----:B------:R2:W-:Y:S01]  /*0960*/  STL [R1+0x14], R2 ;  /* 0x0000140201007387 */ /* 0x0005e20000100800 */
[----:B01-34-:R-:W-:Y:S06]  /*0970*/  BAR.SYNC.DEFER_BLOCKING 0x0 ;  /* 0x0000000000007b1d */ /* 0x01bfec0000010000 */
[----:B------:R-:W-:Y:S05]  /*0980*/  @!P0 BRA `(.L_x_123) ;  /* 0x000000ac00a88947 */ /* 0x000fea0003800000 */
.L_x_124:
[----:B------:R-:W-:-:S08]  /*0990*/  NOP ;  /* 0x0000000000007918 */ /* 0x000fd00000000000 */
[----:B------:R-:W0:Y:S02]  /*09a0*/  USETMAXREG.TRY_ALLOC.CTAPOOL UP0, 0xa0 ;  /* 0x000000a0000079c8 */ /* 0x000e240008000600 */
[----:B0-----:R-:W-:-:S13]  /*09b0*/  PLOP3.LUT P0, PT, PT, PT, UP0, 0x80, 0x0 ;  /* 0x000000000000781c */ /* 0x001fda0003f0f008 */
[----:B------:R-:W-:Y:S05]  /*09c0*/  @!P0 BRA `(.L_x_124) ;  /* 0xfffffffc00f08947 */ /* 0x000fea000383ffff */
[----:B--2---:R-:W0:Y:S01]  /*09d0*/  S2R R2, SR_TID.X ;  /* 0x0000000000027919 */ /* 0x004e220000002100 */
[----:B------:R-:W1:Y:S01]  /*09e0*/  S2UR UR4, SR_CgaCtaId ;  /* 0x00000000000479c3 */ /* 0x000e620000008800 */
[----:B------:R-:W-:-:S07]  /*09f0*/  UMOV UR36, 0x400 ;  /* 0x0000040000247882 */ /* 0x000fce0000000000 */
[----:B------:R-:W-:Y:S06]  /*0a00*/  BAR.ARV 0x8, 0x1a0 ;  /* 0x0206800000007b1d */ /* 0x000fec0000002000 */
[----:B-1----:R-:W-:-:S03]  /*0a10*/  ULEA UR36, UR4, UR36, 0x18 ;  /* 0x0000002404247291 */ /* 0x002fc6000f8ec03f */
[----:B------:R-:W-:Y:S01]  /*0a20*/  ULDC UR4, c[0x0][0xc14] ;  /* 0x0003050000047ab9 */ /* 0x000fe20000000800 */
[----:B0-----:R-:W-:-:S04]  /*0a30*/  LOP3.LUT R0, R2, 0xffffff80, RZ, 0xc0, !PT ;  /* 0xffffff8002007812 */ /* 0x001fc800078ec0ff */
[----:B------:R-:W-:-:S13]  /*0a40*/  ISETP.NE.AND P0, PT, R0, 0x80, PT ;  /* 0x000000800000780c */ /* 0x000fda0003f05270 */
[----:B------:R-:W-:Y:S08]  /*0a50*/  @!P0 BAR.ARV 0x9, 0x100 ;  /* 0x0244000000008b1d */ /* 0x000ff00000002000 */
[----:B------:R-:W-:Y:S06]  /*0a60*/  BAR.SYNC.DEFER_BLOCKING 0x5, 0x1a0 ;  /* 0x0146800000007b1d */ /* 0x000fec0000010000 */
[----:B------:R-:W0:Y:S02]  /*0a70*/  LDS.128 R28, [UR36+0x31cd0] ;  /* 0x031cd024ff1c7984 */ /* 0x000e240008000c00 */
[----:B------:R-:W-:Y:S06]  /*0a80*/  BAR.ARV 0x4, 0x1a0 ;  /* 0x0106800000007b1d */ /* 0x000fec0000002000 */
[----:B0-----:R-:W-:-:S13]  /*0a90*/  ISETP.GE.AND P0, PT, R31, UR4, PT ;  /* 0x000000041f007c0c */ /* 0x001fda000bf06270 */
[----:B------:R-:W-:Y:S05]  /*0aa0*/  @P0 EXIT ;  /* 0x000000000000094d */ /* 0x000fea0003800000 */
[----:B------:R-:W2:Y:S01]  /*0ab0*/  LDL.LU R14, [R1+0x14] ;  /* 0x00001400010e7983 */ /* 0x000ea20000300800 */
[----:B------:R-:W-:-:S05]  /*0ac0*/  VIADD R155, R2, 0xffffff80 ;  /* 0xffffff80029b7836 */ /* 0x000fca0000000000 */
[----:B------:R-:W-:-:S04]  /*0ad0*/  SHF.R.S32.HI R0, RZ, 0x1f, R155 ;  /* 0x0000001fff007819 */ /* 0x000fc8000001149b */
[----:B------:R-:W-:-:S04]  /*0ae0*/  LEA.HI R2, R0, R155, RZ, 0x4 ;  /* 0x0000009b00027211 */ /* 0x000fc800078f20ff */
[----:B------:R-:W-:-:S04]  /*0af0*/  SHF.R.S32.HI R3, RZ, 0x4, R2 ;  /* 0x00000004ff037819 */ /* 0x000fc80000011402 */
[C---:B------:R-:W-:Y:S02]  /*0b00*/  LEA.HI R4, R2.reuse, R3, RZ, 0x1 ;  /* 0x0000000302047211 */ /* 0x040fe400078f08ff */
[----:B------:R-:W-:Y:S02]  /*0b10*/  LOP3.LUT R2, R2, 0xfffffff0, RZ, 0xc0, !PT ;  /* 0xfffffff002027812 */ /* 0x000fe400078ec0ff */
[----:B------:R-:W-:-:S03]  /*0b20*/  LOP3.LUT R4, R4, 0x1ffffffe, RZ, 0xc0, !PT ;  /* 0x1ffffffe04047812 */ /* 0x000fc600078ec0ff */
[----:B------:R-:W-:Y:S01]  /*0b30*/  IMAD.IADD R2, R155, 0x1, -R2 ;  /* 0x000000019b027824 */ /* 0x000fe200078e0a02 */
[CC--:B------:R-:W-:Y:S01]  /*0b40*/  LEA.HI R151, R0.reuse, R155.reuse, RZ, 0x7 ;  /* 0x0000009b00977211 */ /* 0x0c0fe200078f38ff */
[----:B------:R-:W-:Y:S01]  /*0b50*/  IMAD.IADD R4, R3, 0x1, -R4 ;  /* 0x0000000103047824 */ /* 0x000fe200078e0a04 */
[----:B------:R-:W-:Y:S02]  /*0b60*/  LEA.HI R5, R0, R155, RZ, 0x5 ;  /* 0x0000009b00057211 */ /* 0x000fe400078f28ff */
[----:B------:R-:W-:Y:S02]  /*0b70*/  SHF.R.S32.HI R3, RZ, 0x1f, R2 ;  /* 0x0000001fff037819 */ /* 0x000fe40000011402 */
[----:B------:R-:W-:Y:S02]  /*0b80*/  LOP3.LUT R150, R151, 0xffffff80, RZ, 0xc0, !PT ;  /* 0xffffff8097967812 */ /* 0x000fe400078ec0ff */
[----:B------:R-:W-:Y:S02]  /*0b90*/  SHF.R.S32.HI R7, RZ, 0x5, R5 ;  /* 0x00000005ff077819 */ /* 0x000fe40000011405 */
[-C--:B------:R-:W-:Y:S01]  /*0ba0*/  LEA.HI R5, R3, R2.reuse, RZ, 0x3 ;  /* 0x0000000203057211 */ /* 0x080fe200078f18ff */
[----:B------:R-:W-:Y:S01]  /*0bb0*/  IMAD.IADD R150, R155, 0x1, -R150 ;  /* 0x000000019b967824 */ /* 0x000fe200078e0a96 */
[----:B------:R-:W-:-:S03]  /*0bc0*/  LEA.HI R3, R3, R2, RZ, 0x2 ;  /* 0x0000000203037211 */ /* 0x000fc600078f10ff */
[----:B------:R-:W-:Y:S01]  /*0bd0*/  IMAD.SHL.U32 R6, R5, 0x10, RZ ;  /* 0x0000001005067824 */ /* 0x000fe200078e00ff */
[----:B------:R-:W-:Y:S02]  /*0be0*/  LOP3.LUT R5, R3, 0x7fffffc, RZ, 0xc0, !PT ;  /* 0x07fffffc03057812 */ /* 0x000fe400078ec0ff */
[----:B------:R-:W-:Y:S02]  /*0bf0*/  SHF.R.S32.HI R3, RZ, 0x2, R3 ;  /* 0x00000002ff037819 */ /* 0x000fe40000011403 */
[----:B------:R-:W-:-:S03]  /*0c00*/  SHF.R.S32.HI R9, RZ, 0x1f, R150 ;  /* 0x0000001fff097819 */ /* 0x000fc60000011496 */
[----:B------:R-:W-:Y:S01]  /*0c10*/  IMAD.SHL.U32 R3, R3, 0x40, RZ ;  /* 0x0000004003037824 */ /* 0x000fe200078e00ff */
[----:B------:R-:W-:Y:S01]  /*0c20*/  LEA.HI R10, R9, R150, RZ, 0x2 ;  /* 0x00000096090a7211 */ /* 0x000fe200078f10ff */
[----:B------:R-:W-:Y:S02]  /*0c30*/  IMAD R13, R7, 0x10, R2 ;  /* 0x00000010070d7824 */ /* 0x000fe400078e0202 */
[----:B------:R-:W-:Y:S01]  /*0c40*/  IMAD.SHL.U32 R4, R4, 0x8, RZ ;  /* 0x0000000804047824 */ /* 0x000fe200078e00ff */
[--C-:B------:R-:W-:Y:S02]  /*0c50*/  SHF.R.S32.HI R11, RZ, 0x2, R10.reuse ;  /* 0x00000002ff0b7819 */ /* 0x100fe4000001140a */
[----:B------:R-:W-:Y:S02]  /*0c60*/  SHF.R.S32.HI R12, RZ, 0x1f, R10 ;  /* 0x0000001fff0c7819 */ /* 0x000fe4000001140a */
[----:B------:R-:W-:Y:S02]  /*0c70*/  LOP3.LUT R3, R3, 0x40, RZ, 0xc0, !PT ;  /* 0x0000004003037812 */ /* 0x000fe400078ec0ff */
[----:B------:R-:W-:Y:S01]  /*0c80*/  SHF.R.S32.HI R151, RZ, 0x7, R151 ;  /* 0x00000007ff977819 */ /* 0x000fe20000011497 */
[----:B------:R-:W-:Y:S01]  /*0c90*/  IMAD.U32 R154, R13, 0x20, R4 ;  /* 0x000000200d9a7824 */ /* 0x000fe200078e0004 */
[----:B------:R-:W-:-:S02]  /*0ca0*/  LOP3.LUT R6, R6, 0x7fffff80, RZ, 0xc0, !PT ;  /* 0x7fffff8006067812 */ /* 0x000fc400078ec0ff */
[----:B------:R-:W-:Y:S02]  /*0cb0*/  LEA.HI R12, R12, R11, RZ, 0x3 ;  /* 0x0000000b0c0c7211 */ /* 0x000fe400078f18ff */
[----:B------:R-:W-:Y:S01]  /*0cc0*/  LOP3.LUT R4, R3, 0x8, R4, 0xf8, !PT ;  /* 0x0000000803047812 */ /* 0x000fe200078ef804 */
[----:B------:R-:W-:Y:S01]  /*0cd0*/  IMAD.HI R8, R151, 0x55555556, RZ ;  /* 0x5555555697087827 */ /* 0x000fe200078e02ff */
[----:B------:R-:W-:Y:S02]  /*0ce0*/  SHF.R.U32.HI R3, RZ, 0x3, R3 ;  /* 0x00000003ff037819 */ /* 0x000fe40000011603 */
[----:B------:R-:W-:Y:S01]  /*0cf0*/  IADD3 R5, R2, -R5, RZ ;  /* 0x8000000502057210 */ /* 0x000fe20007ffe0ff */
[----:B------:R-:W-:Y:S01]  /*0d00*/  IMAD R6, R7, 0x100, R6 ;  /* 0x0000010007067824 */ /* 0x000fe200078e0206 */
[----:B------:R-:W-:Y:S02]  /*0d10*/  LEA.HI R0, R0, R155, RZ, 0x2 ;  /* 0x0000009b00007211 */ /* 0x000fe400078f10ff */
[----:B------:R-:W-:-:S02]  /*0d20*/  LOP3.LUT R12, R12, 0xfffffff8, RZ, 0xc0, !PT ;  /* 0xfffffff80c0c7812 */ /* 0x000fc400078ec0ff */
[----:B------:R-:W-:Y:S02]  /*0d30*/  LEA.HI R9, R9, R150, RZ, 0x5 ;  /* 0x0000009609097211 */ /* 0x000fe400078f28ff */
[----:B------:R-:W-:Y:S01]  /*0d40*/  LOP3.LUT R3, R4, R3, RZ, 0x3c, !PT ;  /* 0x0000000304037212 */ /* 0x000fe200078e3cff */
[----:B------:R-:W-:Y:S01]  /*0d50*/  IMAD R6, R5, 0x10, R6 ;  /* 0x0000001005067824 */ /* 0x000fe200078e0206 */
[----:B------:R-:W-:Y:S01]  /*0d60*/  LOP3.LUT R4, R0, 0x1ffffffc, RZ, 0xc0, !PT ;  /* 0x1ffffffc00047812 */ /* 0x000fe200078ec0ff */
[----:B------:R-:W-:Y:S01]  /*0d70*/  IMAD.IADD R12, R11, 0x1, -R12 ;  /* 0x000000010b0c7824 */ /* 0x000fe200078e0a0c */
[----:B------:R-:W-:Y:S02]  /*0d80*/  LEA.HI R8, R8, R8, RZ, 0x1 ;  /* 0x0000000808087211 */ /* 0x000fe400078f08ff */
[----:B------:R-:W-:Y:S02]  /*0d90*/  LOP3.LUT R7, R10, 0x7ffffffc, RZ, 0xc0, !PT ;  /* 0x7ffffffc0a077812 */ /* 0x000fe400078ec0ff */
[----:B------:R-:W-:Y:S01]  /*0da0*/  SHF.R.S32.HI R9, RZ, 0x5, R9 ;  /* 0x00000005ff097819 */ /* 0x000fe20000011409 */
[----:B------:R-:W-:Y:S01]  /*0db0*/  IMAD.IADD R2, R3, 0x1, R6 ;  /* 0x0000000103027824 */ /* 0x000fe200078e0206 */
[----:B------:R-:W-:Y:S01]  /*0dc0*/  IADD3 R7, R150, -R7, RZ ;  /* 0x8000000796077210 */ /* 0x000fe20007ffe0ff */
[----:B------:R-:W-:-:S02]  /*0dd0*/  IMAD.IADD R4, R155, 0x1, -R4 ;  /* 0x000000019b047824 */ /* 0x000fc400078e0a04 */
[----:B------:R-:W-:Y:S02]  /*0de0*/  IMAD.MOV.U32 R152, RZ, RZ, -0x2 ;  /* 0xfffffffeff987424 */ /* 0x000fe400078e00ff */
[----:B------:R-:W-:Y:S02]  /*0df0*/  IMAD R8, R8, -0x3, R151 ;  /* 0xfffffffd08087824 */ /* 0x000fe400078e0297 */
[----:B------:R-:W-:Y:S01]  /*0e00*/  IMAD R9, R9, 0x10, R12 ;  /* 0x0000001009097824 */ /* 0x000fe200078e020c */
[----:B------:R-:W-:Y:S01]  /*0e10*/  SHF.R.S32.HI R18, RZ, 0x2, R0 ;  /* 0x00000002ff127819 */ /* 0x000fe20000011400 */
[----:B------:R-:W-:Y:S01]  /*0e20*/  IMAD R152, R7, R152, 0x90 ;  /* 0x0000009007987424 */ /* 0x000fe200078e0298 */
[----:B------:R-:W-:Y:S01]  /*0e30*/  SHF.L.U32 R17, R4, 0x3, RZ ;  /* 0x0000000304117819 */ /* 0x000fe200000006ff */
[----:B------:R-:W-:Y:S01]  /*0e40*/  IMAD R153, R8, 0x40, R9 ;  /* 0x0000004008997824 */ /* 0x000fe200078e0209 */
[----:B------:R-:W-:Y:S01]  /*0e50*/  LEA R2, R2, UR36, 0x1 ;  /* 0x0000002402027c11 */ /* 0x000fe2000f8e08ff */
[----:B------:R-:W-:-:S02]  /*0e60*/  IMAD.MOV.U32 R149, RZ, RZ, RZ ;  /* 0x000000ffff957224 */ /* 0x000fc400078e00ff */
[----:B------:R-:W-:Y:S01]  /*0e70*/  IMAD.MOV.U32 R16, RZ, RZ, RZ ;  /* 0x000000ffff107224 */ /* 0x000fe200078e00ff */
[----:B------:R-:W-:Y:S01]  /*0e80*/  UMOV UR39, URZ ;  /* 0x0000003f00277c82 */ /* 0x000fe20008000000 */
[----:B--2---:R-:W-:-:S07]  /*0e90*/  LOP3.LUT R144, R14, 0x1, RZ, 0xfc, !PT ;  /* 0x000000010e907812 */ /* 0x004fce00078efcff */
.L_x_158:
[----:B---3-5:R-:W0:Y:S01]  /*0ea0*/  LDC.64 R4, c[0x0][0xc60] ;  /* 0x00031800ff047b82 */ /* 0x028e220000000a00 */
[----:B------:R-:W-:Y:S01]  /*0eb0*/  ULDC.64 UR4, c[0x0][0xa28] ;  /* 0x00028a0000047ab9 */ /* 0x000fe20000000a00 */
[----:B------:R-:W-:Y:S01]  /*0ec0*/  IMAD.MOV.U32 R0, RZ, RZ, RZ ;  /* 0x000000ffff007224 */ /* 0x000fe200078e00ff */
[----:B------:R-:W-:Y:S01]  /*0ed0*/  ULDC.64 UR6, c[0x0][0xa20] ;  /* 0x0002880000067ab9 */ /* 0x000fe20000000a00 */
[----:B0-----:R-:W-:-:S05]  /*0ee0*/  IMAD.WIDE R4, R31, 0x4, R4 ;  /* 0x000000041f047825 */ /* 0x001fca00078e0204 */
[----:B--2---:R-:W2:Y:S01]  /*0ef0*/  LDG.E R145, desc[UR60][R4.64] ;  /* 0x0000003c04917981 */ /* 0x004ea2000c1e1900 */
[----:B------:R-:W-:-:S04]  /*0f00*/  ISETP.NE.U32.AND P0, PT, RZ, UR4, PT ;  /* 0x00000004ff007c0c */ /* 0x000fc8000bf05070 */
[----:B------:R-:W-:Y:S02]  /*0f10*/  ISETP.NE.AND.EX P0, PT, RZ, UR5, PT, P0 ;  /* 0x00000005ff007c0c */ /* 0x000fe4000bf05300 */
[----:B--2---:R-:W-:-:S11]  /*0f20*/  SHF.R.S32.HI R148, RZ, 0x1f, R145 ;  /* 0x0000001fff947819 */ /* 0x004fd60000011491 */
[----:B------:R-:W-:-:S04]  /*0f30*/  @P0 LEA R6, P1, R145, UR4, 0x2 ;  /* 0x0000000491060c11 */ /* 0x000fc8000f8210ff */
[----:B------:R-:W-:Y:S01]  /*0f40*/  @P0 LEA.HI.X R7, R145, UR5, R148, 0x2, P1 ;  /* 0x0000000591070c11 */ /* 0x000fe200088f1494 */
[----:B------:R-:W-:-:S04]  /*0f50*/  ULDC.64 UR4, c[0x0][0x3f8] ;  /* 0x0000fe0000047ab9 */ /* 0x000fc80000000a00 */
[----:B------:R0:W5:Y:S01]  /*0f60*/  @P0 LDG.E R0, desc[UR60][R6.64] ;  /* 0x0000003c06000981 */ /* 0x000162000c1e1900 */
[----:B------:R-:W-:Y:S01]  /*0f70*/  ISETP.NE.U32.AND P0, PT, RZ, UR6, PT ;  /* 0x00000006ff007c0c */ /* 0x000fe2000bf05070 */
[----:B------:R-:W-:-:S03]  /*0f80*/  UISETP.NE.U32.AND UP0, UPT, UR4, URZ, UPT ;  /* 0x0000003f0400728c */ /* 0x000fc6000bf05070 */
[----:B------:R-:W-:Y:S01]  /*0f90*/  ISETP.NE.AND.EX P0, PT, RZ, UR7, PT, P0 ;  /* 0x00000007ff007c0c */ /* 0x000fe2000bf05300 */
[----:B------:R-:W-:Y:S01]  /*0fa0*/  UISETP.NE.AND.EX UP0, UPT, UR5, URZ, UPT, UP0 ;  /* 0x0000003f0500728c */ /* 0x000fe2000bf05300 */
[----:B------:R-:W-:Y:S02]  /*0fb0*/  ULDC UR4, c[0x0][0x404] ;  /* 0x0001010000047ab9 */ /* 0x000fe40000000800 */
[----:B------:R-:W-:Y:S01]  /*0fc0*/  ULDC UR5, c[0x0][0x2e0] ;  /* 0x0000b80000057ab9 */ /* 0x000fe20000000800 */
[----:B------:R-:W-:-:S04]  /*0fd0*/  USEL UR4, UR4, 0x1, UP0 ;  /* 0x0000000104047887 */ /* 0x000fc80008000000 */
[----:B------:R-:W-:-:S04]  /*0fe0*/  UIMAD UR4, UR4, UR5, URZ ;  /* 0x00000005040472a4 */ /* 0x000fc8000f8e023f */
[C---:B------:R-:W-:Y:S02]  /*0ff0*/  @P0 LEA R4, P1, R145.reuse, UR6, 0x2 ;  /* 0x0000000691040c11 */ /* 0x040fe4000f8210ff */
[----:B------:R-:W-:Y:S02]  /*1000*/  IMAD.U32 R23, RZ, RZ, UR4 ;  /* 0x00000004ff177e24 */ /* 0x000fe4000f8e00ff */
[----:B------:R-:W-:-:S05]  /*1010*/  @P0 LEA.HI.X R5, R145, UR7, R148, 0x2, P1 ;  /* 0x0000000791050c11 */ /* 0x000fca00088f1494 */
[----:B------:R0:W5:Y:S01]  /*1020*/  @P0 LDG.E R23, desc[UR60][R4.64] ;  /* 0x0000003c04170981 */ /* 0x000162000c1e1900 */
[----:B-1--4-:R-:W-:Y:S05]  /*1030*/  @P0 BRA `(.L_x_125) ;  /* 0x0000000000240947 */ /* 0x012fea0003800000 */
[----:B------:R-:W-:Y:S02]  /*1040*/  ULDC.64 UR4, c[0x0][0xa08] ;  /* 0x0002820000047ab9 */ /* 0x000fe40000000a00 */
[----:B------:R-:W-:-:S04]  /*1050*/  ISETP.NE.U32.AND P0, PT, RZ, UR4, PT ;  /* 0x00000004ff007c0c */ /* 0x000fc8000bf05070 */
[----:B------:R-:W-:-:S13]  /*1060*/  ISETP.NE.AND.EX P0, PT, RZ, UR5, PT, P0 ;  /* 0x00000005ff007c0c */ /* 0x000fda000bf05300 */
[----:B------:R-:W-:Y:S05]  /*1070*/  @!P0 BRA `(.L_x_125) ;  /* 0x0000000000148947 */ /* 0x000fea0003800000 */
[----:B0-----:R-:W0:Y:S02]  /*1080*/  LDC.64 R4, c[0x0][0xa08] ;  /* 0x00028200ff047b82 */ /* 0x001e240000000a00 */
[----:B0-----:R-:W-:-:S05]  /*1090*/  IMAD.WIDE R4, R145, 0x4, R4 ;  /* 0x0000000491047825 */ /* 0x001fca00078e0204 */
[----:B-----5:R-:W2:Y:S04]  /*10a0*/  LDG.E R23, desc[UR60][R4.64] ;  /* 0x0000003c04177981 */ /* 0x020ea8000c1e1900 */
[----:B------:R-:W2:Y:S02]  /*10b0*/  LDG.E R6, desc[UR60][R4.64+0x4] ;  /* 0x0000043c04067981 */ /* 0x000ea4000c1e1900 */
[----:B--2---:R-:W-:-:S07]  /*10c0*/  IMAD.IADD R23, R6, 0x1, -R23 ;  /* 0x0000000106177824 */ /* 0x004fce00078e0a17 */
.L_x_125:
[----:B-----5:R-:W-:Y:S01]  /*10d0*/  IMAD.IADD R23, R23, 0x1, -R0 ;  /* 0x0000000117177824 */ /* 0x020fe200078e0a00 */
[----:B------:R-:W-:Y:S01]  /*10e0*/  PLOP3.LUT P0, PT, PT, PT, PT, 0x80, 0x0 ;  /* 0x000000000000781c */ /* 0x000fe20003f0f070 */
[----:B------:R-:W-:Y:S01]  /*10f0*/  IMAD.MOV.U32 R147, RZ, RZ, R29 ;  /* 0x000000ffff937224 */ /* 0x000fe200078e001d */
[----:B------:R-:W-:Y:S01]  /*1100*/  CS2R R38, SRZ ;  /* 0x0000000000267805 */ /* 0x000fe2000001ff00 */
[C---:B------:R-:W-:Y:S01]  /*1110*/  VIADD R0, R23.reuse, 0x8f ;  /* 0x0000008f17007836 */ /* 0x040fe20000000000 */
[----:B------:R-:W-:Y:S01]  /*1120*/  ISETP.GE.AND P1, PT, R23, 0x1, PT ;  /* 0x000000011700780c */ /* 0x000fe20003f26270 */
[----:B------:R-:W-:Y:S01]  /*1130*/  IMAD.MOV.U32 R146, RZ, RZ, R30 ;  /* 0x000000ffff927224 */ /* 0x000fe200078e001e */
[----:B------:R-:W-:Y:S01]  /*1140*/  CS2R R34, SRZ ;  /* 0x0000000000227805 */ /* 0x000fe2000001ff00 */
[----:B------:R-:W-:Y:S01]  /*1150*/  IMAD.HI R0, R0, 0x38e38e39, RZ ;  /* 0x38e38e3900007827 */ /* 0x000fe200078e02ff */
[----:B------:R-:W-:Y:S02]  /*1160*/  CS2R R32, SRZ ;  /* 0x0000000000207805 */ /* 0x000fe4000001ff00 */
[----:B------:R-:W-:-:S02]  /*1170*/  CS2R R44, SRZ ;  /* 0x00000000002c7805 */ /* 0x000fc4000001ff00 */
[----:B------:R-:W-:Y:S02]  /*1180*/  CS2R R36, SRZ ;  /* 0x0000000000247805 */ /* 0x000fe4000001ff00 */
[----:B------:R-:W-:Y:S02]  /*1190*/  CS2R R42, SRZ ;  /* 0x00000000002a7805 */ /* 0x000fe4000001ff00 */
[----:B------:R-:W-:Y:S02]  /*11a0*/  SHF.R.U32.HI R3, RZ, 0x1f, R0 ;  /* 0x0000001fff037819 */ /* 0x000fe40000011600 */
[----:B------:R-:W-:Y:S02]  /*11b0*/  CS2R R48, SRZ ;  /* 0x0000000000307805 */ /* 0x000fe4000001ff00 */
[----:B------:R-:W-:Y:S02]  /*11c0*/  CS2R R46, SRZ ;  /* 0x00000000002e7805 */ /* 0x000fe4000001ff00 */
[----:B------:R-:W-:-:S02]  /*11d0*/  CS2R R40, SRZ ;  /* 0x0000000000287805 */ /* 0x000fc4000001ff00 */
[----:B------:R-:W-:Y:S01]  /*11e0*/  LEA.HI.SX32 R22, R0, R3, 0x1b ;  /* 0x0000000300167211 */ /* 0x000fe200078fdaff */
[----:B------:R-:W-:Y:S01]  /*11f0*/  IMAD.MOV.U32 R3, RZ, RZ, RZ ;  /* 0x000000ffff037224 */ /* 0x000fe200078e00ff */
[----:B------:R-:W-:Y:S02]  /*1200*/  MOV R0, RZ ;  /* 0x000000ff00007202 */ /* 0x000fe40000000f00 */
        /* <DEDUP_REMOVED lines=11> */
[----:B0-----:R-:W-:Y:S01]  /*12c0*/  CS2R R6, SRZ ;  /* 0x0000000000067805 */ /* 0x001fe2000001ff00 */
[----:B------:R-:W-:Y:S01]  /*12d0*/  IMAD.MOV.U32 R8, RZ, RZ, RZ ;  /* 0x000000ffff087224 */ /* 0x000fe200078e00ff */
[----:B------:R-:W-:Y:S01]  /*12e0*/  CS2R R80, SRZ ;  /* 0x0000000000507805 */ /* 0x000fe2000001ff00 */
[----:B------:R-:W-:Y:S02]  /*12f0*/  IMAD.MOV.U32 R20, RZ, RZ, RZ ;  /* 0x000000ffff147224 */ /* 0x000fe400078e00ff */
[----:B------:R-:W-:Y:S02]  /*1300*/  IMAD.MOV.U32 R83, RZ, RZ, RZ ;  /* 0x000000ffff537224 */ /* 0x000fe400078e00ff */
[----:B------:R-:W-:Y:S01]  /*1310*/  IMAD.MOV.U32 R85, RZ, RZ, RZ ;  /* 0x000000ffff557224 */ /* 0x000fe200078e00ff */
[----:B------:R-:W-:Y:S06]  /*1320*/  @!P1 BRA `(.L_x_126) ;  /* 0x0000008c00809947 */ /* 0x000fec0003800000 */
[----:B------:R-:W0:Y:S01]  /*1330*/  SHFL.IDX PT, R0, R151, RZ, 0x1f ;  /* 0x00001fff97007589 */ /* 0x000e2200000e0000 */
[----:B------:R-:W-:-:S04]  /*1340*/  UIADD3 UR6, UR36, 0x24300, URZ ;  /* 0x0002430024067890 */ /* 0x000fc8000fffe03f */
[----:B------:R-:W-:-:S06]  /*1350*/  ULOP3.LUT UP0, URZ, UR6, 0x9f, URZ, 0xc0, !UPT ;  /* 0x0000009f063f7892 */ /* 0x000fcc000f80c03f */
[----:B------:R-:W-:Y:S02]  /*1360*/  PLOP3.LUT P0, PT, PT, PT, UP0, 0x80, 0x0 ;  /* 0x000000000000781c */ /* 0x000fe40003f0f008 */
[----:B0-----:R-:W-:-:S13]  /*1370*/  R2UR UR38, R0 ;  /* 0x00000000002672ca */ /* 0x001fda00000e0000 */
[----:B------:R-:W-:-:S04]  /*1380*/  UIMAD.WIDE UR4, UR38, 0x55555556, URZ ;  /* 0x55555556260478a5 */ /* 0x000fc8000f8e023f */
[----:B------:R-:W-:-:S04]  /*1390*/  ULEA.HI UR5, UR5, UR5, URZ, 0x1 ;  /* 0x0000000505057291 */ /* 0x000fc8000f8f083f */
[----:B------:R-:W-:-:S04]  /*13a0*/  UIMAD UR40, UR5, -0x3, UR38 ;  /* 0xfffffffd052878a4 */ /* 0x000fc8000f8e0226 */
[----:B------:R-:W-:-:S04]  /*13b0*/  ULEA UR4, UR40, UR6, 0xb ;  /* 0x0000000628047291 */ /* 0x000fc8000f8e583f */
[----:B------:R-:W-:-:S04]  /*13c0*/  USHF.R.U32.HI UR4, URZ, 0x4, UR4 ;  /* 0x000000043f047899 */ /* 0x000fc80008011604 */
[----:B------:R-:W-:Y:S01]  /*13d0*/  ULOP3.LUT UR37, UR4, 0x3fff, URZ, 0xc0, !UPT ;  /* 0x00003fff04257892 */ /* 0x000fe2000f8ec03f */
[----:B------:R-:W-:Y:S11]  /*13e0*/  @!P0 BRA `(.L_x_127) ;  /* 0x0000000000408947 */ /* 0x000ff60003800000 */
[----:B------:R-:W-:Y:S01]  /*13f0*/  MOV R0, 0x0 ;  /* 0x0000000000007802 */ /* 0x000fe20000000f00 */
[----:B------:R-:W-:Y:S01]  /*1400*/  ULDC.64 UR4, c[0x4][0xa8] ;  /* 0x01002a0000047ab9 */ /* 0x000fe20000000a00 */
[----:B------:R-:W-:Y:S01]  /*1410*/  ULDC.64 UR6, c[0x4][0x20] ;  /* 0x0100080000067ab9 */ /* 0x000fe20000000a00 */
[----:B------:R-:W-:Y:S01]  /*1420*/  IMAD.U32 R4, RZ, RZ, UR4 ;  /* 0x00000004ff047e24 */ /* 0x000fe2000f8e00ff */
[----:B------:R0:W1:Y:S01]  /*1430*/  LDC.64 R14, c[0x4][R0] ;  /* 0x01000000000e7b82 */ /* 0x0000620000000a00 */
[----:B------:R-:W-:Y:S01]  /*1440*/  MOV R5, UR5 ;  /* 0x0000000500057c02 */ /* 0x000fe20008000f00 */
[----:B------:R-:W-:Y:S01]  /*1450*/  ULDC.64 UR4, c[0x4][0xb0] ;  /* 0x01002c0000047ab9 */ /* 0x000fe20000000a00 */
[----:B------:R-:W-:Y:S01]  /*1460*/  IMAD.U32 R10, RZ, RZ, UR6 ;  /* 0x00000006ff0a7e24 */ /* 0x000fe2000f8e00ff */
[----:B------:R-:W-:Y:S01]  /*1470*/  MOV R13, RZ ;  /* 0x000000ff000d7202 */ /* 0x000fe20000000f00 */
[----:B------:R-:W-:Y:S02]  /*1480*/  IMAD.U32 R6, RZ, RZ, UR4 ;  /* 0x00000004ff067e24 */ /* 0x000fe4000f8e00ff */
[----:B------:R-:W-:-:S02]  /*1490*/  IMAD.U32 R7, RZ, RZ, UR5 ;  /* 0x00000005ff077e24 */ /* 0x000fc4000f8e00ff */
[----:B------:R-:W-:Y:S02]  /*14a0*/  IMAD.U32 R11, RZ, RZ, UR7 ;  /* 0x00000007ff0b7e24 */ /* 0x000fe4000f8e00ff */
[----:B------:R-:W-:Y:S02]  /*14b0*/  IMAD.MOV.U32 R8, RZ, RZ, 0x70 ;  /* 0x00000070ff087424 */ /* 0x000fe400078e00ff */
[----:B0-----:R-:W-:-:S07]  /*14c0*/  IMAD.MOV.U32 R12, RZ, RZ, 0x1 ;  /* 0x00000001ff0c7424 */ /* 0x001fce00078e00ff */
[----:B------:R-:W-:-:S07]  /*14d0*/  LEPC R20, `(.L_x_127) ;  /* 0x000000001014794e */ /* 0x000fce0000000000 */
[----:B-1----:R-:W-:Y:S05]  /*14e0*/  CALL.ABS.NOINC R14 ;  /* 0x000000000e007343 */ /* 0x002fea0003c00000 */
.L_x_127:
[----:B------:R-:W-:Y:S02]  /*14f0*/  LEA.HI R0, R149, R149, RZ, 0x1 ;  /* 0x0000009595007211 */ /* 0x000fe400078f08ff */
[----:B------:R-:W-:Y:S02]  /*1500*/  ISETP.NE.AND P0, PT, R144, 0x3, PT ;  /* 0x000000039000780c */ /* 0x000fe40003f05270 */
[----:B------:R-:W-:-:S05]  /*1510*/  LOP3.LUT R0, R0, 0xfffffffe, RZ, 0xc0, !PT ;  /* 0xfffffffe00007812 */ /* 0x000fca00078ec0ff */
[----:B------:R-:W-:-:S05]  /*1520*/  IMAD.IADD R0, R149, 0x1, -R0 ;  /* 0x0000000195007824 */ /* 0x000fca00078e0a00 */
[----:B------:R-:W-:-:S04]  /*1530*/  SHF.L.U32 R0, R0, 0x1f, RZ ;  /* 0x0000001f00007819 */ /* 0x000fc800000006ff */
[----:B------:R-:W0:Y:S02]  /*1540*/  SYNCS.PHASECHK.TRANS64.TRYWAIT P1, [UR36+0x31c00], R0 ;  /* 0x031c0000ff0075a7 */ /* 0x000e240008020164 */
[----:B0-----:R-:W-:Y:S05]  /*1550*/  @!P1 BRA `(.L_x_128) ;  /* 0x000000e800209947 */ /* 0x001fea0003800000 */
.L_x_244:
[----:B------:R-:W-:Y:S05]  /*1560*/  @!P0 BRA `(.L_x_129) ;  /* 0x0000000000048947 */ /* 0x000fea0003800000 */
[----:B------:R-:W-:Y:S01]  /*1570*/  BPT.TRAP 0x1 ;  /* 0x000000040000795c */ /* 0x000fe20000300000 */
.L_x_129:
[----:B0-----:R-:W-:Y:S01]  /*1580*/  IMAD.U32 R0, RZ, RZ, UR39 ;  /* 0x00000027ff007e24 */ /* 0x001fe2000f8e00ff */
[----:B------:R-:W-:-:S04]  /*1590*/  SHF.L.U32 R3, R16, 0x1f, RZ ;  /* 0x0000001f10037819 */ /* 0x000fc800000006ff */
[----:B------:R-:W-:-:S04]  /*15a0*/  LEA R0, R0, UR36, 0x3 ;  /* 0x0000002400007c11 */ /* 0x000fc8000f8e18ff */
[----:B------:R0:W1:Y:S01]  /*15b0*/  SYNCS.PHASECHK.TRANS64.TRYWAIT P2, [R0+URZ+0x31c30], R3 ;  /* 0x031c3003000075a7 */ /* 0x000062000804017f */
[----:B------:R-:W-:Y:S05]  /*15c0*/  @!P0 BRA `(.L_x_130) ;  /* 0x0000000000048947 */ /* 0x000fea0003800000 */
[----:B------:R-:W-:Y:S01]  /*15d0*/  BPT.TRAP 0x1 ;  /* 0x000000040000795c */ /* 0x000fe20000300000 */
.L_x_130:
[----:B------:R-:W2:Y:S01]  /*15e0*/  S2R R4, SR_TID.X ;  /* 0x0000000000047919 */ /* 0x000ea20000002100 */
[----:B------:R-:W-:Y:S01]  /*15f0*/  IMAD.MOV.U32 R71, RZ, RZ, RZ ;  /* 0x000000ffff477224 */ /* 0x000fe200078e00ff */
[----:B--2---:R-:W-:Y:S01]  /*1600*/  LOP3.LUT P1, RZ, R4, 0x7f, RZ, 0xc0, !PT ;  /* 0x0000007f04ff7812 */ /* 0x004fe2000782c0ff */
[----:B-1----:R-:W-:-:S12]  /*1610*/  @P2 BRA `(.L_x_131) ;  /* 0x0000000000082947 */ /* 0x002fd80003800000 */
[----:B------:R-:W1:Y:S02]  /*1620*/  SYNCS.PHASECHK.TRANS64.TRYWAIT P2, [R0+URZ+0x31c30], R3 ;  /* 0x031c3003000075a7 */ /* 0x000e64000804017f */
[----:B-1----:R-:W-:Y:S05]  /*1630*/  @!P2 BRA `(.L_x_132) ;  /* 0x000000e80000a947 */ /* 0x002fea0003800000 */
.L_x_131:
[----:B------:R-:W-:Y:S05]  /*1640*/  WARPSYNC.ALL ;  /* 0x0000000000007948 */ /* 0x000fea0003800000 */
[----:B------:R-:W-:Y:S01]  /*1650*/  UIADD3 UR4, UR36, 0x16a00, URZ ;  /* 0x00016a0024047890 */ /* 0x000fe2000fffe03f */
[----:B------:R-:W-:Y:S01]  /*1660*/  WARPGROUP.ARRIVE ;  /* 0x00000000000079c5 */ /* 0x000fe20000000000 */
[----:B------:R-:W-:Y:S01]  /*1670*/  ULEA UR40, UR40, UR36, 0xc ;  /* 0x0000002428287291 */ /* 0x000fe2000f8e603f */
[----:B------:R-:W-:Y:S01]  /*1680*/  P2R R14, PR, RZ, 0x1 ;  /* 0x00000001ff0e7803 */ /* 0x000fe20000000000 */
[----:B------:R-:W-:Y:S01]  /*1690*/  USHF.R.U32.HI UR4, URZ, 0x4, UR4 ;  /* 0x000000043f047899 */ /* 0x000fe20008011604 */
[----:B01----:R-:W-:Y:S01]  /*16a0*/  @!P1 VIADD R0, R0, 0x31c40 ;  /* 0x00031c4000009836 */ /* 0x003fe20000000000 */
        /* <DEDUP_REMOVED lines=9> */
[----:B------:R-:W-:Y:S01]  /*1740*/  UIADD3 UR6, UR26, 0x40, URZ ;  /* 0x000000401a067890 */ /* 0x000fe2000fffe03f */
[----:B------:R-:W-:-:S03]  /*1750*/  UMOV UR5, UR25 ;  /* 0x0000001900057c82 */ /* 0x000fc60008000000 */
[----:B------:R-:W-:Y:S01]  /*1760*/  UMOV UR4, UR24 ;  /* 0x0000001800047c82 */ /* 0x000fe20008000000 */
[----:B------:R-:W-:Y:S01]  /*1770*/  UMOV UR7, 0x80000020 ;  /* 0x8000002000077882 */ /* 0x000fe20000000000 */
[----:B------:R-:W-:Y:S01]  /*1780*/  HGMMA.64x16x16.F32.BF16 R96, gdesc[UR24], RZ, !UPT, gsb0 ;  /* 0x00200000186079f0 */ /* 0x000fe2000c0018ff */
[----:B------:R-:W-:Y:S02]  /*1790*/  UIADD3 UR8, UR26, 0x80, URZ ;  /* 0x000000801a087890 */ /* 0x000fe4000fffe03f */
[----:B------:R-:W-:Y:S02]  /*17a0*/  UIADD3 UR9, UR26, 0xc0, URZ ;  /* 0x000000c01a097890 */ /* 0x000fe4000fffe03f */
        /* <DEDUP_REMOVED lines=14> */
[----:B------:R-:W-:-:S02]  /*1890*/  WARPGROUP.DEPBAR.LE gsb0, 0x0 ;  /* 0x00008000000079c5 */ /* 0x000fc40000010000 */
        /* <DEDUP_REMOVED lines=99> */
[----:B------:R-:W-:Y:S01]  /*1ed0*/  UMOV UR11, 0x80000020 ;  /* 0x80000020000b7882 */ /* 0x000fe20000000000 */
        /* <DEDUP_REMOVED lines=184> */
[----:B------:R-:W0:Y:S01]  /*2a60*/  MUFU.TANH R7, R7 ;  /* 0x0000000700077308 */ /* 0x000e220000002400 */
[----:B------:R-:W-:Y:S01]  /*2a70*/  UMOV UR23, 0x80000020 ;  /* 0x8000002000177882 */ /* 0x000fe20000000000 */
[----:B------:R-:W-:Y:S01]  /*2a80*/  FMUL.FTZ R3, R98, UR6 ;  /* 0x0000000662037c20 */ /* 0x000fe20008410000 */
[----:B------:R-:W-:Y:S01]  /*2a90*/  FMUL.FTZ R5, R99, UR6 ;  /* 0x0000000663057c20 */ /* 0x000fe20008410000 */
[----:B------:R-:W-:-:S04]  /*2aa0*/  FMUL.FTZ R11, R102, UR6 ;  /* 0x00000006660b7c20 */ /* 0x000fc80008410000 */
[----:B------:R-:W-:Y:S08]  /*2ab0*/  MUFU.TANH R9, R9 ;  /* 0x0000000900097308 */ /* 0x000ff00000002400 */
[----:B------:R-:W1:Y:S08]  /*2ac0*/  MUFU.TANH R10, R10 ;  /* 0x0000000a000a7308 */ /* 0x000e700000002400 */
        /* <DEDUP_REMOVED lines=10> */
[----:B------:R-:W-:Y:S01]  /*2b70*/  MUFU.TANH R11, R11 ;  /* 0x0000000b000b7308 */ /* 0x000fe20000002400 */
[----:B------:R-:W-:Y:S01]  /*2b80*/  HGMMA.64x16x16.F32.BF16 R80, gdesc[UR20], R80, gsb0 ;  /* 0x00200000145079f0 */ /* 0x000fe20008001850 */
[----:B------:R-:W-:Y:S01]  /*2b90*/  UIADD3 UR22, UR26, 0x542, URZ ;  /* 0x000005421a167890 */ /* 0x000fe2000fffe03f */
[----:B------:R-:W-:Y:S01]  /*2ba0*/  FMUL.FTZ R15, R90, UR6 ;  /* 0x000000065a0f7c20 */ /* 0x000fe20008410000 */
[----:B------:R-:W-:Y:S01]  /*2bb0*/  UMOV UR23, 0x80000020 ;  /* 0x8000002000177882 */ /* 0x000fe20000000000 */
[----:B------:R-:W-:Y:S01]  /*2bc0*/  FMUL.FTZ R13, R91, UR6 ;  /* 0x000000065b0d7c20 */ /* 0x000fe20008410000 */
[----:B------:R-:W-:Y:S01]  /*2bd0*/  FMUL.FTZ R64, R94, UR6 ;  /* 0x000000065e407c20 */ /* 0x000fe20008410000 */
[----:B------:R-:W-:Y:S01]  /*2be0*/  FMUL.FTZ R21, R95, UR6 ;  /* 0x000000065f157c20 */ /* 0x000fe20008410000 */
[----:B------:R-:W-:Y:S08]  /*2bf0*/  MUFU.TANH R65, R65 ;  /* 0x0000004100417308 */ /* 0x000ff00000002400 */
[----:B------:R-:W-:Y:S08]  /*2c00*/  MUFU.TANH R67, R67 ;  /* 0x0000004300437308 */ /* 0x000ff00000002400 */
[----:B------:R-:W-:Y:S08]  /*2c10*/  MUFU.TANH R69, R69 ;  /* 0x0000004500457308 */ /* 0x000ff00000002400 */
[----:B------:R-:W-:Y:S08]  /*2c20*/  MUFU.TANH R12, R12 ;  /* 0x0000000c000c7308 */ /* 0x000ff00000002400 */
        /* <DEDUP_REMOVED lines=11> */
[----:B------:R-:W4:Y:S01]  /*2ce0*/  MUFU.TANH R20, R20 ;  /* 0x0000001400147308 */ /* 0x000f220000002400 */
[----:B------:R-:W-:Y:S01]  /*2cf0*/  UMOV UR23, 0x80000020 ;  /* 0x8000002000177882 */ /* 0x000fe20000000000 */
[----:B------:R-:W-:Y:S01]  /*2d00*/  FMUL.FTZ R68, R82, UR6 ;  /* 0x0000000652447c20 */ /* 0x000fe20008410000 */
[----:B------:R-:W-:Y:S01]  /*2d10*/  FMUL.FTZ R81, R81, UR6 ;  /* 0x0000000651517c20 */ /* 0x000fe20008410000 */
[----:B------:R-:W-:-:S04]  /*2d20*/  FMUL.FTZ R85, R85, UR6 ;  /* 0x0000000655557c20 */ /* 0x000fc80008410000 */
[----:B------:R-:W-:Y:S08]  /*2d30*/  MUFU.TANH R64, R64 ;  /* 0x0000004000407308 */ /* 0x000ff00000002400 */
        /* <DEDUP_REMOVED lines=14> */
[----:B------:R-:W-:Y:S01]  /*2e20*/  FMUL.FTZ R76, R79, UR6 ;  /* 0x000000064f4c7c20 */ /* 0x000fe20008410000 */
[----:B------:R-:W-:Y:S01]  /*2e30*/  UMOV UR23, 0x80000020 ;  /* 0x8000002000177882 */ /* 0x000fe20000000000 */
        /* <DEDUP_REMOVED lines=19> */
[----:B------:R-:W5:Y:S01]  /*2f70*/  MUFU.TANH R72, R72 ;  /* 0x0000004800487308 */ /* 0x000f620000002400 */
[----:B------:R-:W-:Y:S01]  /*2f80*/  FMUL.FTZ R60, R60, UR6 ;  /* 0x000000063c3c7c20 */ /* 0x000fe20008410000 */
[----:B------:R-:W-:-:S06]  /*2f90*/  FMUL.FTZ R58, R58, UR6 ;  /* 0x000000063a3a7c20 */ /* 0x000fcc0008410000 */
        /* <DEDUP_REMOVED lines=11> */
[----:B------:R-:W5:Y:S01]  /*3050*/  MUFU.TANH R60, R60 ;  /* 0x0000003c003c7308 */ /* 0x000f620000002400 */
[----:B------:R-:W-:Y:S01]  /*3060*/  HGMMA.64x16x16.F32.BF16 R40, gdesc[UR20], R40, gsb0 ;  /* 0x00200000142879f0 */ /* 0x000fe20008001828 */
[----:B------:R-:W-:Y:S01]  /*3070*/  UIADD3 UR22, UR26, 0x642, URZ ;  /* 0x000006421a167890 */ /* 0x000fe2000fffe03f */
[----:B------:R-:W-:Y:S01]  /*3080*/  IMAD R6, R22, -0x90, R49 ;  /* 0xffffff7016067824 */ /* 0x000fe200078e0231 */
[----:B------:R-:W-:Y:S01]  /*3090*/  UMOV UR23, 0x80000020 ;  /* 0x8000002000177882 */ /* 0x000fe20000000000 */
[----:B------:R-:W-:Y:S01]  /*30a0*/  FMUL.FTZ R54, R54, UR6 ;  /* 0x0000000636367c20 */ /* 0x000fe20008410000 */
[----:B------:R-:W-:Y:S01]  /*30b0*/  FMUL.FTZ R48, R48, UR6 ;  /* 0x0000000630307c20 */ /* 0x000fe20008410000 */
[----:B------:R-:W-:Y:S01]  /*30c0*/  FMUL.FTZ R52, R52, UR6 ;  /* 0x0000000634347c20 */ /* 0x000fe20008410000 */
[C---:B------:R-:W-:Y:S01]  /*30d0*/  ISETP.GT.AND P5, PT, R6.reuse, 0x8, PT ;  /* 0x000000080600780c */ /* 0x040fe20003fa4270 */
[----:B------:R-:W5:Y:S01]  /*30e0*/  MUFU.TANH R76, R76 ;  /* 0x0000004c004c7308 */ /* 0x000f620000002400 */
[C---:B------:R-:W-:Y:S01]  /*30f0*/  ISETP.GT.AND P4, PT, R6.reuse, 0x9, PT ;  /* 0x000000090600780c */ /* 0x040fe20003f84270 */
[----:B------:R-:W-:Y:S01]  /*3100*/  FMUL.FTZ R53, R53, UR6 ;  /* 0x0000000635357c20 */ /* 0x000fe20008410000 */
[C---:B------:R-:W-:Y:S01]  /*3110*/  ISETP.GT.AND P2, PT, R6.reuse, RZ, PT ;  /* 0x000000ff0600720c */ /* 0x040fe20003f44270 */
[----:B------:R-:W-:Y:S01]  /*3120*/  FMUL.FTZ R93, R55, UR6 ;  /* 0x00000006375d7c20 */ /* 0x000fe20008410000 */
[----:B------:R-:W-:-:S02]  /*3130*/  ISETP.GT.AND P6, PT, R6, 0x1, PT ;  /* 0x000000010600780c */ /* 0x000fc40003fc4270 */
[----:B0-----:R-:W-:Y:S01]  /*3140*/  FSEL R59, R7, -INF , P5 ;  /* 0xff800000073b7808 */ /* 0x001fe20002800000 */
[----:B------:R-:W0:Y:S01]  /*3150*/  MUFU.TANH R86, R86 ;  /* 0x0000005600567308 */ /* 0x000e220000002400 */
[----:B-1----:R-:W-:Y:S02]  /*3160*/  FSEL R7, R10, -INF , P4 ;  /* 0xff8000000a077808 */ /* 0x002fe40002000000 */
[----:B------:R-:W-:Y:S02]  /*3170*/  FSEL R63, R9, -INF , P4 ;  /* 0xff800000093f7808 */ /* 0x000fe40002000000 */
[----:B------:R-:W-:Y:S02]  /*3180*/  ISETP.GT.AND P4, PT, R6, 0x20, PT ;  /* 0x000000200600780c */ /* 0x000fe40003f84270 */
[----:B--2---:R-:W-:Y:S01]  /*3190*/  FSEL R57, R4, -INF , P2 ;  /* 0xff80000004397808 */ /* 0x004fe20001000000 */
[----:B------:R-:W1:Y:S01]  /*31a0*/  MUFU.TANH R58, R58 ;  /* 0x0000003a003a7308 */ /* 0x000e620000002400 */
[----:B---3--:R-:W-:-:S02]  /*31b0*/  FSEL R8, R8, -INF , P6 ;  /* 0xff80000008087808 */ /* 0x008fc40003000000 */
[----:B----4-:R-:W-:Y:S02]  /*31c0*/  FSEL R79, R20, -INF , P4 ;  /* 0xff800000144f7808 */ /* 0x010fe40002000000 */
[----:B------:R-:W-:Y:S02]  /*31d0*/  FMNMX.FTZ R20, R57, R8, !PT ;  /* 0x0000000839147209 */ /* 0x000fe40007810000 */
[C---:B------:R-:W-:Y:S01]  /*31e0*/  ISETP.GT.AND P3, PT, R6.reuse, 0x10, PT ;  /* 0x000000100600780c */ /* 0x040fe20003f64270 */
[----:B------:R-:W2:Y:S01]  /*31f0*/  MUFU.TANH R48, R48 ;  /* 0x0000003000307308 */ /* 0x000ea20000002400 */
[----:B------:R-:W-:Y:S02]  /*3200*/  FMNMX.FTZ R20, R59, R20, !PT ;  /* 0x000000143b147209 */ /* 0x000fe40007810000 */
[----:B------:R-:W-:Y:S02]  /*3210*/  FSEL R3, R3, -INF , P2 ;  /* 0xff80000003037808 */ /* 0x000fe40001000000 */
[----:B------:R-:W-:-:S02]  /*3220*/  ISETP.GT.AND P2, PT, R6, 0x11, PT ;  /* 0x000000110600780c */ /* 0x000fc40003f44270 */
[----:B------:R-:W-:Y:S01]  /*3230*/  FSEL R65, R65, -INF , P3 ;  /* 0xff80000041417808 */ /* 0x000fe20001800000 */
[----:B------:R-:W3:Y:S01]  /*3240*/  MUFU.TANH R84, R84 ;  /* 0x0000005400547308 */ /* 0x000ee20000002400 */
[----:B------:R-:W-:Y:S02]  /*3250*/  FMNMX.FTZ R20, R63, R20, !PT ;  /* 0x000000143f147209 */ /* 0x000fe40007810000 */
[----:B------:R-:W-:Y:S02]  /*3260*/  FSEL R4, R5, -INF , P6 ;  /* 0xff80000005047808 */ /* 0x000fe40003000000 */
[----:B------:R-:W-:Y:S02]  /*3270*/  ISETP.GT.AND P6, PT, R6, 0x18, PT ;  /* 0x000000180600780c */ /* 0x000fe40003fc4270 */
[----:B------:R-:W-:Y:S01]  /*3280*/  FSEL R67, R67, -INF , P2 ;  /* 0xff80000043437808 */ /* 0x000fe20001000000 */
[----:B------:R-:W4:Y:S01]  /*3290*/  MUFU.TANH R87, R87 ;  /* 0x0000005700577308 */ /* 0x000f220000002400 */
[----:B------:R-:W-:-:S02]  /*32a0*/  FMNMX.FTZ R20, R65, R20, !PT ;  /* 0x0000001441147209 */ /* 0x000fc40007810000 */
[----:B------:R-:W-:Y:S01]  /*32b0*/  FSEL R5, R11, -INF , P5 ;  /* 0xff8000000b057808 */ /* 0x000fe20002800000 */
[----:B------:R-:W-:Y:S02]  /*32c0*/  WARPGROUP.DEPBAR.LE gsb0, 0x0 ;  /* 0x00008000000079c5 */ /* 0x000fe40000010000 */
[----:B------:R-:W-:Y:S01]  /*32d0*/  WARPGROUP.ARRIVE ;  /* 0x00000000000079c5 */ /* 0x000fe20000000000 */
[----:B------:R-:W-:Y:S01]  /*32e0*/  ISETP.GT.AND P5, PT, R6, 0x19, PT ;  /* 0x000000190600780c */ /* 0x000fe20003fa4270 */
[----:B------:R-:W-:Y:S01]  /*32f0*/  FMUL.FTZ R97, R46, UR6 ;  /* 0x000000062e617c20 */ /* 0x000fe20008410000 */
[----:B------:R-:W-:Y:S01]  /*3300*/  FSEL R69, R69, -INF , P6 ;  /* 0xff80000045457808 */ /* 0x000fe20003000000 */
[----:B------:R-:W-:Y:S01]  /*3310*/  FMUL.FTZ R41, R41, UR6 ;  /* 0x0000000629297c20 */ /* 0x000fe20008410000 */
[----:B------:R-:W-:Y:S01]  /*3320*/  FMNMX.FTZ R20, R67, R20, !PT ;  /* 0x0000001443147209 */ /* 0x000fe20007810000 */
[----:B------:R-:W-:Y:S01]  /*3330*/  HGMMA.64x16x16.F32.BF16 R32, gdesc[UR20], R32, gsb0 ;  /* 0x00200000142079f0 */ /* 0x000fe20008001820 */
[----:B------:R-:W-:Y:S01]  /*3340*/  FSEL R73, R12, -INF , P5 ;  /* 0xff8000000c497808 */ /* 0x000fe20002800000 */
[----:B------:R-:W-:Y:S01]  /*3350*/  UIADD3 UR22, UR26, 0x682, URZ ;  /* 0x000006821a167890 */ /* 0x000fe2000fffe03f */
[----:B------:R-:W-:Y:S01]  /*3360*/  FMNMX.FTZ R20, R69, R20, !PT ;  /* 0x0000001445147209 */ /* 0x000fe20007810000 */
[----:B------:R0:W-:Y:S01]  /*3370*/  MUFU.TANH R10, R41 ;  /* 0x00000029000a7308 */ /* 0x0001e20000002400 */
[----:B------:R-:W-:Y:S01]  /*3380*/  FSEL R9, R15, -INF , P3 ;  /* 0xff8000000f097808 */ /* 0x000fe20001800000 */
[----:B------:R-:W-:Y:S01]  /*3390*/  UMOV UR23, 0x80000020 ;  /* 0x8000002000177882 */ /* 0x000fe20000000000 */
[----:B------:R-:W-:Y:S01]  /*33a0*/  ISETP.GT.AND P3, PT, R6, 0x21, PT ;  /* 0x000000210600780c */ /* 0x000fe20003f64270 */
[----:B------:R-:W-:Y:S01]  /*33b0*/  FMUL.FTZ R51, R43, UR6 ;  /* 0x000000062b337c20 */ /* 0x000fe20008410000 */
[----:B------:R-:W-:Y:S01]  /*33c0*/  FMNMX.FTZ R20, R73, R20, !PT ;  /* 0x0000001449147209 */ /* 0x000fe20007810000 */
[----:B------:R-:W-:Y:S01]  /*33d0*/  FMUL.FTZ R95, R42, UR6 ;  /* 0x000000062a5f7c20 */ /* 0x000fe20008410000 */
[----:B------:R-:W-:Y:S01]  /*33e0*/  FSEL R11, R13, -INF , P2 ;  /* 0xff8000000d0b7808 */ /* 0x000fe20001000000 */
[----:B------:R-:W-:Y:S01]  /*33f0*/  FMUL.FTZ R135, R45, UR6 ;  /* 0x000000062d877c20 */ /* 0x000fe20008410000 */
[----:B------:R-:W-:Y:S01]  /*3400*/  ISETP.GT.AND P2, PT, R6, 0x28, PT ;  /* 0x000000280600780c */ /* 0x000fe20003f44270 */
[----:B------:R1:W-:Y:S01]  /*3410*/  MUFU.TANH R42, R54 ;  /* 0x00000036002a7308 */ /* 0x0003e20000002400 */
[----:B-----5:R-:W-:Y:S01]  /*3420*/  FSEL R81, R81, -INF , P3 ;  /* 0xff80000051517808 */ /* 0x020fe20001800000 */
[----:B------:R-:W-:Y:S01]  /*3430*/  FMUL.FTZ R49, R40, UR6 ;  /* 0x0000000628317c20 */ /* 0x000fe20008410000 */
[----:B------:R-:W-:Y:S01]  /*3440*/  FMNMX.FTZ R20, R79, R20, !PT ;  /* 0x000000144f147209 */ /* 0x000fe20007810000 */
[----:B------:R-:W-:Y:S01]  /*3450*/  FMUL.FTZ R99, R47, UR6 ;  /* 0x000000062f637c20 */ /* 0x000fe20008410000 */
[----:B------:R-:W-:Y:S01]  /*3460*/  FSEL R13, R64, -INF , P6 ;  /* 0xff800000400d7808 */ /* 0x000fe20003000000 */
[----:B------:R-:W-:Y:S01]  /*3470*/  FMUL.FTZ R133, R44, UR6 ;  /* 0x000000062c857c20 */ /* 0x000fe20008410000 */
[----:B------:R-:W-:Y:S01]  /*3480*/  ISETP.GT.AND P6, PT, R6, 0x29, PT ;  /* 0x000000290600780c */ /* 0x000fe20003fc4270 */
[----:B------:R5:W-:Y:S01]  /*3490*/  MUFU.TANH R44, R49 ;  /* 0x00000031002c7308 */ /* 0x000be20000002400 */
[----:B------:R-:W-:-:S02]  /*34a0*/  FSEL R83, R83, -INF , P2 ;  /* 0xff80000053537808 */ /* 0x000fc40001000000 */
[----:B------:R-:W-:Y:S02]  /*34b0*/  FMNMX.FTZ R20, R81, R20, !PT ;  /* 0x0000001451147209 */ /* 0x000fe40007810000 */
[----:B------:R-:W-:Y:S02]  /*34c0*/  FSEL R15, R21, -INF , P5 ;  /* 0xff800000150f7808 */ /* 0x000fe40002800000 */
[----:B------:R-:W-:Y:S01]  /*34d0*/  ISETP.GT.AND P5, PT, R6, 0x30, PT ;  /* 0x000000300600780c */ /* 0x000fe20003fa4270 */
[----:B------:R-:W4:Y:S01]  /*34e0*/  MUFU.TANH R61, R61 ;  /* 0x0000003d003d7308 */ /* 0x000f220000002400 */
[----:B------:R-:W-:Y:S02]  /*34f0*/  FSEL R85, R85, -INF , P6 ;  /* 0xff80000055557808 */ /* 0x000fe40003000000 */
[----:B------:R-:W-:Y:S02]  /*3500*/  FMNMX.FTZ R46, R83, R20, !PT ;  /* 0x00000014532e7209 */ /* 0x000fe40007810000 */
[----:B------:R-:W-:-:S02]  /*3510*/  FSEL R21, R68, -INF , P4 ;  /* 0xff80000044157808 */ /* 0x000fc40002000000 */
[----:B------:R-:W-:Y:S01]  /*3520*/  ISETP.GT.AND P4, PT, R6, 0x31, PT ;  /* 0x000000310600780c */ /* 0x000fe20003f84270 */
[----:B------:R2:W-:Y:S01]  /*3530*/  MUFU.TANH R12, R51 ;  /* 0x00000033000c7308 */ /* 0x0005e20000002400 */
[----:B------:R-:W-:Y:S02]  /*3540*/  FSEL R89, R89, -INF , P5 ;  /* 0xff80000059597808 */ /* 0x000fe40002800000 */
[----:B------:R-:W-:Y:S02]  /*3550*/  FMNMX.FTZ R46, R85, R46, !PT ;  /* 0x0000002e552e7209 */ /* 0x000fe40007810000 */
[----:B0-----:R-:W-:Y:S02]  /*3560*/  FSEL R41, R66, -INF , P3 ;  /* 0xff80000042297808 */ /* 0x001fe40001800000 */
[----:B------:R-:W-:Y:S01]  /*3570*/  ISETP.GT.AND P3, PT, R6, 0x38, PT ;  /* 0x000000380600780c */ /* 0x000fe20003f64270 */
[----:B------:R-:W0:Y:S01]  /*3580*/  MUFU.TANH R52, R52 ;  /* 0x0000003400347308 */ /* 0x000e220000002400 */
[----:B------:R-:W-:-:S02]  /*3590*/  FSEL R91, R91, -INF , P4 ;  /* 0xff8000005b5b7808 */ /* 0x000fc40002000000 */
[----:B------:R-:W-:Y:S02]  /*35a0*/  FMNMX.FTZ R46, R89, R46, !PT ;  /* 0x0000002e592e7209 */ /* 0x000fe40007810000 */
[----:B------:R-:W-:Y:S01]  /*35b0*/  FSEL R43, R80, -INF , P2 ;  /* 0xff800000502b7808 */ /* 0x000fe20001000000 */
[----:B------:R-:W-:Y:S02]  /*35c0*/  WARPGROUP.DEPBAR.LE gsb0, 0x0 ;  /* 0x00008000000079c5 */ /* 0x000fe40000010000 */
[----:B------:R-:W-:Y:S01]  /*35d0*/  WARPGROUP.ARRIVE ;  /* 0x00000000000079c5 */ /* 0x000fe20000000000 */
[----:B------:R-:W-:Y:S01]  /*35e0*/  ISETP.GT.AND P2, PT, R6, 0x39, PT ;  /* 0x000000390600780c */ /* 0x000fe20003f44270 */
[----:B------:R-:W0:Y:S01]  /*35f0*/  MUFU.TANH R62, R62 ;  /* 0x0000003e003e7308 */ /* 0x000e220000002400 */
[----:B------:R-:W-:Y:S01]  /*3600*/  FSEL R109, R75, -INF , P3 ;  /* 0xff8000004b6d7808 */ /* 0x000fe20001800000 */
[----:B------:R-:W-:Y:S01]  /*3610*/  FMUL.FTZ R20, R33, UR6 ;  /* 0x0000000621147c20 */ /* 0x000fe20008410000 */
[----:B------:R-:W-:Y:S01]  /*3620*/  FMNMX.FTZ R46, R91, R46, !PT ;  /* 0x0000002e5b2e7209 */ /* 0x000fe20007810000 */
[----:B------:R-:W-:Y:S01]  /*3630*/  HGMMA.64x16x16.F32.BF16 R24, gdesc[UR20], R24, gsb0 ;  /* 0x00200000141879f0 */ /* 0x000fe20008001818 */
[----:B------:R-:W-:Y:S01]  /*3640*/  FSEL R45, R70, -INF , P6 ;  /* 0xff800000462d7808 */ /* 0x000fe20003000000 */
[----:B------:R-:W-:Y:S01]  /*3650*/  FMUL.FTZ R32, R32, UR6 ;  /* 0x0000000620207c20 */ /* 0x000fe20008410000 */
[----:B------:R-:W-:Y:S01]  /*3660*/  ISETP.GT.AND P6, PT, R6, 0x40, PT ;  /* 0x000000400600780c */ /* 0x000fe20003fc4270 */
[----:B------:R3:W0:Y:S01]  /*3670*/  MUFU.TANH R40, R53 ;  /* 0x0000003500287308 */ /* 0x0006220000002400 */
[----:B------:R-:W-:Y:S01]  /*3680*/  FSEL R111, R72, -INF , P2 ;  /* 0xff800000486f7808 */ /* 0x000fe20001000000 */
[----:B------:R-:W-:Y:S01]  /*3690*/  FMUL.FTZ R36, R36, UR6 ;  /* 0x0000000624247c20 */ /* 0x000fe20008410000 */
[----:B-1----:R-:W-:Y:S01]  /*36a0*/  FMNMX.FTZ R54, R109, R46, !PT ;  /* 0x0000002e6d367209 */ /* 0x002fe20007810000 */
[----:B------:R-:W-:Y:S01]  /*36b0*/  FMUL.FTZ R46, R35, UR6 ;  /* 0x00000006232e7c20 */ /* 0x000fe20008410000 */
[----:B------:R-:W-:Y:S01]  /*36c0*/  FSEL R47, R82, -INF , P5 ;  /* 0xff800000522f7808 */ /* 0x000fe20002800000 */
[----:B------:R-:W-:Y:S01]  /*36d0*/  FMUL.FTZ R34, R34, UR6 ;  /* 0x0000000622227c20 */ /* 0x000fe20008410000 */
[----:B------:R-:W-:Y:S01]  /*36e0*/  ISETP.GT.AND P5, PT, R6, 0x41, PT ;  /* 0x000000410600780c */ /* 0x000fe20003fa4270 */
[----:B------:R-:W1:Y:S01]  /*36f0*/  MUFU.TANH R88, R88 ;  /* 0x0000005800587308 */ /* 0x000e620000002400 */
[----:B------:R-:W-:Y:S01]  /*3700*/  FSEL R113, R77, -INF , P6 ;  /* 0xff8000004d717808 */ /* 0x000fe20003000000 */
[----:B------:R-:W-:Y:S01]  /*3710*/  FMUL.FTZ R38, R38, UR6 ;  /* 0x0000000626267c20 */ /* 0x000fe20008410000 */
[----:B------:R-:W-:-:S02]  /*3720*/  FMNMX.FTZ R54, R111, R54, !PT ;  /* 0x000000366f367209 */ /* 0x000fc40007810000 */
[----:B-----5:R-:W-:Y:S01]  /*3730*/  FSEL R49, R74, -INF , P4 ;  /* 0xff8000004a317808 */ /* 0x020fe20002000000 */
[----:B------:R-:W-:Y:S01]  /*3740*/  IMAD.U32 R74, RZ, RZ, UR7 ;  /* 0x00000007ff4a7e24 */ /* 0x000fe2000f8e00ff */
[----:B------:R-:W-:Y:S01]  /*3750*/  ISETP.GT.AND P4, PT, R6, 0x48, PT ;  /* 0x000000480600780c */ /* 0x000fe20003f84270 */
[----:B------:R-:W5:Y:S01]  /*3760*/  MUFU.TANH R50, R50 ;  /* 0x0000003200327308 */ /* 0x000f620000002400 */
[----:B------:R-:W-:Y:S02]  /*3770*/  FSEL R115, R56, -INF , P5 ;  /* 0xff80000038737808 */ /* 0x000fe40002800000 */
[----:B------:R-:W-:Y:S02]  /*3780*/  FMNMX.FTZ R54, R113, R54, !PT ;  /* 0x0000003671367209 */ /* 0x000fe40007810000 */
[----:B--2---:R-:W-:Y:S02]  /*3790*/  FSEL R51, R78, -INF , P3 ;  /* 0xff8000004e337808 */ /* 0x004fe40001800000 */
[----:B------:R-:W-:Y:S01]  /*37a0*/  ISETP.GT.AND P3, PT, R6, 0x49, PT ;  /* 0x000000490600780c */ /* 0x000fe20003f64270 */
[----:B------:R-:W2:Y:S01]  /*37b0*/  MUFU.TANH R133, R133 ;  /* 0x0000008500857308 */ /* 0x000ea20000002400 */
[----:B------:R-:W-:-:S02]  /*37c0*/  FSEL R117, R60, -INF , P4 ;  /* 0xff8000003c757808 */ /* 0x000fc40002000000 */
[----:B------:R-:W-:Y:S02]  /*37d0*/  FMNMX.FTZ R54, R115, R54, !PT ;  /* 0x0000003673367209 */ /* 0x000fe40007810000 */
[----:B---3--:R-:W-:Y:S02]  /*37e0*/  FSEL R53, R76, -INF , P2 ;  /* 0xff8000004c357808 */ /* 0x008fe40001000000 */
[----:B------:R-:W-:Y:S01]  /*37f0*/  ISETP.GT.AND P2, PT, R6, 0x50, PT ;  /* 0x000000500600780c */ /* 0x000fe20003f44270 */
[----:B------:R-:W3:Y:S01]  /*3800*/  MUFU.TANH R93, R93 ;  /* 0x0000005d005d7308 */ /* 0x000ee20000002400 */
[----:B------:R-:W-:Y:S02]  /*3810*/  FSEL R119, R86, -INF , P3 ;  /* 0xff80000056777808 */ /* 0x000fe40001800000 */
[----:B------:R-:W-:Y:S02]  /*3820*/  FMNMX.FTZ R54, R117, R54, !PT ;  /* 0x0000003675367209 */ /* 0x000fe40007810000 */
[----:B------:R-:W-:-:S02]  /*3830*/  FSEL R33, R58, -INF , P6 ;  /* 0xff8000003a217808 */ /* 0x000fc40003000000 */
[----:B------:R-:W-:Y:S01]  /*3840*/  ISETP.GT.AND P6, PT, R6, 0x51, PT ;  /* 0x000000510600780c */ /* 0x000fe20003fc4270 */
[----:B------:R-:W3:Y:S01]  /*3850*/  MUFU.TANH R135, R135 ;  /* 0x0000008700877308 */ /* 0x000ee20000002400 */
[----:B------:R-:W-:Y:S01]  /*3860*/  FSEL R121, R48, -INF , P2 ;  /* 0xff80000030797808 */ /* 0x000fe20001000000 */
[----:B------:R-:W-:Y:S01]  /*3870*/  FMUL.FTZ R48, R37, UR6 ;  /* 0x0000000625307c20 */ /* 0x000fe20008410000 */
[----:B------:R-:W-:Y:S02]  /*3880*/  FMNMX.FTZ R54, R119, R54, !PT ;  /* 0x0000003677367209 */ /* 0x000fe40007810000 */
[----:B------:R-:W-:Y:S02]  /*3890*/  FSEL R55, R84, -INF , P5 ;  /* 0xff80000054377808 */ /* 0x000fe40002800000 */
[----:B------:R-:W-:Y:S01]  /*38a0*/  ISETP.GT.AND P5, PT, R6, 0x58, PT ;  /* 0x000000580600780c */ /* 0x000fe20003fa4270 */
[----:B------:R-:W3:Y:S01]  /*38b0*/  MUFU.TANH R95, R95 ;  /* 0x0000005f005f7308 */ /* 0x000ee20000002400 */
[----:B----4-:R-:W-:Y:S01]  /*38c0*/  FSEL R123, R87, -INF , P6 ;  /* 0xff800000577b7808 */ /* 0x010fe20003000000 */
[----:B------:R-:W-:-:S02]  /*38d0*/  WARPGROUP.DEPBAR.LE gsb0, 0x0 ;  /* 0x00008000000079c5 */ /* 0x000fc40000010000 */
[----:B------:R-:W-:Y:S01]  /*38e0*/  FMNMX.FTZ R54, R121, R54, !PT ;  /* 0x0000003679367209 */ /* 0x000fe20007810000 */
[----:B------:R-:W-:Y:S01]  /*38f0*/  FMUL.FTZ R24, R24, UR6 ;  /* 0x0000000618187c20 */ /* 0x000fe20008410000 */
[----:B------:R-:W-:Y:S01]  /*3900*/  FSEL R61, R61, -INF , P4 ;  /* 0xff8000003d3d7808 */ /* 0x000fe20002000000 */
[----:B------:R-:W-:Y:S01]  /*3910*/  FMUL.FTZ R28, R28, UR6 ;  /* 0x000000061c1c7c20 */ /* 0x000fe20008410000 */
[----:B------:R-:W-:Y:S01]  /*3920*/  ISETP.GT.AND P4, PT, R6, 0x59, PT ;  /* 0x000000590600780c */ /* 0x000fe20003f84270 */
[----:B------:R-:W4:Y:S01]  /*3930*/  MUFU.TANH R32, R32 ;  /* 0x0000002000207308 */ /* 0x000f220000002400 */
[----:B0-----:R-:W-:Y:S01]  /*3940*/  FSEL R125, R52, -INF , P5 ;  /* 0xff800000347d7808 */ /* 0x001fe20002800000 */
[----:B------:R-:W-:Y:S01]  /*3950*/  FMUL.FTZ R29, R29, UR6 ;  /* 0x000000061d1d7c20 */ /* 0x000fe20008410000 */
[----:B------:R-:W-:Y:S02]  /*3960*/  FMNMX.FTZ R54, R123, R54, !PT ;  /* 0x000000367b367209 */ /* 0x000fe40007810000 */
[----:B------:R-:W-:-:S02]  /*3970*/  FSEL R35, R62, -INF , P3 ;  /* 0xff8000003e237808 */ /* 0x000fc40001800000 */
[----:B------:R-:W-:Y:S01]  /*3980*/  ISETP.GT.AND P3, PT, R6, 0x60, PT ;  /* 0x000000600600780c */ /* 0x000fe20003f64270 */
[----:B------:R-:W0:Y:S01]  /*3990*/  MUFU.TANH R20, R20 ;  /* 0x0000001400147308 */ /* 0x000e220000002400 */
[----:B------:R-:W-:Y:S01]  /*39a0*/  FSEL R127, R40, -INF , P4 ;  /* 0xff800000287f7808 */ /* 0x000fe20002000000 */
[----:B------:R-:W-:Y:S01]  /*39b0*/  FMUL.FTZ R40, R39, UR6 ;  /* 0x0000000627287c20 */ /* 0x000fe20008410000 */
[----:B------:R-:W-:Y:S02]  /*39c0*/  FMNMX.FTZ R54, R125, R54, !PT ;  /* 0x000000367d367209 */ /* 0x000fe40007810000 */
[----:B-1----:R-:W-:Y:S02]  /*39d0*/  FSEL R77, R88, -INF , P2 ;  /* 0xff800000584d7808 */ /* 0x002fe40001000000 */
[----:B------:R-:W-:Y:S01]  /*39e0*/  ISETP.GT.AND P2, PT, R6, 0x61, PT ;  /* 0x000000610600780c */ /* 0x000fe20003f44270 */
[----:B------:R-:W1:Y:S01]  /*39f0*/  MUFU.TANH R97, R97 ;  /* 0x0000006100617308 */ /* 0x000e620000002400 */
[----:B------:R-:W-:-:S02]  /*3a00*/  FSEL R129, R44, -INF , P3 ;  /* 0xff8000002c817808 */ /* 0x000fc40001800000 */
[----:B------:R-:W-:Y:S02]  /*3a10*/  FMNMX.FTZ R54, R127, R54, !PT ;  /* 0x000000367f367209 */ /* 0x000fe40007810000 */
[----:B-----5:R-:W-:Y:S02]  /*3a20*/  FSEL R87, R50, -INF , P6 ;  /* 0xff80000032577808 */ /* 0x020fe40003000000 */
[----:B------:R-:W-:Y:S01]  /*3a30*/  ISETP.GT.AND P6, PT, R6, 0x68, PT ;  /* 0x000000680600780c */ /* 0x000fe20003fc4270 */
[----:B------:R-:W5:Y:S01]  /*3a40*/  MUFU.TANH R36, R36 ;  /* 0x0000002400247308 */ /* 0x000f620000002400 */
[----:B------:R-:W-:Y:S01]  /*3a50*/  FSEL R131, R10, -INF , P2 ;  /* 0xff8000000a837808 */ /* 0x000fe20001000000 */
[----:B------:R-:W-:Y:S01]  /*3a60*/  FMUL.FTZ R10, R25, UR6 ;  /* 0x00000006190a7c20 */ /* 0x000fe20008410000 */
[----:B------:R-:W-:Y:S02]  /*3a70*/  FMNMX.FTZ R54, R129, R54, !PT ;  /* 0x0000003681367209 */ /* 0x000fe40007810000 */
[----:B------:R-:W-:-:S02]  /*3a80*/  FSEL R37, R42, -INF , P5 ;  /* 0xff8000002a257808 */ /* 0x000fc40002800000 */
[C---:B------:R-:W-:Y:S01]  /*3a90*/  ISETP.GT.AND P5, PT, R6.reuse, 0x69, PT ;  /* 0x000000690600780c */ /* 0x040fe20003fa4270 */
[----:B------:R-:W5:Y:S01]  /*3aa0*/  MUFU.TANH R99, R99 ;  /* 0x0000006300637308 */ /* 0x000f620000002400 */
[----:B--2---:R-:W-:Y:S02]  /*3ab0*/  FSEL R133, R133, -INF , P6 ;  /* 0xff80000085857808 */ /* 0x004fe40003000000 */
[----:B------:R-:W-:Y:S02]  /*3ac0*/  FMNMX.FTZ R54, R131, R54, !PT ;  /* 0x0000003683367209 */ /* 0x000fe40007810000 */
[----:B---3--:R-:W-:Y:S02]  /*3ad0*/  FSEL R93, R93, -INF , P4 ;  /* 0xff8000005d5d7808 */ /* 0x008fe40002000000 */
[----:B------:R-:W-:Y:S01]  /*3ae0*/  ISETP.GT.AND P4, PT, R6, 0x70, PT ;  /* 0x000000700600780c */ /* 0x000fe20003f84270 */
[----:B------:R-:W2:Y:S01]  /*3af0*/  MUFU.TANH R48, R48 ;  /* 0x0000003000307308 */ /* 0x000ea20000002400 */
[----:B------:R-:W-:-:S02]  /*3b00*/  FSEL R135, R135, -INF , P5 ;  /* 0xff80000087877808 */ /* 0x000fc40002800000 */
[----:B------:R-:W-:Y:S02]  /*3b10*/  FMNMX.FTZ R54, R133, R54, !PT ;  /* 0x0000003685367209 */ /* 0x000fe40007810000 */
[----:B------:R-:W-:Y:S02]  /*3b20*/  FSEL R95, R95, -INF , P3 ;  /* 0xff8000005f5f7808 */ /* 0x000fe40001800000 */
[----:B------:R-:W-:Y:S01]  /*3b30*/  ISETP.GT.AND P3, PT, R6, 0x71, PT ;  /* 0x000000710600780c */ /* 0x000fe20003f64270 */
[----:B------:R-:W3:Y:S01]  /*3b40*/  MUFU.TANH R34, R34 ;  /* 0x0000002200227308 */ /* 0x000ee20000002400 */
[----:B----4-:R-:W-:Y:S01]  /*3b50*/  FSEL R137, R32, -INF , P4 ;  /* 0xff80000020897808 */ /* 0x010fe20002000000 */
[----:B------:R-:W-:Y:S01]  /*3b60*/  FMUL.FTZ R32, R31, UR6 ;  /* 0x000000061f207c20 */ /* 0x000fe20008410000 */
[----:B------:R-:W-:Y:S02]  /*3b70*/  FMNMX.FTZ R54, R135, R54, !PT ;  /* 0x0000003687367209 */ /* 0x000fe40007810000 */
[----:B------:R-:W-:-:S02]  /*3b80*/  FSEL R25, R12, -INF , P2 ;  /* 0xff8000000c197808 */ /* 0x000fc40001000000 */
[----:B------:R-:W-:Y:S01]  /*3b90*/  ISETP.GT.AND P2, PT, R6, 0x78, PT ;  /* 0x000000780600780c */ /* 0x000fe20003f44270 */
[----:B------:R-:W4:Y:S01]  /*3ba0*/  MUFU.TANH R24, R24 ;  /* 0x0000001800187308 */ /* 0x000f220000002400 */
[----:B0-----:R-:W-:Y:S02]  /*3bb0*/  FSEL R139, R20, -INF , P3 ;  /* 0xff800000148b7808 */ /* 0x001fe40001800000 */
[----:B------:R-:W-:Y:S02]  /*3bc0*/  FMNMX.FTZ R54, R137, R54, !PT ;  /* 0x0000003689367209 */ /* 0x000fe40007810000 */
[----:B-1----:R-:W-:Y:S02]  /*3bd0*/  FSEL R97, R97, -INF , P6 ;  /* 0xff80000061617808 */ /* 0x002fe40003000000 */
[----:B------:R-:W-:Y:S01]  /*3be0*/  ISETP.GT.AND P6, PT, R6, 0x79, PT ;  /* 0x000000790600780c */ /* 0x000fe20003fc4270 */
[----:B------:R-:W0:Y:S01]  /*3bf0*/  MUFU.TANH R46, R46 ;  /* 0x0000002e002e7308 */ /* 0x000e220000002400 */
[----:B-----5:R-:W-:Y:S01]  /*3c00*/  FSEL R141, R36, -INF , P2 ;  /* 0xff800000248d7808 */ /* 0x020fe20001000000 */
[----:B------:R-:W-:Y:S01]  /*3c10*/  FMUL.FTZ R36, R26, UR6 ;  /* 0x000000061a247c20 */ /* 0x000fe20008410000 */
[----:B------:R-:W-:-:S02]  /*3c20*/  FMNMX.FTZ R54, R139, R54, !PT ;  /* 0x000000368b367209 */ /* 0x000fc40007810000 */
[----:B------:R-:W-:Y:S02]  /*3c30*/  FSEL R99, R99, -INF , P5 ;  /* 0xff80000063637808 */ /* 0x000fe40002800000 */
[----:B------:R-:W-:Y:S01]  /*3c40*/  ISETP.GT.AND P5, PT, R6, 0x80, PT ;  /* 0x000000800600780c */ /* 0x000fe20003fa4270 */
[----:B------:R-:W1:Y:S01]  /*3c50*/  MUFU.TANH R10, R10 ;  /* 0x0000000a000a7308 */ /* 0x000e620000002400 */
[----:B--2---:R-:W-:Y:S02]  /*3c60*/  FSEL R143, R48, -INF , P6 ;  /* 0xff800000308f7808 */ /* 0x004fe40003000000 */
[----:B------:R-:W-:Y:S02]  /*3c70*/  FMNMX.FTZ R54, R141, R54, !PT ;  /* 0x000000368d367209 */ /* 0x000fe40007810000 */
[----:B---3--:R-:W-:Y:S01]  /*3c80*/  FSEL R101, R34, -INF , P4 ;  /* 0xff80000022657808 */ /* 0x008fe20002000000 */
[----:B------:R-:W-:Y:S01]  /*3c90*/  FMUL.FTZ R34, R30, UR6 ;  /* 0x000000061e227c20 */ /* 0x000fe20008410000 */
[----:B------:R-:W-:Y:S01]  /*3ca0*/  ISETP.GT.AND P4, PT, R6, 0x81, PT ;  /* 0x000000810600780c */ /* 0x000fe20003f84270 */
[----:B------:R-:W2:Y:S01]  /*3cb0*/  MUFU.TANH R38, R38 ;  /* 0x0000002600267308 */ /* 0x000ea20000002400 */
[----:B----4-:R-:W-:-:S02]  /*3cc0*/  FSEL R157, R24, -INF , P5 ;  /* 0xff800000189d7808 */ /* 0x010fc40002800000 */
[----:B------:R-:W-:Y:S02]  /*3cd0*/  FMNMX.FTZ R54, R143, R54, !PT ;  /* 0x000000368f367209 */ /* 0x000fe40007810000 */
[----:B0-----:R-:W-:Y:S02]  /*3ce0*/  FSEL R103, R46, -INF , P3 ;  /* 0xff8000002e677808 */ /* 0x001fe40001800000 */
[----:B------:R-:W-:Y:S01]  /*3cf0*/  ISETP.GT.AND P3, PT, R6, 0x88, PT ;  /* 0x000000880600780c */ /* 0x000fe20003f64270 */
[----:B------:R-:W0:Y:S01]  /*3d00*/  MUFU.TANH R28, R28 ;  /* 0x0000001c001c7308 */ /* 0x000e220000002400 */
[----:B-1----:R-:W-:Y:S02]  /*3d10*/  FSEL R44, R10, -INF , P4 ;  /* 0xff8000000a2c7808 */ /* 0x002fe40002000000 */
[----:B------:R-:W-:-:S04]  /*3d20*/  FMNMX.FTZ R75, R157, R54, !PT ;  /* 0x000000369d4b7209 */ /* 0x000fc80007810000 */
[----:B------:R-:W-:Y:S01]  /*3d30*/  FMNMX.FTZ R75, R44, R75, !PT ;  /* 0x0000004b2c4b7209 */ /* 0x000fe20007810000 */
[----:B------:R2:W1:Y:S08]  /*3d40*/  MUFU.TANH R52, R29 ;  /* 0x0000001d00347308 */ /* 0x0004700000002400 */
[----:B------:R-:W-:Y:S01]  /*3d50*/  MUFU.TANH R40, R40 ;  /* 0x0000002800287308 */ /* 0x000fe20000002400 */
[----:B--2---:R-:W-:Y:S01]  /*3d60*/  FSEL R29, R38, -INF , P2 ;  /* 0xff800000261d7808 */ /* 0x004fe20001000000 */
[----:B------:R-:W-:Y:S01]  /*3d70*/  FMUL.FTZ R38, R27, UR6 ;  /* 0x000000061b267c20 */ /* 0x000fe20008410000 */
[----:B------:R-:W-:-:S02]  /*3d80*/  ISETP.GT.AND P2, PT, R6, 0x89, PT ;  /* 0x000000890600780c */ /* 0x000fc40003f44270 */
[----:B0-----:R-:W-:-:S03]  /*3d90*/  FSEL R50, R28, -INF , P3 ;  /* 0xff8000001c327808 */ /* 0x001fc60001800000 */
[----:B------:R-:W0:Y:S01]  /*3da0*/  MUFU.TANH R36, R36 ;  /* 0x0000002400247308 */ /* 0x000e220000002400 */
[----:B-1----:R-:W-:Y:S02]  /*3db0*/  FSEL R52, R52, -INF , P2 ;  /* 0xff80000034347808 */ /* 0x002fe40001000000 */
[----:B------:R-:W-:-:S04]  /*3dc0*/  FMNMX.FTZ R75, R50, R75, !PT ;  /* 0x0000004b324b7209 */ /* 0x000fc80007810000 */
[----:B------:R-:W-:Y:S01]  /*3dd0*/  FMNMX.FTZ R6, R52, R75, !PT ;  /* 0x0000004b34067209 */ /* 0x000fe20007810000 */
[----:B------:R-:W-:Y:S04]  /*3de0*/  MUFU.TANH R38, R38 ;  /* 0x0000002600267308 */ /* 0x000fe80000002400 */
[----:B------:R-:W1:Y:S04]  /*3df0*/  SHFL.BFLY PT, R75, R6, 0x2, 0x1f ;  /* 0x0c401f00064b7f89 */ /* 0x000e6800000e0000 */
[----:B------:R-:W2:Y:S08]  /*3e00*/  MUFU.TANH R34, R34 ;  /* 0x0000002200227308 */ /* 0x000eb00000002400 */
[----:B------:R-:W3:Y:S01]  /*3e10*/  MUFU.TANH R32, R32 ;  /* 0x0000002000207308 */ /* 0x000ee20000002400 */
[----:B-1----:R-:W-:-:S05]  /*3e20*/  FMNMX.FTZ R10, R6, R75, !PT ;  /* 0x0000004b060a7209 */ /* 0x002fca0007810000 */
[----:B------:R-:W1:Y:S02]  /*3e30*/  SHFL.BFLY PT, R75, R10, 0x1, 0x1f ;  /* 0x0c201f000a4b7f89 */ /* 0x000e6400000e0000 */
[----:B-1----:R-:W-:Y:S02]  /*3e40*/  FMNMX.FTZ R75, R10, R75, !PT ;  /* 0x0000004b0a4b7209 */ /* 0x002fe40007810000 */
        /* <DEDUP_REMOVED lines=12> */
[----:B0-----:R-:W-:Y:S01]  /*3f10*/  FSEL R111, R36, -INF , P5 ;  /* 0xff800000246f7808 */ /* 0x001fe20002800000 */
[--C-:B------:R-:W-:Y:S01]  /*3f20*/  FFMA.FTZ R46, R59, R74, -R48.reuse ;  /* 0x0000004a3b2e7223 */ /* 0x100fe20000010830 */
[----:B------:R-:W-:Y:S01]  /*3f30*/  FMNMX.FTZ R12, R13, R12, !PT ;  /* 0x0000000c0d0c7209 */ /* 0x000fe20007810000 */
[-CC-:B------:R-:W-:Y:S01]  /*3f40*/  FFMA.FTZ R59, R115, R74.reuse, -R48.reuse ;  /* 0x0000004a733b7223 */ /* 0x180fe20000010830 */
[-CC-:B------:R-:W-:Y:S01]  /*3f50*/  FFMA.FTZ R117, R117, R74.reuse, -R48.reuse ;  /* 0x0000004a75757223 */ /* 0x180fe20000010830 */
[----:B--2---:R-:W-:Y:S01]  /*3f60*/  FSEL R115, R34, -INF , P3 ;  /* 0xff80000022737808 */ /* 0x004fe20001800000 */
[--C-:B------:R-:W-:Y:S01]  /*3f70*/  FFMA.FTZ R69, R69, R74, -R48.reuse ;  /* 0x0000004a45457223 */ /* 0x100fe20000010830 */
[----:B------:R-:W-:Y:S01]  /*3f80*/  FMNMX.FTZ R12, R15, R12, !PT ;  /* 0x0000000c0f0c7209 */ /* 0x000fe20007810000 */
[-CC-:B------:R-:W-:Y:S01]  /*3f90*/  FFMA.FTZ R20, R83, R74.reuse, -R48.reuse ;  /* 0x0000004a53147223 */ /* 0x180fe20000010830 */
[--C-:B------:R-:W-:Y:S01]  /*3fa0*/  FFMA.FTZ R56, R44, R74, -R48.reuse ;  /* 0x0000004a2c387223 */ /* 0x100fe20000010830 */
[----:B------:R-:W-:Y:S01]  /*3fb0*/  MUFU.EX2 R10, R69 ;  /* 0x00000045000a7308 */ /* 0x000fe20000000800 */
        /* <DEDUP_REMOVED lines=27> */
[----:B------:R-:W-:Y:S01]  /*4170*/  FFMA.FTZ R91, R52, R74, -R48 ;  /* 0x0000004a345b7223 */ /* 0x000fe20000010830 */
[----:B------:R-:W-:Y:S01]  /*4180*/  FMNMX.FTZ R14, R53, R12, !PT ;  /* 0x0000000c350e7209 */ /* 0x000fe20007810000 */
[----:B------:R-:W-:Y:S03]  /*4190*/  MUFU.EX2 R6, R6 ;  /* 0x0000000600067308 */ /* 0x000fe60000000800 */
[----:B------:R-:W-:-:S04]  /*41a0*/  FMNMX.FTZ R14, R33, R14, !PT ;  /* 0x0000000e210e7209 */ /* 0x000fc80007810000 */
[----:B------:R-:W-:Y:S01]  /*41b0*/  FMNMX.FTZ R14, R55, R14, !PT ;  /* 0x0000000e370e7209 */ /* 0x000fe20007810000 */
[----:B------:R0:W-:Y:S03]  /*41c0*/  MUFU.EX2 R12, R89 ;  /* 0x00000059000c7308 */ /* 0x0001e60000000800 */
[----:B------:R-:W-:-:S04]  /*41d0*/  FMNMX.FTZ R14, R61, R14, !PT ;  /* 0x0000000e3d0e7209 */ /* 0x000fc80007810000 */
[----:B------:R-:W-:Y:S01]  /*41e0*/  FMNMX.FTZ R24, R35, R14, !PT ;  /* 0x0000000e23187209 */ /* 0x000fe20007810000 */
[----:B------:R-:W1:Y:S01]  /*41f0*/  MUFU.EX2 R105, R105 ;  /* 0x0000006900697308 */ /* 0x000e620000000800 */
[----:B0-----:R-:W-:Y:S02]  /*4200*/  FFMA.FTZ R89, R123, R74, -R48 ;  /* 0x0000004a7b597223 */ /* 0x001fe40000010830 */
[----:B------:R-:W-:-:S04]  /*4210*/  FMNMX.FTZ R24, R77, R24, !PT ;  /* 0x000000184d187209 */ /* 0x000fc80007810000 */
[----:B------:R-:W-:Y:S01]  /*4220*/  FMNMX.FTZ R24, R87, R24, !PT ;  /* 0x0000001857187209 */ /* 0x000fe20007810000 */
[----:B------:R0:W-:Y:S03]  /*4230*/  MUFU.EX2 R14, R109 ;  /* 0x0000006d000e7308 */ /* 0x0001e60000000800 */
[----:B------:R-:W-:-:S04]  /*4240*/  FMNMX.FTZ R24, R37, R24, !PT ;  /* 0x0000001825187209 */ /* 0x000fc80007810000 */
[----:B------:R-:W-:Y:S01]  /*4250*/  FMNMX.FTZ R26, R93, R24, !PT ;  /* 0x000000185d1a7209 */ /* 0x000fe20007810000 */
[----:B------:R-:W-:Y:S01]  /*4260*/  MUFU.EX2 R46, R46 ;  /* 0x0000002e002e7308 */ /* 0x000fe20000000800 */
[----:B0-----:R-:W-:Y:S01]  /*4270*/  FSEL R109, R40, -INF , P6 ;  /* 0xff800000286d7808 */ /* 0x001fe20003000000 */
[----:B------:R-:W-:Y:S01]  /*4280*/  FFMA.FTZ R40, R129, R74, -R48 ;  /* 0x0000004a81287223 */ /* 0x000fe20000010830 */
        /* <DEDUP_REMOVED lines=14> */
[----:B---3--:R-:W-:Y:S01]  /*4370*/  FSEL R117, R32, -INF , P2 ;  /* 0xff80000020757808 */ /* 0x008fe20001000000 */
[----:B------:R-:W-:Y:S01]  /*4380*/  FFMA.FTZ R32, R157, R74, -R48 ;  /* 0x0000004a9d207223 */ /* 0x000fe20000010830 */
[----:B------:R-:W-:-:S04]  /*4390*/  FMNMX.FTZ R36, R111, R36, !PT ;  /* 0x000000246f247209 */ /* 0x000fc80007810000 */
[----:B------:R-:W-:Y:S01]  /*43a0*/  FMNMX.FTZ R36, R113, R36, !PT ;  /* 0x0000002471247209 */ /* 0x000fe20007810000 */
[----:B------:R-:W-:Y:S03]  /*43b0*/  MUFU.EX2 R65, R65 ;  /* 0x0000004100417308 */ /* 0x000fe60000000800 */
[----:B------:R-:W-:-:S04]  /*43c0*/  FMNMX.FTZ R36, R115, R36, !PT ;  /* 0x0000002473247209 */ /* 0x000fc80007810000 */
[----:B------:R-:W-:Y:S01]  /*43d0*/  FMNMX.FTZ R36, R117, R36, !PT ;  /* 0x0000002475247209 */ /* 0x000fe20007810000 */
[----:B------:R-:W-:Y:S04]  /*43e0*/  MUFU.EX2 R39, R39 ;  /* 0x0000002700277308 */ /* 0x000fe80000000800 */
[----:B------:R-:W0:Y:S04]  /*43f0*/  SHFL.BFLY PT, R69, R36, 0x2, 0x1f ;  /* 0x0c401f0024457f89 */ /* 0x000e2800000e0000 */
[----:B------:R-:W-:Y:S08]  /*4400*/  MUFU.EX2 R27, R27 ;  /* 0x0000001b001b7308 */ /* 0x000ff00000000800 */
[----:B------:R-:W-:Y:S08]  /*4410*/  MUFU.EX2 R28, R28 ;  /* 0x0000001c001c7308 */ /* 0x000ff00000000800 */
[----:B------:R-:W-:Y:S01]  /*4420*/  MUFU.EX2 R20, R20 ;  /* 0x0000001400147308 */ /* 0x000fe20000000800 */
[----:B0-----:R-:W-:Y:S01]  /*4430*/  FMNMX.FTZ R54, R36, R69, !PT ;  /* 0x0000004524367209 */ /* 0x001fe20007810000 */
[-CC-:B------:R-:W-:Y:S01]  /*4440*/  FFMA.FTZ R36, R137, R74.reuse, -R48.reuse ;  /* 0x0000004a89247223 */ /* 0x180fe20000010830 */
[----:B------:R-:W-:-:S05]  /*4450*/  FFMA.FTZ R69, R143, R74, -R48 ;  /* 0x0000004a8f457223 */ /* 0x000fca0000010830 */
[----:B------:R-:W-:Y:S01]  /*4460*/  MUFU.EX2 R63, R63 ;  /* 0x0000003f003f7308 */ /* 0x000fe20000000800 */
[----:B------:R-:W0:Y:S07]  /*4470*/  SHFL.BFLY PT, R83, R54, 0x1, 0x1f ;  /* 0x0c201f0036537f89 */ /* 0x000e2e00000e0000 */
[----:B------:R-:W-:Y:S08]  /*4480*/  MUFU.EX2 R57, R57 ;  /* 0x0000003900397308 */ /* 0x000ff00000000800 */
[----:B------:R-:W-:Y:S08]  /*4490*/  MUFU.EX2 R31, R31 ;  /* 0x0000001f001f7308 */ /* 0x000ff00000000800 */
[----:B------:R-:W-:Y:S01]  /*44a0*/  MUFU.EX2 R59, R59 ;  /* 0x0000003b003b7308 */ /* 0x000fe20000000800 */
[----:B0-----:R-:W-:-:S04]  /*44b0*/  FMNMX.FTZ R72, R54, R83, !PT ;  /* 0x0000005336487209 */ /* 0x001fc80007810000 */
[C---:B------:R-:W-:Y:S01]  /*44c0*/  FSETP.NEU.FTZ.AND P2, PT, R72.reuse, -INF , PT ;  /* 0xff8000004800780b */ /* 0x040fe20003f5d000 */
[----:B------:R-:W-:Y:S02]  /*44d0*/  FMUL.FTZ R50, R72, R74 ;  /* 0x0000004a48327220 */ /* 0x000fe40000410000 */
[----:B------:R-:W-:Y:S03]  /*44e0*/  MUFU.EX2 R83, R56 ;  /* 0x0000003800537308 */ /* 0x000fe60000000800 */
[----:B------:R-:W-:Y:S02]  /*44f0*/  FSEL R48, R50, RZ, P2 ;  /* 0x000000ff32307208 */ /* 0x000fe40001000000 */
        /* <DEDUP_REMOVED lines=13> */
[----:B------:R2:W3:Y:S01]  /*45d0*/  MUFU.EX2 R119, R4 ;  /* 0x0000000400777308 */ /* 0x0004e20000000800 */
[-CC-:B0-----:R-:W-:Y:S01]  /*45e0*/  FFMA.FTZ R3, R21, R74.reuse, -R48.reuse ;  /* 0x0000004a15037223 */ /* 0x181fe20000010830 */
[-CC-:B------:R-:W-:Y:S01]  /*45f0*/  FFMA.FTZ R56, R45, R74.reuse, -R48.reuse ;  /* 0x0000004a2d387223 */ /* 0x180fe20000010830 */
[-CC-:B------:R-:W-:Y:S01]  /*4600*/  FFMA.FTZ R15, R47, R74.reuse, -R48.reuse ;  /* 0x0000004a2f0f7223 */ /* 0x180fe20000010830 */
[-CC-:B------:R-:W-:Y:S01]  /*4610*/  FFMA.FTZ R58, R49, R74.reuse, -R48.reuse ;  /* 0x0000004a313a7223 */ /* 0x180fe20000010830 */
[-CC-:B------:R-:W-:Y:S01]  /*4620*/  FFMA.FTZ R41, R51, R74.reuse, -R48.reuse ;  /* 0x0000004a33297223 */ /* 0x180fe20000010830 */
[-CC-:B------:R-:W-:Y:S01]  /*4630*/  FFMA.FTZ R60, R53, R74.reuse, -R48.reuse ;  /* 0x0000004a353c7223 */ /* 0x180fe20000010830 */
[-C--:B------:R-:W-:Y:S01]  /*4640*/  FFMA.FTZ R21, R33, R74.reuse, -R48 ;  /* 0x0000004a21157223 */ /* 0x080fe20000010830 */
[----:B------:R1:W0:Y:S01]  /*4650*/  MUFU.EX2 R68, R5 ;  /* 0x0000000500447308 */ /* 0x0002220000000800 */
[----:B--2---:R-:W-:Y:S01]  /*4660*/  @!P1 PRMT R4, RZ, 0x654, R0 ;  /* 0x00000654ff049816 */ /* 0x004fe20000000000 */
[-CC-:B------:R-:W-:Y:S01]  /*4670*/  FFMA.FTZ R62, R55, R74.reuse, -R48.reuse ;  /* 0x0000004a373e7223 */ /* 0x180fe20000010830 */
[-CC-:B------:R-:W-:Y:S01]  /*4680*/  FFMA.FTZ R33, R61, R74.reuse, -R48.reuse ;  /* 0x0000004a3d217223 */ /* 0x180fe20000010830 */
[-CC-:B------:R-:W-:Y:S01]  /*4690*/  FFMA.FTZ R77, R77, R74.reuse, -R48.reuse ;  /* 0x0000004a4d4d7223 */ /* 0x180fe20000010830 */
[----:B------:R2:W-:Y:S01]  /*46a0*/  @!P1 SYNCS.ARRIVE.TRANS64.RED.A1T0 RZ, [R4+URZ], RZ ;  /* 0x000000ff04ff99a7 */ /* 0x0005e2000810043f */
[-CC-:B------:R-:W-:Y:S01]  /*46b0*/  FFMA.FTZ R23, R87, R74.reuse, -R48.reuse ;  /* 0x0000004a57177223 */ /* 0x180fe20000010830 */
[-CC-:B------:R-:W-:Y:S01]  /*46c0*/  FFMA.FTZ R95, R95, R74.reuse, -R48.reuse ;  /* 0x0000004a5f5f7223 */ /* 0x180fe20000010830 */
[----:B------:R-:W4:Y:S01]  /*46d0*/  MUFU.EX2 R7, R7 ;  /* 0x0000000700077308 */ /* 0x000f220000000800 */
[----:B-1----:R-:W-:Y:S01]  /*46e0*/  FADD.FTZ R5, R6, R105 ;  /* 0x0000006906057221 */ /* 0x002fe20000010000 */
[----:B---3--:R-:W-:Y:S01]  /*46f0*/  FADD.FTZ R35, R66, R119 ;  /* 0x0000007742237221 */ /* 0x008fe20000010000 */
[-CC-:B------:R-:W-:Y:S01]  /*4700*/  FFMA.FTZ R99, R99, R74.reuse, -R48.reuse ;  /* 0x0000004a63637223 */ /* 0x180fe20000010830 */
[--C-:B------:R-:W-:Y:S01]  /*4710*/  FFMA.FTZ R101, R101, R74, -R48.reuse ;  /* 0x0000004a65657223 */ /* 0x100fe20000010830 */
[----:B------:R-:W-:Y:S01]  /*4720*/  FADD.FTZ R70, R46, R5 ;  /* 0x000000052e467221 */ /* 0x000fe20000010000 */
[----:B------:R-:W-:Y:S01]  /*4730*/  F2FP.BF16.F32.PACK_AB R5, R119, R66 ;  /* 0x000000427705723e */ /* 0x000fe200000010ff */
[-C--:B------:R-:W-:Y:S01]  /*4740*/  FFMA.FTZ R66, R25, R74.reuse, -R48 ;  /* 0x0000004a19427223 */ /* 0x080fe20000010830 */
[----:B------:R-:W1:Y:S01]  /*4750*/  MUFU.EX2 R9, R9 ;  /* 0x0000000900097308 */ /* 0x000e620000000800 */
[----:B0-----:R-:W-:Y:S01]  /*4760*/  FADD.FTZ R76, R68, R35 ;  /* 0x00000023444c7221 */ /* 0x001fe20000010000 */
[----:B------:R-:W-:Y:S01]  /*4770*/  FADD.FTZ R43, R107, R70 ;  /* 0x000000466b2b7221 */ /* 0x000fe20000010000 */
[--C-:B------:R-:W-:Y:S01]  /*4780*/  FFMA.FTZ R35, R37, R74, -R48.reuse ;  /* 0x0000004a25237223 */ /* 0x100fe20000010830 */
[----:B--2---:R-:W-:Y:S01]  /*4790*/  F2FP.BF16.F32.PACK_AB R4, R105, R6 ;  /* 0x000000066904723e */ /* 0x004fe200000010ff */
[--C-:B------:R-:W-:Y:S01]  /*47a0*/  FFMA.FTZ R103, R103, R74, -R48.reuse ;  /* 0x0000004a67677223 */ /* 0x100fe20000010830 */
[----:B------:R-:W-:Y:S01]  /*47b0*/  F2FP.BF16.F32.PACK_AB R6, R107, R46 ;  /* 0x0000002e6b06723e */ /* 0x000fe200000010ff */
[----:B------:R-:W-:Y:S01]  /*47c0*/  FFMA.FTZ R46, R93, R74, -R48 ;  /* 0x0000004a5d2e7223 */ /* 0x000fe20000010830 */
[----:B------:R-:W0:Y:S01]  /*47d0*/  MUFU.EX2 R50, R50 ;  /* 0x0000003200327308 */ /* 0x000e220000000800 */
[C---:B----4-:R-:W-:Y:S01]  /*47e0*/  FADD.FTZ R76, R7.reuse, R76 ;  /* 0x0000004c074c7221 */ /* 0x050fe20000010000 */
[----:B------:R-:W-:Y:S01]  /*47f0*/  F2FP.BF16.F32.PACK_AB R7, R7, R68 ;  /* 0x000000440707723e */ /* 0x000fe200000010ff */
[----:B------:R-:W-:Y:S01]  /*4800*/  FADD.FTZ R68, R8, R43 ;  /* 0x0000002b08447221 */ /* 0x000fe20000010000 */
[----:B------:R-:W-:Y:S01]  /*4810*/  F2FP.BF16.F32.PACK_AB R8, R65, R8 ;  /* 0x000000084108723e */ /* 0x000fe200000010ff */
[-CC-:B------:R-:W-:Y:S01]  /*4820*/  FFMA.FTZ R43, R97, R74.reuse, -R48.reuse ;  /* 0x0000004a612b7223 */ /* 0x180fe20000010830 */
[----:B------:R-:W-:Y:S01]  /*4830*/  FFMA.FTZ R109, R109, R74, -R48 ;  /* 0x0000004a6d6d7223 */ /* 0x000fe20000010830 */
[----:B------:R-:W-:Y:S01]  /*4840*/  FADD.FTZ R37, R65, R68 ;  /* 0x0000004441257221 */ /* 0x000fe20000010000 */
[----:B------:R-:W2:Y:S01]  /*4850*/  MUFU.EX2 R11, R11 ;  /* 0x0000000b000b7308 */ /* 0x000ea20000000800 */
[----:B-1----:R-:W-:Y:S01]  /*4860*/  FADD.FTZ R25, R9, R76 ;  /* 0x0000004c09197221 */ /* 0x002fe20000010000 */
[----:B------:R1:W-:Y:S01]  /*4870*/  STSM.16.M88.4 [R2+0x24300], R4 ;  /* 0x0243000402007844 */ /* 0x0003e20000000200 */
[----:B------:R-:W-:Y:S01]  /*4880*/  FADD.FTZ R70, R10, R37 ;  /* 0x000000250a467221 */ /* 0x000fe20000010000 */
[----:B------:R-:W-:Y:S01]  /*4890*/  F2FP.BF16.F32.PACK_AB R10, R39, R10 ;  /* 0x0000000a270a723e */ /* 0x000fe200000010ff */
[-CC-:B------:R-:W-:Y:S01]  /*48a0*/  FFMA.FTZ R111, R111, R74.reuse, -R48.reuse ;  /* 0x0000004a6f6f7223 */ /* 0x180fe20000010830 */
[-C--:B------:R-:W-:Y:S01]  /*48b0*/  FFMA.FTZ R113, R113, R74.reuse, -R48 ;  /* 0x0000004a71717223 */ /* 0x080fe20000010830 */
[----:B------:R-:W-:Y:S01]  /*48c0*/  FADD.FTZ R70, R39, R70 ;  /* 0x0000004627467221 */ /* 0x000fe20000010000 */
[----:B------:R-:W3:Y:S01]  /*48d0*/  MUFU.EX2 R52, R52 ;  /* 0x0000003400347308 */ /* 0x000ee20000000800 */
[C---:B0-----:R-:W-:Y:S01]  /*48e0*/  FADD.FTZ R68, R50.reuse, R25 ;  /* 0x0000001932447221 */ /* 0x041fe20000010000 */
[-CC-:B------:R-:W-:Y:S01]  /*48f0*/  FFMA.FTZ R25, R29, R74.reuse, -R48.reuse ;  /* 0x0000004a1d197223 */ /* 0x180fe20000010830 */
[----:B------:R-:W-:Y:S01]  /*4900*/  F2FP.BF16.F32.PACK_AB R9, R50, R9 ;  /* 0x000000093209723e */ /* 0x000fe200000010ff */
[-CC-:B------:R-:W-:Y:S01]  /*4910*/  FFMA.FTZ R115, R115, R74.reuse, -R48.reuse ;  /* 0x0000004a73737223 */ /* 0x180fe20000010830 */
[----:B------:R-:W-:Y:S01]  /*4920*/  FFMA.FTZ R48, R117, R74, -R48 ;  /* 0x0000004a75307223 */ /* 0x000fe20000010830 */
[--C-:B------:R-:W-:Y:S01]  /*4930*/  IMAD.MOV.U32 R65, RZ, RZ, R71.reuse ;  /* 0x000000ffff417224 */ /* 0x100fe200078e0047 */
[----:B------:R-:W-:Y:S01]  /*4940*/  MOV R49, R71 ;  /* 0x0000004700317202 */ /* 0x000fe20000000f00 */
[----:B------:R-:W0:Y:S01]  /*4950*/  MUFU.EX2 R3, R3 ;  /* 0x0000000300037308 */ /* 0x000e220000000800 */
[----:B--2---:R-:W-:Y:S01]  /*4960*/  FADD.FTZ R37, R11, R68 ;  /* 0x000000440b257221 */ /* 0x004fe20000010000 */
[----:B-1----:R-:W-:Y:S01]  /*4970*/  F2FP.BF16.F32.PACK_AB R4, R28, R27 ;  /* 0x0000001b1c04723e */ /* 0x002fe200000010ff */
[----:B------:R-:W-:-:S02]  /*4980*/  IMAD.MOV.U32 R61, RZ, RZ, R71 ;  /* 0x000000ffff3d7224 */ /* 0x000fc400078e0047 */
[--C-:B------:R-:W-:Y:S02]  /*4990*/  IMAD.MOV.U32 R55, RZ, RZ, R71.reuse ;  /* 0x000000ffff377224 */ /* 0x100fe400078e0047 */
[----:B------:R-:W-:Y:S01]  /*49a0*/  IMAD.MOV.U32 R53, RZ, RZ, R71 ;  /* 0x000000ffff357224 */ /* 0x000fe200078e0047 */
[----:B------:R-:W1:Y:S01]  /*49b0*/  MUFU.EX2 R54, R54 ;  /* 0x0000003600367308 */ /* 0x000e620000000800 */
[C---:B---3--:R-:W-:Y:S01]  /*49c0*/  FADD.FTZ R68, R52.reuse, R37 ;  /* 0x0000002534447221 */ /* 0x048fe20000010000 */
[----:B------:R-:W-:Y:S01]  /*49d0*/  FADD.FTZ R37, R27, R70 ;  /* 0x000000461b257221 */ /* 0x000fe20000010000 */
[----:B------:R-:W-:Y:S01]  /*49e0*/  F2FP.BF16.F32.PACK_AB R11, R52, R11 ;  /* 0x0000000b340b723e */ /* 0x000fe200000010ff */
[----:B------:R-:W-:Y:S02]  /*49f0*/  IMAD.MOV.U32 R51, RZ, RZ, R71 ;  /* 0x000000ffff337224 */ /* 0x000fe400078e0047 */
[----:B------:R-:W-:Y:S01]  /*4a00*/  FADD.FTZ R37, R28, R37 ;  /* 0x000000251c257221 */ /* 0x000fe20000010000 */
[----:B------:R-:W-:Y:S01]  /*4a10*/  IMAD.MOV.U32 R47, RZ, RZ, R71 ;  /* 0x000000ffff2f7224 */ /* 0x000fe200078e0047 */
[----:B------:R-:W2:Y:S01]  /*4a20*/  MUFU.EX2 R13, R13 ;  /* 0x0000000d000d7308 */ /* 0x000ea20000000800 */
[----:B0-----:R-:W-:Y:S01]  /*4a30*/  FADD.FTZ R45, R3, R68 ;  /* 0x00000044032d7221 */ /* 0x001fe20000010000 */
[----:B------:R-:W-:Y:S01]  /*4a40*/  FADD.FTZ R70, R20, R37 ;  /* 0x0000002514467221 */ /* 0x000fe20000010000 */
[----:B------:R-:W-:Y:S05]  /*4a50*/  STSM.16.M88.4 [R2+0x25b00], R8 ;  /* 0x025b000802007844 */ /* 0x000fea0000000200 */
[----:B------:R-:W0:Y:S01]  /*4a60*/  MUFU.EX2 R56, R56 ;  /* 0x0000003800387308 */ /* 0x000e220000000800 */
[C---:B-1----:R-:W-:Y:S01]  /*4a70*/  FADD.FTZ R68, R54.reuse, R45 ;  /* 0x0000002d36447221 */ /* 0x042fe20000010000 */
[----:B------:R-:W-:Y:S01]  /*4a80*/  FADD.FTZ R45, R63, R70 ;  /* 0x000000463f2d7221 */ /* 0x000fe20000010000 */
[----:B------:R-:W-:-:S03]  /*4a90*/  F2FP.BF16.F32.PACK_AB R5, R54, R3 ;  /* 0x000000033605723e */ /* 0x000fc600000010ff */
[----:B------:R-:W-:Y:S01]  /*4aa0*/  FADD.FTZ R70, R12, R45 ;  /* 0x0000002d0c467221 */ /* 0x000fe20000010000 */
[----:B------:R-:W-:Y:S01]  /*4ab0*/  F2FP.BF16.F32.PACK_AB R12, R57, R12 ;  /* 0x0000000c390c723e */ /* 0x000fe200000010ff */
[----:B------:R-:W1:Y:S01]  /*4ac0*/  MUFU.EX2 R15, R15 ;  /* 0x0000000f000f7308 */ /* 0x000e620000000800 */
[----:B--2---:R-:W-:Y:S01]  /*4ad0*/  FADD.FTZ R37, R13, R68 ;  /* 0x000000440d257221 */ /* 0x004fe20000010000 */
[----:B------:R-:W-:Y:S01]  /*4ae0*/  FADD.FTZ R45, R57, R70 ;  /* 0x00000046392d7221 */ /* 0x000fe20000010000 */
[-C--:B------:R-:W-:Y:S01]  /*4af0*/  MOV R70, R71.reuse ;  /* 0x0000004700467202 */ /* 0x080fe20000000f00 */
[----:B------:R-:W-:Y:S02]  /*4b00*/  IMAD.MOV.U32 R57, RZ, RZ, R71 ;  /* 0x000000ffff397224 */ /* 0x000fe400078e0047 */
[----:B------:R-:W-:Y:S01]  /*4b10*/  FADD.FTZ R6, R14, R45 ;  /* 0x0000002d0e067221 */ /* 0x000fe20000010000 */
[C---:B------:R-:W-:Y:S01]  /*4b20*/  F2FP.BF16.F32.PACK_AB R14, R31.reuse, R14 ;  /* 0x0000000e1f0e723e */ /* 0x040fe200000010ff */
[----:B------:R-:W2:Y:S01]  /*4b30*/  MUFU.EX2 R58, R58 ;  /* 0x0000003a003a7308 */ /* 0x000ea20000000800 */
[----:B0-----:R-:W-:Y:S01]  /*4b40*/  FADD.FTZ R68, R56, R37 ;  /* 0x0000002538447221 */ /* 0x001fe20000010000 */
[----:B------:R-:W-:Y:S01]  /*4b50*/  FADD.FTZ R27, R31, R6 ;  /* 0x000000061f1b7221 */ /* 0x000fe20000010000 */
[----:B------:R-:W-:Y:S01]  /*4b60*/  F2FP.BF16.F32.PACK_AB R6, R63, R20 ;  /* 0x000000143f06723e */ /* 0x000fe200000010ff */
[----:B------:R-:W-:Y:S01]  /*4b70*/  IMAD.MOV.U32 R45, RZ, RZ, R71 ;  /* 0x000000ffff2d7224 */ /* 0x000fe200078e0047 */
[----:B------:R-:W-:Y:S01]  /*4b80*/  MOV R63, R71 ;  /* 0x00000047003f7202 */ /* 0x000fe20000000f00 */
[----:B------:R-:W-:Y:S01]  /*4b90*/  FADD.FTZ R52, R24, R27 ;  /* 0x0000001b18347221 */ /* 0x000fe20000010000 */
[----:B------:R-:W-:Y:S01]  /*4ba0*/  F2FP.BF16.F32.PACK_AB R24, R59, R24 ;  /* 0x000000183b18723e */ /* 0x000fe200000010ff */
[----:B------:R-:W0:Y:S01]  /*4bb0*/  MUFU.EX2 R41, R41 ;  /* 0x0000002900297308 */ /* 0x000e220000000800 */
[----:B-1----:R-:W-:Y:S01]  /*4bc0*/  FADD.FTZ R37, R15, R68 ;  /* 0x000000440f257221 */ /* 0x002fe20000010000 */
[----:B------:R-:W-:-:S06]  /*4bd0*/  IMAD.MOV.U32 R31, RZ, RZ, R71 ;  /* 0x000000ffff1f7224 */ /* 0x000fcc00078e0047 */
[----:B------:R-:W1:Y:S01]  /*4be0*/  MUFU.EX2 R60, R60 ;  /* 0x0000003c003c7308 */ /* 0x000e620000000800 */
[----:B--2---:R-:W-:-:S07]  /*4bf0*/  FADD.FTZ R68, R58, R37 ;  /* 0x000000253a447221 */ /* 0x004fce0000010000 */
[----:B------:R-:W2:Y:S01]  /*4c00*/  MUFU.EX2 R21, R21 ;  /* 0x0000001500157308 */ /* 0x000ea20000000800 */
[----:B0-----:R-:W-:Y:S01]  /*4c10*/  FADD.FTZ R7, R41, R68 ;  /* 0x0000004429077221 */ /* 0x001fe20000010000 */
[----:B------:R-:W-:-:S06]  /*4c20*/  IMAD.MOV.U32 R68, RZ, RZ, R71 ;  /* 0x000000ffff447224 */ /* 0x000fcc00078e0047 */
[----:B------:R-:W0:Y:S01]  /*4c30*/  MUFU.EX2 R62, R62 ;  /* 0x0000003e003e7308 */ /* 0x000e220000000800 */
[----:B-1----:R-:W-:Y:S01]  /*4c40*/  FADD.FTZ R28, R60, R7 ;  /* 0x000000073c1c7221 */ /* 0x002fe20000010000 */
[----:B------:R-:W-:Y:S01]  /*4c50*/  F2FP.BF16.F32.PACK_AB R7, R56, R13 ;  /* 0x0000000d3807723e */ /* 0x000fe200000010ff */
[----:B------:R-:W-:Y:S01]  /*4c60*/  FADD.FTZ R13, R59, R52 ;  /* 0x000000343b0d7221 */ /* 0x000fe20000010000 */
[----:B------:R-:W-:Y:S01]  /*4c70*/  IMAD.MOV.U32 R59, RZ, RZ, R71 ;  /* 0x000000ffff3b7224 */ /* 0x000fe200078e0047 */
[----:B------:R-:W-:Y:S02]  /*4c80*/  MOV R56, R71 ;  /* 0x0000004700387202 */ /* 0x000fe40000000f00 */
[----:B------:R-:W-:Y:S01]  /*4c90*/  FADD.FTZ R52, R26, R13 ;  /* 0x0000000d1a347221 */ /* 0x000fe20000010000 */
[----:B------:R-:W1:Y:S01]  /*4ca0*/  MUFU.EX2 R33, R33 ;  /* 0x0000002100217308 */ /* 0x000e620000000800 */
[----:B--2---:R-:W-:Y:S01]  /*4cb0*/  FADD.FTZ R3, R21, R28 ;  /* 0x0000001c15037221 */ /* 0x004fe20000010000 */
[----:B------:R2:W-:Y:S01]  /*4cc0*/  STSM.16.M88.4 [R2+0x27300], R4 ;  /* 0x0273000402007844 */ /* 0x0005e20000000200 */
[----:B------:R-:W-:Y:S01]  /*4cd0*/  F2FP.BF16.F32.PACK_AB R13, R58, R15 ;  /* 0x0000000f3a0d723e */ /* 0x000fe200000010ff */
[--C-:B------:R-:W-:Y:S01]  /*4ce0*/  IMAD.MOV.U32 R58, RZ, RZ, R71.reuse ;  /* 0x000000ffff3a7224 */ /* 0x100fe200078e0047 */
[----:B------:R-:W-:Y:S01]  /*4cf0*/  F2FP.BF16.F32.PACK_AB R15, R60, R41 ;  /* 0x000000293c0f723e */ /* 0x000fe200000010ff */
[----:B------:R-:W-:-:S02]  /*4d00*/  IMAD.MOV.U32 R60, RZ, RZ, R71 ;  /* 0x000000ffff3c7224 */ /* 0x000fc400078e0047 */
[----:B------:R-:W3:Y:S01]  /*4d10*/  MUFU.EX2 R67, R67 ;  /* 0x0000004300437308 */ /* 0x000ee20000000800 */
[----:B0-----:R-:W-:Y:S01]  /*4d20*/  FADD.FTZ R28, R62, R3 ;  /* 0x000000033e1c7221 */ /* 0x001fe20000010000 */
[----:B------:R-:W-:Y:S06]  /*4d30*/  STSM.16.M88.4 [R2+0x28b00], R12 ;  /* 0x028b000c02007844 */ /* 0x000fec0000000200 */
[----:B------:R-:W0:Y:S01]  /*4d40*/  MUFU.EX2 R64, R64 ;  /* 0x0000004000407308 */ /* 0x000e220000000800 */
[----:B-1----:R-:W-:-:S07]  /*4d50*/  FADD.FTZ R3, R33, R28 ;  /* 0x0000001c21037221 */ /* 0x002fce0000010000 */
[----:B------:R-:W1:Y:S01]  /*4d60*/  MUFU.EX2 R30, R121 ;  /* 0x00000079001e7308 */ /* 0x000e620000000800 */
[C---:B---3--:R-:W-:Y:S01]  /*4d70*/  FADD.FTZ R27, R67.reuse, R52 ;  /* 0x00000034431b7221 */ /* 0x048fe20000010000 */
[----:B------:R-:W-:Y:S01]  /*4d80*/  F2FP.BF16.F32.PACK_AB R26, R67, R26 ;  /* 0x0000001a431a723e */ /* 0x000fe200000010ff */
[----:B------:R-:W-:-:S05]  /*4d90*/  IMAD.MOV.U32 R67, RZ, RZ, R71 ;  /* 0x000000ffff437224 */ /* 0x000fca00078e0047 */
[----:B------:R-:W3:Y:S01]  /*4da0*/  MUFU.EX2 R0, R77 ;  /* 0x0000004d00007308 */ /* 0x000ee20000000800 */
[----:B0-----:R-:W-:-:S07]  /*4db0*/  FADD.FTZ R3, R64, R3 ;  /* 0x0000000340037221 */ /* 0x001fce0000010000 */
[----:B------:R-:W0:Y:S01]  /*4dc0*/  MUFU.EX2 R89, R89 ;  /* 0x0000005900597308 */ /* 0x000e220000000800 */
[----:B-1----:R-:W-:Y:S01]  /*4dd0*/  FADD.FTZ R28, R30, R27 ;  /* 0x0000001b1e1c7221 */ /* 0x002fe20000010000 */
[----:B------:R-:W-:Y:S01]  /*4de0*/  F2FP.BF16.F32.PACK_AB R27, R64, R33 ;  /* 0x00000021401b723e */ /* 0x000fe200000010ff */
[----:B------:R-:W-:-:S05]  /*4df0*/  IMAD.MOV.U32 R64, RZ, RZ, R71 ;  /* 0x000000ffff407224 */ /* 0x000fca00078e0047 */
[----:B------:R-:W1:Y:S01]  /*4e00*/  MUFU.EX2 R42, R42 ;  /* 0x0000002a002a7308 */ /* 0x000e620000000800 */
[----:B---3--:R-:W-:-:S07]  /*4e10*/  FADD.FTZ R52, R0, R3 ;  /* 0x0000000300347221 */ /* 0x008fce0000010000 */
[----:B------:R-:W3:Y:S01]  /*4e20*/  MUFU.EX2 R23, R23 ;  /* 0x0000001700177308 */ /* 0x000ee20000000800 */
[----:B0-----:R-:W-:-:S07]  /*4e30*/  FADD.FTZ R3, R89, R28 ;  /* 0x0000001c59037221 */ /* 0x001fce0000010000 */
[----:B------:R-:W0:Y:S01]  /*4e40*/  MUFU.EX2 R85, R85 ;  /* 0x0000005500557308 */ /* 0x000e220000000800 */
[----:B-1----:R-:W-:-:S07]  /*4e50*/  FADD.FTZ R54, R42, R3 ;  /* 0x000000032a367221 */ /* 0x002fce0000010000 */
[----:B------:R-:W1:Y:S01]  /*4e60*/  MUFU.EX2 R35, R35 ;  /* 0x0000002300237308 */ /* 0x000e620000000800 */
[C---:B---3--:R-:W-:Y:S01]  /*4e70*/  FADD.FTZ R52, R23.reuse, R52 ;  /* 0x0000003417347221 */ /* 0x048fe20000010000 */
[----:B--2---:R-:W-:-:S06]  /*4e80*/  F2FP.BF16.F32.PACK_AB R5, R23, R0 ;  /* 0x000000001705723e */ /* 0x004fcc00000010ff */
[----:B------:R-:W2:Y:S01]  /*4e90*/  MUFU.EX2 R40, R40 ;  /* 0x0000002800287308 */ /* 0x000ea20000000800 */
[----:B0-----:R-:W-:Y:S01]  /*4ea0*/  FADD.FTZ R9, R85, R54 ;  /* 0x0000003655097221 */ /* 0x001fe20000010000 */
[----:B------:R-:W-:-:S06]  /*4eb0*/  IMAD.MOV.U32 R54, RZ, RZ, R71 ;  /* 0x000000ffff367224 */ /* 0x000fcc00078e0047 */
[----:B------:R-:W0:Y:S01]  /*4ec0*/  MUFU.EX2 R46, R46 ;  /* 0x0000002e002e7308 */ /* 0x000e220000000800 */
[----:B-1----:R-:W-:Y:S01]  /*4ed0*/  FADD.FTZ R3, R35, R52 ;  /* 0x0000003423037221 */ /* 0x002fe20000010000 */
[----:B------:R-:W-:-:S06]  /*4ee0*/  IMAD.MOV.U32 R52, RZ, RZ, R71 ;  /* 0x000000ffff347224 */ /* 0x000fcc00078e0047 */
[----:B------:R-:W1:Y:S01]  /*4ef0*/  MUFU.EX2 R73, R73 ;  /* 0x0000004900497308 */ /* 0x000e620000000800 */
[----:B--2---:R-:W-:-:S07]  /*4f00*/  FADD.FTZ R6, R40, R9 ;  /* 0x0000000928067221 */ /* 0x004fce0000010000 */
[----:B------:R-:W2:Y:S01]  /*4f10*/  MUFU.EX2 R29, R95 ;  /* 0x0000005f001d7308 */ /* 0x000ea20000000800 */
[----:B0-----:R-:W-:-:S07]  /*4f20*/  FADD.FTZ R4, R46, R3 ;  /* 0x000000032e047221 */ /* 0x001fce0000010000 */
[----:B------:R-:W0:Y:S01]  /*4f30*/  MUFU.EX2 R38, R38 ;  /* 0x0000002600267308 */ /* 0x000e220000000800 */
[----:B-1----:R-:W-:Y:S01]  /*4f40*/  FADD.FTZ R7, R73, R6 ;  /* 0x0000000649077221 */ /* 0x002fe20000010000 */
[----:B------:R-:W-:Y:S02]  /*4f50*/  F2FP.BF16.F32.PACK_AB R6, R85, R42 ;  /* 0x0000002a5506723e */ /* 0x000fe400000010ff */
[----:B------:R-:W-:-:S04]  /*4f60*/  F2FP.BF16.F32.PACK_AB R40, R73, R40 ;  /* 0x000000284928723e */ /* 0x000fc800000010ff */
[----:B------:R-:W1:Y:S01]  /*4f70*/  MUFU.EX2 R66, R66 ;  /* 0x0000004200427308 */ /* 0x000e620000000800 */
[----:B--2---:R-:W-:Y:S01]  /*4f80*/  FADD.FTZ R3, R29, R4 ;  /* 0x000000041d037221 */ /* 0x004fe20000010000 */
[----:B------:R-:W-:Y:S01]  /*4f90*/  F2FP.BF16.F32.PACK_AB R4, R89, R30 ;  /* 0x0000001e5904723e */ /* 0x000fe200000010ff */
[----:B------:R-:W-:-:S05]  /*4fa0*/  IMAD.MOV.U32 R30, RZ, RZ, R71 ;  /* 0x000000ffff1e7224 */ /* 0x000fca00078e0047 */
[----:B------:R-:W2:Y:S01]  /*4fb0*/  MUFU.EX2 R79, R79 ;  /* 0x0000004f004f7308 */ /* 0x000ea20000000800 */
[----:B0-----:R-:W-:Y:S01]  /*4fc0*/  FADD.FTZ R10, R38, R7 ;  /* 0x00000007260a7221 */ /* 0x001fe20000010000 */
[----:B------:R-:W-:Y:S01]  /*4fd0*/  F2FP.BF16.F32.PACK_AB R7, R46, R35 ;  /* 0x000000232e07723e */ /* 0x000fe200000010ff */
[----:B------:R-:W-:-:S05]  /*4fe0*/  IMAD.MOV.U32 R46, RZ, RZ, R71 ;  /* 0x000000ffff2e7224 */ /* 0x000fca00078e0047 */
[----:B------:R-:W0:Y:S01]  /*4ff0*/  MUFU.EX2 R43, R43 ;  /* 0x0000002b002b7308 */ /* 0x000e220000000800 */
[C---:B-1----:R-:W-:Y:S01]  /*5000*/  FADD.FTZ R8, R66.reuse, R3 ;  /* 0x0000000342087221 */ /* 0x042fe20000010000 */
[----:B------:R-:W-:Y:S01]  /*5010*/  F2FP.BF16.F32.PACK_AB R41, R66, R29 ;  /* 0x0000001d4229723e */ /* 0x000fe200000010ff */
[--C-:B------:R-:W-:Y:S02]  /*5020*/  IMAD.MOV.U32 R66, RZ, RZ, R71.reuse ;  /* 0x000000ffff427224 */ /* 0x100fe400078e0047 */
[----:B------:R-:W-:-:S03]  /*5030*/  IMAD.MOV.U32 R29, RZ, RZ, R71 ;  /* 0x000000ffff1d7224 */ /* 0x000fc600078e0047 */
[----:B------:R-:W1:Y:S01]  /*5040*/  MUFU.EX2 R36, R36 ;  /* 0x0000002400247308 */ /* 0x000e620000000800 */
[C---:B--2---:R-:W-:Y:S01]  /*5050*/  FADD.FTZ R9, R79.reuse, R10 ;  /* 0x0000000a4f097221 */ /* 0x044fe20000010000 */
[----:B------:R-:W-:-:S06]  /*5060*/  F2FP.BF16.F32.PACK_AB R42, R79, R38 ;  /* 0x000000264f2a723e */ /* 0x000fcc00000010ff */
[----:B------:R-:W2:Y:S01]  /*5070*/  MUFU.EX2 R50, R99 ;  /* 0x0000006300327308 */ /* 0x000ea20000000800 */
[----:B0-----:R-:W-:-:S07]  /*5080*/  FADD.FTZ R3, R43, R8 ;  /* 0x000000082b037221 */ /* 0x001fce0000010000 */
[----:B------:R-:W0:Y:S01]  /*5090*/  MUFU.EX2 R81, R81 ;  /* 0x0000005100517308 */ /* 0x000e220000000800 */
[----:B-1----:R-:W-:-:S07]  /*50a0*/  FADD.FTZ R10, R36, R9 ;  /* 0x00000009240a7221 */ /* 0x002fce0000010000 */
[----:B------:R-:W1:Y:S01]  /*50b0*/  MUFU.EX2 R37, R101 ;  /* 0x0000006500257308 */ /* 0x000e620000000800 */
[C---:B--2---:R-:W-:Y:S01]  /*50c0*/  FADD.FTZ R8, R50.reuse, R3 ;  /* 0x0000000332087221 */ /* 0x044fe20000010000 */
[----:B------:R-:W-:Y:S01]  /*50d0*/  F2FP.BF16.F32.PACK_AB R43, R50, R43 ;  /* 0x0000002b322b723e */ /* 0x000fe200000010ff */
[----:B------:R-:W-:-:S05]  /*50e0*/  IMAD.MOV.U32 R50, RZ, RZ, R71 ;  /* 0x000000ffff327224 */ /* 0x000fca00078e0047 */
[----:B------:R-:W2:Y:S01]  /*50f0*/  MUFU.EX2 R34, R34 ;  /* 0x0000002200227308 */ /* 0x000ea20000000800 */
[C---:B0-----:R-:W-:Y:S01]  /*5100*/  FADD.FTZ R9, R81.reuse, R10 ;  /* 0x0000000a51097221 */ /* 0x041fe20000010000 */
[----:B------:R-:W-:-:S06]  /*5110*/  F2FP.BF16.F32.PACK_AB R36, R81, R36 ;  /* 0x000000245124723e */ /* 0x000fcc00000010ff */
[----:B------:R-:W0:Y:S01]  /*5120*/  MUFU.EX2 R20, R103 ;  /* 0x0000006700147308 */ /* 0x000e220000000800 */
[----:B-1----:R-:W-:-:S07]  /*5130*/  FADD.FTZ R3, R37, R8 ;  /* 0x0000000825037221 */ /* 0x002fce0000010000 */
[----:B------:R-:W1:Y:S01]  /*5140*/  MUFU.EX2 R69, R69 ;  /* 0x0000004500457308 */ /* 0x000e620000000800 */
[----:B--2---:R-:W-:-:S07]  /*5150*/  FADD.FTZ R10, R34, R9 ;  /* 0x00000009220a7221 */ /* 0x004fce0000010000 */
[----:B------:R2:W3:Y:S01]  /*5160*/  MUFU.EX2 R39, R25 ;  /* 0x0000001900277308 */ /* 0x0004e20000000800 */
[C---:B0-----:R-:W-:Y:S01]  /*5170*/  FADD.FTZ R8, R20.reuse, R3 ;  /* 0x0000000314087221 */ /* 0x041fe20000010000 */
[----:B------:R-:W-:-:S06]  /*5180*/  F2FP.BF16.F32.PACK_AB R37, R20, R37 ;  /* 0x000000251425723e */ /* 0x000fcc00000010ff */
[----:B------:R-:W-:Y:S01]  /*5190*/  MUFU.EX2 R32, R32 ;  /* 0x0000002000207308 */ /* 0x000fe20000000800 */
[----:B--2---:R-:W-:Y:S01]  /*51a0*/  F2FP.BF16.F32.PACK_AB R25, R62, R21 ;  /* 0x000000153e19723e */ /* 0x004fe200000010ff */
[----:B------:R-:W-:Y:S01]  /*51b0*/  IMAD.MOV.U32 R62, RZ, RZ, R71 ;  /* 0x000000ffff3e7224 */ /* 0x000fe200078e0047 */
[----:B-1----:R-:W-:-:S03]  /*51c0*/  F2FP.BF16.F32.PACK_AB R38, R69, R34 ;  /* 0x000000224526723e */ /* 0x002fc600000010ff */
[----:B------:R0:W-:Y:S02]  /*51d0*/  STSM.16.M88.4 [R2+0x2a300], R24 ;  /* 0x02a3001802007844 */ /* 0x0001e40000000200 */
[----:B------:R-:W1:Y:S01]  /*51e0*/  MUFU.EX2 R28, R109 ;  /* 0x0000006d001c7308 */ /* 0x000e620000000800 */
[----:B---3--:R-:W-:Y:S01]  /*51f0*/  FADD.FTZ R3, R39, R8 ;  /* 0x0000000827037221 */ /* 0x008fe20000010000 */
[----:B------:R2:W-:Y:S04]  /*5200*/  STSM.16.M88.4 [R2+0x2bb00], R4 ;  /* 0x02bb000402007844 */ /* 0x0005e80000000200 */
[----:B------:R3:W-:Y:S02]  /*5210*/  STSM.16.M88.4 [R2+0x2d300], R40 ;  /* 0x02d3002802007844 */ /* 0x0007e40000000200 */
[----:B------:R-:W-:Y:S01]  /*5220*/  MUFU.EX2 R44, R44 ;  /* 0x0000002c002c7308 */ /* 0x000fe20000000800 */
[----:B0-----:R-:W-:-:S07]  /*5230*/  IMAD.MOV.U32 R27, RZ, RZ, R71 ;  /* 0x000000ffff1b7224 */ /* 0x001fce00078e0047 */
[----:B------:R-:W0:Y:S01]  /*5240*/  MUFU.EX2 R91, R91 ;  /* 0x0000005b005b7308 */ /* 0x000e220000000800 */
[C---:B-1----:R-:W-:Y:S01]  /*5250*/  F2FP.BF16.F32.PACK_AB R39, R28.reuse, R39 ;  /* 0x000000271c27723e */ /* 0x042fe200000010ff */
[----:B--2---:R-:W-:Y:S01]  /*5260*/  FADD.FTZ R5, R69, R10 ;  /* 0x0000000a45057221 */ /* 0x004fe20000010000 */
[----:B------:R-:W-:Y:S01]  /*5270*/  FADD.FTZ R4, R28, R3 ;  /* 0x000000031c047221 */ /* 0x000fe20000010000 */
[----:B------:R-:W-:Y:S01]  /*5280*/  IMAD.MOV.U32 R69, RZ, RZ, R71 ;  /* 0x000000ffff457224 */ /* 0x000fe200078e0047 */
[-C--:B------:R-:W-:Y:S01]  /*5290*/  MOV R28, R71.reuse ;  /* 0x00000047001c7202 */ /* 0x080fe20000000f00 */
[----:B------:R-:W-:Y:S01]  /*52a0*/  FADD.FTZ R6, R32, R5 ;  /* 0x0000000520067221 */ /* 0x000fe20000010000 */
[C---:B------:R-:W-:Y:S01]  /*52b0*/  F2FP.BF16.F32.PACK_AB R32, R83.reuse, R32 ;  /* 0x000000205320723e */ /* 0x040fe200000010ff */
[----:B------:R-:W1:Y:S01]  /*52c0*/  MUFU.EX2 R111, R111 ;  /* 0x0000006f006f7308 */ /* 0x000e620000000800 */
[----:B------:R2:W-:Y:S01]  /*52d0*/  STSM.16.M88.4 [R2+0x2eb00], R36 ;  /* 0x02eb002402007844 */ /* 0x0005e20000000200 */
[----:B------:R-:W-:Y:S01]  /*52e0*/  FADD.FTZ R5, R83, R6 ;  /* 0x0000000653057221 */ /* 0x000fe20000010000 */
[--C-:B---3--:R-:W-:Y:S01]  /*52f0*/  IMAD.MOV.U32 R43, RZ, RZ, R71.reuse ;  /* 0x000000ffff2b7224 */ /* 0x108fe200078e0047 */
[----:B------:R-:W-:Y:S01]  /*5300*/  MOV R42, R71 ;  /* 0x00000047002a7202 */ /* 0x000fe20000000f00 */
[----:B------:R-:W-:-:S02]  /*5310*/  IMAD.MOV.U32 R41, RZ, RZ, R71 ;  /* 0x000000ffff297224 */ /* 0x000fc400078e0047 */
[----:B------:R-:W-:Y:S01]  /*5320*/  IMAD.MOV.U32 R40, RZ, RZ, R71 ;  /* 0x000000ffff287224 */ /* 0x000fe200078e0047 */
[----:B------:R-:W3:Y:S01]  /*5330*/  MUFU.EX2 R0, R113 ;  /* 0x0000007100007308 */ /* 0x000ee20000000800 */
[----:B0-----:R-:W-:Y:S01]  /*5340*/  F2FP.BF16.F32.PACK_AB R34, R91, R44 ;  /* 0x0000002c5b22723e */ /* 0x001fe200000010ff */
[----:B------:R-:W-:Y:S01]  /*5350*/  FADD.FTZ R44, R44, R5 ;  /* 0x000000052c2c7221 */ /* 0x000fe20000010000 */
[--C-:B------:R-:W-:Y:S02]  /*5360*/  IMAD.MOV.U32 R26, RZ, RZ, R71.reuse ;  /* 0x000000ffff1a7224 */ /* 0x100fe400078e0047 */
[--C-:B------:R-:W-:Y:S02]  /*5370*/  IMAD.MOV.U32 R25, RZ, RZ, R71.reuse ;  /* 0x000000ffff197224 */ /* 0x100fe400078e0047 */
[--C-:B------:R-:W-:Y:S01]  /*5380*/  IMAD.MOV.U32 R24, RZ, RZ, R71.reuse ;  /* 0x000000ffff187224 */ /* 0x100fe200078e0047 */
[----:B------:R-:W0:Y:S01]  /*5390*/  MUFU.EX2 R115, R115 ;  /* 0x0000007300737308 */ /* 0x000e220000000800 */
[----:B-1----:R-:W-:Y:S01]  /*53a0*/  FADD.FTZ R3, R111, R4 ;  /* 0x000000046f037221 */ /* 0x002fe20000010000 */
[----:B--2---:R-:W-:-:S02]  /*53b0*/  IMAD.MOV.U32 R39, RZ, RZ, R71 ;  /* 0x000000ffff277224 */ /* 0x004fc400078e0047 */
[--C-:B------:R-:W-:Y:S02]  /*53c0*/  IMAD.MOV.U32 R38, RZ, RZ, R71.reuse ;  /* 0x000000ffff267224 */ /* 0x100fe400078e0047 */
[----:B------:R-:W-:Y:S02]  /*53d0*/  IMAD.MOV.U32 R37, RZ, RZ, R71 ;  /* 0x000000ffff257224 */ /* 0x000fe400078e0047 */
[----:B------:R-:W1:Y:S01]  /*53e0*/  MUFU.EX2 R48, R48 ;  /* 0x0000003000307308 */ /* 0x000e620000000800 */
[C---:B---3--:R-:W-:Y:S01]  /*53f0*/  F2FP.BF16.F32.PACK_AB R33, R0.reuse, R111 ;  /* 0x0000006f0021723e */ /* 0x048fe200000010ff */
[----:B------:R-:W-:Y:S01]  /*5400*/  FADD.FTZ R4, R0, R3 ;  /* 0x0000000300047221 */ /* 0x000fe20000010000 */
[----:B------:R-:W-:-:S03]  /*5410*/  IMAD.MOV.U32 R36, RZ, RZ, R71 ;  /* 0x000000ffff247224 */ /* 0x000fc600078e0047 */
[----:B0-----:R-:W-:Y:S01]  /*5420*/  FADD.FTZ R3, R115, R4 ;  /* 0x0000000473037221 */ /* 0x001fe20000010000 */
[----:B------:R-:W-:Y:S01]  /*5430*/  FADD.FTZ R4, R91, R44 ;  /* 0x0000002c5b047221 */ /* 0x000fe20000010000 */
[----:B------:R-:W-:Y:S01]  /*5440*/  IMAD.MOV.U32 R44, RZ, RZ, R71 ;  /* 0x000000ffff2c7224 */ /* 0x000fe200078e0047 */
[C---:B-1----:R-:W-:Y:S01]  /*5450*/  F2FP.BF16.F32.PACK_AB R35, R48.reuse, R115 ;  /* 0x000000733023723e */ /* 0x042fe200000010ff */
[----:B------:R-:W-:Y:S01]  /*5460*/  FADD.FTZ R3, R48, R3 ;  /* 0x0000000330037221 */ /* 0x000fe20000010000 */
[----:B------:R-:W-:-:S03]  /*5470*/  IMAD.MOV.U32 R48, RZ, RZ, R71 ;  /* 0x000000ffff307224 */ /* 0x000fc600078e0047 */
[----:B------:R0:W-:Y:S01]  /*5480*/  STSM.16.M88.4 [R2+0x30300], R32 ;  /* 0x0303002002007844 */ /* 0x0001e20000000200 */
[----:B------:R1:W-:Y:S06]  /*5490*/  MEMBAR.ALL.CTA ;  /* 0x0000000000007992 */ /* 0x0003ec0000008000 */
[----:B-1----:R-:W1:Y:S01]  /*54a0*/  FENCE.VIEW.ASYNC.S ;  /* 0x00000000000073c6 */ /* 0x002e620000000000 */
[----:B0-----:R-:W-:Y:S01]  /*54b0*/  MOV R35, R71 ;  /* 0x0000004700237202 */ /* 0x001fe20000000f00 */
[--C-:B------:R-:W-:Y:S02]  /*54c0*/  IMAD.MOV.U32 R34, RZ, RZ, R71.reuse ;  /* 0x000000ffff227224 */ /* 0x100fe400078e0047 */
[----:B------:R-:W-:-:S02]  /*54d0*/  IMAD.MOV.U32 R33, RZ, RZ, R71 ;  /* 0x000000ffff217224 */ /* 0x000fc400078e0047 */
[----:B------:R-:W-:Y:S01]  /*54e0*/  IMAD.MOV.U32 R32, RZ, RZ, R71 ;  /* 0x000000ffff207224 */ /* 0x000fe200078e0047 */
[----:B-1----:R-:W-:Y:S01]  /*54f0*/  NOP ;  /* 0x0000000000007918 */ /* 0x002fe20000000000 */
[----:B------:R-:W-:Y:S05]  /*5500*/  @!P2 BRA `(.L_x_133) ;  /* 0x00000040007ca947 */ /* 0x000fea0003800000 */
[----:B------:R-:W-:Y:S01]  /*5510*/  VIADD R0, R22, 0xfffffffe ;  /* 0xfffffffe16007836 */ /* 0x000fe20000000000 */
[----:B------:R-:W-:Y:S01]  /*5520*/  MOV R5, R75 ;  /* 0x0000004b00057202 */ /* 0x000fe20000000f00 */
[----:B------:R-:W-:Y:S01]  /*5530*/  IMAD.MOV.U32 R6, RZ, RZ, R72 ;  /* 0x000000ffff067224 */ /* 0x000fe200078e0048 */
[----:B------:R-:W-:Y:S01]  /*5540*/  CS2R R70, SRZ ;  /* 0x0000000000467805 */ /* 0x000fe2000001ff00 */
[----:B------:R-:W-:Y:S01]  /*5550*/  IMAD.MOV.U32 R7, RZ, RZ, R16 ;  /* 0x000000ffff077224 */ /* 0x000fe200078e0010 */
        /* <DEDUP_REMOVED lines=24> */
[----:B------:R-:W-:-:S05]  /*56e0*/  ULDC UR57, c[0x0][0x9d8] ;  /* 0x0002760000397ab9 */ /* 0x000fca0000000800 */
.L_x_142:
[----:B------:R-:W-:Y:S01]  /*56f0*/  UIADD3 UR39, UR58, 0x1, URZ ;  /* 0x000000013a277890 */ /* 0x000fe2000fffe03f */
[----:B------:R-:W-:-:S03]  /*5700*/  ISETP.NE.AND P3, PT, RZ, UR38, PT ;  /* 0x00000026ff007c0c */ /* 0x000fc6000bf65270 */
[----:B------:R-:W-:-:S04]  /*5710*/  UISETP.NE.AND UP0, UPT, UR39, 0x2, UPT ;  /* 0x000000022700788c */ /* 0x000fc8000bf05270 */
[----:B------:R-:W-:Y:S02]  /*5720*/  USEL UR6, URZ, 0x1, UP0 ;  /* 0x000000013f067887 */ /* 0x000fe40008000000 */
[----:B------:R-:W-:-:S04]  /*5730*/  USEL UR39, UR39, URZ, UP0 ;  /* 0x0000003f27277287 */ /* 0x000fc80008000000 */
[----:B------:R-:W-:Y:S01]  /*5740*/  LOP3.LUT R16, R7, UR6, RZ, 0x3c, !PT ;  /* 0x0000000607107c12 */ /* 0x000fe2000f8e3cff */
[----:B----4-:R-:W-:Y:S07]  /*5750*/  @P3 BRA `(.L_x_134) ;  /* 0x0000000000283947 */ /* 0x010fee0003800000 */
[----:B------:R-:W-:Y:S05]  /*5760*/  @!P0 BRA `(.L_x_135) ;  /* 0x0000000000048947 */ /* 0x000fea0003800000 */
[----:B------:R-:W-:Y:S01]  /*5770*/  BPT.TRAP 0x1 ;  /* 0x000000040000795c */ /* 0x000fe20000300000 */
.L_x_135:
[----:B------:R-:W-:Y:S01]  /*5780*/  ULEA UR6, UR39, UR36, 0x3 ;  /* 0x0000002427067291 */ /* 0x000fe2000f8e183f */
[----:B------:R-:W-:-:S08]  /*5790*/  SHF.L.U32 R8, R16, 0x1f, RZ ;  /* 0x0000001f10087819 */ /* 0x000fd000000006ff */
[----:B------:R0:W1:Y:S01]  /*57a0*/  SYNCS.PHASECHK.TRANS64.TRYWAIT P2, [UR6+0x31c30], R8 ;  /* 0x031c3008ff0075a7 */ /* 0x0000620008040146 */
[----:B------:R-:W-:Y:S05]  /*57b0*/  @!P0 BRA `(.L_x_136) ;  /* 0x0000000000048947 */ /* 0x000fea0003800000 */
[----:B------:R-:W-:Y:S01]  /*57c0*/  BPT.TRAP 0x1 ;  /* 0x000000040000795c */ /* 0x000fe20000300000 */
.L_x_136:
[----:B-1----:R-:W-:Y:S05]  /*57d0*/  @P2 BRA `(.L_x_134) ;  /* 0x0000000000082947 */ /* 0x002fea0003800000 */
[----:B------:R-:W1:Y:S02]  /*57e0*/  SYNCS.PHASECHK.TRANS64.TRYWAIT P2, [UR6+0x31c30], R8 ;  /* 0x031c3008ff0075a7 */ /* 0x000e640008040146 */
[----:B-1----:R-:W-:Y:S05]  /*57f0*/  @!P2 BRA `(.L_x_137) ;  /* 0x000000a400a4a947 */ /* 0x002fea0003800000 */
.L_x_134:
[----:B-1----:R-:W1:Y:S01]  /*5800*/  S2R R9, SR_TID.X ;  /* 0x0000000000097919 */ /* 0x002e620000002100 */
[----:B------:R-:W-:Y:S01]  /*5810*/  UIMAD UR26, UR39, 0x6c0, UR56 ;  /* 0x000006c0271a78a4 */ /* 0x000fe2000f8e0238 */
[----:B------:R-:W-:Y:S01]  /*5820*/  UMOV UR27, 0x80000020 ;  /* 0x80000020001b7882 */ /* 0x000fe20000000000 */
[----:B------:R-:W-:Y:S02]  /*5830*/  UMOV UR28, UR24 ;  /* 0x00000018001c7c82 */ /* 0x000fe40008000000 */
[----:B------:R-:W-:Y:S01]  /*5840*/  UIADD3 UR30, UR26, 0x40, URZ ;  /* 0x000000401a1e7890 */ /* 0x000fe2000fffe03f */
        /* <DEDUP_REMOVED lines=20> */
[----:B-1----:R-:W-:Y:S01]  /*5990*/  SHF.R.U32.HI R9, RZ, 0x7, R9 ;  /* 0x00000007ff097819 */ /* 0x002fe20000011609 */
[----:B------:R-:W-:Y:S01]  /*59a0*/  UMOV UR53, UR25 ;  /* 0x0000001900357c82 */ /* 0x000fe20008000000 */
[----:B------:R-:W-:Y:S01]  /*59b0*/  UMOV UR55, 0x80000020 ;  /* 0x8000002000377882 */ /* 0x000fe20000000000 */
[----:B------:R-:W-:-:S02]  /*59c0*/  UIADD3 UR6, UR26, 0x200, URZ ;  /* 0x000002001a067890 */ /* 0x000fc4000fffe03f */
[----:B0-----:R-:W-:Y:S01]  /*59d0*/  VIADD R8, R9, 0x8 ;  /* 0x0000000809087836 */ /* 0x001fe20000000000 */
[----:B------:R-:W-:Y:S01]  /*59e0*/  UMOV UR7, 0x80000020 ;  /* 0x8000002000077882 */ /* 0x000fe20000000000 */
[----:B------:R-:W-:Y:S01]  /*59f0*/  UIADD3 UR10, UR26, 0x202, URZ ;  /* 0x000002021a0a7890 */ /* 0x000fe2000fffe03f */
[----:B------:R-:W-:Y:S02]  /*5a00*/  UMOV UR11, 0x80000020 ;  /* 0x80000020000b7882 */ /* 0x000fe40000000000 */
        /* <DEDUP_REMOVED lines=8> */
[----:B------:R-:W-:Y:S03]  /*5a90*/  HGMMA.64x16x16.F32.BF16 R136, gdesc[UR24], RZ, !UPT, gsb0 ;  /* 0x00200000188879f0 */ /* 0x000fe6000c0018ff */
        /* <DEDUP_REMOVED lines=314> */
[----:B0-----:R-:W-:Y:S05]  /*6e40*/  @P3 BRA `(.L_x_138) ;  /* 0x0000000000283947 */ /* 0x001fea0003800000 */
[----:B------:R-:W-:Y:S05]  /*6e50*/  @!P0 BRA `(.L_x_139) ;  /* 0x0000000000048947 */ /* 0x000fea0003800000 */
[----:B------:R-:W-:Y:S01]  /*6e60*/  BPT.TRAP 0x1 ;  /* 0x000000040000795c */ /* 0x000fe20000300000 */
.L_x_139:
[----:B------:R-:W-:Y:S01]  /*6e70*/  ULEA UR6, UR58, UR36, 0x3 ;  /* 0x000000243a067291 */ /* 0x000fe2000f8e183f */
[----:B------:R-:W-:-:S08]  /*6e80*/  SHF.L.U32 R7, R7, 0x1f, RZ ;  /* 0x0000001f07077819 */ /* 0x000fd000000006ff */
[----:B------:R0:W1:Y:S01]  /*6e90*/  SYNCS.PHASECHK.TRANS64.TRYWAIT P2, [UR6+0x31c50], R7 ;  /* 0x031c5007ff0075a7 */ /* 0x0000620008040146 */
[----:B------:R-:W-:Y:S05]  /*6ea0*/  @!P0 BRA `(.L_x_140) ;  /* 0x0000000000048947 */ /* 0x000fea0003800000 */
[----:B------:R-:W-:Y:S01]  /*6eb0*/  BPT.TRAP 0x1 ;  /* 0x000000040000795c */ /* 0x000fe20000300000 */
.L_x_140:
[----:B-1----:R-:W-:Y:S05]  /*6ec0*/  @P2 BRA `(.L_x_138) ;  /* 0x0000000000082947 */ /* 0x002fea0003800000 */
[----:B------:R-:W1:Y:S02]  /*6ed0*/  SYNCS.PHASECHK.TRANS64.TRYWAIT P2, [UR6+0x31c50], R7 ;  /* 0x031c5007ff0075a7 */ /* 0x000e640008040146 */
[----:B-1----:R-:W-:Y:S05]  /*6ee0*/  @!P2 BRA `(.L_x_141) ;  /* 0x000000900000a947 */ /* 0x002fea0003800000 */
.L_x_138:
[----:B------:R-:W-:Y:S01]  /*6ef0*/  UIADD3 UR6, UR36, 0x200, URZ ;  /* 0x0000020024067890 */ /* 0x000fe2000fffe03f */
[----:B------:R-:W-:Y:S01]  /*6f00*/  WARPGROUP.ARRIVE ;  /* 0x00000000000079c5 */ /* 0x000fe20000000000 */
[----:B------:R-:W-:Y:S01]  /*6f10*/  ULOP3.LUT UR7, UR37, 0x10000, URZ, 0xfc, !UPT ;  /* 0x0001000025077892 */ /* 0x000fe2000f8efc3f */
[----:B01----:R-:W-:Y:S01]  /*6f20*/  FMUL.FTZ R7, R136, UR57 ;  /* 0x0000003988077c20 */ /* 0x003fe20008410000 */
[----:B------:R-:W-:Y:S01]  /*6f30*/  USHF.R.U32.HI UR6, URZ, 0x4, UR6 ;  /* 0x000000043f067899 */ /* 0x000fe20008011606 */
[----:B------:R-:W-:Y:S01]  /*6f40*/  FMUL.FTZ R8, R137, UR57 ;  /* 0x0000003989087c20 */ /* 0x000fe20008410000 */
[----:B------:R-:W-:Y:S01]  /*6f50*/  UMOV UR29, 0xc0000010 ;  /* 0xc0000010001d7882 */ /* 0x000fe20000000000 */
[----:B------:R-:W-:Y:S01]  /*6f60*/  UMOV UR31, 0x80000020 ;  /* 0x80000020001f7882 */ /* 0x000fe20000000000 */
[----:B------:R-:W-:Y:S01]  /*6f70*/  ULOP3.LUT UR6, UR6, 0x3fff, URZ, 0xc0, !UPT ;  /* 0x00003fff06067892 */ /* 0x000fe2000f8ec03f */
[----:B------:R-:W0:Y:S01]  /*6f80*/  MUFU.TANH R7, R7 ;  /* 0x0000000700077308 */ /* 0x000e220000002400 */
[----:B------:R-:W-:Y:S01]  /*6f90*/  UMOV UR28, UR7 ;  /* 0x00000007001c7c82 */ /* 0x000fe20008000000 */
[----:B------:R-:W-:Y:S01]  /*6fa0*/  FMUL.FTZ R11, R140, UR57 ;  /* 0x000000398c0b7c20 */ /* 0x000fe20008410000 */
[----:B------:R-:W-:Y:S01]  /*6fb0*/  ULOP3.LUT UR6, UR6, 0x2400000, URZ, 0xfc, !UPT ;  /* 0x0240000006067892 */ /* 0x000fe2000f8efc3f */
[----:B------:R-:W-:Y:S01]  /*6fc0*/  FMUL.FTZ R12, R141, UR57 ;  /* 0x000000398d0c7c20 */ /* 0x000fe20008410000 */
[----:B------:R-:W-:Y:S01]  /*6fd0*/  FMUL.FTZ R15, R128, UR57 ;  /* 0x00000039800f7c20 */ /* 0x000fe20008410000 */
[----:B------:R-:W-:Y:S01]  /*6fe0*/  FMUL.FTZ R20, R129, UR57 ;  /* 0x0000003981147c20 */ /* 0x000fe20008410000 */
[----:B------:R-:W-:Y:S01]  /*6ff0*/  UIMAD UR6, UR58, 0x6c0, UR6 ;  /* 0x000006c03a0678a4 */ /* 0x000fe2000f8e0206 */
[----:B------:R-:W1:Y:S01]  /*7000*/  MUFU.TANH R8, R8 ;  /* 0x0000000800087308 */ /* 0x000e620000002400 */
[----:B------:R-:W-:Y:S01]  /*7010*/  FMUL.FTZ R22, R131, UR57 ;  /* 0x0000003983167c20 */ /* 0x000fe20008410000 */
[----:B------:R-:W-:Y:S01]  /*7020*/  FMUL.FTZ R23, R132, UR57 ;  /* 0x0000003984177c20 */ /* 0x000fe20008410000 */
[----:B------:R-:W-:Y:S01]  /*7030*/  FMUL.FTZ R128, R133, UR57 ;  /* 0x0000003985807c20 */ /* 0x000fe20008410000 */
[----:B------:R-:W-:Y:S01]  /*7040*/  FMUL.FTZ R120, R120, UR57 ;  /* 0x0000003978787c20 */ /* 0x000fe20008410000 */
[----:B------:R-:W-:Y:S01]  /*7050*/  FMUL.FTZ R121, R121, UR57 ;  /* 0x0000003979797c20 */ /* 0x000fe20008410000 */
[----:B------:R-:W-:Y:S01]  /*7060*/  UMOV UR30, UR6 ;  /* 0x00000006001e7c82 */ /* 0x000fe20008000000 */
[----:B------:R-:W-:Y:S01]  /*7070*/  FMUL.FTZ R124, R124, UR57 ;  /* 0x000000397c7c7c20 */ /* 0x000fe20008410000 */
[----:B------:R-:W-:Y:S01]  /*7080*/  HGMMA.64x96x16.F32.BF16 R24, gdesc[UR28].tnspB, R24, gsb0 ;  /* 0x416000001c1879f0 */ /* 0x000fe20008001818 */
[----:B------:R-:W-:Y:S01]  /*7090*/  UIADD3 UR28, UR7, 0x180, URZ ;  /* 0x00000180071c7890 */ /* 0x000fe2000fffe03f */
[----:B------:R-:W2:Y:S01]  /*70a0*/  MUFU.TANH R11, R11 ;  /* 0x0000000b000b7308 */ /* 0x000ea20000002400 */
[----:B------:R-:W-:Y:S01]  /*70b0*/  UIADD3 UR30, UR6, 0x40, URZ ;  /* 0x00000040061e7890 */ /* 0x000fe2000fffe03f */
[----:B0-----:R-:W-:Y:S01]  /*70c0*/  FMNMX.FTZ R131, R7, R5, !PT ;  /* 0x0000000507837209 */ /* 0x001fe20007810000 */
[----:B------:R-:W-:Y:S01]  /*70d0*/  UMOV UR29, 0xc0000010 ;  /* 0xc0000010001d7882 */ /* 0x000fe20000000000 */
[----:B------:R-:W-:Y:S01]  /*70e0*/  UMOV UR31, 0x80000020 ;  /* 0x80000020001f7882 */ /* 0x000fe20000000000 */
[----:B------:R-:W-:Y:S01]  /*70f0*/  FMUL.FTZ R125, R125, UR57 ;  /* 0x000000397d7d7c20 */ /* 0x000fe20008410000 */
[----:B------:R-:W-:Y:S01]  /*7100*/  FMUL.FTZ R112, R112, UR57 ;  /* 0x0000003970707c20 */ /* 0x000fe20008410000 */
[----:B-1----:R-:W-:Y:S01]  /*7110*/  FMNMX.FTZ R132, R8, R131, !PT ;  /* 0x0000008308847209 */ /* 0x002fe20007810000 */
[----:B------:R-:W0:Y:S01]  /*7120*/  MUFU.TANH R12, R12 ;  /* 0x0000000c000c7308 */ /* 0x000e220000002400 */
[----:B------:R-:W-:Y:S01]  /*7130*/  FMUL.FTZ R113, R113, UR57 ;  /* 0x0000003971717c20 */ /* 0x000fe20008410000 */
        /* <DEDUP_REMOVED lines=15> */
[----:B0-----:R-:W-:Y:S01]  /*7230*/  FMNMX.FTZ R132, R12, R131, !PT ;  /* 0x000000830c847209 */ /* 0x001fe20007810000 */
[----:B------:R-:W-:Y:S01]  /*7240*/  FMUL.FTZ R92, R92, UR57 ;  /* 0x000000395c5c7c20 */ /* 0x000fe20008410000 */
[----:B------:R-:W-:Y:S01]  /*7250*/  FMUL.FTZ R93, R93, UR57 ;  /* 0x000000395d5d7c20 */ /* 0x000fe20008410000 */
[----:B------:R-:W-:Y:S01]  /*7260*/  FMUL.FTZ R80, R80, UR57 ;  /* 0x0000003950507c20 */ /* 0x000fe20008410000 */
[----:B------:R-:W-:Y:S01]  /*7270*/  FMUL.FTZ R81, R81, UR57 ;  /* 0x0000003951517c20 */ /* 0x000fe20008410000 */
[----:B------:R-:W-:Y:S01]  /*7280*/  FMUL.FTZ R84, R84, UR57 ;  /* 0x0000003954547c20 */ /* 0x000fe20008410000 */
[----:B------:R-:W-:Y:S01]  /*7290*/  FMUL.FTZ R85, R85, UR57 ;  /* 0x0000003955557c20 */ /* 0x000fe20008410000 */
[----:B------:R-:W0:Y:S01]  /*72a0*/  MUFU.TANH R23, R23 ;  /* 0x0000001700177308 */ /* 0x000e220000002400 */
        /* <DEDUP_REMOVED lines=50> */
[----:B------:R-:W1:Y:S05]  /*75d0*/  S2R R140, SR_TID.X ;  /* 0x00000000008c7919 */ /* 0x000e6a0000002100 */
[----:B------:R-:W3:Y:S01]  /*75e0*/  MUFU.TANH R113, R113 ;  /* 0x0000007100717308 */ /* 0x000ee20000002400 */
[----:B--2---:R-:W-:-:S07]  /*75f0*/  FMNMX.FTZ R131, R125, R132, !PT ;  /* 0x000000847d837209 */ /* 0x004fce0007810000 */
[----:B------:R-:W2:Y:S01]  /*7600*/  MUFU.TANH R116, R116 ;  /* 0x0000007400747308 */ /* 0x000ea20000002400 */
[----:B0-----:R-:W-:Y:S01]  /*7610*/  FMNMX.FTZ R132, R112, R131, !PT ;  /* 0x0000008370847209 */ /* 0x001fe20007810000 */
[----:B------:R-:W-:Y:S02]  /*7620*/  WARPGROUP.DEPBAR.LE gsb0, 0x0 ;  /* 0x00008000000079c5 */ /* 0x000fe40000010000 */
[----:B------:R-:W-:-:S04]  /*7630*/  WARPGROUP.ARRIVE ;  /* 0x00000000000079c5 */ /* 0x000fc80000000000 */
[----:B------:R-:W0:Y:S01]  /*7640*/  MUFU.TANH R117, R117 ;  /* 0x0000007500757308 */ /* 0x000e220000002400 */
[----:B---3--:R-:W-:Y:S01]  /*7650*/  FMNMX.FTZ R131, R113, R132, !PT ;  /* 0x0000008471837209 */ /* 0x008fe20007810000 */
[----:B------:R-:W-:Y:S01]  /*7660*/  HGMMA.64x96x16.F32.BF16 R24, gdesc[UR28].tnspB, R24, gsb0 ;  /* 0x416000001c1879f0 */ /* 0x000fe20008001818 */
[----:B------:R-:W-:Y:S02]  /*7670*/  UIADD3 UR28, UR7, 0x300, URZ ;  /* 0x00000300071c7890 */ /* 0x000fe4000fffe03f */
[----:B------:R-:W-:-:S03]  /*7680*/  UIADD3 UR30, UR6, 0x80, URZ ;  /* 0x00000080061e7890 */ /* 0x000fc6000fffe03f */
[----:B------:R-:W3:Y:S01]  /*7690*/  MUFU.TANH R104, R104 ;  /* 0x0000006800687308 */ /* 0x000ee20000002400 */
[----:B------:R-:W-:Y:S01]  /*76a0*/  UMOV UR29, 0xc0000010 ;  /* 0xc0000010001d7882 */ /* 0x000fe20000000000 */
[----:B------:R-:W-:Y:S01]  /*76b0*/  UMOV UR31, 0x80000020 ;  /* 0x80000020001f7882 */ /* 0x000fe20000000000 */
[----:B--2---:R-:W-:Y:S02]  /*76c0*/  FMNMX.FTZ R132, R116, R131, !PT ;  /* 0x0000008374847209 */ /* 0x004fe40007810000 */
[----:B-1----:R-:W-:Y:S02]  /*76d0*/  SHF.R.U32.HI R139, RZ, 0x7, R140 ;  /* 0x00000007ff8b7819 */ /* 0x002fe4000001168c */
[----:B------:R-:W-:Y:S01]  /*76e0*/  ISETP.GE.U32.AND P2, PT, R140, 0x180, PT ;  /* 0x000001808c00780c */ /* 0x000fe20003f46070 */
[----:B------:R-:W1:Y:S01]  /*76f0*/  MUFU.TANH R105, R105 ;  /* 0x0000006900697308 */ /* 0x000e620000002400 */
[----:B0-----:R-:W-:-:S07]  /*7700*/  FMNMX.FTZ R131, R117, R132, !PT ;  /* 0x0000008475837209 */ /* 0x001fce0007810000 */
[----:B------:R-:W0:Y:S01]  /*7710*/  MUFU.TANH R108, R108 ;  /* 0x0000006c006c7308 */ /* 0x000e220000002400 */
[----:B---3--:R-:W-:-:S07]  /*7720*/  FMNMX.FTZ R132, R104, R131, !PT ;  /* 0x0000008368847209 */ /* 0x008fce0007810000 */
[----:B------:R-:W2:Y:S01]  /*7730*/  MUFU.TANH R109, R109 ;  /* 0x0000006d006d7308 */ /* 0x000ea20000002400 */
[----:B-1----:R-:W-:-:S07]  /*7740*/  FMNMX.FTZ R131, R105, R132, !PT ;  /* 0x0000008469837209 */ /* 0x002fce0007810000 */
[----:B------:R-:W1:Y:S01]  /*7750*/  MUFU.TANH R96, R96 ;  /* 0x0000006000607308 */ /* 0x000e620000002400 */
[----:B0-----:R-:W-:-:S07]  /*7760*/  FMNMX.FTZ R132, R108, R131, !PT ;  /* 0x000000836c847209 */ /* 0x001fce0007810000 */
[----:B------:R-:W0:Y:S01]  /*7770*/  MUFU.TANH R97, R97 ;  /* 0x0000006100617308 */ /* 0x000e220000002400 */
[----:B--2---:R-:W-:-:S07]  /*7780*/  FMNMX.FTZ R131, R109, R132, !PT ;  /* 0x000000846d837209 */ /* 0x004fce0007810000 */
        /* <DEDUP_REMOVED lines=13> */
[----:B-1----:R-:W-:Y:S01]  /*7860*/  FMNMX.FTZ R132, R92, R131, !PT ;  /* 0x000000835c847209 */ /* 0x002fe20007810000 */
[----:B------:R-:W-:Y:S02]  /*7870*/  WARPGROUP.DEPBAR.LE gsb0, 0x0 ;  /* 0x00008000000079c5 */ /* 0x000fe40000010000 */
[----:B------:R-:W-:-:S04]  /*7880*/  WARPGROUP.ARRIVE ;  /* 0x00000000000079c5 */ /* 0x000fc80000000000 */
[----:B------:R-:W1:Y:S01]  /*7890*/  MUFU.TANH R81, R81 ;  /* 0x0000005100517308 */ /* 0x000e620000002400 */
[----:B0-----:R-:W-:Y:S01]  /*78a0*/  FMNMX.FTZ R131, R93, R132, !PT ;  /* 0x000000845d837209 */ /* 0x001fe20007810000 */
[----:B------:R-:W-:Y:S01]  /*78b0*/  HGMMA.64x96x16.F32.BF16 R24, gdesc[UR28].tnspB, R24, gsb0 ;  /* 0x416000001c1879f0 */ /* 0x000fe20008001818 */
[----:B------:R-:W-:Y:S02]  /*78c0*/  UIADD3 UR28, UR7, 0x480, URZ ;  /* 0x00000480071c7890 */ /* 0x000fe4000fffe03f */
[----:B------:R-:W-:Y:S01]  /*78d0*/  UIADD3 UR30, UR6, 0xc0, URZ ;  /* 0x000000c0061e7890 */ /* 0x000fe2000fffe03f */
[----:B------:R-:W-:Y:S01]  /*78e0*/  UMOV UR29, 0xc0000010 ;  /* 0xc0000010001d7882 */ /* 0x000fe20000000000 */
[----:B------:R-:W-:Y:S01]  /*78f0*/  UMOV UR31, 0x80000020 ;  /* 0x80000020001f7882 */ /* 0x000fe20000000000 */
        /* <DEDUP_REMOVED lines=15> */
[----:B-1----:R-:W-:-:S05]  /*79f0*/  FMNMX.FTZ R132, R77, R132, !PT ;  /* 0x000000844d847209 */ /* 0x002fca0007810000 */
[----:B------:R-:W1:Y:S02]  /*7a00*/  SHFL.BFLY PT, R131, R132, 0x2, 0x1f ;  /* 0x0c401f0084837f89 */ /* 0x000e6400000e0000 */
[----:B------:R-:W3:Y:S01]  /*7a10*/  MUFU.TANH R13, R13 ;  /* 0x0000000d000d7308 */ /* 0x000ee20000002400 */
[----:B0-----:R-:W-:-:S07]  /*7a20*/  FMNMX.FTZ R135, R9, R6, !PT ;  /* 0x0000000609877209 */ /* 0x001fce0007810000 */
[----:B------:R-:W0:Y:S08]  /*7a30*/  MUFU.TANH R14, R14 ;  /* 0x0000000e000e7308 */ /* 0x000e300000002400 */
[----:B------:R-:W4:Y:S01]  /*7a40*/  MUFU.TANH R21, R21 ;  /* 0x0000001500157308 */ /* 0x000f220000002400 */
[----:B-1----:R-:W-:Y:S01]  /*7a50*/  FMNMX.FTZ R133, R132, R131, !PT ;  /* 0x0000008384857209 */ /* 0x002fe20007810000 */
[----:B------:R-:W-:Y:S01]  /*7a60*/  FMUL.FTZ R131, R74, UR57 ;  /* 0x000000394a837c20 */ /* 0x000fe20008410000 */
[----:B------:R-:W-:Y:S01]  /*7a70*/  FMUL.FTZ R132, R75, UR57 ;  /* 0x000000394b847c20 */ /* 0x000fe20008410000 */
[----:B------:R-:W1:Y:S04]  /*7a80*/  LDC R74, c[0x0][0x988] ;  /* 0x00026200ff4a7b82 */ /* 0x000e680000000800 */
[----:B------:R-:W5:Y:S01]  /*7a90*/  MUFU.TANH R22, R22 ;  /* 0x0000001600167308 */ /* 0x000f620000002400 */
[----:B------:R-:W2:Y:S01]  /*7aa0*/  SHFL.BFLY PT, R134, R133, 0x1, 0x1f ;  /* 0x0c201f0085867f89 */ /* 0x000ea200000e0000 */
        /* <DEDUP_REMOVED lines=9> */
[----:B--2---:R-:W-:-:S05]  /*7b40*/  FMNMX.FTZ R75, R133, R134, !PT ;  /* 0x00000086854b7209 */ /* 0x004fca0007810000 */
[----:B------:R-:W2:Y:S01]  /*7b50*/  MUFU.TANH R122, R122 ;  /* 0x0000007a007a7308 */ /* 0x000ea20000002400 */
[C---:B-1----:R-:W-:Y:S01]  /*7b60*/  FMUL.FTZ R133, R75.reuse, R74 ;  /* 0x0000004a4b857220 */ /* 0x042fe20000410000 */
[----:B------:R-:W-:-:S03]  /*7b70*/  FADD.FTZ R5, -R75, R5 ;  /* 0x000000054b057221 */ /* 0x000fc60000010100 */
[-CC-:B------:R-:W-:Y:S01]  /*7b80*/  FFMA.FTZ R134, R12, R74.reuse, -R133.reuse ;  /* 0x0000004a0c867223 */ /* 0x180fe20000010885 */
[-CC-:B------:R-:W-:Y:S01]  /*7b90*/  FFMA.FTZ R12, R15, R74.reuse, -R133.reuse ;  /* 0x0000004a0f0c7223 */ /* 0x180fe20000010885 */
[-CC-:B------:R-:W-:Y:S01]  /*7ba0*/  FFMA.FTZ R15, R20, R74.reuse, -R133.reuse ;  /* 0x0000004a140f7223 */ /* 0x180fe20000010885 */
[-CC-:B------:R-:W-:Y:S01]  /*7bb0*/  FFMA.FTZ R20, R23, R74.reuse, -R133.reuse ;  /* 0x0000004a17147223 */ /* 0x180fe20000010885 */
[-CC-:B------:R-:W-:Y:S01]  /*7bc0*/  FFMA.FTZ R23, R128, R74.reuse, -R133.reuse ;  /* 0x0000004a80177223 */ /* 0x180fe20000010885 */
[----:B------:R-:W-:Y:S01]  /*7bd0*/  FMNMX.FTZ R128, R10, R135, !PT ;  /* 0x000000870a807209 */ /* 0x000fe20007810000 */
[----:B------:R-:W1:Y:S01]  /*7be0*/  MUFU.TANH R123, R123 ;  /* 0x0000007b007b7308 */ /* 0x000e620000002400 */
[-CC-:B------:R-:W-:Y:S01]  /*7bf0*/  FFMA.FTZ R7, R7, R74.reuse, -R133.reuse ;  /* 0x0000004a07077223 */ /* 0x180fe20000010885 */
[--C-:B------:R-:W-:Y:S01]  /*7c00*/  FFMA.FTZ R8, R8, R74, -R133.reuse ;  /* 0x0000004a08087223 */ /* 0x100fe20000010885 */
[----:B---3--:R-:W-:Y:S01]  /*7c10*/  FMNMX.FTZ R135, R13, R128, !PT ;  /* 0x000000800d877209 */ /* 0x008fe20007810000 */
[-CC-:B------:R-:W-:Y:S01]  /*7c20*/  FFMA.FTZ R11, R11, R74.reuse, -R133.reuse ;  /* 0x0000004a0b0b7223 */ /* 0x180fe20000010885 */
[-CC-:B------:R-:W-:Y:S01]  /*7c30*/  FFMA.FTZ R120, R120, R74.reuse, -R133.reuse ;  /* 0x0000004a78787223 */ /* 0x180fe20000010885 */
[-CC-:B------:R-:W-:Y:S01]  /*7c40*/  FFMA.FTZ R121, R121, R74.reuse, -R133.reuse ;  /* 0x0000004a79797223 */ /* 0x180fe20000010885 */
[----:B0-----:R-:W-:Y:S01]  /*7c50*/  FMNMX.FTZ R128, R14, R135, !PT ;  /* 0x000000870e807209 */ /* 0x001fe20007810000 */
[----:B------:R-:W0:Y:S01]  /*7c60*/  MUFU.TANH R126, R126 ;  /* 0x0000007e007e7308 */ /* 0x000e220000002400 */
[-CC-:B------:R-:W-:Y:S01]  /*7c70*/  FFMA.FTZ R124, R124, R74.reuse, -R133.reuse ;  /* 0x0000004a7c7c7223 */ /* 0x180fe20000010885 */
[--C-:B------:R-:W-:Y:S01]  /*7c80*/  FFMA.FTZ R125, R125, R74, -R133.reuse ;  /* 0x0000004a7d7d7223 */ /* 0x100fe20000010885 */
[----:B----4-:R-:W-:Y:S01]  /*7c90*/  FMNMX.FTZ R135, R21, R128, !PT ;  /* 0x0000008015877209 */ /* 0x010fe20007810000 */
[-CC-:B------:R-:W-:Y:S01]  /*7ca0*/  FFMA.FTZ R112, R112, R74.reuse, -R133.reuse ;  /* 0x0000004a70707223 */ /* 0x180fe20000010885 */
[-CC-:B------:R-:W-:Y:S01]  /*7cb0*/  FFMA.FTZ R113, R113, R74.reuse, -R133.reuse ;  /* 0x0000004a71717223 */ /* 0x180fe20000010885 */
[-CC-:B------:R-:W-:Y:S01]  /*7cc0*/  FFMA.FTZ R116, R116, R74.reuse, -R133.reuse ;  /* 0x0000004a74747223 */ /* 0x180fe20000010885 */
[----:B-----5:R-:W-:Y:S01]  /*7cd0*/  FMNMX.FTZ R128, R22, R135, !PT ;  /* 0x0000008716807209 */ /* 0x020fe20007810000 */
[----:B------:R-:W3:Y:S01]  /*7ce0*/  MUFU.TANH R127, R127 ;  /* 0x0000007f007f7308 */ /* 0x000ee20000002400 */
[-CC-:B------:R-:W-:Y:S01]  /*7cf0*/  FFMA.FTZ R117, R117, R74.reuse, -R133.reuse ;  /* 0x0000004a75757223 */ /* 0x180fe20000010885 */
[--C-:B------:R-:W-:Y:S01]  /*7d00*/  FFMA.FTZ R104, R104, R74, -R133.reuse ;  /* 0x0000004a68687223 */ /* 0x100fe20000010885 */
[----:B------:R-:W-:Y:S01]  /*7d10*/  FMNMX.FTZ R135, R129, R128, !PT ;  /* 0x0000008081877209 */ /* 0x000fe20007810000 */
[-CC-:B------:R-:W-:Y:S01]  /*7d20*/  FFMA.FTZ R105, R105, R74.reuse, -R133.reuse ;  /* 0x0000004a69697223 */ /* 0x180fe20000010885 */
[-CC-:B------:R-:W-:Y:S01]  /*7d30*/  FFMA.FTZ R108, R108, R74.reuse, -R133.reuse ;  /* 0x0000004a6c6c7223 */ /* 0x180fe20000010885 */
[-CC-:B------:R-:W-:Y:S01]  /*7d40*/  FFMA.FTZ R109, R109, R74.reuse, -R133.reuse ;  /* 0x0000004a6d6d7223 */ /* 0x180fe20000010885 */
[----:B------:R-:W-:Y:S01]  /*7d50*/  FMNMX.FTZ R135, R130, R135, !PT ;  /* 0x0000008782877209 */ /* 0x000fe20007810000 */
[----:B------:R-:W4:Y:S01]  /*7d60*/  MUFU.TANH R114, R114 ;  /* 0x0000007200727308 */ /* 0x000f220000002400 */
[-CC-:B------:R-:W-:Y:S01]  /*7d70*/  FFMA.FTZ R96, R96, R74.reuse, -R133.reuse ;  /* 0x0000004a60607223 */ /* 0x180fe20000010885 */
[-CC-:B------:R-:W-:Y:S01]  /*7d80*/  FFMA.FTZ R97, R97, R74.reuse, -R133.reuse ;  /* 0x0000004a61617223 */ /* 0x180fe20000010885 */
[----:B--2---:R-:W-:Y:S01]  /*7d90*/  FMNMX.FTZ R128, R122, R135, !PT ;  /* 0x000000877a807209 */ /* 0x004fe20007810000 */
[-CC-:B------:R-:W-:Y:S01]  /*7da0*/  FFMA.FTZ R100, R100, R74.reuse, -R133.reuse ;  /* 0x0000004a64647223 */ /* 0x180fe20000010885 */
[-CC-:B------:R-:W-:Y:S01]  /*7db0*/  FFMA.FTZ R101, R101, R74.reuse, -R133.reuse ;  /* 0x0000004a65657223 */ /* 0x180fe20000010885 */
[--C-:B------:R-:W-:Y:S01]  /*7dc0*/  FFMA.FTZ R88, R88, R74, -R133.reuse ;  /* 0x0000004a58587223 */ /* 0x100fe20000010885 */
[----:B-1----:R-:W-:Y:S01]  /*7dd0*/  FMNMX.FTZ R135, R123, R128, !PT ;  /* 0x000000807b877209 */ /* 0x002fe20007810000 */
[----:B------:R-:W1:Y:S01]  /*7de0*/  MUFU.TANH R115, R115 ;  /* 0x0000007300737308 */ /* 0x000e620000002400 */
[-CC-:B------:R-:W-:Y:S01]  /*7df0*/  FFMA.FTZ R89, R89, R74.reuse, -R133.reuse ;  /* 0x0000004a59597223 */ /* 0x180fe20000010885 */
[-CC-:B------:R-:W-:Y:S01]  /*7e00*/  FFMA.FTZ R92, R92, R74.reuse, -R133.reuse ;  /* 0x0000004a5c5c7223 */ /* 0x180fe20000010885 */
[----:B0-----:R-:W-:Y:S01]  /*7e10*/  FMNMX.FTZ R128, R126, R135, !PT ;  /* 0x000000877e807209 */ /* 0x001fe20007810000 */
[-CC-:B------:R-:W-:Y:S01]  /*7e20*/  FFMA.FTZ R93, R93, R74.reuse, -R133.reuse ;  /* 0x0000004a5d5d7223 */ /* 0x180fe20000010885 */
[-CC-:B------:R-:W-:Y:S01]  /*7e30*/  FFMA.FTZ R80, R80, R74.reuse, -R133.reuse ;  /* 0x0000004a50507223 */ /* 0x180fe20000010885 */
[--C-:B------:R-:W-:Y:S01]  /*7e40*/  FFMA.FTZ R81, R81, R74, -R133.reuse ;  /* 0x0000004a51517223 */ /* 0x100fe20000010885 */
[----:B---3--:R-:W-:Y:S01]  /*7e50*/  FMNMX.FTZ R135, R127, R128, !PT ;  /* 0x000000807f877209 */ /* 0x008fe20007810000 */
[----:B------:R-:W0:Y:S01]  /*7e60*/  MUFU.TANH R118, R118 ;  /* 0x0000007600767308 */ /* 0x000e220000002400 */
[-CC-:B------:R-:W-:Y:S01]  /*7e70*/  FFMA.FTZ R84, R84, R74.reuse, -R133.reuse ;  /* 0x0000004a54547223 */ /* 0x180fe20000010885 */
[-CC-:B------:R-:W-:Y:S01]  /*7e80*/  FFMA.FTZ R85, R85, R74.reuse, -R133.reuse ;  /* 0x0000004a55557223 */ /* 0x180fe20000010885 */
[----:B----4-:R-:W-:Y:S01]  /*7e90*/  FMNMX.FTZ R128, R114, R135, !PT ;  /* 0x0000008772807209 */ /* 0x010fe20007810000 */
[-CC-:B------:R-:W-:Y:S01]  /*7ea0*/  FFMA.FTZ R73, R73, R74.reuse, -R133.reuse ;  /* 0x0000004a49497223 */ /* 0x180fe20000010885 */
[-CC-:B------:R-:W-:Y:S01]  /*7eb0*/  FFMA.FTZ R76, R76, R74.reuse, -R133.reuse ;  /* 0x0000004a4c4c7223 */ /* 0x180fe20000010885 */
[-C--:B------:R-:W-:Y:S01]  /*7ec0*/  FFMA.FTZ R137, R77, R74.reuse, -R133 ;  /* 0x0000004a4d897223 */ /* 0x080fe20000010885 */
[----:B------:R-:W-:Y:S01]  /*7ed0*/  FMUL.FTZ R5, R5, R74 ;  /* 0x0000004a05057220 */ /* 0x000fe20000410000 */
        /* <DEDUP_REMOVED lines=18> */
[----:B--2---:R-:W-:-:S04]  /*8000*/  FMNMX.FTZ R128, R110, R135, !PT ;  /* 0x000000876e807209 */ /* 0x004fc80007810000 */
[----:B-1----:R-:W-:-:S03]  /*8010*/  FMNMX.FTZ R135, R111, R128, !PT ;  /* 0x000000806f877209 */ /* 0x002fc60007810000 */
[----:B------:R-:W1:Y:S08]  /*8020*/  MUFU.TANH R99, R99 ;  /* 0x0000006300637308 */ /* 0x000e700000002400 */
[----:B------:R-:W2:Y:S01]  /*8030*/  MUFU.TANH R102, R102 ;  /* 0x0000006600667308 */ /* 0x000ea20000002400 */
[----:B0-----:R-:W-:-:S07]  /*8040*/  FMNMX.FTZ R128, R98, R135, !PT ;  /* 0x0000008762807209 */ /* 0x001fce0007810000 */
[----:B------:R-:W0:Y:S01]  /*8050*/  MUFU.TANH R103, R103 ;  /* 0x0000006700677308 */ /* 0x000e220000002400 */
[----:B-1----:R-:W-:-:S07]  /*8060*/  FMNMX.FTZ R135, R99, R128, !PT ;  /* 0x0000008063877209 */ /* 0x002fce0007810000 */
[----:B------:R-:W1:Y:S01]  /*8070*/  MUFU.TANH R90, R90 ;  /* 0x0000005a005a7308 */ /* 0x000e620000002400 */
[----:B--2---:R-:W-:-:S07]  /*8080*/  FMNMX.FTZ R128, R102, R135, !PT ;  /* 0x0000008766807209 */ /* 0x004fce0007810000 */
        /* <DEDUP_REMOVED lines=13> */
[----:B0-----:R-:W-:Y:S01]  /*8160*/  FMNMX.FTZ R135, R83, R128, !PT ;  /* 0x0000008053877209 */ /* 0x001fe20007810000 */
[----:B------:R-:W-:Y:S02]  /*8170*/  WARPGROUP.DEPBAR.LE gsb0, 0x0 ;  /* 0x00008000000079c5 */ /* 0x000fe40000010000 */
[----:B------:R-:W-:-:S04]  /*8180*/  WARPGROUP.ARRIVE ;  /* 0x00000000000079c5 */ /* 0x000fc80000000000 */
[----:B------:R-:W0:Y:S01]  /*8190*/  MUFU.TANH R131, R131 ;  /* 0x0000008300837308 */ /* 0x000e220000002400 */
[----:B-1----:R-:W-:Y:S01]  /*81a0*/  FMNMX.FTZ R128, R86, R135, !PT ;  /* 0x0000008756807209 */ /* 0x002fe20007810000 */
[----:B------:R-:W-:Y:S01]  /*81b0*/  HGMMA.64x96x16.F32.BF16 R24, gdesc[UR28].tnspB, R24, gsb0 ;  /* 0x416000001c1879f0 */ /* 0x000fe20008001818 */
[----:B------:R-:W-:Y:S02]  /*81c0*/  UIADD3 UR28, UR7, 0x900, URZ ;  /* 0x00000900071c7890 */ /* 0x000fe4000fffe03f */
[----:B--2---:R-:W-:Y:S01]  /*81d0*/  FMNMX.FTZ R128, R87, R128, !PT ;  /* 0x0000008057807209 */ /* 0x004fe20007810000 */
[----:B------:R-:W-:Y:S02]  /*81e0*/  UIADD3 UR30, UR6, 0x180, URZ ;  /* 0x00000180061e7890 */ /* 0x000fe4000fffe03f */
[----:B------:R-:W1:Y:S01]  /*81f0*/  MUFU.TANH R132, R132 ;  /* 0x0000008400847308 */ /* 0x000e620000002400 */
[----:B------:R-:W-:Y:S01]  /*8200*/  UMOV UR29, 0xc0000010 ;  /* 0xc0000010001d7882 */ /* 0x000fe20000000000 */
[----:B------:R-:W-:-:S06]  /*8210*/  UMOV UR31, 0x80000020 ;  /* 0x80000020001f7882 */ /* 0x000fcc0000000000 */
[----:B------:R-:W2:Y:S01]  /*8220*/  MUFU.TANH R78, R78 ;  /* 0x0000004e004e7308 */ /* 0x000ea20000002400 */
[----:B0-----:R-:W-:-:S07]  /*8230*/  FMNMX.FTZ R135, R131, R128, !PT ;  /* 0x0000008083877209 */ /* 0x001fce0007810000 */
[----:B------:R-:W0:Y:S01]  /*8240*/  MUFU.TANH R79, R79 ;  /* 0x0000004f004f7308 */ /* 0x000e220000002400 */
[----:B-1----:R-:W-:-:S07]  /*8250*/  FMNMX.FTZ R135, R132, R135, !PT ;  /* 0x0000008784877209 */ /* 0x002fce0007810000 */
[----:B------:R-:W-:Y:S01]  /*8260*/  MUFU.EX2 R5, R5 ;  /* 0x0000000500057308 */ /* 0x000fe20000000800 */
[----:B--2---:R-:W-:-:S07]  /*8270*/  FMNMX.FTZ R128, R78, R135, !PT ;  /* 0x000000874e807209 */ /* 0x004fce0007810000 */
[----:B------:R-:W1:Y:S01]  /*8280*/  MUFU.EX2 R7, R7 ;  /* 0x0000000700077308 */ /* 0x000e620000000800 */
[----:B0-----:R-:W-:-:S05]  /*8290*/  FMNMX.FTZ R128, R79, R128, !PT ;  /* 0x000000804f807209 */ /* 0x001fca0007810000 */
[----:B------:R-:W0:Y:S02]  /*82a0*/  SHFL.BFLY PT, R135, R128, 0x2, 0x1f ;  /* 0x0c401f0080877f89 */ /* 0x000e2400000e0000 */
[----:B------:R-:W2:Y:S08]  /*82b0*/  MUFU.EX2 R8, R8 ;  /* 0x0000000800087308 */ /* 0x000eb00000000800 */
[----:B------:R-:W-:Y:S08]  /*82c0*/  MUFU.EX2 R11, R11 ;  /* 0x0000000b000b7308 */ /* 0x000ff00000000800 */
[----:B------:R-:W-:Y:S01]  /*82d0*/  MUFU.EX2 R134, R134 ;  /* 0x0000008600867308 */ /* 0x000fe20000000800 */
[----:B0-----:R-:W-:Y:S01]  /*82e0*/  FMNMX.FTZ R135, R128, R135, !PT ;  /* 0x0000008780877209 */ /* 0x001fe20007810000 */
[----:B------:R-:W-:-:S06]  /*82f0*/  FFMA.FTZ R128, R72, R74, -R133 ;  /* 0x0000004a48807223 */ /* 0x000fcc0000010885 */
[----:B------:R-:W-:Y:S01]  /*8300*/  MUFU.EX2 R12, R12 ;  /* 0x0000000c000c7308 */ /* 0x000fe20000000800 */
[----:B------:R-:W0:Y:S07]  /*8310*/  SHFL.BFLY PT, R136, R135, 0x1, 0x1f ;  /* 0x0c201f0087887f89 */ /* 0x000e2e00000e0000 */
[----:B------:R-:W-:Y:S08]  /*8320*/  MUFU.EX2 R15, R15 ;  /* 0x0000000f000f7308 */ /* 0x000ff00000000800 */
[----:B------:R-:W-:Y:S08]  /*8330*/  MUFU.EX2 R20, R20 ;  /* 0x0000001400147308 */ /* 0x000ff00000000800 */
[----:B------:R-:W-:Y:S01]  /*8340*/  MUFU.EX2 R23, R23 ;  /* 0x0000001700177308 */ /* 0x000fe20000000800 */
[----:B0-----:R-:W-:-:S05]  /*8350*/  FMNMX.FTZ R72, R135, R136, !PT ;  /* 0x0000008887487209 */ /* 0x001fca0007810000 */
[CC--:B------:R-:W-:Y:S01]  /*8360*/  FMUL.FTZ R133, R72.reuse, R74.reuse ;  /* 0x0000004a48857220 */ /* 0x0c0fe20000410000 */
[----:B------:R-:W-:Y:S01]  /*8370*/  FADD.FTZ R77, -R72, R6 ;  /* 0x00000006484d7221 */ /* 0x000fe20000010100 */
[----:B------:R-:W-:Y:S02]  /*8380*/  WARPGROUP.DEPBAR.LE gsb0, 0x0 ;  /* 0x00008000000079c5 */ /* 0x000fe40000010000 */
[----:B------:R-:W-:Y:S01]  /*8390*/  WARPGROUP.ARRIVE ;  /* 0x00000000000079c5 */ /* 0x000fe20000000000 */
[-CC-:B------:R-:W-:Y:S01]  /*83a0*/  FFMA.FTZ R135, R10, R74.reuse, -R133.reuse ;  /* 0x0000004a0a877223 */ /* 0x180fe20000010885 */
[----:B------:R-:W-:Y:S02]  /*83b0*/  VIADD R10, R139, 0x9 ;  /* 0x000000098b0a7836 */ /* 0x000fe40000000000 */
[-CC-:B------:R-:W-:Y:S01]  /*83c0*/  FFMA.FTZ R136, R13, R74.reuse, -R133.reuse ;  /* 0x0000004a0d887223 */ /* 0x180fe20000010885 */
[-CC-:B------:R-:W-:Y:S01]  /*83d0*/  FFMA.FTZ R13, R21, R74.reuse, -R133.reuse ;  /* 0x0000004a150d7223 */ /* 0x180fe20000010885 */
[----:B------:R-:W-:Y:S01]  /*83e0*/  IMAD.U32 R21, RZ, RZ, UR39 ;  /* 0x00000027ff157e24 */ /* 0x000fe2000f8e00ff */
[----:B------:R-:W-:Y:S01]  /*83f0*/  HGMMA.64x96x16.F32.BF16 R24, gdesc[UR28].tnspB, R24, gsb0 ;  /* 0x416000001c1879f0 */ /* 0x000fe20008001818 */
[----:B------:R-:W-:Y:S01]  /*8400*/  UIADD3 UR28, UR7, 0xa80, URZ ;  /* 0x00000a80071c7890 */ /* 0x000fe2000fffe03f */
[----:B------:R-:W-:Y:S01]  /*8410*/  SEL R10, R10, 0x9, !P2 ;  /* 0x000000090a0a7807 */ /* 0x000fe20005000000 */
[----:B------:R-:W-:Y:S01]  /*8420*/  UIADD3 UR30, UR6, 0x1c0, URZ ;  /* 0x000001c0061e7890 */ /* 0x000fe2000fffe03f */
[-C--:B------:R-:W-:Y:S01]  /*8430*/  FMUL.FTZ R77, R77, R74.reuse ;  /* 0x0000004a4d4d7220 */ /* 0x080fe20000410000 */
[----:B------:R-:W-:Y:S01]  /*8440*/  UMOV UR29, 0xc0000010 ;  /* 0xc0000010001d7882 */ /* 0x000fe20000000000 */
[----:B------:R-:W-:Y:S01]  /*8450*/  UMOV UR31, 0x80000020 ;  /* 0x80000020001f7882 */ /* 0x000fe20000000000 */
[-CC-:B------:R-:W-:Y:S01]  /*8460*/  FFMA.FTZ R9, R9, R74.reuse, -R133.reuse ;  /* 0x0000004a09097223 */ /* 0x180fe20000010885 */
[----:B------:R-:W-:Y:S01]  /*8470*/  @!P1 LEA R21, R21, UR36, 0x3 ;  /* 0x0000002415159c11 */ /* 0x000fe2000f8e18ff */
[----:B------:R0:W-:Y:S01]  /*8480*/  MUFU.EX2 R6, R137 ;  /* 0x0000008900067308 */ /* 0x0001e20000000800 */
[-CC-:B------:R-:W-:Y:S01]  /*8490*/  FFMA.FTZ R14, R14, R74.reuse, -R133.reuse ;  /* 0x0000004a0e0e7223 */ /* 0x180fe20000010885 */
[-CC-:B------:R-:W-:Y:S01]  /*84a0*/  FFMA.FTZ R129, R129, R74.reuse, -R133.reuse ;  /* 0x0000004a81817223 */ /* 0x180fe20000010885 */
[----:B------:R-:W-:Y:S01]  /*84b0*/  FFMA.FTZ R130, R130, R74, -R133 ;  /* 0x0000004a82827223 */ /* 0x000fe20000010885 */
[----:B------:R-:W-:-:S02]  /*84c0*/  @!P1 VIADD R21, R21, 0x31c40 ;  /* 0x00031c4015159836 */ /* 0x000fc40000000000 */
[-CC-:B------:R-:W-:Y:S01]  /*84d0*/  FFMA.FTZ R122, R122, R74.reuse, -R133.reuse ;  /* 0x0000004a7a7a7223 */ /* 0x180fe20000010885 */
[-CC-:B------:R-:W-:Y:S01]  /*84e0*/  FFMA.FTZ R138, R123, R74.reuse, -R133.reuse ;  /* 0x0000004a7b8a7223 */ /* 0x180fe20000010885 */
[-CC-:B------:R-:W-:Y:S01]  /*84f0*/  FFMA.FTZ R123, R126, R74.reuse, -R133.reuse ;  /* 0x0000004a7e7b7223 */ /* 0x180fe20000010885 */
[----:B------:R-:W-:Y:S01]  /*8500*/  MUFU.EX2 R77, R77 ;  /* 0x0000004d004d7308 */ /* 0x000fe20000000800 */
[-CC-:B0-----:R-:W-:Y:S01]  /*8510*/  FFMA.FTZ R137, R22, R74.reuse, -R133.reuse ;  /* 0x0000004a16897223 */ /* 0x181fe20000010885 */
[-CC-:B------:R-:W-:Y:S01]  /*8520*/  FFMA.FTZ R22, R114, R74.reuse, -R133.reuse ;  /* 0x0000004a72167223 */ /* 0x180fe20000010885 */
[-CC-:B------:R-:W-:Y:S01]  /*8530*/  FFMA.FTZ R114, R115, R74.reuse, -R133.reuse ;  /* 0x0000004a73727223 */ /* 0x180fe20000010885 */
[-C--:B------:R-:W-:Y:S01]  /*8540*/  FFMA.FTZ R115, R118, R74.reuse, -R133 ;  /* 0x0000004a76737223 */ /* 0x080fe20000010885 */
[----:B------:R-:W-:Y:S01]  /*8550*/  @!P1 PRMT R21, RZ, 0x654, R21 ;  /* 0x00000654ff159816 */ /* 0x000fe20000000015 */
[----:B------:R-:W-:Y:S01]  /*8560*/  FFMA.FTZ R118, R119, R74, -R133 ;  /* 0x0000004a77767223 */ /* 0x000fe20000010885 */
[----:B-1----:R-:W-:Y:S01]  /*8570*/  FFMA.FTZ R119, R5, R4, R7 ;  /* 0x0000000405777223 */ /* 0x002fe20000010007 */
[----:B------:R-:W0:Y:S01]  /*8580*/  MUFU.EX2 R9, R9 ;  /* 0x0000000900097308 */ /* 0x000e220000000800 */
[-CC-:B------:R-:W-:Y:S01]  /*8590*/  FFMA.FTZ R4, R111, R74.reuse, -R133.reuse ;  /* 0x0000004a6f047223 */ /* 0x180fe20000010885 */
[-CC-:B------:R-:W-:Y:S01]  /*85a0*/  FFMA.FTZ R126, R127, R74.reuse, -R133.reuse ;  /* 0x0000004a7f7e7223 */ /* 0x180fe20000010885 */
[-CC-:B------:R-:W-:Y:S01]  /*85b0*/  FFMA.FTZ R103, R103, R74.reuse, -R133.reuse ;  /* 0x0000004a67677223 */ /* 0x180fe20000010885 */
[-CC-:B------:R-:W-:Y:S01]  /*85c0*/  FFMA.FTZ R86, R86, R74.reuse, -R133.reuse ;  /* 0x0000004a56567223 */ /* 0x180fe20000010885 */
[-CC-:B------:R-:W-:Y:S01]  /*85d0*/  FFMA.FTZ R87, R87, R74.reuse, -R133.reuse ;  /* 0x0000004a57577223 */ /* 0x180fe20000010885 */
[-CC-:B------:R-:W-:Y:S01]  /*85e0*/  FFMA.FTZ R131, R131, R74.reuse, -R133.reuse ;  /* 0x0000004a83837223 */ /* 0x180fe20000010885 */
[-CC-:B------:R-:W-:Y:S01]  /*85f0*/  FFMA.FTZ R78, R78, R74.reuse, -R133.reuse ;  /* 0x0000004a4e4e7223 */ /* 0x180fe20000010885 */
[----:B------:R-:W1:Y:S01]  /*8600*/  MUFU.EX2 R135, R135 ;  /* 0x0000008700877308 */ /* 0x000e620000000800 */
[-CC-:B------:R-:W-:Y:S01]  /*8610*/  FFMA.FTZ R79, R79, R74.reuse, -R133.reuse ;  /* 0x0000004a4f4f7223 */ /* 0x180fe20000010885 */
[----:B------:R-:W-:Y:S01]  /*8620*/  FFMA.FTZ R132, R132, R74, -R133 ;  /* 0x0000004a84847223 */ /* 0x000fe20000010885 */
[C---:B------:R-:W-:Y:S01]  /*8630*/  ISETP.GT.AND P2, PT, R0.reuse, RZ, PT ;  /* 0x000000ff0000720c */ /* 0x040fe20003f44270 */
[----:B------:R-:W-:-:S04]  /*8640*/  VIADD R0, R0, 0xffffffff ;  /* 0xffffffff00007836 */ /* 0x000fc80000000000 */
[----:B------:R-:W3:Y:S08]  /*8650*/  MUFU.EX2 R136, R136 ;  /* 0x0000008800887308 */ /* 0x000ef00000000800 */
[----:B------:R-:W4:Y:S08]  /*8660*/  MUFU.EX2 R14, R14 ;  /* 0x0000000e000e7308 */ /* 0x000f300000000800 */
[----:B------:R-:W5:Y:S08]  /*8670*/  MUFU.EX2 R13, R13 ;  /* 0x0000000d000d7308 */ /* 0x000f700000000800 */
[----:B------:R-:W5:Y:S08]  /*8680*/  MUFU.EX2 R137, R137 ;  /* 0x0000008900897308 */ /* 0x000f700000000800 */
[----:B------:R-:W5:Y:S08]  /*8690*/  MUFU.EX2 R129, R129 ;  /* 0x0000008100817308 */ /* 0x000f700000000800 */
[----:B------:R-:W-:Y:S08]  /*86a0*/  MUFU.EX2 R130, R130 ;  /* 0x0000008200827308 */ /* 0x000ff00000000800 */
[----:B------:R-:W5:Y:S08]  /*86b0*/  MUFU.EX2 R120, R120 ;  /* 0x0000007800787308 */ /* 0x000f700000000800 */
[----:B------:R-:W-:Y:S01]  /*86c0*/  MUFU.EX2 R122, R122 ;  /* 0x0000007a007a7308 */ /* 0x000fe20000000800 */
[----:B------:R-:W-:-:S02]  /*86d0*/  WARPGROUP.DEPBAR.LE gsb0, 0x0 ;  /* 0x00008000000079c5 */ /* 0x000fc40000010000 */
[----:B------:R-:W-:-:S05]  /*86e0*/  WARPGROUP.ARRIVE ;  /* 0x00000000000079c5 */ /* 0x000fca0000000000 */
[----:B------:R-:W5:Y:S01]  /*86f0*/  MUFU.EX2 R121, R121 ;  /* 0x0000007900797308 */ /* 0x000f620000000800 */
[----:B------:R-:W-:Y:S01]  /*8700*/  HGMMA.64x96x16.F32.BF16 R24, gdesc[UR28].tnspB, R24, gsb0 ;  /* 0x416000001c1879f0 */ /* 0x000fe20008001818 */
[----:B------:R-:W-:Y:S02]  /*8710*/  UIADD3 UR28, UR7, 0xc00, URZ ;  /* 0x00000c00071c7890 */ /* 0x000fe4000fffe03f */
[----:B------:R-:W-:-:S04]  /*8720*/  UIADD3 UR30, UR6, 0x200, URZ ;  /* 0x00000200061e7890 */ /* 0x000fc8000fffe03f */
[----:B------:R-:W-:Y:S01]  /*8730*/  MUFU.EX2 R138, R138 ;  /* 0x0000008a008a7308 */ /* 0x000fe20000000800 */
[----:B------:R-:W-:Y:S01]  /*8740*/  UMOV UR29, 0xc0000010 ;  /* 0xc0000010001d7882 */ /* 0x000fe20000000000 */
[----:B------:R-:W-:-:S06]  /*8750*/  UMOV UR31, 0x80000020 ;  /* 0x80000020001f7882 */ /* 0x000fcc0000000000 */
[----:B------:R-:W5:Y:S08]  /*8760*/  MUFU.EX2 R124, R124 ;  /* 0x0000007c007c7308 */ /* 0x000f700000000800 */
[----:B------:R-:W-:Y:S08]  /*8770*/  MUFU.EX2 R123, R123 ;  /* 0x0000007b007b7308 */ /* 0x000ff00000000800 */
        /* <DEDUP_REMOVED lines=9> */
[----:B------:R-:W-:Y:S01]  /*8810*/  MUFU.EX2 R118, R118 ;  /* 0x0000007600767308 */ /* 0x000fe20000000800 */
[----:B------:R-:W-:-:S02]  /*8820*/  WARPGROUP.DEPBAR.LE gsb0, 0x0 ;  /* 0x00008000000079c5 */ /* 0x000fc40000010000 */
[----:B------:R-:W-:-:S05]  /*8830*/  WARPGROUP.ARRIVE ;  /* 0x00000000000079c5 */ /* 0x000fca0000000000 */
[----:B------:R-:W5:Y:S01]  /*8840*/  MUFU.EX2 R104, R104 ;  /* 0x0000006800687308 */ /* 0x000f620000000800 */
[----:B------:R-:W-:Y:S07]  /*8850*/  HGMMA.64x96x16.F32.BF16 R24, gdesc[UR28].tnspB, R24, gsb0 ;  /* 0x416000001c1879f0 */ /* 0x000fee0008001818 */
[----:B------:R-:W5:Y:S08]  /*8860*/  MUFU.EX2 R105, R105 ;  /* 0x0000006900697308 */ /* 0x000f700000000800 */
[----:B------:R-:W-:Y:S08]  /*8870*/  MUFU.EX2 R108, R108 ;  /* 0x0000006c006c7308 */ /* 0x000ff00000000800 */
        /* <DEDUP_REMOVED lines=14> */
[----:B--2---:R-:W-:Y:S01]  /*8960*/  IMAD.U32 R10, RZ, RZ, UR58 ;  /* 0x0000003aff0a7e24 */ /* 0x004fe2000f8e00ff */
[----:B------:R-:W-:Y:S01]  /*8970*/  UMOV UR58, UR39 ;  /* 0x00000027003a7c82 */ /* 0x000fe20008000000 */
[-C--:B------:R-:W-:Y:S01]  /*8980*/  FMUL.FTZ R24, R24, R5.reuse ;  /* 0x0000000518187220 */ /* 0x080fe20000410000 */
[-C--:B------:R-:W-:Y:S01]  /*8990*/  FMUL.FTZ R25, R25, R5.reuse ;  /* 0x0000000519197220 */ /* 0x080fe20000410000 */
[-C--:B------:R-:W-:Y:S01]  /*89a0*/  FMUL.FTZ R28, R28, R5.reuse ;  /* 0x000000051c1c7220 */ /* 0x080fe20000410000 */
[----:B------:R-:W-:Y:S01]  /*89b0*/  @!P1 LEA R10, R10, UR36, 0x3 ;  /* 0x000000240a0a9c11 */ /* 0x000fe2000f8e18ff */
[-CC-:B0-----:R-:W-:Y:S01]  /*89c0*/  FFMA.FTZ R21, R106, R74.reuse, -R133.reuse ;  /* 0x0000004a6a157223 */ /* 0x181fe20000010885 */
[-CC-:B------:R-:W-:Y:S01]  /*89d0*/  FFMA.FTZ R106, R107, R74.reuse, -R133.reuse ;  /* 0x0000004a6b6a7223 */ /* 0x180fe20000010885 */
[-C--:B------:R-:W-:Y:S01]  /*89e0*/  FFMA.FTZ R107, R110, R74.reuse, -R133 ;  /* 0x0000004a6e6b7223 */ /* 0x080fe20000010885 */
[----:B------:R-:W-:Y:S01]  /*89f0*/  @!P1 IADD3 R10, R10, 0x31c60, RZ ;  /* 0x00031c600a0a9810 */ /* 0x000fe20007ffe0ff */
[----:B------:R-:W-:Y:S01]  /*8a00*/  MUFU.EX2 R81, R81 ;  /* 0x0000005100517308 */ /* 0x000fe20000000800 */
[-C--:B------:R-:W-:Y:S01]  /*8a10*/  FMUL.FTZ R29, R29, R5.reuse ;  /* 0x000000051d1d7220 */ /* 0x080fe20000410000 */
[-C--:B------:R-:W-:Y:S01]  /*8a20*/  FMUL.FTZ R32, R32, R5.reuse ;  /* 0x0000000520207220 */ /* 0x080fe20000410000 */
[----:B------:R-:W-:Y:S01]  /*8a30*/  @!P1 PRMT R10, RZ, 0x654, R10 ;  /* 0x00000654ff0a9816 */ /* 0x000fe2000000000a */
[-C--:B------:R-:W-:Y:S01]  /*8a40*/  FMUL.FTZ R33, R33, R5.reuse ;  /* 0x0000000521217220 */ /* 0x080fe20000410000 */
[-C--:B------:R-:W-:Y:S01]  /*8a50*/  FMUL.FTZ R36, R36, R5.reuse ;  /* 0x0000000524247220 */ /* 0x080fe20000410000 */
[-C--:B------:R-:W-:Y:S01]  /*8a60*/  FMUL.FTZ R37, R37, R5.reuse ;  /* 0x0000000525257220 */ /* 0x080fe20000410000 */
[----:B------:R0:W-:Y:S01]  /*8a70*/  @!P1 SYNCS.ARRIVE.TRANS64.RED.A1T0 RZ, [R10+URZ], RZ ;  /* 0x000000ff0aff99a7 */ /* 0x0001e2000810043f */
[----:B------:R-:W2:Y:S01]  /*8a80*/  MUFU.EX2 R21, R21 ;  /* 0x0000001500157308 */ /* 0x000ea20000000800 */
[-C--:B------:R-:W-:Y:S01]  /*8a90*/  FMUL.FTZ R40, R40, R5.reuse ;  /* 0x0000000528287220 */ /* 0x080fe20000410000 */
[-C--:B------:R-:W-:Y:S01]  /*8aa0*/  FMUL.FTZ R41, R41, R5.reuse ;  /* 0x0000000529297220 */ /* 0x080fe20000410000 */
[-C--:B------:R-:W-:Y:S01]  /*8ab0*/  FMUL.FTZ R44, R44, R5.reuse ;  /* 0x000000052c2c7220 */ /* 0x080fe20000410000 */
[-C--:B------:R-:W-:Y:S01]  /*8ac0*/  FMUL.FTZ R45, R45, R5.reuse ;  /* 0x000000052d2d7220 */ /* 0x080fe20000410000 */
[-C--:B------:R-:W-:Y:S01]  /*8ad0*/  FMUL.FTZ R48, R48, R5.reuse ;  /* 0x0000000530307220 */ /* 0x080fe20000410000 */
[----:B------:R-:W-:Y:S01]  /*8ae0*/  FMUL.FTZ R49, R49, R5 ;  /* 0x0000000531317220 */ /* 0x000fe20000410000 */
[C---:B0-----:R-:W-:Y:S01]  /*8af0*/  FADD.FTZ R10, R8.reuse, R119 ;  /* 0x00000077080a7221 */ /* 0x041fe20000010000 */
[----:B------:R-:W-:Y:S01]  /*8b00*/  F2FP.BF16.F32.PACK_AB R8, R8, R7 ;  /* 0x000000070808723e */ /* 0x000fe200000010ff */
[-C--:B------:R-:W-:Y:S01]  /*8b10*/  FFMA.FTZ R7, R98, R74.reuse, -R133 ;  /* 0x0000004a62077223 */ /* 0x080fe20000010885 */
[----:B------:R-:W-:Y:S01]  /*8b20*/  FFMA.FTZ R98, R77, R3, R9 ;  /* 0x000000034d627223 */ /* 0x000fe20000010009 */
[----:B------:R-:W-:Y:S01]  /*8b30*/  FADD.FTZ R111, R11, R10 ;  /* 0x0000000a0b6f7221 */ /* 0x000fe20000010000 */
[C---:B------:R-:W-:Y:S01]  /*8b40*/  F2FP.BF16.F32.PACK_AB R10, R134.reuse, R11 ;  /* 0x0000000b860a723e */ /* 0x040fe200000010ff */
[-C--:B------:R-:W-:Y:S01]  /*8b50*/  FFMA.FTZ R3, R99, R74.reuse, -R133 ;  /* 0x0000004a63037223 */ /* 0x080fe20000010885 */
[C---:B-1----:R-:W-:Y:S01]  /*8b60*/  FADD.FTZ R11, R135.reuse, R98 ;  /* 0x00000062870b7221 */ /* 0x042fe20000010000 */
[----:B------:R-:W-:Y:S01]  /*8b70*/  FADD.FTZ R111, R134, R111 ;  /* 0x0000006f866f7221 */ /* 0x000fe20000010000 */
[-CC-:B------:R-:W-:Y:S01]  /*8b80*/  FFMA.FTZ R99, R102, R74.reuse, -R133.reuse ;  /* 0x0000004a66637223 */ /* 0x180fe20000010885 */
[----:B------:R-:W-:Y:S01]  /*8b90*/  FFMA.FTZ R102, R90, R74, -R133 ;  /* 0x0000004a5a667223 */ /* 0x000fe20000010885 */
[----:B---3--:R-:W-:Y:S01]  /*8ba0*/  FADD.FTZ R11, R136, R11 ;  /* 0x0000000b880b7221 */ /* 0x008fe20000010000 */
[----:B------:R-:W-:Y:S01]  /*8bb0*/  FADD.FTZ R90, R12, R111 ;  /* 0x0000006f0c5a7221 */ /* 0x000fe20000010000 */
[----:B------:R-:W-:Y:S01]  /*8bc0*/  F2FP.BF16.F32.PACK_AB R9, R135, R9 ;  /* 0x000000098709723e */ /* 0x000fe200000010ff */
[----:B------:R-:W0:Y:S01]  /*8bd0*/  MUFU.EX2 R106, R106 ;  /* 0x0000006a006a7308 */ /* 0x000e220000000800 */
[C---:B----4-:R-:W-:Y:S01]  /*8be0*/  FADD.FTZ R98, R14.reuse, R11 ;  /* 0x0000000b0e627221 */ /* 0x050fe20000010000 */
[----:B------:R-:W-:Y:S01]  /*8bf0*/  FADD.FTZ R111, R15, R90 ;  /* 0x0000005a0f6f7221 */ /* 0x000fe20000010000 */
[----:B------:R-:W-:Y:S01]  /*8c00*/  F2FP.BF16.F32.PACK_AB R11, R14, R136 ;  /* 0x000000880e0b723e */ /* 0x000fe200000010ff */
[-C--:B------:R-:W-:Y:S01]  /*8c10*/  FFMA.FTZ R14, R91, R74.reuse, -R133 ;  /* 0x0000004a5b0e7223 */ /* 0x080fe20000010885 */
[----:B-----5:R-:W-:Y:S01]  /*8c20*/  FADD.FTZ R110, R13, R98 ;  /* 0x000000620d6e7221 */ /* 0x020fe20000010000 */
[----:B------:R-:W-:Y:S01]  /*8c30*/  FADD.FTZ R134, R20, R111 ;  /* 0x0000006f14867221 */ /* 0x000fe20000010000 */
[-CC-:B------:R-:W-:Y:S01]  /*8c40*/  FFMA.FTZ R91, R94, R74.reuse, -R133.reuse ;  /* 0x0000004a5e5b7223 */ /* 0x180fe20000010885 */
[-CC-:B------:R-:W-:Y:S01]  /*8c50*/  FFMA.FTZ R94, R83, R74.reuse, -R133.reuse ;  /* 0x0000004a535e7223 */ /* 0x180fe20000010885 */
[----:B------:R-:W-:Y:S01]  /*8c60*/  FADD.FTZ R110, R137, R110 ;  /* 0x0000006e896e7221 */ /* 0x000fe20000010000 */
[----:B------:R-:W-:Y:S01]  /*8c70*/  FADD.FTZ R83, R23, R134 ;  /* 0x0000008617537221 */ /* 0x000fe20000010000 */
[----:B------:R1:W-:Y:S01]  /*8c80*/  MUFU.EX2 R90, R103 ;  /* 0x00000067005a7308 */ /* 0x0003e20000000800 */
[-C--:B------:R-:W-:Y:S01]  /*8c90*/  FFMA.FTZ R98, R95, R74.reuse, -R133 ;  /* 0x0000004a5f627223 */ /* 0x080fe20000010885 */
[----:B------:R-:W-:Y:S01]  /*8ca0*/  FADD.FTZ R111, R129, R110 ;  /* 0x0000006e816f7221 */ /* 0x000fe20000010000 */
[----:B------:R-:W-:Y:S01]  /*8cb0*/  FADD.FTZ R110, R120, R83 ;  /* 0x00000053786e7221 */ /* 0x000fe20000010000 */
[----:B------:R-:W-:Y:S01]  /*8cc0*/  FFMA.FTZ R95, R82, R74, -R133 ;  /* 0x0000004a525f7223 */ /* 0x000fe20000010885 */
[----:B------:R-:W-:Y:S01]  /*8cd0*/  F2FP.BF16.F32.PACK_AB R12, R15, R12 ;  /* 0x0000000c0f0c723e */ /* 0x000fe200000010ff */
[----:B------:R-:W-:Y:S01]  /*8ce0*/  FADD.FTZ R111, R130, R111 ;  /* 0x0000006f826f7221 */ /* 0x000fe20000010000 */
[----:B------:R3:W-:Y:S01]  /*8cf0*/  STSM.16.M88.4 [R2+0x24300], R8 ;  /* 0x0243000802007844 */ /* 0x0007e20000000200 */
[----:B------:R4:W-:Y:S01]  /*8d00*/  MUFU.EX2 R82, R102 ;  /* 0x0000006600527308 */ /* 0x0009e20000000800 */
[C---:B-1----:R-:W-:Y:S01]  /*8d10*/  FADD.FTZ R103, R121.reuse, R110 ;  /* 0x0000006e79677221 */ /* 0x042fe20000010000 */
[----:B------:R-:W-:Y:S01]  /*8d20*/  FADD.FTZ R111, R122, R111 ;  /* 0x0000006f7a6f7221 */ /* 0x000fe20000010000 */
[----:B------:R-:W-:Y:S01]  /*8d30*/  F2FP.BF16.F32.PACK_AB R120, R121, R120 ;  /* 0x000000787978723e */ /* 0x000fe200000010ff */
[----:B------:R-:W-:Y:S01]  /*8d40*/  FMUL.FTZ R52, R52, R5 ;  /* 0x0000000534347220 */ /* 0x000fe20000410000 */
[----:B------:R-:W-:Y:S01]  /*8d50*/  FADD.FTZ R134, R124, R103 ;  /* 0x000000677c867221 */ /* 0x000fe20000010000 */
[C---:B------:R-:W-:Y:S01]  /*8d60*/  FADD.FTZ R110, R138.reuse, R111 ;  /* 0x0000006f8a6e7221 */ /* 0x040fe20000010000 */
[----:B------:R-:W-:Y:S01]  /*8d70*/  F2FP.BF16.F32.PACK_AB R13, R137, R13 ;  /* 0x0000000d890d723e */ /* 0x000fe200000010ff */
[----:B------:R-:W1:Y:S01]  /*8d80*/  MUFU.EX2 R107, R107 ;  /* 0x0000006b006b7308 */ /* 0x000e620000000800 */
[----:B------:R-:W-:Y:S01]  /*8d90*/  FADD.FTZ R111, R125, R134 ;  /* 0x000000867d6f7221 */ /* 0x000fe20000010000 */
[----:B------:R-:W-:Y:S01]  /*8da0*/  FADD.FTZ R103, R123, R110 ;  /* 0x0000006e7b677221 */ /* 0x000fe20000010000 */
[----:B------:R-:W-:Y:S01]  /*8db0*/  F2FP.BF16.F32.PACK_AB R121, R138, R122 ;  /* 0x0000007a8a79723e */ /* 0x000fe200000010ff */
[-C--:B------:R-:W-:Y:S01]  /*8dc0*/  FMUL.FTZ R53, R53, R5.reuse ;  /* 0x0000000535357220 */ /* 0x080fe20000410000 */
[----:B----4-:R-:W-:Y:S01]  /*8dd0*/  FADD.FTZ R102, R112, R111 ;  /* 0x0000006f70667221 */ /* 0x010fe20000010000 */
[----:B------:R-:W-:Y:S01]  /*8de0*/  FADD.FTZ R103, R126, R103 ;  /* 0x000000677e677221 */ /* 0x000fe20000010000 */
[C---:B------:R-:W-:Y:S01]  /*8df0*/  F2FP.BF16.F32.PACK_AB R112, R113.reuse, R112 ;  /* 0x000000707170723e */ /* 0x040fe200000010ff */
[----:B------:R-:W4:Y:S01]  /*8e00*/  MUFU.EX2 R7, R7 ;  /* 0x0000000700077308 */ /* 0x000f220000000800 */
[----:B------:R-:W-:Y:S01]  /*8e10*/  FADD.FTZ R15, R113, R102 ;  /* 0x00000066710f7221 */ /* 0x000fe20000010000 */
[----:B------:R-:W-:Y:S01]  /*8e20*/  FADD.FTZ R103, R22, R103 ;  /* 0x0000006716677221 */ /* 0x000fe20000010000 */
[----:B------:R-:W-:Y:S01]  /*8e30*/  F2FP.BF16.F32.PACK_AB R122, R125, R124 ;  /* 0x0000007c7d7a723e */ /* 0x000fe200000010ff */
[----:B------:R-:W-:Y:S01]  /*8e40*/  FMUL.FTZ R56, R56, R5 ;  /* 0x0000000538387220 */ /* 0x000fe20000410000 */
[----:B---3--:R-:W-:Y:S01]  /*8e50*/  FADD.FTZ R8, R116, R15 ;  /* 0x0000000f74087221 */ /* 0x008fe20000010000 */
[----:B------:R-:W-:Y:S01]  /*8e60*/  FADD.FTZ R102, R114, R103 ;  /* 0x0000006772667221 */ /* 0x000fe20000010000 */
[----:B------:R-:W-:Y:S01]  /*8e70*/  F2FP.BF16.F32.PACK_AB R15, R130, R129 ;  /* 0x00000081820f723e */ /* 0x000fe200000010ff */
[----:B------:R-:W3:Y:S01]  /*8e80*/  MUFU.EX2 R3, R3 ;  /* 0x0000000300037308 */ /* 0x000ee20000000800 */
[----:B------:R-:W-:Y:S01]  /*8e90*/  FADD.FTZ R11, R117, R8 ;  /* 0x00000008750b7221 */ /* 0x000fe20000010000 */
[----:B------:R-:W-:Y:S01]  /*8ea0*/  FADD.FTZ R9, R115, R102 ;  /* 0x0000006673097221 */ /* 0x000fe20000010000 */
[----:B------:R-:W-:Y:S01]  /*8eb0*/  F2FP.BF16.F32.PACK_AB R123, R126, R123 ;  /* 0x0000007b7e7b723e */ /* 0x000fe200000010ff */
[-C--:B------:R-:W-:Y:S01]  /*8ec0*/  FMUL.FTZ R57, R57, R5.reuse ;  /* 0x0000000539397220 */ /* 0x080fe20000410000 */
[----:B------:R-:W-:Y:S01]  /*8ed0*/  FADD.FTZ R10, R104, R11 ;  /* 0x0000000b680a7221 */ /* 0x000fe20000010000 */
[----:B------:R-:W-:Y:S01]  /*8ee0*/  FADD.FTZ R8, R118, R9 ;  /* 0x0000000976087221 */ /* 0x000fe20000010000 */
[----:B------:R-:W-:Y:S01]  /*8ef0*/  F2FP.BF16.F32.PACK_AB R113, R114, R22 ;  /* 0x000000167271723e */ /* 0x000fe200000010ff */
[----:B------:R-:W5:Y:S01]  /*8f00*/  MUFU.EX2 R99, R99 ;  /* 0x0000006300637308 */ /* 0x000f620000000800 */
[----:B------:R-:W-:Y:S01]  /*8f10*/  FADD.FTZ R11, R105, R10 ;  /* 0x0000000a690b7221 */ /* 0x000fe20000010000 */
[----:B--2---:R-:W-:Y:S01]  /*8f20*/  FADD.FTZ R9, R21, R8 ;  /* 0x0000000815097221 */ /* 0x004fe20000010000 */
[----:B------:R-:W-:Y:S01]  /*8f30*/  F2FP.BF16.F32.PACK_AB R104, R105, R104 ;  /* 0x000000686968723e */ /* 0x000fe200000010ff */
[----:B------:R-:W-:Y:S01]  /*8f40*/  FMUL.FTZ R60, R60, R5 ;  /* 0x000000053c3c7220 */ /* 0x000fe20000410000 */
[----:B------:R-:W-:Y:S01]  /*8f50*/  FADD.FTZ R10, R108, R11 ;  /* 0x0000000b6c0a7221 */ /* 0x000fe20000010000 */
[----:B0-----:R-:W-:Y:S01]  /*8f60*/  FADD.FTZ R8, R106, R9 ;  /* 0x000000096a087221 */ /* 0x001fe20000010000 */
[----:B------:R-:W-:Y:S01]  /*8f70*/  F2FP.BF16.F32.PACK_AB R114, R117, R116 ;  /* 0x000000747572723e */ /* 0x000fe200000010ff */
[----:B------:R0:W2:Y:S01]  /*8f80*/  MUFU.EX2 R83, R14 ;  /* 0x0000000e00537308 */ /* 0x0000a20000000800 */
[----:B------:R-:W-:Y:S01]  /*8f90*/  FADD.FTZ R11, R109, R10 ;  /* 0x0000000a6d0b7221 */ /* 0x000fe20000010000 */
[----:B-1----:R-:W-:Y:S01]  /*8fa0*/  FADD.FTZ R9, R107, R8 ;  /* 0x000000086b097221 */ /* 0x002fe20000010000 */
[----:B------:R-:W-:Y:S01]  /*8fb0*/  F2FP.BF16.F32.PACK_AB R107, R4, R107 ;  /* 0x0000006b046b723e */ /* 0x000fe200000010ff */
[-C--:B------:R-:W-:Y:S01]  /*8fc0*/  FMUL.FTZ R61, R61, R5.reuse ;  /* 0x000000053d3d7220 */ /* 0x080fe20000410000 */
[----:B------:R-:W-:Y:S01]  /*8fd0*/  FADD.FTZ R10, R96, R11 ;  /* 0x0000000b600a7221 */ /* 0x000fe20000010000 */
[----:B------:R-:W-:Y:S01]  /*8fe0*/  FADD.FTZ R8, R4, R9 ;  /* 0x0000000904087221 */ /* 0x000fe20000010000 */
[C---:B------:R-:W-:Y:S01]  /*8ff0*/  F2FP.BF16.F32.PACK_AB R96, R97.reuse, R96 ;  /* 0x000000606160723e */ /* 0x040fe200000010ff */
[----:B------:R-:W1:Y:S01]  /*9000*/  MUFU.EX2 R91, R91 ;  /* 0x0000005b005b7308 */ /* 0x000e620000000800 */
[----:B------:R-:W-:Y:S01]  /*9010*/  FADD.FTZ R9, R97, R10 ;  /* 0x0000000a61097221 */ /* 0x000fe20000010000 */
[----:B----4-:R-:W-:Y:S01]  /*9020*/  FADD.FTZ R8, R7, R8 ;  /* 0x0000000807087221 */ /* 0x010fe20000010000 */
[----:B0-----:R-:W-:Y:S01]  /*9030*/  F2FP.BF16.F32.PACK_AB R14, R23, R20 ;  /* 0x00000014170e723e */ /* 0x001fe200000010ff */
[----:B------:R-:W-:Y:S01]  /*9040*/  FMUL.FTZ R64, R64, R5 ;  /* 0x0000000540407220 */ /* 0x000fe20000410000 */
[----:B------:R-:W-:Y:S01]  /*9050*/  FADD.FTZ R10, R100, R9 ;  /* 0x00000009640a7221 */ /* 0x000fe20000010000 */
[C---:B---3--:R-:W-:Y:S01]  /*9060*/  FADD.FTZ R8, R3.reuse, R8 ;  /* 0x0000000803087221 */ /* 0x048fe20000010000 */
[----:B------:R-:W-:Y:S01]  /*9070*/  F2FP.BF16.F32.PACK_AB R97, R3, R7 ;  /* 0x000000070361723e */ /* 0x000fe200000010ff */
[----:B------:R0:W3:Y:S01]  /*9080*/  MUFU.EX2 R20, R98 ;  /* 0x0000006200147308 */ /* 0x0000e20000000800 */
[----:B------:R-:W-:Y:S01]  /*9090*/  FADD.FTZ R11, R101, R10 ;  /* 0x0000000a650b7221 */ /* 0x000fe20000010000 */
[----:B-----5:R-:W-:Y:S01]  /*90a0*/  FADD.FTZ R9, R99, R8 ;  /* 0x0000000863097221 */ /* 0x020fe20000010000 */
[----:B------:R-:W-:Y:S01]  /*90b0*/  F2FP.BF16.F32.PACK_AB R115, R118, R115 ;  /* 0x000000737673723e */ /* 0x000fe200000010ff */
[----:B------:R4:W-:Y:S01]  /*90c0*/  STSM.16.M88.4 [R2+0x25b00], R12 ;  /* 0x025b000c02007844 */ /* 0x0009e20000000200 */
[----:B------:R-:W-:Y:S01]  /*90d0*/  FADD.FTZ R8, R88, R11 ;  /* 0x0000000b58087221 */ /* 0x000fe20000010000 */
[----:B------:R-:W-:Y:S01]  /*90e0*/  FADD.FTZ R9, R90, R9 ;  /* 0x000000095a097221 */ /* 0x000fe20000010000 */
[----:B------:R-:W-:Y:S01]  /*90f0*/  F2FP.BF16.F32.PACK_AB R105, R106, R21 ;  /* 0x000000156a69723e */ /* 0x000fe200000010ff */
[----:B------:R-:W5:Y:S01]  /*9100*/  MUFU.EX2 R95, R95 ;  /* 0x0000005f005f7308 */ /* 0x000f620000000800 */
[----:B------:R-:W-:Y:S01]  /*9110*/  F2FP.BF16.F32.PACK_AB R106, R109, R108 ;  /* 0x0000006c6d6a723e */ /* 0x000fe200000010ff */
[----:B------:R-:W-:Y:S01]  /*9120*/  FADD.FTZ R4, R82, R9 ;  /* 0x0000000952047221 */ /* 0x000fe20000010000 */
[----:B------:R-:W-:Y:S01]  /*9130*/  FADD.FTZ R9, R89, R8 ;  /* 0x0000000859097221 */ /* 0x000fe20000010000 */
[----:B0-----:R-:W-:Y:S01]  /*9140*/  F2FP.BF16.F32.PACK_AB R98, R101, R100 ;  /* 0x000000646562723e */ /* 0x001fe200000010ff */
[----:B------:R4:W-:Y:S01]  /*9150*/  STSM.16.M88.4 [R2+0x27300], R120 ;  /* 0x0273007802007844 */ /* 0x0009e20000000200 */
[----:B--2---:R-:W-:Y:S01]  /*9160*/  FADD.FTZ R4, R83, R4 ;  /* 0x0000000453047221 */ /* 0x004fe20000010000 */
[----:B------:R-:W-:Y:S01]  /*9170*/  FADD.FTZ R8, R92, R9 ;  /* 0x000000095c087221 */ /* 0x000fe20000010000 */
[----:B------:R-:W0:Y:S01]  /*9180*/  MUFU.EX2 R94, R94 ;  /* 0x0000005e005e7308 */ /* 0x000e220000000800 */
[----:B------:R-:W-:Y:S01]  /*9190*/  F2FP.BF16.F32.PACK_AB R99, R90, R99 ;  /* 0x000000635a63723e */ /* 0x000fe200000010ff */
[----:B-1----:R-:W-:Y:S01]  /*91a0*/  FADD.FTZ R3, R91, R4 ;  /* 0x000000045b037221 */ /* 0x002fe20000010000 */
[----:B------:R-:W-:Y:S01]  /*91b0*/  FADD.FTZ R7, R93, R8 ;  /* 0x000000085d077221 */ /* 0x000fe20000010000 */
[----:B------:R-:W-:Y:S01]  /*91c0*/  F2FP.BF16.F32.PACK_AB R88, R89, R88 ;  /* 0x000000585958723e */ /* 0x000fe200000010ff */
[----:B------:R4:W-:Y:S01]  /*91d0*/  STSM.16.M88.4 [R2+0x28b00], R112 ;  /* 0x028b007002007844 */ /* 0x0009e20000000200 */
[----:B---3--:R-:W-:Y:S01]  /*91e0*/  FADD.FTZ R4, R20, R3 ;  /* 0x0000000314047221 */ /* 0x008fe20000010000 */
[----:B------:R-:W-:Y:S01]  /*91f0*/  FADD.FTZ R8, R80, R7 ;  /* 0x0000000750087221 */ /* 0x000fe20000010000 */
[----:B------:R-:W1:Y:S01]  /*9200*/  MUFU.EX2 R86, R86 ;  /* 0x0000005600567308 */ /* 0x000e620000000800 */
[----:B------:R-:W-:Y:S01]  /*9210*/  F2FP.BF16.F32.PACK_AB R89, R83, R82 ;  /* 0x000000525359723e */ /* 0x000fe200000010ff */
[----:B-----5:R-:W-:Y:S01]  /*9220*/  FADD.FTZ R3, R95, R4 ;  /* 0x000000045f037221 */ /* 0x020fe20000010000 */
[----:B------:R-:W-:Y:S01]  /*9230*/  FADD.FTZ R7, R81, R8 ;  /* 0x0000000851077221 */ /* 0x000fe20000010000 */
[----:B------:R-:W-:Y:S01]  /*9240*/  F2FP.BF16.F32.PACK_AB R90, R93, R92 ;  /* 0x0000005c5d5a723e */ /* 0x000fe200000010ff */
[----:B------:R4:W-:Y:S01]  /*9250*/  STSM.16.M88.4 [R2+0x2a300], R104 ;  /* 0x02a3006802007844 */ /* 0x0009e20000000200 */
[----:B------:R-:W-:Y:S01]  /*9260*/  F2FP.BF16.F32.PACK_AB R91, R20, R91 ;  /* 0x0000005b145b723e */ /* 0x000fe200000010ff */
[----:B------:R-:W-:Y:S01]  /*9270*/  FMUL.FTZ R65, R65, R5 ;  /* 0x0000000541417220 */ /* 0x000fe20000410000 */
[----:B------:R-:W2:Y:S01]  /*9280*/  MUFU.EX2 R84, R84 ;  /* 0x0000005400547308 */ /* 0x000ea20000000800 */
[C---:B0-----:R-:W-:Y:S01]  /*9290*/  FADD.FTZ R3, R94.reuse, R3 ;  /* 0x000000035e037221 */ /* 0x041fe20000010000 */
[----:B------:R-:W-:Y:S01]  /*92a0*/  F2FP.BF16.F32.PACK_AB R80, R81, R80 ;  /* 0x000000505150723e */ /* 0x000fe200000010ff */
[----:B------:R4:W-:Y:S01]  /*92b0*/  STSM.16.M88.4 [R2+0x2bb00], R96 ;  /* 0x02bb006002007844 */ /* 0x0009e20000000200 */
[----:B------:R-:W-:Y:S01]  /*92c0*/  F2FP.BF16.F32.PACK_AB R81, R94, R95 ;  /* 0x0000005f5e51723e */ /* 0x000fe200000010ff */
[-C--:B------:R-:W-:Y:S01]  /*92d0*/  FMUL.FTZ R68, R68, R5.reuse ;  /* 0x0000000544447220 */ /* 0x080fe20000410000 */
[----:B------:R-:W-:Y:S01]  /*92e0*/  FMUL.FTZ R69, R69, R5 ;  /* 0x0000000545457220 */ /* 0x000fe20000410000 */
[----:B------:R4:W-:Y:S01]  /*92f0*/  STSM.16.M88.4 [R2+0x2d300], R88 ;  /* 0x02d3005802007844 */ /* 0x0009e20000000200 */
[----:B------:R-:W0:Y:S01]  /*9300*/  MUFU.EX2 R87, R87 ;  /* 0x0000005700577308 */ /* 0x000e220000000800 */
        /* <DEDUP_REMOVED lines=8> */
[----:B--2---:R-:W-:Y:S01]  /*9390*/  FADD.FTZ R4, R84, R7 ;  /* 0x0000000754047221 */ /* 0x004fe20000010000 */
[-C--:B------:R-:W-:Y:S01]  /*93a0*/  FMUL.FTZ R38, R38, R77.reuse ;  /* 0x0000004d26267220 */ /* 0x080fe20000410000 */
[-C--:B------:R-:W-:Y:S01]  /*93b0*/  FMUL.FTZ R39, R39, R77.reuse ;  /* 0x0000004d27277220 */ /* 0x080fe20000410000 */
[-C--:B------:R-:W-:Y:S01]  /*93c0*/  FMUL.FTZ R42, R42, R77.reuse ;  /* 0x0000004d2a2a7220 */ /* 0x080fe20000410000 */
[-C--:B------:R-:W-:Y:S01]  /*93d0*/  FMUL.FTZ R43, R43, R77.reuse ;  /* 0x0000004d2b2b7220 */ /* 0x080fe20000410000 */
[-C--:B------:R-:W-:Y:S01]  /*93e0*/  FMUL.FTZ R46, R46, R77.reuse ;  /* 0x0000004d2e2e7220 */ /* 0x080fe20000410000 */
[-C--:B------:R-:W-:Y:S01]  /*93f0*/  FMUL.FTZ R47, R47, R77.reuse ;  /* 0x0000004d2f2f7220 */ /* 0x080fe20000410000 */
[----:B------:R-:W2:Y:S01]  /*9400*/  MUFU.EX2 R10, R131 ;  /* 0x00000083000a7308 */ /* 0x000ea20000000800 */
[C---:B0-----:R-:W-:Y:S01]  /*9410*/  FADD.FTZ R3, R87.reuse, R3 ;  /* 0x0000000357037221 */ /* 0x041fe20000010000 */
[----:B------:R-:W-:Y:S01]  /*9420*/  F2FP.BF16.F32.PACK_AB R83, R87, R86 ;  /* 0x000000565753723e */ /* 0x000fe200000010ff */
[-C--:B------:R-:W-:Y:S01]  /*9430*/  FMUL.FTZ R50, R50, R77.reuse ;  /* 0x0000004d32327220 */ /* 0x080fe20000410000 */
[-C--:B------:R-:W-:Y:S01]  /*9440*/  FMUL.FTZ R51, R51, R77.reuse ;  /* 0x0000004d33337220 */ /* 0x080fe20000410000 */
[-C--:B------:R-:W-:Y:S01]  /*9450*/  FMUL.FTZ R54, R54, R77.reuse ;  /* 0x0000004d36367220 */ /* 0x080fe20000410000 */
[-C--:B------:R-:W-:Y:S01]  /*9460*/  FMUL.FTZ R55, R55, R77.reuse ;  /* 0x0000004d37377220 */ /* 0x080fe20000410000 */
[-C--:B------:R-:W-:Y:S01]  /*9470*/  FMUL.FTZ R58, R58, R77.reuse ;  /* 0x0000004d3a3a7220 */ /* 0x080fe20000410000 */
[----:B------:R-:W0:Y:S01]  /*9480*/  MUFU.EX2 R128, R128 ;  /* 0x0000008000807308 */ /* 0x000e220000000800 */
[C---:B-1----:R-:W-:Y:S01]  /*9490*/  FADD.FTZ R7, R85.reuse, R4 ;  /* 0x0000000455077221 */ /* 0x042fe20000010000 */
[----:B------:R-:W-:Y:S01]  /*94a0*/  F2FP.BF16.F32.PACK_AB R82, R85, R84 ;  /* 0x000000545552723e */ /* 0x000fe200000010ff */
[-C--:B------:R-:W-:Y:S01]  /*94b0*/  FMUL.FTZ R59, R59, R77.reuse ;  /* 0x0000004d3b3b7220 */ /* 0x080fe20000410000 */
[-C--:B------:R-:W-:Y:S01]  /*94c0*/  FMUL.FTZ R62, R62, R77.reuse ;  /* 0x0000004d3e3e7220 */ /* 0x080fe20000410000 */
[-C--:B------:R-:W-:Y:S01]  /*94d0*/  FMUL.FTZ R63, R63, R77.reuse ;  /* 0x0000004d3f3f7220 */ /* 0x080fe20000410000 */
[-C--:B------:R-:W-:Y:S01]  /*94e0*/  FMUL.FTZ R66, R66, R77.reuse ;  /* 0x0000004d42427220 */ /* 0x080fe20000410000 */
[----:B------:R4:W-:Y:S01]  /*94f0*/  STSM.16.M88.4 [R2+0x2eb00], R80 ;  /* 0x02eb005002007844 */ /* 0x0009e20000000200 */
[----:B------:R-:W1:Y:S01]  /*9500*/  MUFU.EX2 R129, R132 ;  /* 0x0000008400817308 */ /* 0x000e620000000800 */
[----:B--2---:R-:W-:Y:S01]  /*9510*/  FADD.FTZ R3, R10, R3 ;  /* 0x000000030a037221 */ /* 0x004fe20000010000 */
[-C--:B------:R-:W-:Y:S01]  /*9520*/  FMUL.FTZ R67, R67, R77.reuse ;  /* 0x0000004d43437220 */ /* 0x080fe20000410000 */
[-C--:B------:R-:W-:Y:S01]  /*9530*/  FMUL.FTZ R70, R70, R77.reuse ;  /* 0x0000004d46467220 */ /* 0x080fe20000410000 */
[----:B------:R-:W-:Y:S01]  /*9540*/  FMUL.FTZ R71, R71, R77 ;  /* 0x0000004d47477220 */ /* 0x000fe20000410000 */
[----:B------:R-:W-:-:S03]  /*9550*/  IMAD.MOV.U32 R5, RZ, RZ, R75 ;  /* 0x000000ffff057224 */ /* 0x000fc600078e004b */
[----:B------:R-:W2:Y:S01]  /*9560*/  MUFU.EX2 R73, R73 ;  /* 0x0000004900497308 */ /* 0x000ea20000000800 */
[----:B0-----:R-:W-:-:S07]  /*9570*/  FADD.FTZ R4, R128, R7 ;  /* 0x0000000780047221 */ /* 0x001fce0000010000 */
[----:B------:R-:W0:Y:S01]  /*9580*/  MUFU.EX2 R76, R76 ;  /* 0x0000004c004c7308 */ /* 0x000e220000000800 */
[C---:B-1----:R-:W-:Y:S01]  /*9590*/  FADD.FTZ R3, R129.reuse, R3 ;  /* 0x0000000381037221 */ /* 0x042fe20000010000 */
[----:B------:R-:W-:-:S06]  /*95a0*/  F2FP.BF16.F32.PACK_AB R129, R129, R10 ;  /* 0x0000000a8181723e */ /* 0x000fcc00000010ff */
[----:B------:R-:W1:Y:S01]  /*95b0*/  MUFU.EX2 R78, R78 ;  /* 0x0000004e004e7308 */ /* 0x000e620000000800 */
[C---:B--2---:R-:W-:Y:S01]  /*95c0*/  F2FP.BF16.F32.PACK_AB R128, R73.reuse, R128 ;  /* 0x000000804980723e */ /* 0x044fe200000010ff */
[----:B------:R-:W-:-:S06]  /*95d0*/  FADD.FTZ R7, R73, R4 ;  /* 0x0000000449077221 */ /* 0x000fcc0000010000 */
[----:B------:R-:W2:Y:S01]  /*95e0*/  MUFU.EX2 R79, R79 ;  /* 0x0000004f004f7308 */ /* 0x000ea20000000800 */
[----:B0-----:R-:W-:Y:S01]  /*95f0*/  F2FP.BF16.F32.PACK_AB R130, R6, R76 ;  /* 0x0000004c0682723e */ /* 0x001fe200000010ff */
[----:B------:R-:W-:-:S04]  /*9600*/  FADD.FTZ R7, R76, R7 ;  /* 0x000000074c077221 */ /* 0x000fc80000010000 */
[----:B------:R-:W-:Y:S01]  /*9610*/  FADD.FTZ R4, R6, R7 ;  /* 0x0000000706047221 */ /* 0x000fe20000010000 */
[----:B------:R-:W-:Y:S02]  /*9620*/  IMAD.MOV.U32 R7, RZ, RZ, R16 ;  /* 0x000000ffff077224 */ /* 0x000fe400078e0010 */
[----:B-1----:R-:W-:Y:S01]  /*9630*/  FADD.FTZ R3, R78, R3 ;  /* 0x000000034e037221 */ /* 0x002fe20000010000 */
[----:B------:R-:W-:Y:S01]  /*9640*/  IMAD.MOV.U32 R6, RZ, RZ, R72 ;  /* 0x000000ffff067224 */ /* 0x000fe200078e0048 */
[C---:B--2---:R-:W-:Y:S02]  /*9650*/  F2FP.BF16.F32.PACK_AB R131, R79.reuse, R78 ;  /* 0x0000004e4f83723e */ /* 0x044fe400000010ff */
[----:B------:R-:W-:-:S03]  /*9660*/  FADD.FTZ R3, R79, R3 ;  /* 0x000000034f037221 */ /* 0x000fc60000010000 */
[----:B------:R4:W-:Y:S01]  /*9670*/  STSM.16.M88.4 [R2+0x30300], R128 ;  /* 0x0303008002007844 */ /* 0x0009e20000000200 */
[----:B------:R-:W-:Y:S01]  /*9680*/  @!PT LDS RZ, [RZ] ;  /* 0x00000000fffff984 */ /* 0x000fe20000000800 */
[----:B------:R-:W-:Y:S01]  /*9690*/  @!PT LDS RZ, [RZ] ;  /* 0x00000000fffff984 */ /* 0x000fe20000000800 */
[----:B------:R-:W-:Y:S01]  /*96a0*/  @!PT LDS RZ, [RZ] ;  /* 0x00000000fffff984 */ /* 0x000fe20000000800 */
[----:B------:R-:W-:Y:S01]  /*96b0*/  @!PT LDS RZ, [RZ] ;  /* 0x00000000fffff984 */ /* 0x000fe20000000800 */
[----:B------:R0:W-:Y:S06]  /*96c0*/  MEMBAR.ALL.CTA ;  /* 0x0000000000007992 */ /* 0x0001ec0000008000 */
[----:B0-----:R-:W0:Y:S02]  /*96d0*/  FENCE.VIEW.ASYNC.S ;  /* 0x00000000000073c6 */ /* 0x001e240000000000 */
[----:B0-----:R-:W-:Y:S01]  /*96e0*/  NOP ;  /* 0x0000000000007918 */ /* 0x001fe20000000000 */
[----:B------:R-:W-:Y:S05]  /*96f0*/  @P2 BRA `(.L_x_142) ;  /* 0xffffffbc00fc2947 */ /* 0x000fea000383ffff */
.L_x_133:
[----:B------:R-:W-:Y:S06]  /*9700*/  BAR.ARV 0x8, 0x1a0 ;  /* 0x0206800000007b1d */ /* 0x000fec0000002000 */
[----:B------:R-:W-:Y:S05]  /*9710*/  @!P0 BRA `(.L_x_143) ;  /* 0x0000000000048947 */ /* 0x000fea0003800000 */
[----:B------:R-:W-:Y:S01]  /*9720*/  BPT.TRAP 0x1 ;  /* 0x000000040000795c */ /* 0x000fe20000300000 */
.L_x_143:
[----:B------:R-:W-:Y:S01]  /*9730*/  ULEA UR9, UR39, UR36, 0x3 ;  /* 0x0000002427097291 */ /* 0x000fe2000f8e183f */
[----:B------:R-:W-:-:S08]  /*9740*/  SHF.L.U32 R0, R16, 0x1f, RZ ;  /* 0x0000001f10007819 */ /* 0x000fd000000006ff */
[----:B------:R0:W1:Y:S01]  /*9750*/  SYNCS.PHASECHK.TRANS64.TRYWAIT P2, [UR9+0x31c50], R0 ;  /* 0x031c5000ff0075a7 */ /* 0x0000620008040149 */
[----:B------:R-:W-:Y:S05]  /*9760*/  @!P0 BRA `(.L_x_144) ;  /* 0x0000000000048947 */ /* 0x000fea0003800000 */
[----:B------:R-:W-:Y:S01]  /*9770*/  BPT.TRAP 0x1 ;  /* 0x000000040000795c */ /* 0x000fe20000300000 */
.L_x_144:
[----:B-1----:R-:W-:Y:S05]  /*9780*/  @P2 BRA `(.L_x_145) ;  /* 0x0000000000082947 */ /* 0x002fea0003800000 */
[----:B------:R-:W1:Y:S02]  /*9790*/  SYNCS.PHASECHK.TRANS64.TRYWAIT P0, [UR9+0x31c50], R0 ;  /* 0x031c5000ff0075a7 */ /* 0x000e640008000149 */
[----:B-1----:R-:W-:Y:S05]  /*97a0*/  @!P0 BRA `(.L_x_146) ;  /* 0x0000006400e88947 */ /* 0x002fea0003800000 */
.L_x_145:
[----:B------:R-:W-:Y:S01]  /*97b0*/  UIADD3 UR36, UR36, 0x200, URZ ;  /* 0x0000020024247890 */ /* 0x000fe2000fffe03f */
[----:B------:R-:W-:Y:S01]  /*97c0*/  WARPGROUP.ARRIVE ;  /* 0x00000000000079c5 */ /* 0x000fe20000000000 */
[----:B------:R-:W-:Y:S01]  /*97d0*/  ULOP3.LUT UR37, UR37, 0x10000, URZ, 0xfc, !UPT ;  /* 0x0001000025257892 */ /* 0x000fe2000f8efc3f */
[----:B01----:R-:W0:Y:S01]  /*97e0*/  SHFL.BFLY PT, R0, R3, 0x2, 0x1f ;  /* 0x0c401f0003007f89 */ /* 0x003e2200000e0000 */
[----:B------:R-:W-:Y:S01]  /*97f0*/  USHF.R.U32.HI UR36, URZ, 0x4, UR36 ;  /* 0x000000043f247899 */ /* 0x000fe20008011624 */
[----:B------:R-:W-:Y:S01]  /*9800*/  IMAD.MOV.U32 R9, RZ, RZ, RZ ;  /* 0x000000ffff097224 */ /* 0x000fe200078e00ff */
[----:B------:R-:W-:Y:S01]  /*9810*/  UMOV UR5, 0xc0000010 ;  /* 0xc000001000057882 */ /* 0x000fe20000000000 */
[----:B------:R-:W-:Y:S01]  /*9820*/  UMOV UR7, 0x80000020 ;  /* 0x8000002000077882 */ /* 0x000fe20000000000 */
[----:B------:R-:W-:Y:S01]  /*9830*/  ULOP3.LUT UR36, UR36, 0x3fff, URZ, 0xc0, !UPT ;  /* 0x00003fff24247892 */ /* 0x000fe2000f8ec03f */
[----:B------:R-:W1:Y:S01]  /*9840*/  SHFL.BFLY PT, R5, R4, 0x2, 0x1f ;  /* 0x0c401f0004057f89 */ /* 0x000e6200000e0000 */
[----:B------:R-:W-:Y:S01]  /*9850*/  UMOV UR4, UR37 ;  /* 0x0000002500047c82 */ /* 0x000fe20008000000 */
[----:B----4-:R-:W-:Y:S01]  /*9860*/  IMAD.U32 R12, RZ, RZ, UR9 ;  /* 0x00000009ff0c7e24 */ /* 0x010fe2000f8e00ff */
[----:B------:R-:W-:Y:S01]  /*9870*/  ULOP3.LUT UR8, UR36, 0x2400000, URZ, 0xfc, !UPT ;  /* 0x0240000024087892 */ /* 0x000fe2000f8efc3f */
[----:B------:R-:W-:-:S03]  /*9880*/  VIADD R149, R149, 0x1 ;  /* 0x0000000195957836 */ /* 0x000fc60000000000 */
[----:B------:R-:W-:Y:S02]  /*9890*/  UIMAD UR8, UR39, 0x6c0, UR8 ;  /* 0x000006c0270878a4 */ /* 0x000fe4000f8e0208 */
[----:B------:R-:W-:-:S04]  /*98a0*/  UIADD3 UR39, UR39, 0x1, URZ ;  /* 0x0000000127277890 */ /* 0x000fc8000fffe03f */
[----:B------:R-:W-:Y:S01]  /*98b0*/  UISETP.NE.AND UP0, UPT, UR39, 0x2, UPT ;  /* 0x000000022700788c */ /* 0x000fe2000bf05270 */
[----:B------:R-:W-:Y:S02]  /*98c0*/  UMOV UR6, UR8 ;  /* 0x0000000800067c82 */ /* 0x000fe40008000000 */
[----:B------:R-:W-:Y:S01]  /*98d0*/  HGMMA.64x96x16.F32.BF16 R24, gdesc[UR4].tnspB, R24, gsb0 ;  /* 0x41600000041879f0 */ /* 0x000fe20008001818 */
[----:B------:R-:W-:Y:S01]  /*98e0*/  UIADD3 UR4, UR37, 0x180, URZ ;  /* 0x0000018025047890 */ /* 0x000fe2000fffe03f */
[----:B0-----:R-:W-:Y:S01]  /*98f0*/  FADD.FTZ R6, R0, R3 ;  /* 0x0000000300067221 */ /* 0x001fe20000010000 */
[----:B------:R-:W-:Y:S01]  /*9900*/  UIADD3 UR6, UR8, 0x40, URZ ;  /* 0x0000004008067890 */ /* 0x000fe2000fffe03f */
[----:B------:R-:W-:Y:S01]  /*9910*/  MOV R3, 0xff800000 ;  /* 0xff80000000037802 */ /* 0x000fe20000000f00 */
[----:B------:R-:W-:Y:S01]  /*9920*/  UMOV UR5, 0xc0000010 ;  /* 0xc000001000057882 */ /* 0x000fe20000000000 */
[----:B------:R-:W-:Y:S01]  /*9930*/  UMOV UR7, 0x80000020 ;  /* 0x8000002000077882 */ /* 0x000fe20000000000 */
[----:B-1----:R-:W-:Y:S01]  /*9940*/  FADD.FTZ R5, R5, R4 ;  /* 0x0000000405057221 */ /* 0x002fe20000010000 */
[----:B------:R-:W0:Y:S01]  /*9950*/  SHFL.BFLY PT, R7, R6, 0x1, 0x1f ;  /* 0x0c201f0006077f89 */ /* 0x000e2200000e0000 */
[----:B------:R-:W-:Y:S01]  /*9960*/  IMAD.MOV.U32 R4, RZ, RZ, RZ ;  /* 0x000000ffff047224 */ /* 0x000fe200078e00ff */
[----:B------:R-:W-:-:S02]  /*9970*/  USEL UR39, UR39, URZ, UP0 ;  /* 0x0000003f27277287 */ /* 0x000fc40008000000 */
[----:B------:R-:W1:Y:S01]  /*9980*/  SHFL.BFLY PT, R0, R5, 0x1, 0x1f ;  /* 0x0c201f0005007f89 */ /* 0x000e6200000e0000 */
[----:B0-----:R-:W-:Y:S01]  /*9990*/  FADD.FTZ R11, R6, R7 ;  /* 0x00000007060b7221 */ /* 0x001fe20000010000 */
[----:B-1----:R-:W-:-:S04]  /*99a0*/  FADD.FTZ R10, R5, R0 ;  /* 0x00000000050a7221 */ /* 0x002fc80000010000 */
[----:B------:R-:W-:Y:S01]  /*99b0*/  FSETP.NE.FTZ.AND P2, PT, R11, RZ, PT ;  /* 0x000000ff0b00720b */ /* 0x000fe20003f55000 */
[----:B------:R-:W-:Y:S01]  /*99c0*/  IMAD.MOV.U32 R0, RZ, RZ, -0x800000 ;  /* 0xff800000ff007424 */ /* 0x000fe200078e00ff */
[----:B------:R-:W-:-:S11]  /*99d0*/  FSETP.NE.FTZ.AND P0, PT, R10, RZ, PT ;  /* 0x000000ff0a00720b */ /* 0x000fd60003f15000 */
[----:B------:R-:W0:Y:S02]  /*99e0*/  @P2 MUFU.LG2 R8, R11 ;  /* 0x0000000b00082308 */ /* 0x000e240000000c00 */
[C---:B------:R-:W-:Y:S01]  /*99f0*/  @P0 FMUL.FTZ R6, R74.reuse, 0.69314718246459960938 ;  /* 0x3f3172184a060820 */ /* 0x040fe20000410000 */
[----:B------:R-:W-:-:S05]  /*9a00*/  @P2 FMUL.FTZ R74, R74, 0.69314718246459960938 ;  /* 0x3f3172184a4a2820 */ /* 0x000fca0000410000 */
[----:B------:R-:W1:Y:S08]  /*9a10*/  @P0 MUFU.LG2 R7, R10 ;  /* 0x0000000a00070308 */ /* 0x000e700000000c00 */
[----:B------:R-:W2:Y:S01]  /*9a20*/  @P0 MUFU.RCP R4, R10 ;  /* 0x0000000a00040308 */ /* 0x000ea20000001000 */
[----:B0-----:R-:W-:Y:S01]  /*9a30*/  @P2 FMUL.FTZ R5, R8, 0.69314718246459960938 ;  /* 0x3f31721808052820 */ /* 0x001fe20000410000 */
[----:B------:R-:W-:-:S03]  /*9a40*/  @!P1 VIADD R8, R12, 0x31c60 ;  /* 0x00031c600c089836 */ /* 0x000fc60000000000 */
[----:B------:R-:W-:Y:S02]  /*9a50*/  @P2 FFMA.FTZ R0, R74, R72, R5 ;  /* 0x000000484a002223 */ /* 0x000fe40000010005 */
[----:B------:R-:W-:Y:S01]  /*9a60*/  @!P1 PRMT R8, RZ, 0x654, R8 ;  /* 0x00000654ff089816 */ /* 0x000fe20000000008 */
[----:B------:R-:W0:Y:S01]  /*9a70*/  @P2 MUFU.RCP R9, R11 ;  /* 0x0000000b00092308 */ /* 0x000e220000001000 */
[----:B-1----:R-:W-:-:S04]  /*9a80*/  @P0 FMUL.FTZ R7, R7, 0.69314718246459960938 ;  /* 0x3f31721807070820 */ /* 0x002fc80000410000 */
[----:B------:R-:W-:Y:S01]  /*9a90*/  @P0 FFMA.FTZ R3, R6, R75, R7 ;  /* 0x0000004b06030223 */ /* 0x000fe20000010007 */
[----:B------:R-:W-:Y:S01]  /*9aa0*/  PLOP3.LUT P0, PT, PT, PT, PT, 0x8, 0x0 ;  /* 0x000000000000781c */ /* 0x000fe20003f0e170 */
        /* <DEDUP_REMOVED lines=52> */
[----:B------:R-:W-:-:S06]  /*9df0*/  USEL UR4, URZ, 0x1, UP0 ;  /* 0x000000013f047887 */ /* 0x000fcc0008000000 */
[----:B------:R-:W-:Y:S01]  /*9e00*/  LOP3.LUT R16, R16, UR4, RZ, 0x3c, !PT ;  /* 0x0000000410107c12 */ /* 0x000fe2000f8e3cff */
[----:B------:R-:W-:Y:S02]  /*9e10*/  WARPGROUP.DEPBAR.LE gsb0, 0x0 ;  /* 0x00008000000079c5 */ /* 0x000fe40000010000 */
[-C--:B--2---:R-:W-:Y:S01]  /*9e20*/  FMUL.FTZ R79, R41, R4.reuse ;  /* 0x00000004294f7220 */ /* 0x084fe20000410000 */
        /* <DEDUP_REMOVED lines=19> */
[----:B------:R1:W-:Y:S01]  /*9f60*/  @!P1 SYNCS.ARRIVE.TRANS64.RED.A1T0 RZ, [R8+URZ], RZ ;  /* 0x000000ff08ff99a7 */ /* 0x0003e2000810043f */
[-C--:B0-----:R-:W-:Y:S01]  /*9f70*/  FMUL.FTZ R78, R34, R9.reuse ;  /* 0x00000009224e7220 */ /* 0x081fe20000410000 */
        /* <DEDUP_REMOVED lines=15> */
[-C--:B-1----:R-:W-:Y:S01]  /*a070*/  FMUL.FTZ R8, R30, R9.reuse ;  /* 0x000000091e087220 */ /* 0x082fe20000410000 */
        /* <DEDUP_REMOVED lines=10> */
[----:B------:R-:W-:-:S07]  /*a120*/  FMUL.FTZ R39, R71, R9 ;  /* 0x0000000947277220 */ /* 0x000fce0000410000 */
.L_x_126:
[----:B------:R-:W0:Y:S08]  /*a130*/  S2UR UR4, SR_CgaCtaId ;  /* 0x00000000000479c3 */ /* 0x000e300000008800 */
[----:B------:R-:W-:Y:S06]  /*a140*/  BAR.SYNC.DEFER_BLOCKING 0x5, 0x1a0 ;  /* 0x0146800000007b1d */ /* 0x000fec0000010000 */
[----:B------:R-:W-:Y:S01]  /*a150*/  UMOV UR36, 0x400 ;  /* 0x0000040000247882 */ /* 0x000fe20000000000 */
[----:B------:R-:W-:Y:S01]  /*a160*/  BSSY B0, `(.L_x_147) ;  /* 0x0000168000007945 */ /* 0x000fe20003800000 */
[----:B0-----:R-:W-:-:S09]  /*a170*/  ULEA UR36, UR4, UR36, 0x18 ;  /* 0x0000002404247291 */ /* 0x001fd2000f8ec03f */
[----:B------:R-:W0:Y:S01]  /*a180*/  LDS.128 R28, [UR36+0x31cd0] ;  /* 0x031cd024ff1c7984 */ /* 0x000e220008000c00 */
[----:B------:R-:W-:Y:S06]  /*a190*/  BAR.ARV 0x4, 0x1a0 ;  /* 0x0106800000007b1d */ /* 0x000fec0000002000 */
[----:B------:R-:W-:Y:S05]  /*a1a0*/  @P0 BRA `(.L_x_148) ;  /* 0x0000000c00ac0947 */ /* 0x000fea0003800000 */
[----:B------:R-:W1:Y:S08]  /*a1b0*/  S2UR UR6, SR_SWINHI ;  /* 0x00000000000679c3 */ /* 0x000e700000002f00 */
[----:B------:R-:W-:Y:S01]  /*a1c0*/  BAR.SYNC.DEFER_BLOCKING 0x1, 0x180 ;  /* 0x0046000000007b1d */ /* 0x000fe20000010000 */
[----:B------:R-:W-:Y:S02]  /*a1d0*/  F2FP.BF16.F32.PACK_AB R7, R7, R8 ;  /* 0x000000080707723e */ /* 0x000fe400000010ff */
[----:B------:R-:W-:-:S02]  /*a1e0*/  F2FP.BF16.F32.PACK_AB R6, R6, R81 ;  /* 0x000000510606723e */ /* 0x000fc400000010ff */
[----:B------:R-:W-:Y:S02]  /*a1f0*/  F2FP.BF16.F32.PACK_AB R36, R45, R36 ;  /* 0x000000242d24723e */ /* 0x000fe400000010ff */
[----:B------:R-:W-:Y:S01]  /*a200*/  F2FP.BF16.F32.PACK_AB R39, R39, R34 ;  /* 0x000000222727723e */ /* 0x000fe200000010ff */
[----:B------:R-:W-:Y:S01]  /*a210*/  UMOV UR4, UR36 ;  /* 0x0000002400047c82 */ /* 0x000fe20008000000 */
[----:B-1----:R-:W-:Y:S01]  /*a220*/  UMOV UR5, UR6 ;  /* 0x0000000600057c82 */ /* 0x002fe20008000000 */
[----:B------:R-:W-:Y:S02]  /*a230*/  IMAD.U32 R24, RZ, RZ, UR4 ;  /* 0x00000004ff187e24 */ /* 0x000fe4000f8e00ff */
[----:B------:R-:W-:Y:S01]  /*a240*/  IMAD.U32 R25, RZ, RZ, UR5 ;  /* 0x00000005ff197e24 */ /* 0x000fe2000f8e00ff */
[----:B------:R-:W-:Y:S01]  /*a250*/  ULDC.64 UR4, c[0x0][0xbe0] ;  /* 0x0002f80000047ab9 */ /* 0x000fe20000000a00 */
[----:B------:R-:W-:-:S03]  /*a260*/  IMAD.WIDE R4, R154, 0x2, R24 ;  /* 0x000000029a047825 */ /* 0x000fc600078e0218 */
[C---:B------:R-:W-:Y:S02]  /*a270*/  LOP3.LUT R21, R4.reuse, 0x180, RZ, 0xc0, !PT ;  /* 0x0000018004157812 */ /* 0x040fe400078ec0ff */
[C---:B------:R-:W-:Y:S02]  /*a280*/  IADD3 R27, P4, R4.reuse, 0x20, RZ ;  /* 0x00000020041b7810 */ /* 0x040fe40007f9e0ff */
[----:B------:R-:W-:Y:S02]  /*a290*/  SHF.R.U64 R21, R21, 0x3, RZ ;  /* 0x0000000315157819 */ /* 0x000fe400000012ff */
[C---:B------:R-:W-:Y:S02]  /*a2a0*/  IADD3 R55, P3, R4.reuse, 0x3000, RZ ;  /* 0x0000300004377810 */ /* 0x040fe40007f7e0ff */
[C---:B------:R-:W-:Y:S02]  /*a2b0*/  IADD3 R59, P2, R4.reuse, 0x3020, RZ ;  /* 0x00003020043b7810 */ /* 0x040fe40007f5e0ff */
[C---:B------:R-:W-:Y:S01]  /*a2c0*/  IADD3 R63, P1, R4.reuse, 0x6000, RZ ;  /* 0x00006000043f7810 */ /* 0x040fe20007f3e0ff */
[--C-:B------:R-:W-:Y:S01]  /*a2d0*/  IMAD.X R13, RZ, RZ, R5.reuse, P3 ;  /* 0x000000ffff0d7224 */ /* 0x100fe200018e0605 */
[----:B------:R-:W-:Y:S01]  /*a2e0*/  IADD3 R67, P0, R4, 0x6020, RZ ;  /* 0x0000602004437810 */ /* 0x000fe20007f1e0ff */
[--C-:B------:R-:W-:Y:S01]  /*a2f0*/  IMAD.X R9, RZ, RZ, R5.reuse, P2 ;  /* 0x000000ffff097224 */ /* 0x100fe200010e0605 */
[----:B------:R-:W-:Y:S01]  /*a300*/  LOP3.LUT R4, R21, R4, RZ, 0x3c, !PT ;  /* 0x0000000415047212 */ /* 0x000fe200078e3cff */
[--C-:B------:R-:W-:Y:S01]  /*a310*/  IMAD.X R21, RZ, RZ, R5.reuse, P1 ;  /* 0x000000ffff157224 */ /* 0x100fe200008e0605 */
[-C--:B------:R-:W-:Y:S01]  /*a320*/  IADD3.X R11, RZ, R5.reuse, RZ, P4, !PT ;  /* 0x00000005ff0b7210 */ /* 0x080fe200027fe4ff */
[----:B------:R-:W-:Y:S01]  /*a330*/  IMAD.X R23, RZ, RZ, R5, P0 ;  /* 0x000000ffff177224 */ /* 0x000fe200000e0605 */
[----:B------:R-:W-:-:S02]  /*a340*/  MOV R54, R4 ;  /* 0x0000000400367202 */ /* 0x000fc40000000f00 */
[----:B------:R-:W-:Y:S02]  /*a350*/  F2FP.BF16.F32.PACK_AB R5, R20, R83 ;  /* 0x000000531405723e */ /* 0x000fe400000010ff */
[----:B------:R-:W-:Y:S02]  /*a360*/  LOP3.LUT R20, R59, 0x180, RZ, 0xc0, !PT ;  /* 0x000001803b147812 */ /* 0x000fe400078ec0ff */
[----:B------:R-:W-:Y:S02]  /*a370*/  LOP3.LUT R22, R63, 0x180, RZ, 0xc0, !PT ;  /* 0x000001803f167812 */ /* 0x000fe400078ec0ff */
[----:B------:R-:W-:Y:S02]  /*a380*/  LOP3.LUT R26, R67, 0x180, RZ, 0xc0, !PT ;  /* 0x00000180431a7812 */ /* 0x000fe400078ec0ff */
[----:B------:R-:W-:Y:S02]  /*a390*/  LOP3.LUT R10, R27, 0x180, RZ, 0xc0, !PT ;  /* 0x000001801b0a7812 */ /* 0x000fe400078ec0ff */
[----:B------:R-:W-:-:S02]  /*a3a0*/  SHF.R.U64 R20, R20, 0x3, RZ ;  /* 0x0000000314147819 */ /* 0x000fc400000012ff */
[----:B------:R-:W-:Y:S02]  /*a3b0*/  SHF.R.U64 R22, R22, 0x3, RZ ;  /* 0x0000000316167819 */ /* 0x000fe400000012ff */
[----:B------:R-:W-:Y:S02]  /*a3c0*/  SHF.R.U64 R26, R26, 0x3, RZ ;  /* 0x000000031a1a7819 */ /* 0x000fe400000012ff */
[----:B------:R-:W-:Y:S02]  /*a3d0*/  SHF.R.U64 R10, R10, 0x3, RZ ;  /* 0x000000030a0a7819 */ /* 0x000fe400000012ff */
[----:B------:R-:W-:Y:S02]  /*a3e0*/  LOP3.LUT R8, R20, R59, RZ, 0x3c, !PT ;  /* 0x0000003b14087212 */ /* 0x000fe400078e3cff */
[----:B------:R-:W-:Y:S02]  /*a3f0*/  LOP3.LUT R20, R22, R63, RZ, 0x3c, !PT ;  /* 0x0000003f16147212 */ /* 0x000fe400078e3cff */
[----:B------:R-:W-:-:S02]  /*a400*/  LOP3.LUT R10, R10, R27, RZ, 0x3c, !PT ;  /* 0x0000001b0a0a7212 */ /* 0x000fc400078e3cff */
[----:B------:R-:W-:Y:S02]  /*a410*/  LOP3.LUT R22, R26, R67, RZ, 0x3c, !PT ;  /* 0x000000431a167212 */ /* 0x000fe400078e3cff */
[----:B------:R-:W1:Y:S01]  /*a420*/  LDC.64 R26, c[0x0][0xbd8] ;  /* 0x0002f600ff1a7b82 */ /* 0x000e620000000a00 */
[----:B------:R-:W-:Y:S02]  /*a430*/  LOP3.LUT R12, R55, 0x180, RZ, 0xc0, !PT ;  /* 0x00000180370c7812 */ /* 0x000fe400078ec0ff */
[----:B------:R-:W-:Y:S02]  /*a440*/  F2FP.BF16.F32.PACK_AB R4, R80, R85 ;  /* 0x000000555004723e */ /* 0x000fe400000010ff */
[----:B------:R-:W-:Y:S02]  /*a450*/  MOV R59, R10 ;  /* 0x0000000a003b7202 */ /* 0x000fe40000000f00 */
[----:B------:R-:W-:Y:S01]  /*a460*/  MOV R58, R8 ;  /* 0x00000008003a7202 */ /* 0x000fe20000000f00 */
[----:B------:R2:W-:Y:S01]  /*a470*/  STSM.16.M88.4 [R54], R4 ;  /* 0x0000000436007844 */ /* 0x0005e20000000200 */
[----:B------:R-:W-:-:S02]  /*a480*/  F2FP.BF16.F32.PACK_AB R8, R75, R14 ;  /* 0x0000000e4b08723e */ /* 0x000fc400000010ff */
[----:B------:R-:W-:Y:S02]  /*a490*/  F2FP.BF16.F32.PACK_AB R9, R69, R78 ;  /* 0x0000004e4509723e */ /* 0x000fe400000010ff */
[----:B------:R-:W-:Y:S02]  /*a4a0*/  F2FP.BF16.F32.PACK_AB R10, R77, R74 ;  /* 0x0000004a4d0a723e */ /* 0x000fe400000010ff */
[----:B------:R-:W-:Y:S02]  /*a4b0*/  F2FP.BF16.F32.PACK_AB R11, R65, R68 ;  /* 0x00000044410b723e */ /* 0x000fe400000010ff */
[----:B------:R-:W-:Y:S02]  /*a4c0*/  SHF.R.U64 R12, R12, 0x3, RZ ;  /* 0x000000030c0c7819 */ /* 0x000fe400000012ff */
[----:B------:R-:W-:Y:S01]  /*a4d0*/  F2FP.BF16.F32.PACK_AB R14, R76, R15 ;  /* 0x0000000f4c0e723e */ /* 0x000fe200000010ff */
[----:B------:R3:W-:Y:S01]  /*a4e0*/  STSM.16.M88.4 [R59], R8 ;  /* 0x000000083b007844 */ /* 0x0007e20000000200 */
[----:B------:R-:W-:-:S02]  /*a4f0*/  LOP3.LUT R12, R12, R55, RZ, 0x3c, !PT ;  /* 0x000000370c0c7212 */ /* 0x000fc400078e3cff */
[----:B------:R-:W-:Y:S02]  /*a500*/  F2FP.BF16.F32.PACK_AB R15, R57, R60 ;  /* 0x0000003c390f723e */ /* 0x000fe400000010ff */
[----:B0-----:R-:W-:Y:S02]  /*a510*/  MOV R28, R12 ;  /* 0x0000000c001c7202 */ /* 0x001fe40000000f00 */
[----:B------:R-:W-:Y:S02]  /*a520*/  F2FP.BF16.F32.PACK_AB R12, R79, R72 ;  /* 0x000000484f0c723e */ /* 0x000fe400000010ff */
[----:B------:R-:W-:Y:S02]  /*a530*/  F2FP.BF16.F32.PACK_AB R13, R61, R64 ;  /* 0x000000403d0d723e */ /* 0x000fe400000010ff */
[----:B--2---:R-:W-:Y:S02]  /*a540*/  MOV R54, R22 ;  /* 0x0000001600367202 */ /* 0x004fe40000000f00 */
[----:B-1----:R-:W-:Y:S01]  /*a550*/  ISETP.NE.U32.AND P0, PT, R26, RZ, PT ;  /* 0x000000ff1a00720c */ /* 0x002fe20003f05070 */
[----:B------:R0:W-:Y:S01]  /*a560*/  STSM.16.M88.4 [R28], R12 ;  /* 0x0000000c1c007844 */ /* 0x0001e20000000200 */
[----:B------:R-:W-:Y:S01]  /*a570*/  MOV R55, R20 ;  /* 0x0000001400377202 */ /* 0x000fe20000000f00 */
[----:B---3--:R-:W-:Y:S01]  /*a580*/  IMAD.SHL.U32 R9, R145, 0x4, RZ ;  /* 0x0000000491097824 */ /* 0x008fe200078e00ff */
[----:B------:R-:W-:-:S02]  /*a590*/  F2FP.BF16.F32.PACK_AB R4, R73, R44 ;  /* 0x0000002c4904723e */ /* 0x000fc400000010ff */
[----:B------:R-:W-:Y:S02]  /*a5a0*/  F2FP.BF16.F32.PACK_AB R5, R53, R56 ;  /* 0x000000383505723e */ /* 0x000fe400000010ff */
[----:B------:R-:W-:Y:S02]  /*a5b0*/  F2FP.BF16.F32.PACK_AB R6, R52, R41 ;  /* 0x000000293406723e */ /* 0x000fe400000010ff */
[----:B------:R-:W-:Y:S02]  /*a5c0*/  F2FP.BF16.F32.PACK_AB R7, R50, R51 ;  /* 0x000000333207723e */ /* 0x000fe400000010ff */
[----:B------:R-:W-:Y:S02]  /*a5d0*/  F2FP.BF16.F32.PACK_AB R22, R48, R37 ;  /* 0x000000253016723e */ /* 0x000fe400000010ff */
[----:B------:R-:W-:Y:S01]  /*a5e0*/  SHF.L.U64.HI R10, R145, 0x2, R148 ;  /* 0x00000002910a7819 */ /* 0x000fe20000010294 */
[----:B------:R1:W-:Y:S01]  /*a5f0*/  STSM.16.M88.4 [R58], R4 ;  /* 0x000000043a007844 */ /* 0x0003e20000000200 */
[----:B------:R-:W-:-:S02]  /*a600*/  IADD3 R26, P1, R9, R26, RZ ;  /* 0x0000001a091a7210 */ /* 0x000fc40007f3e0ff */
[----:B------:R-:W-:Y:S02]  /*a610*/  F2FP.BF16.F32.PACK_AB R20, R49, R40 ;  /* 0x000000283114723e */ /* 0x000fe400000010ff */
[----:B------:R-:W-:Y:S02]  /*a620*/  F2FP.BF16.F32.PACK_AB R21, R46, R47 ;  /* 0x0000002f2e15723e */ /* 0x000fe400000010ff */
[----:B------:R-:W-:Y:S02]  /*a630*/  F2FP.BF16.F32.PACK_AB R23, R42, R43 ;  /* 0x0000002b2a17723e */ /* 0x000fe400000010ff */
[----:B------:R-:W-:Y:S02]  /*a640*/  F2FP.BF16.F32.PACK_AB R37, R35, R38 ;  /* 0x000000262325723e */ /* 0x000fe400000010ff */
[----:B------:R-:W-:Y:S01]  /*a650*/  F2FP.BF16.F32.PACK_AB R38, R33, R32 ;  /* 0x000000202126723e */ /* 0x000fe200000010ff */
[----:B------:R2:W-:Y:S01]  /*a660*/  STSM.16.M88.4 [R55], R20 ;  /* 0x0000001437007844 */ /* 0x0005e20000000200 */
[----:B------:R-:W-:Y:S01]  /*a670*/  ISETP.NE.AND.EX P0, PT, R27, RZ, PT, P0 ;  /* 0x000000ff1b00720c */ /* 0x000fe20003f05300 */
[----:B------:R-:W-:Y:S01]  /*a680*/  IMAD.X R27, R10, 0x1, R27, P1 ;  /* 0x000000010a1b7824 */ /* 0x000fe200008e061b */
[----:B------:R-:W-:Y:S01]  /*a690*/  ISETP.NE.U32.AND P1, PT, RZ, UR4, PT ;  /* 0x00000004ff007c0c */ /* 0x000fe2000bf25070 */
[----:B------:R2:W-:Y:S01]  /*a6a0*/  STSM.16.M88.4 [R54], R36 ;  /* 0x0000002436007844 */ /* 0x0005e20000000200 */
[----:B0-----:R-:W0:Y:S01]  /*a6b0*/  LDC R28, c[0x0][0xa88] ;  /* 0x0002a200ff1c7b82 */ /* 0x001e220000000800 */
[----:B------:R-:W-:-:S07]  /*a6c0*/  MOV R43, RZ ;  /* 0x000000ff002b7202 */ /* 0x000fce0000000f00 */
[----:B------:R-:W-:Y:S01]  /*a6d0*/  BAR.SYNC.DEFER_BLOCKING 0x1, 0x180 ;  /* 0x0046000000007b1d */ /* 0x000fe20000010000 */
[----:B------:R-:W-:-:S13]  /*a6e0*/  ISETP.NE.AND.EX P1, PT, RZ, UR5, PT, P1 ;  /* 0x00000005ff007c0c */ /* 0x000fda000bf25310 */
[----:B------:R-:W-:-:S04]  /*a6f0*/  @P1 IADD3 R8, P2, R9, UR4, RZ ;  /* 0x0000000409081c10 */ /* 0x000fc8000ff5e0ff */
[----:B------:R-:W-:Y:S01]  /*a700*/  @P1 IADD3.X R9, R10, UR5, RZ, P2, !PT ;  /* 0x000000050a091c10 */ /* 0x000fe200097fe4ff */
[----:B------:R2:W5:Y:S01]  /*a710*/  @P0 LDG.E R43, desc[UR60][R26.64] ;  /* 0x0000003c1a2b0981 */ /* 0x000562000c1e1900 */
[----:B-1----:R-:W-:Y:S01]  /*a720*/  IMAD R5, R18, 0x20, R17 ;  /* 0x0000002012057824 */ /* 0x002fe200078e0211 */
[----:B------:R-:W-:Y:S02]  /*a730*/  SHF.R.S32.HI R44, RZ, 0x1f, R146 ;  /* 0x0000001fff2c7819 */ /* 0x000fe40000011492 */
[----:B0-----:R2:W5:Y:S01]  /*a740*/  @P1 LDG.E R28, desc[UR60][R8.64] ;  /* 0x0000003c081c1981 */ /* 0x001562000c1e1900 */
[----:B------:R-:W-:Y:S01]  /*a750*/  IMAD.WIDE R24, R5, 0x2, R24 ;  /* 0x0000000205187825 */ /* 0x000fe200078e0218 */
[----:B------:R-:W-:Y:S06]  /*a760*/  @P1 BRA `(.L_x_149) ;  /* 0x0000000000101947 */ /* 0x000fec0003800000 */
[----:B------:R-:W-:Y:S05]  /*a770*/  @!P0 BRA `(.L_x_149) ;  /* 0x00000000000c8947 */ /* 0x000fea0003800000 */
[----:B------:R-:W3:Y:S04]  /*a780*/  LDG.E R5, desc[UR60][R26.64] ;  /* 0x0000003c1a057981 */ /* 0x000ee8000c1e1900 */
[----:B-----5:R-:W3:Y:S02]  /*a790*/  LDG.E R28, desc[UR60][R26.64+0x4] ;  /* 0x0000043c1a1c7981 */ /* 0x020ee4000c1e1900 */
[----:B---3--:R-:W-:-:S07]  /*a7a0*/  IMAD.IADD R28, R28, 0x1, -R5 ;  /* 0x000000011c1c7824 */ /* 0x008fce00078e0a05 */
.L_x_149:
[----:B------:R-:W-:Y:S01]  /*a7b0*/  ULDC.64 UR4, c[0x0][0xb70] ;  /* 0x0002dc0000047ab9 */ /* 0x000fe20000000a00 */
[--C-:B--2--5:R-:W-:Y:S01]  /*a7c0*/  SHF.R.S32.HI R37, RZ, 0x1f, R43.reuse ;  /* 0x0000001fff257819 */ /* 0x124fe2000001142b */
[----:B------:R-:W-:Y:S01]  /*a7d0*/  IMAD R5, R44, UR4, RZ ;  /* 0x000000042c057c24 */ /* 0x000fe2000f8e02ff */
[----:B------:R-:W-:Y:S01]  /*a7e0*/  IADD3 R7, P1, R24, 0x1800, RZ ;  /* 0x0000180018077810 */ /* 0x000fe20007f3e0ff */
[----:B------:R-:W-:Y:S01]  /*a7f0*/  IMAD.MOV.U32 R36, RZ, RZ, R43 ;  /* 0x000000ffff247224 */ /* 0x000fe200078e002b */
[----:B------:R-:W-:Y:S01]  /*a800*/  SEL R148, R148, RZ, !P0 ;  /* 0x000000ff94947207 */ /* 0x000fe20004000000 */
[C---:B------:R-:W-:Y:S01]  /*a810*/  IMAD R9, R146.reuse, UR5, R5 ;  /* 0x0000000592097c24 */ /* 0x040fe2000f8e0205 */
[----:B------:R-:W-:Y:S01]  /*a820*/  LOP3.LUT R6, R7, 0x180, RZ, 0xc0, !PT ;  /* 0x0000018007067812 */ /* 0x000fe200078ec0ff */
[----:B------:R-:W-:Y:S01]  /*a830*/  IMAD.WIDE.U32 R4, R146, UR4, R36 ;  /* 0x0000000492047c25 */ /* 0x000fe2000f8e0024 */
[----:B------:R-:W-:Y:S01]  /*a840*/  SEL R145, R145, RZ, !P0 ;  /* 0x000000ff91917207 */ /* 0x000fe20004000000 */
[----:B------:R-:W-:Y:S01]  /*a850*/  ULDC.64 UR4, c[0x0][0xb78] ;  /* 0x0002de0000047ab9 */ /* 0x000fe20000000a00 */
[----:B------:R-:W-:Y:S01]  /*a860*/  SHF.R.U64 R6, R6, 0x3, RZ ;  /* 0x0000000306067819 */ /* 0x000fe200000012ff */
[----:B------:R-:W-:Y:S01]  /*a870*/  IMAD.IADD R5, R5, 0x1, R9 ;  /* 0x0000000105057824 */ /* 0x000fe200078e0209 */
[----:B------:R-:W-:Y:S01]  /*a880*/  LOP3.LUT P0, RZ, R150, 0x3, RZ, 0xc0, !PT ;  /* 0x0000000396ff7812 */ /* 0x000fe2000780c0ff */
[----:B------:R-:W-:Y:S01]  /*a890*/  IMAD R9, R147, 0xc0, R153 ;  /* 0x000000c093097824 */ /* 0x000fe200078e0299 */
[----:B------:R-:W-:Y:S01]  /*a8a0*/  LOP3.LUT R6, R6, R7, RZ, 0x3c, !PT ;  /* 0x0000000706067212 */ /* 0x000fe200078e3cff */
[----:B------:R-:W-:Y:S01]  /*a8b0*/  IMAD R7, R148, UR4, RZ ;  /* 0x0000000494077c24 */ /* 0x000fe2000f8e02ff */
[C---:B------:R-:W-:Y:S01]  /*a8c0*/  IADD3 R21, P4, R24.reuse, 0x3000, RZ ;  /* 0x0000300018157810 */ /* 0x040fe20007f9e0ff */
[C---:B------:R-:W-:Y:S01]  /*a8d0*/  IMAD.WIDE.U32 R4, R145.reuse, UR4, R4 ;  /* 0x0000000491047c25 */ /* 0x040fe2000f8e0004 */
[C---:B------:R-:W-:Y:S01]  /*a8e0*/  IADD3 R13, P3, R24.reuse, 0x4800, RZ ;  /* 0x00004800180d7810 */ /* 0x040fe20007f7e0ff */
[----:B------:R-:W-:Y:S01]  /*a8f0*/  ULDC.64 UR6, c[0x0][0xae0] ;  /* 0x0002b80000067ab9 */ /* 0x000fe20000000a00 */
[----:B------:R-:W-:Y:S01]  /*a900*/  IADD3 R33, P2, R24, 0x6000, RZ ;  /* 0x0000600018217810 */ /* 0x000fe20007f5e0ff */
[----:B------:R-:W-:Y:S01]  /*a910*/  IMAD R8, R145, UR5, R7 ;  /* 0x0000000591087c24 */ /* 0x000fe2000f8e0207 */
[----:B------:R-:W-:Y:S01]  /*a920*/  SHF.R.S32.HI R7, RZ, 0x1f, R9 ;  /* 0x0000001fff077819 */ /* 0x000fe20000011409 */
[----:B------:R-:W-:Y:S01]  /*a930*/  ULDC.64 UR4, c[0x0][0xb40] ;  /* 0x0002d00000047ab9 */ /* 0x000fe20000000a00 */
[----:B------:R-:W-:-:S02]  /*a940*/  IADD3 R4, P5, R9, R4, RZ ;  /* 0x0000000409047210 */ /* 0x000fc40007fbe0ff */
[----:B------:R-:W-:Y:S02]  /*a950*/  LOP3.LUT R20, R21, 0x180, RZ, 0xc0, !PT ;  /* 0x0000018015147812 */ /* 0x000fe400078ec0ff */
[----:B------:R-:W-:Y:S01]  /*a960*/  IADD3.X R7, R7, R5, R8, P5, !PT ;  /* 0x0000000507077210 */ /* 0x000fe20002ffe408 */
[C---:B------:R-:W-:Y:S01]  /*a970*/  VIADD R5, R9.reuse, 0x8 ;  /* 0x0000000809057836 */ /* 0x040fe20000000000 */
[C---:B------:R-:W-:Y:S02]  /*a980*/  LEA R40, P6, R4.reuse, UR4, 0x2 ;  /* 0x0000000404287c11 */ /* 0x040fe4000f8c10ff */
[----:B------:R-:W-:Y:S02]  /*a990*/  ISETP.GE.OR P5, PT, R9, R28, P0 ;  /* 0x0000001c0900720c */ /* 0x000fe400007a6670 */
[----:B------:R-:W-:Y:S01]  /*a9a0*/  LEA.HI.X R41, R4, UR5, R7, 0x2, P6 ;  /* 0x0000000504297c11 */ /* 0x000fe2000b0f1407 */
[----:B------:R-:W-:Y:S01]  /*a9b0*/  IMAD.X R7, RZ, RZ, R25, P1 ;  /* 0x000000ffff077224 */ /* 0x000fe200008e0619 */
[----:B------:R-:W-:Y:S01]  /*a9c0*/  IADD3 R11, P6, R24, 0x7800, RZ ;  /* 0x00007800180b7810 */ /* 0x000fe20007fde0ff */
[----:B------:R-:W-:Y:S01]  /*a9d0*/  ULDC.64 UR4, c[0x0][0xaa0] ;  /* 0x0002a80000047ab9 */ /* 0x000fe20000000a00 */
[----:B------:R-:W-:-:S02]  /*a9e0*/  LOP3.LUT R12, R13, 0x180, RZ, 0xc0, !PT ;  /* 0x000001800d0c7812 */ /* 0x000fc400078ec0ff */
[----:B------:R-:W-:Y:S01]  /*a9f0*/  LOP3.LUT R32, R33, 0x180, RZ, 0xc0, !PT ;  /* 0x0000018021207812 */ /* 0x000fe200078ec0ff */
[----:B------:R-:W-:Y:S01]  /*aa00*/  IMAD.X R27, RZ, RZ, R25, P6 ;  /* 0x000000ffff1b7224 */ /* 0x000fe200030e0619 */
[----:B------:R-:W-:Y:S02]  /*aa10*/  LOP3.LUT R9, R24, 0x180, RZ, 0xc0, !PT ;  /* 0x0000018018097812 */ /* 0x000fe400078ec0ff */
[----:B------:R-:W-:Y:S01]  /*aa20*/  ISETP.GE.OR P0, PT, R5, R28, P0 ;  /* 0x0000001c0500720c */ /* 0x000fe20000706670 */
[----:B------:R0:W-:Y:S01]  /*aa30*/  @!P5 STG.E desc[UR60][R40.64], R3 ;  /* 0x000000032800d986 */ /* 0x0001e2000c10193c */
[----:B------:R-:W-:Y:S02]  /*aa40*/  LOP3.LUT R4, R11, 0x180, RZ, 0xc0, !PT ;  /* 0x000001800b047812 */ /* 0x000fe400078ec0ff */
[----:B------:R-:W-:Y:S02]  /*aa50*/  SHF.R.U64 R20, R20, 0x3, RZ ;  /* 0x0000000314147819 */ /* 0x000fe400000012ff */
[----:B------:R-:W-:-:S02]  /*aa60*/  SHF.R.U64 R12, R12, 0x3, RZ ;  /* 0x000000030c0c7819 */ /* 0x000fc400000012ff */
[----:B------:R-:W-:Y:S02]  /*aa70*/  SHF.R.U64 R32, R32, 0x3, RZ ;  /* 0x0000000320207819 */ /* 0x000fe400000012ff */
[----:B------:R-:W-:Y:S02]  /*aa80*/  SHF.R.U64 R9, R9, 0x3, RZ ;  /* 0x0000000309097819 */ /* 0x000fe400000012ff */
[----:B------:R-:W-:Y:S01]  /*aa90*/  SHF.R.U64 R4, R4, 0x3, RZ ;  /* 0x0000000304047819 */ /* 0x000fe200000012ff */
[----:B------:R1:W-:Y:S01]  /*aaa0*/  @!P0 STG.E desc[UR60][R40.64+0x20], R0 ;  /* 0x0000200028008986 */ /* 0x0003e2000c10193c */
[----:B------:R-:W-:Y:S02]  /*aab0*/  LOP3.LUT R20, R20, R21, RZ, 0x3c, !PT ;  /* 0x0000001514147212 */ /* 0x000fe400078e3cff */
[----:B------:R-:W-:Y:S01]  /*aac0*/  LOP3.LUT R12, R12, R13, RZ, 0x3c, !PT ;  /* 0x0000000d0c0c7212 */ /* 0x000fe200078e3cff */
[--C-:B------:R-:W-:Y:S01]  /*aad0*/  IMAD.X R13, RZ, RZ, R25.reuse, P3 ;  /* 0x000000ffff0d7224 */ /* 0x100fe200018e0619 */
[----:B------:R-:W-:Y:S01]  /*aae0*/  LOP3.LUT R32, R32, R33, RZ, 0x3c, !PT ;  /* 0x0000002120207212 */ /* 0x000fe200078e3cff */
[--C-:B------:R-:W-:Y:S01]  /*aaf0*/  IMAD.X R33, RZ, RZ, R25.reuse, P2 ;  /* 0x000000ffff217224 */ /* 0x100fe200010e0619 */
[----:B------:R-:W-:Y:S01]  /*ab00*/  LOP3.LUT R8, R9, R24, RZ, 0x3c, !PT ;  /* 0x0000001809087212 */ /* 0x000fe200078e3cff */
[----:B------:R-:W-:Y:S01]  /*ab10*/  IMAD.MOV.U32 R9, RZ, RZ, R25 ;  /* 0x000000ffff097224 */ /* 0x000fe200078e0019 */
[----:B------:R-:W-:Y:S01]  /*ab20*/  IADD3.X R21, RZ, R25, RZ, P4, !PT ;  /* 0x00000019ff157210 */ /* 0x000fe200027fe4ff */
[----:B------:R-:W5:Y:S01]  /*ab30*/  LD.E.128 R12, desc[UR60][R12.64] ;  /* 0x0000003c0c0c7980 */ /* 0x000f62000c101d00 */
[----:B------:R-:W-:-:S03]  /*ab40*/  LOP3.LUT R26, R4, R11, RZ, 0x3c, !PT ;  /* 0x0000000b041a7212 */ /* 0x000fc600078e3cff */
[----:B------:R-:W5:Y:S01]  /*ab50*/  LD.E.128 R8, desc[UR60][R8.64] ;  /* 0x0000003c08087980 */ /* 0x000f62000c101d00 */
[----:B------:R-:W-:-:S03]  /*ab60*/  SHF.R.S32.HI R39, RZ, 0x1f, R17 ;  /* 0x0000001fff277819 */ /* 0x000fc60000011411 */
[----:B------:R-:W5:Y:S01]  /*ab70*/  LD.E.128 R4, desc[UR60][R6.64] ;  /* 0x0000003c06047980 */ /* 0x000f62000c101d00 */
[----:B------:R-:W-:-:S03]  /*ab80*/  IMAD.MOV.U32 R38, RZ, RZ, R17 ;  /* 0x000000ffff267224 */ /* 0x000fc600078e0011 */
[----:B------:R-:W5:Y:S04]  /*ab90*/  LD.E.128 R20, desc[UR60][R20.64] ;  /* 0x0000003c14147980 */ /* 0x000f68000c101d00 */
[----:B------:R-:W5:Y:S04]  /*aba0*/  LD.E.128 R32, desc[UR60][R32.64] ;  /* 0x0000003c20207980 */ /* 0x000f68000c101d00 */
[----:B------:R-:W5:Y:S01]  /*abb0*/  LD.E.128 R24, desc[UR60][R26.64] ;  /* 0x0000003c1a187980 */ /* 0x000f62000c101d00 */
[----:B------:R-:W-:Y:S01]  /*abc0*/  IMAD R42, R37, UR4, RZ ;  /* 0x00000004252a7c24 */ /* 0x000fe2000f8e02ff */
[----:B------:R-:W-:Y:S01]  /*abd0*/  @!PT LDS RZ, [RZ] ;  /* 0x00000000fffff984 */ /* 0x000fe20000000800 */
[----:B------:R-:W-:Y:S01]  /*abe0*/  @!PT LDS RZ, [RZ] ;  /* 0x00000000fffff984 */ /* 0x000fe20000000800 */
[----:B------:R-:W-:Y:S01]  /*abf0*/  @!PT LDS RZ, [RZ] ;  /* 0x00000000fffff984 */ /* 0x000fe20000000800 */
[----:B------:R-:W-:Y:S01]  /*ac00*/  @!PT LDS RZ, [RZ] ;  /* 0x00000000fffff984 */ /* 0x000fe20000000800 */
[----:B------:R2:W-:Y:S06]  /*ac10*/  MEMBAR.ALL.CTA ;  /* 0x0000000000007992 */ /* 0x0005ec0000008000 */
[----:B--2---:R-:W2:Y:S01]  /*ac20*/  FENCE.VIEW.ASYNC.S ;  /* 0x00000000000073c6 */ /* 0x004ea20000000000 */
[----:B------:R-:W-:-:S04]  /*ac30*/  IMAD.WIDE.U32 R36, R43, UR4, R38 ;  /* 0x000000042b247c25 */ /* 0x000fc8000f8e0026 */
[----:B------:R-:W-:Y:S02]  /*ac40*/  IMAD R43, R43, UR5, R42 ;  /* 0x000000052b2b7c24 */ /* 0x000fe4000f8e022a */
[----:B------:R-:W-:Y:S01]  /*ac50*/  IMAD R19, R147, -0xc0, R28 ;  /* 0xffffff4093137824 */ /* 0x000fe200078e021c */
[----:B------:R-:W-:Y:S01]  /*ac60*/  UIADD3 UR4, UR36, 0x31c20, URZ ;  /* 0x00031c2024047890 */ /* 0x000fe2000fffe03f */
[----:B------:R-:W-:Y:S02]  /*ac70*/  IMAD.IADD R37, R37, 0x1, R43 ;  /* 0x0000000125257824 */ /* 0x000fe400078e022b */
[----:B0-----:R-:W-:Y:S01]  /*ac80*/  IMAD R3, R44, UR6, RZ ;  /* 0x000000062c037c24 */ /* 0x001fe2000f8e02ff */
[----:B------:R-:W-:Y:S01]  /*ac90*/  ISETP.GE.AND P0, PT, R18, R19, PT ;  /* 0x000000131200720c */ /* 0x000fe20003f06270 */
[----:B------:R-:W-:Y:S01]  /*aca0*/  IMAD.WIDE.U32 R36, R146, UR6, R36 ;  /* 0x0000000692247c25 */ /* 0x000fe2000f8e0024 */
[----:B-1----:R-:W-:Y:S01]  /*acb0*/  IADD3 R0, R18, 0x60, RZ ;  /* 0x0000006012007810 */ /* 0x002fe20007ffe0ff */
[----:B------:R-:W-:-:S02]  /*acc0*/  UPRMT UR4, URZ, 0x654, UR4 ;  /* 0x000006543f047896 */ /* 0x000fc40008000004 */
[----:B------:R-:W-:Y:S01]  /*acd0*/  IMAD R3, R146, UR7, R3 ;  /* 0x0000000792037c24 */ /* 0x000fe2000f8e0203 */
[----:B------:R-:W-:Y:S01]  /*ace0*/  ULDC.64 UR6, c[0x0][0xae8] ;  /* 0x0002ba0000067ab9 */ /* 0x000fe20000000a00 */
[----:B------:R-:W-:Y:S01]  /*acf0*/  ISETP.GE.AND P3, PT, R0, R19, PT ;  /* 0x000000130000720c */ /* 0x000fe20003f66270 */
[----:B------:R-:W-:Y:S02]  /*ad00*/  IMAD R0, R148, UR6, RZ ;  /* 0x0000000694007c24 */ /* 0x000fe4000f8e02ff */
[----:B------:R-:W-:Y:S01]  /*ad10*/  IMAD.IADD R37, R37, 0x1, R3 ;  /* 0x0000000125257824 */ /* 0x000fe200078e0203 */
[----:B------:R-:W-:Y:S01]  /*ad20*/  SHF.R.S32.HI R19, RZ, 0x1f, R18 ;  /* 0x0000001fff137819 */ /* 0x000fe20000011412 */
[C---:B------:R-:W-:Y:S01]  /*ad30*/  IMAD R3, R145.reuse, UR7, R0 ;  /* 0x0000000791037c24 */ /* 0x040fe2000f8e0200 */
[----:B--2---:R-:W-:Y:S01]  /*ad40*/  SYNCS.ARRIVE.TRANS64.RED.A1T0 RZ, [UR4], RZ ;  /* 0x000000ffffff79a7 */ /* 0x004fe20008100404 */
[----:B------:R-:W-:Y:S01]  /*ad50*/  IMAD.WIDE.U32 R40, R145, UR6, R36 ;  /* 0x0000000691287c25 */ /* 0x000fe2000f8e0024 */
[----:B------:R-:W-:Y:S03]  /*ad60*/  BSSY B1, `(.L_x_150) ;  /* 0x0000017000017945 */ /* 0x000fe60003800000 */
[----:B------:R-:W-:-:S04]  /*ad70*/  IMAD.WIDE R38, R147, 0xc0, R18 ;  /* 0x000000c093267825 */ /* 0x000fc800078e0212 */
[----:B------:R-:W-:Y:S01]  /*ad80*/  IMAD.IADD R45, R41, 0x1, R3 ;  /* 0x00000001292d7824 */ /* 0x000fe200078e0203 */
[----:B------:R-:W-:Y:S06]  /*ad90*/  @P0 BRA `(.L_x_151) ;  /* 0x00000000004c0947 */ /* 0x000fec0003800000 */
[----:B------:R-:W-:Y:S01]  /*ada0*/  ULDC.64 UR6, c[0x0][0xad8] ;  /* 0x0002b60000067ab9 */ /* 0x000fe20000000a00 */
[C---:B------:R-:W-:Y:S01]  /*adb0*/  VIADD R0, R17.reuse, 0x20 ;  /* 0x0000002011007836 */ /* 0x040fe20000000000 */
[----:B------:R-:W-:Y:S01]  /*adc0*/  ULDC UR4, c[0x0][0xa8c] ;  /* 0x0002a30000047ab9 */ /* 0x000fe20000000800 */
[C---:B------:R-:W-:Y:S01]  /*add0*/  VIADD R28, R17.reuse, 0x40 ;  /* 0x00000040111c7836 */ /* 0x040fe20000000000 */
[----:B------:R-:W-:Y:S01]  /*ade0*/  ISETP.GE.AND P0, PT, R17, UR4, PT ;  /* 0x0000000411007c0c */ /* 0x000fe2000bf06270 */
[----:B------:R-:W-:Y:S01]  /*adf0*/  IMAD R3, R39, UR6, RZ ;  /* 0x0000000627037c24 */ /* 0x000fe2000f8e02ff */
[----:B------:R-:W-:Y:S01]  /*ae00*/  ISETP.GE.AND P1, PT, R0, UR4, PT ;  /* 0x0000000400007c0c */ /* 0x000fe2000bf26270 */
[----:B------:R-:W-:Y:S01]  /*ae10*/  IMAD.MOV.U32 R36, RZ, RZ, R40 ;  /* 0x000000ffff247224 */ /* 0x000fe200078e0028 */
[----:B------:R-:W-:Y:S01]  /*ae20*/  ISETP.GE.AND P2, PT, R28, UR4, PT ;  /* 0x000000041c007c0c */ /* 0x000fe2000bf46270 */
[----:B------:R-:W-:Y:S02]  /*ae30*/  IMAD.MOV.U32 R37, RZ, RZ, R45 ;  /* 0x000000ffff257224 */ /* 0x000fe400078e002d */
[----:B------:R-:W-:-:S02]  /*ae40*/  IMAD R3, R38, UR7, R3 ;  /* 0x0000000726037c24 */ /* 0x000fc4000f8e0203 */
[----:B------:R-:W-:Y:S01]  /*ae50*/  IMAD.WIDE.U32 R36, R38, UR6, R36 ;  /* 0x0000000626247c25 */ /* 0x000fe2000f8e0024 */
[----:B------:R-:W-:Y:S02]  /*ae60*/  ULDC.64 UR6, c[0x0][0xa80] ;  /* 0x0002a00000067ab9 */ /* 0x000fe40000000a00 */
[----:B------:R-:W-:Y:S02]  /*ae70*/  LEA R42, P4, R36, UR6, 0x1 ;  /* 0x00000006242a7c11 */ /* 0x000fe4000f8808ff */
[----:B------:R-:W-:-:S04]  /*ae80*/  IADD3 R3, R37, R3, RZ ;  /* 0x0000000325037210 */ /* 0x000fc80007ffe0ff */
[----:B------:R-:W-:-:S05]  /*ae90*/  LEA.HI.X R43, R36, UR7, R3, 0x1, P4 ;  /* 0x00000007242b7c11 */ /* 0x000fca000a0f0c03 */
[----:B-----5:R0:W-:Y:S04]  /*aea0*/  @!P0 STG.E.128 desc[UR60][R42.64], R8 ;  /* 0x000000082a008986 */ /* 0x0201e8000c101d3c */
[----:B------:R0:W-:Y:S04]  /*aeb0*/  @!P1 STG.E.128 desc[UR60][R42.64+0x40], R20 ;  /* 0x000040142a009986 */ /* 0x0001e8000c101d3c */
[----:B------:R0:W-:Y:S02]  /*aec0*/  @!P2 STG.E.128 desc[UR60][R42.64+0x80], R32 ;  /* 0x000080202a00a986 */ /* 0x0001e4000c101d3c */
.L_x_151:
[----:B------:R-:W-:Y:S05]  /*aed0*/  BSYNC B1 ;  /* 0x0000000000017941 */ /* 0x000fea0003800000 */
.L_x_150:
[----:B------:R-:W-:Y:S05]  /*aee0*/  @P3 BRA `(.L_x_152) ;  /* 0x00000008003c3947 */ /* 0x000fea0003800000 */
[----:B------:R-:W-:Y:S01]  /*aef0*/  IADD3 R3, P0, R38, 0x60, RZ ;  /* 0x0000006026037810 */ /* 0x000fe20007f1e0ff */
[----:B------:R-:W-:Y:S01]  /*af00*/  ULDC.64 UR4, c[0x0][0xad8] ;  /* 0x0002b60000047ab9 */ /* 0x000fe20000000a00 */
[----:B0----5:R-:W-:Y:S01]  /*af10*/  IMAD.MOV.U32 R8, RZ, RZ, R40 ;  /* 0x000000ffff087224 */ /* 0x021fe200078e0028 */
[----:B------:R-:W-:Y:S01]  /*af20*/  ULDC.64 UR6, c[0x0][0xa80] ;  /* 0x0002a00000067ab9 */ /* 0x000fe20000000a00 */
[----:B------:R-:W-:Y:S02]  /*af30*/  IMAD.MOV.U32 R9, RZ, RZ, R45 ;  /* 0x000000ffff097224 */ /* 0x000fe400078e002d */
[----:B------:R-:W-:Y:S02]  /*af40*/  IMAD.X R38, RZ, RZ, R39, P0 ;  /* 0x000000ffff267224 */ /* 0x000fe400000e0627 */
[----:B------:R-:W-:Y:S02]  /*af50*/  VIADD R0, R17, 0x20 ;  /* 0x0000002011007836 */ /* 0x000fe40000000000 */
[----:B------:R-:W-:-:S02]  /*af60*/  IMAD R38, R38, UR4, RZ ;  /* 0x0000000426267c24 */ /* 0x000fc4000f8e02ff */
[----:B------:R-:W-:Y:S01]  /*af70*/  IMAD.WIDE.U32 R8, R3, UR4, R8 ;  /* 0x0000000403087c25 */ /* 0x000fe2000f8e0008 */
[----:B------:R-:W-:Y:S02]  /*af80*/  ULDC UR4, c[0x0][0xa8c] ;  /* 0x0002a30000047ab9 */ /* 0x000fe40000000800 */
[----:B------:R-:W-:Y:S01]  /*af90*/  ISETP.GE.AND P1, PT, R17, UR4, PT ;  /* 0x0000000411007c0c */ /* 0x000fe2000bf26270 */
[----:B------:R-:W-:Y:S01]  /*afa0*/  IMAD R3, R3, UR5, R38 ;  /* 0x0000000503037c24 */ /* 0x000fe2000f8e0226 */
[----:B------:R-:W-:Y:S01]  /*afb0*/  ISETP.GE.AND P2, PT, R0, UR4, PT ;  /* 0x0000000400007c0c */ /* 0x000fe2000bf46270 */
[----:B------:R-:W-:Y:S01]  /*afc0*/  VIADD R0, R17, 0x40 ;  /* 0x0000004011007836 */ /* 0x000fe20000000000 */
[----:B------:R-:W-:Y:S01]  /*afd0*/  LEA R10, P0, R8, UR6, 0x1 ;  /* 0x00000006080a7c11 */ /* 0x000fe2000f8008ff */
[----:B------:R-:W-:-:S05]  /*afe0*/  IMAD.IADD R3, R9, 0x1, R3 ;  /* 0x0000000109037824 */ /* 0x000fca00078e0203 */
[----:B------:R-:W-:Y:S02]  /*aff0*/  LEA.HI.X R11, R8, UR7, R3, 0x1, P0 ;  /* 0x00000007080b7c11 */ /* 0x000fe400080f0c03 */
[----:B------:R-:W-:-:S03]  /*b000*/  ISETP.GE.AND P0, PT, R0, UR4, PT ;  /* 0x0000000400007c0c */ /* 0x000fc6000bf06270 */
[----:B------:R3:W-:Y:S04]  /*b010*/  @!P1 STG.E.128 desc[UR60][R10.64], R4 ;  /* 0x000000040a009986 */ /* 0x0007e8000c101d3c */
[----:B------:R3:W-:Y:S06]  /*b020*/  @!P2 STG.E.128 desc[UR60][R10.64+0x40], R12 ;  /* 0x0000400c0a00a986 */ /* 0x0007ec000c101d3c */
[----:B------:R-:W-:Y:S05]  /*b030*/  @P0 BRA `(.L_x_152) ;  /* 0x0000000400e80947 */ /* 0x000fea0003800000 */
[----:B------:R4:W-:Y:S01]  /*b040*/  STG.E.128 desc[UR60][R10.64+0x80], R24 ;  /* 0x000080180a007986 */ /* 0x0009e2000c101d3c */
[----:B------:R-:W-:Y:S05]  /*b050*/  BRA `(.L_x_152) ;  /* 0x0000000400e07947 */ /* 0x000fea0003800000 */
.L_x_148:
[----:B------:R-:W1:Y:S01]  /*b060*/  LDC.64 R6, c[0x0][0xbd8] ;  /* 0x0002f600ff067b82 */ /* 0x000e620000000a00 */
[C---:B------:R-:W-:Y:S01]  /*b070*/  SHF.L.U32 R5, R145.reuse, 0x2, RZ ;  /* 0x0000000291057819 */ /* 0x040fe200000006ff */
[----:B------:R-:W-:Y:S01]  /*b080*/  ULDC.64 UR4, c[0x0][0xbe0] ;  /* 0x0002f80000047ab9 */ /* 0x000fe20000000a00 */
[----:B------:R-:W-:Y:S01]  /*b090*/  SHF.L.U64.HI R8, R145, 0x2, R148 ;  /* 0x0000000291087819 */ /* 0x000fe20000010294 */
[----:B------:R-:W-:-:S04]  /*b0a0*/  IMAD.MOV.U32 R3, RZ, RZ, RZ ;  /* 0x000000ffff037224 */ /* 0x000fc800078e00ff */
[----:B------:R-:W2:Y:S01]  /*b0b0*/  LDC R0, c[0x0][0xa88] ;  /* 0x0002a200ff007b82 */ /* 0x000ea20000000800 */
[----:B-1----:R-:W-:Y:S02]  /*b0c0*/  ISETP.NE.U32.AND P0, PT, R6, RZ, PT ;  /* 0x000000ff0600720c */ /* 0x002fe40003f05070 */
[----:B------:R-:W-:Y:S02]  /*b0d0*/  IADD3 R6, P1, R5, R6, RZ ;  /* 0x0000000605067210 */ /* 0x000fe40007f3e0ff */
[----:B------:R-:W-:-:S03]  /*b0e0*/  ISETP.NE.AND.EX P0, PT, R7, RZ, PT, P0 ;  /* 0x000000ff0700720c */ /* 0x000fc60003f05300 */
[----:B------:R-:W-:Y:S01]  /*b0f0*/  IMAD.X R7, R8, 0x1, R7, P1 ;  /* 0x0000000108077824 */ /* 0x000fe200008e0607 */
[----:B------:R-:W-:-:S04]  /*b100*/  ISETP.NE.U32.AND P1, PT, RZ, UR4, PT ;  /* 0x00000004ff007c0c */ /* 0x000fc8000bf25070 */
[----:B------:R-:W-:-:S05]  /*b110*/  ISETP.NE.AND.EX P1, PT, RZ, UR5, PT, P1 ;  /* 0x00000005ff007c0c */ /* 0x000fca000bf25310 */
[----:B------:R1:W5:Y:S08]  /*b120*/  @P0 LDG.E R3, desc[UR60][R6.64] ;  /* 0x0000003c06030981 */ /* 0x000370000c1e1900 */
[----:B------:R-:W-:-:S04]  /*b130*/  @P1 IADD3 R4, P2, R5, UR4, RZ ;  /* 0x0000000405041c10 */ /* 0x000fc8000ff5e0ff */
[----:B------:R-:W-:-:S05]  /*b140*/  @P1 IADD3.X R5, R8, UR5, RZ, P2, !PT ;  /* 0x0000000508051c10 */ /* 0x000fca00097fe4ff */
[----:B--2---:R1:W5:Y:S01]  /*b150*/  @P1 LDG.E R0, desc[UR60][R4.64] ;  /* 0x0000003c04001981 */ /* 0x004362000c1e1900 */
[----:B------:R-:W-:Y:S01]  /*b160*/  ISETP.GT.AND P2, PT, R155, 0xbf, PT ;  /* 0x000000bf9b00780c */ /* 0x000fe20003f44270 */
[----:B------:R-:W-:-:S12]  /*b170*/  @P1 BRA `(.L_x_153) ;  /* 0x0000000000101947 */ /* 0x000fd80003800000 */
[----:B------:R-:W-:Y:S05]  /*b180*/  @!P0 BRA `(.L_x_153) ;  /* 0x00000000000c8947 */ /* 0x000fea0003800000 */
[----:B-1----:R-:W2:Y:S04]  /*b190*/  LDG.E R5, desc[UR60][R6.64] ;  /* 0x0000003c06057981 */ /* 0x002ea8000c1e1900 */
[----:B-----5:R-:W2:Y:S02]  /*b1a0*/  LDG.E R0, desc[UR60][R6.64+0x4] ;  /* 0x0000043c06007981 */ /* 0x020ea4000c1e1900 */
[----:B--2---:R-:W-:-:S07]  /*b1b0*/  IMAD.IADD R0, R0, 0x1, -R5 ;  /* 0x0000000100007824 */ /* 0x004fce00078e0a05 */
.L_x_153:
[----:B------:R-:W-:Y:S01]  /*b1c0*/  BSSY B1, `(.L_x_154) ;  /* 0x000001d000017945 */ /* 0x000fe20003800000 */
[----:B------:R-:W-:Y:S02]  /*b1d0*/  SHF.R.S32.HI R9, RZ, 0x1f, R146 ;  /* 0x0000001fff097819 */ /* 0x000fe40000011492 */
[----:B------:R-:W-:Y:S02]  /*b1e0*/  SHF.R.S32.HI R10, RZ, 0x1f, R17 ;  /* 0x0000001fff0a7819 */ /* 0x000fe40000011411 */
[----:B------:R-:W-:Y:S02]  /*b1f0*/  SEL R145, R145, RZ, !P0 ;  /* 0x000000ff91917207 */ /* 0x000fe40004000000 */
[----:B------:R-:W-:Y:S02]  /*b200*/  SEL R148, R148, RZ, !P0 ;  /* 0x000000ff94947207 */ /* 0x000fe40004000000 */
[----:B-----5:R-:W-:Y:S01]  /*b210*/  SHF.R.S32.HI R8, RZ, 0x1f, R3 ;  /* 0x0000001fff087819 */ /* 0x020fe20000011403 */
[----:B------:R-:W-:Y:S06]  /*b220*/  @P2 BRA `(.L_x_155) ;  /* 0x0000000000582947 */ /* 0x000fec0003800000 */
[----:B-1----:R-:W1:Y:S02]  /*b230*/  S2R R4, SR_TID.X ;  /* 0x0000000000047919 */ /* 0x002e640000002100 */
[----:B-1----:R-:W-:-:S04]  /*b240*/  IMAD R4, R147, 0xc0, R4 ;  /* 0x000000c093047824 */ /* 0x002fc800078e0204 */
[----:B------:R-:W-:-:S05]  /*b250*/  VIADD R5, R4, 0xffffff80 ;  /* 0xffffff8004057836 */ /* 0x000fca0000000000 */
[----:B------:R-:W-:-:S13]  /*b260*/  ISETP.GE.AND P0, PT, R5, R0, PT ;  /* 0x000000000500720c */ /* 0x000fda0003f06270 */
[----:B------:R-:W-:Y:S05]  /*b270*/  @P0 BRA `(.L_x_155) ;  /* 0x0000000000440947 */ /* 0x000fea0003800000 */
[----:B------:R-:W-:Y:S01]  /*b280*/  IADD3 R4, P0, R5, R3, RZ ;  /* 0x0000000305047210 */ /* 0x000fe20007f1e0ff */
[----:B------:R-:W-:Y:S02]  /*b290*/  ULDC.64 UR4, c[0x0][0xb70] ;  /* 0x0002dc0000047ab9 */ /* 0x000fe40000000a00 */
[----:B------:R-:W-:Y:S01]  /*b2a0*/  IMAD R7, R9, UR4, RZ ;  /* 0x0000000409077c24 */ /* 0x000fe2000f8e02ff */
[----:B------:R-:W-:-:S03]  /*b2b0*/  LEA.HI.X.SX32 R5, R5, R8, 0x1, P0 ;  /* 0x0000000805057211 */ /* 0x000fc600000f0eff */
[C---:B------:R-:W-:Y:S02]  /*b2c0*/  IMAD R7, R146.reuse, UR5, R7 ;  /* 0x0000000592077c24 */ /* 0x040fe4000f8e0207 */
[----:B------:R-:W-:Y:S01]  /*b2d0*/  IMAD.WIDE.U32 R4, R146, UR4, R4 ;  /* 0x0000000492047c25 */ /* 0x000fe2000f8e0004 */
[----:B------:R-:W-:-:S03]  /*b2e0*/  ULDC.64 UR4, c[0x0][0xb78] ;  /* 0x0002de0000047ab9 */ /* 0x000fc60000000a00 */
[----:B------:R-:W-:Y:S02]  /*b2f0*/  IMAD R6, R148, UR4, RZ ;  /* 0x0000000494067c24 */ /* 0x000fe4000f8e02ff */
[----:B------:R-:W-:Y:S02]  /*b300*/  IMAD.IADD R5, R5, 0x1, R7 ;  /* 0x0000000105057824 */ /* 0x000fe400078e0207 */
[C---:B------:R-:W-:Y:S02]  /*b310*/  IMAD R7, R145.reuse, UR5, R6 ;  /* 0x0000000591077c24 */ /* 0x040fe4000f8e0206 */
[----:B------:R-:W-:Y:S01]  /*b320*/  IMAD.WIDE.U32 R4, R145, UR4, R4 ;  /* 0x0000000491047c25 */ /* 0x000fe2000f8e0004 */
[----:B------:R-:W-:-:S03]  /*b330*/  ULDC.64 UR4, c[0x0][0xb40] ;  /* 0x0002d00000047ab9 */ /* 0x000fc60000000a00 */
[----:B------:R-:W-:Y:S01]  /*b340*/  IMAD.IADD R5, R5, 0x1, R7 ;  /* 0x0000000105057824 */ /* 0x000fe200078e0207 */
[----:B------:R-:W-:-:S04]  /*b350*/  LEA R6, P0, R4, UR4, 0x2 ;  /* 0x0000000404067c11 */ /* 0x000fc8000f8010ff */
[----:B------:R-:W-:Y:S02]  /*b360*/  LEA.HI.X R7, R4, UR5, R5, 0x2, P0 ;  /* 0x0000000504077c11 */ /* 0x000fe400080f1405 */
[----:B------:R-:W-:-:S05]  /*b370*/  MOV R5, 0xff800000 ;  /* 0xff80000000057802 */ /* 0x000fca0000000f00 */
[----:B------:R2:W-:Y:S02]  /*b380*/  STG.E desc[UR60][R6.64], R5 ;  /* 0x0000000506007986 */ /* 0x0005e4000c10193c */
.L_x_155:
[----:B------:R-:W-:Y:S05]  /*b390*/  BSYNC B1 ;  /* 0x0000000000017941 */ /* 0x000fea0003800000 */
.L_x_154:
[----:B------:R-:W-:Y:S01]  /*b3a0*/  ULDC.64 UR4, c[0x0][0xaa0] ;  /* 0x0002a80000047ab9 */ /* 0x000fe20000000a00 */
[----:B-1----:R-:W-:Y:S01]  /*b3b0*/  IMAD.MOV.U32 R4, RZ, RZ, R17 ;  /* 0x000000ffff047224 */ /* 0x002fe200078e0011 */
[----:B------:R-:W-:Y:S01]  /*b3c0*/  BSSY B1, `(.L_x_156) ;  /* 0x000002b000017945 */ /* 0x000fe20003800000 */
[----:B--2---:R-:W-:Y:S02]  /*b3d0*/  IMAD.MOV.U32 R5, RZ, RZ, R10 ;  /* 0x000000ffff057224 */ /* 0x004fe400078e000a */
[----:B------:R-:W-:Y:S02]  /*b3e0*/  IMAD R6, R8, UR4, RZ ;  /* 0x0000000408067c24 */ /* 0x000fe4000f8e02ff */
[----:B------:R-:W-:-:S04]  /*b3f0*/  IMAD.WIDE.U32 R4, R3, UR4, R4 ;  /* 0x0000000403047c25 */ /* 0x000fc8000f8e0004 */
[----:B------:R-:W-:Y:S01]  /*b400*/  IMAD R3, R3, UR5, R6 ;  /* 0x0000000503037c24 */ /* 0x000fe2000f8e0206 */
[----:B------:R-:W-:Y:S01]  /*b410*/  ULDC.64 UR4, c[0x0][0xae0] ;  /* 0x0002b80000047ab9 */ /* 0x000fe20000000a00 */
[----:B------:R-:W-:Y:S02]  /*b420*/  IMAD.MOV.U32 R8, RZ, RZ, R18 ;  /* 0x000000ffff087224 */ /* 0x000fe400078e0012 */
[----:B------:R-:W-:Y:S02]  /*b430*/  IMAD.IADD R5, R5, 0x1, R3 ;  /* 0x0000000105057824 */ /* 0x000fe400078e0203 */
[----:B------:R-:W-:Y:S02]  /*b440*/  IMAD R3, R147, -0xc0, R0 ;  /* 0xffffff4093037824 */ /* 0x000fe400078e0200 */
[----:B------:R-:W-:Y:S01]  /*b450*/  IMAD R7, R9, UR4, RZ ;  /* 0x0000000409077c24 */ /* 0x000fe2000f8e02ff */
[----:B------:R-:W-:Y:S01]  /*b460*/  SHF.R.S32.HI R9, RZ, 0x1f, R18 ;  /* 0x0000001fff097819 */ /* 0x000fe20000011412 */
[C---:B------:R-:W-:Y:S01]  /*b470*/  VIADD R0, R18.reuse, 0x60 ;  /* 0x0000006012007836 */ /* 0x040fe20000000000 */
[----:B------:R-:W-:Y:S01]  /*b480*/  ISETP.GE.AND P0, PT, R18, R3, PT ;  /* 0x000000031200720c */ /* 0x000fe20003f06270 */
[----:B------:R-:W-:-:S02]  /*b490*/  IMAD R7, R146, UR5, R7 ;  /* 0x0000000592077c24 */ /* 0x000fc4000f8e0207 */
[----:B------:R-:W-:Y:S01]  /*b4a0*/  IMAD.WIDE.U32 R4, R146, UR4, R4 ;  /* 0x0000000492047c25 */ /* 0x000fe2000f8e0004 */
[----:B------:R-:W-:Y:S01]  /*b4b0*/  ULDC.64 UR4, c[0x0][0xae8] ;  /* 0x0002ba0000047ab9 */ /* 0x000fe20000000a00 */
[----:B------:R-:W-:Y:S02]  /*b4c0*/  ISETP.GE.AND P1, PT, R0, R3, PT ;  /* 0x000000030000720c */ /* 0x000fe40003f26270 */
[----:B------:R-:W-:Y:S02]  /*b4d0*/  IMAD.IADD R5, R5, 0x1, R7 ;  /* 0x0000000105057824 */ /* 0x000fe400078e0207 */
[----:B------:R-:W-:Y:S02]  /*b4e0*/  IMAD R0, R148, UR4, RZ ;  /* 0x0000000494007c24 */ /* 0x000fe4000f8e02ff */
[----:B------:R-:W-:-:S04]  /*b4f0*/  IMAD.WIDE.U32 R6, R145, UR4, R4 ;  /* 0x0000000491067c25 */ /* 0x000fc8000f8e0004 */
[----:B------:R-:W-:Y:S02]  /*b500*/  IMAD R3, R145, UR5, R0 ;  /* 0x0000000591037c24 */ /* 0x000fe4000f8e0200 */
[----:B------:R-:W-:-:S03]  /*b510*/  IMAD.WIDE R8, R147, 0xc0, R8 ;  /* 0x000000c093087825 */ /* 0x000fc600078e0208 */
[----:B------:R-:W-:Y:S01]  /*b520*/  IADD3 R11, R7, R3, RZ ;  /* 0x00000003070b7210 */ /* 0x000fe20007ffe0ff */
        /* <DEDUP_REMOVED lines=13> */
[----:B------:R-:W-:-:S03]  /*b600*/  ULDC.64 UR6, c[0x0][0xa80] ;  /* 0x0002a00000067ab9 */ /* 0x000fc60000000a00 */
[----:B------:R-:W-:Y:S01]  /*b610*/  IMAD.IADD R3, R5, 0x1, R3 ;  /* 0x0000000105037824 */ /* 0x000fe200078e0203 */
[----:B------:R-:W-:-:S04]  /*b620*/  LEA R12, P0, R4, UR6, 0x1 ;  /* 0x00000006040c7c11 */ /* 0x000fc8000f8008ff */
[----:B------:R-:W-:-:S05]  /*b630*/  LEA.HI.X R13, R4, UR7, R3, 0x1, P0 ;  /* 0x00000007040d7c11 */ /* 0x000fca00080f0c03 */
[----:B------:R1:W-:Y:S04]  /*b640*/  @!P2 STG.E.128 desc[UR60][R12.64], RZ ;  /* 0x000000ff0c00a986 */ /* 0x0003e8000c101d3c */
[----:B------:R1:W-:Y:S04]  /*b650*/  @!P3 STG.E.128 desc[UR60][R12.64+0x40], RZ ;  /* 0x000040ff0c00b986 */ /* 0x0003e8000c101d3c */
[----:B------:R1:W-:Y:S02]  /*b660*/  @!P4 STG.E.128 desc[UR60][R12.64+0x80], RZ ;  /* 0x000080ff0c00c986 */ /* 0x0003e4000c101d3c */
.L_x_157:
[----:B------:R-:W-:Y:S05]  /*b670*/  BSYNC B1 ;  /* 0x0000000000017941 */ /* 0x000fea0003800000 */
.L_x_156:
[----:B------:R-:W-:Y:S05]  /*b680*/  @P1 BRA `(.L_x_152) ;  /* 0x0000000000541947 */ /* 0x000fea0003800000 */
[----:B------:R-:W-:Y:S01]  /*b690*/  IADD3 R3, P0, R8, 0x60, RZ ;  /* 0x0000006008037810 */ /* 0x000fe20007f1e0ff */
[C---:B------:R-:W-:Y:S01]  /*b6a0*/  VIADD R0, R17.reuse, 0x20 ;  /* 0x0000002011007836 */ /* 0x040fe20000000000 */
[----:B------:R-:W-:Y:S01]  /*b6b0*/  ULDC UR4, c[0x0][0xa8c] ;  /* 0x0002a30000047ab9 */ /* 0x000fe20000000800 */
[----:B------:R-:W-:Y:S01]  /*b6c0*/  MOV R4, R6 ;  /* 0x0000000600047202 */ /* 0x000fe20000000f00 */
[----:B------:R-:W-:Y:S01]  /*b6d0*/  ULDC.64 UR6, c[0x0][0xad8] ;  /* 0x0002b60000067ab9 */ /* 0x000fe20000000a00 */
[----:B------:R-:W-:Y:S01]  /*b6e0*/  IMAD.X R8, RZ, RZ, R9, P0 ;  /* 0x000000ffff087224 */ /* 0x000fe200000e0609 */
[----:B------:R-:W-:Y:S01]  /*b6f0*/  ISETP.GE.AND P2, PT, R0, UR4, PT ;  /* 0x0000000400007c0c */ /* 0x000fe2000bf46270 */
[----:B------:R-:W-:Y:S01]  /*b700*/  IMAD.MOV.U32 R5, RZ, RZ, R11 ;  /* 0x000000ffff057224 */ /* 0x000fe200078e000b */
[C---:B------:R-:W-:Y:S01]  /*b710*/  ISETP.GE.AND P1, PT, R17.reuse, UR4, PT ;  /* 0x0000000411007c0c */ /* 0x040fe2000bf26270 */
[----:B------:R-:W-:Y:S02]  /*b720*/  IMAD R8, R8, UR6, RZ ;  /* 0x0000000608087c24 */ /* 0x000fe4000f8e02ff */
[----:B------:R-:W-:-:S02]  /*b730*/  VIADD R0, R17, 0x40 ;  /* 0x0000004011007836 */ /* 0x000fc40000000000 */
[----:B------:R-:W-:-:S03]  /*b740*/  IMAD.WIDE.U32 R4, R3, UR6, R4 ;  /* 0x0000000603047c25 */ /* 0x000fc6000f8e0004 */
[----:B------:R-:W-:Y:S01]  /*b750*/  ISETP.GE.AND P3, PT, R0, UR4, PT ;  /* 0x0000000400007c0c */ /* 0x000fe2000bf66270 */
[----:B------:R-:W-:Y:S01]  /*b760*/  IMAD R3, R3, UR7, R8 ;  /* 0x0000000703037c24 */ /* 0x000fe2000f8e0208 */
[----:B------:R-:W-:Y:S02]  /*b770*/  ULDC.64 UR6, c[0x0][0xa80] ;  /* 0x0002a00000067ab9 */ /* 0x000fe40000000a00 */
[----:B------:R-:W-:Y:S01]  /*b780*/  LEA R6, P0, R4, UR6, 0x1 ;  /* 0x0000000604067c11 */ /* 0x000fe2000f8008ff */
[----:B------:R-:W-:-:S05]  /*b790*/  IMAD.IADD R3, R5, 0x1, R3 ;  /* 0x0000000105037824 */ /* 0x000fca00078e0203 */
[----:B------:R-:W-:-:S05]  /*b7a0*/  LEA.HI.X R7, R4, UR7, R3, 0x1, P0 ;  /* 0x0000000704077c11 */ /* 0x000fca00080f0c03 */
[----:B------:R2:W-:Y:S04]  /*b7b0*/  @!P1 STG.E.128 desc[UR60][R6.64], RZ ;  /* 0x000000ff06009986 */ /* 0x0005e8000c101d3c */
[----:B------:R2:W-:Y:S04]  /*b7c0*/  @!P2 STG.E.128 desc[UR60][R6.64+0x40], RZ ;  /* 0x000040ff0600a986 */ /* 0x0005e8000c101d3c */
[----:B------:R2:W-:Y:S02]  /*b7d0*/  @!P3 STG.E.128 desc[UR60][R6.64+0x80], RZ ;  /* 0x000080ff0600b986 */ /* 0x0005e4000c101d3c */
.L_x_152:
[----:B------:R-:W-:Y:S05]  /*b7e0*/  BSYNC B0 ;  /* 0x0000000000007941 */ /* 0x000fea0003800000 */
.L_x_147:
[----:B------:R-:W-:Y:S02]  /*b7f0*/  ULDC UR4, c[0x0][0xc14] ;  /* 0x0003050000047ab9 */ /* 0x000fe40000000800 */
[----:B0-----:R-:W-:-:S13]  /*b800*/  ISETP.GE.AND P0, PT, R31, UR4, PT ;  /* 0x000000041f007c0c */ /* 0x001fda000bf06270 */
[----:B------:R-:W-:Y:S05]  /*b810*/  @!P0 BRA `(.L_x_158) ;  /* 0xffffff5400a08947 */ /* 0x000fea000383ffff */
[----:B------:R-:W-:Y:S05]  /*b820*/  EXIT ;  /* 0x000000000000794d */ /* 0x000fea0003800000 */
.L_x_123:
[----:B------:R-:W-:-:S08]  /*b830*/  NOP ;  /* 0x0000000000007918 */ /* 0x000fd00000000000 */
[----:B--2---:R-:W0:-:S00]  /*b840*/  USETMAXREG.DEALLOC.CTAPOOL 0x20 ;  /* 0x00000020000079c8 */ /* 0x004e0000080e0500 */
[----:B0-----:R-:W-:-:S06]  /*b850*/  LOP3.LUT R0, R0, 0x3, RZ, 0xc0, !PT ;  /* 0x0000000300007812 */ /* 0x001fcc00078ec0ff */
[----:B------:R-:W0:Y:S02]  /*b860*/  SHFL.IDX PT, R0, R0, RZ, 0x1f ;  /* 0x00001fff00007589 */ /* 0x000e2400000e0000 */
[----:B0-----:R-:W-:-:S13]  /*b870*/  ISETP.NE.AND P0, PT, R0, RZ, PT ;  /* 0x000000ff0000720c */ /* 0x001fda0003f05270 */
[----:B------:R-:W-:Y:S05]  /*b880*/  @P0 EXIT ;  /* 0x000000000000094d */ /* 0x000fea0003800000 */
[----:B------:R-:W0:Y:S01]  /*b890*/  S2R R2, SR_TID.X ;  /* 0x0000000000027919 */ /* 0x000e220000002100 */
[----:B------:R-:W-:Y:S01]  /*b8a0*/  LOP3.LUT R6, R6, 0xffffffdf, RZ, 0xc0, !PT ;  /* 0xffffffdf06067812 */ /* 0x000fe200078ec0ff */
[----:B------:R-:W-:Y:S01]  /*b8b0*/  ULDC UR5, c[0x0][0xc14] ;  /* 0x0003050000057ab9 */ /* 0x000fe20000000800 */
[----:B------:R-:W-:Y:S01]  /*b8c0*/  IMAD.MOV.U32 R0, RZ, RZ, RZ ;  /* 0x000000ffff007224 */ /* 0x000fe200078e00ff */
[----:B------:R-:W1:Y:S01]  /*b8d0*/  S2UR UR6, SR_CTAID.X ;  /* 0x00000000000679c3 */ /* 0x000e620000002500 */
[----:B------:R-:W-:Y:S01]  /*b8e0*/  ULDC UR4, c[0x0][0xc10] ;  /* 0x0003040000047ab9 */ /* 0x000fe20000000800 */
[----:B0-----:R-:W-:-:S04]  /*b8f0*/  LOP3.LUT R27, R2, 0x1f, RZ, 0xc0, !PT ;  /* 0x0000001f021b7812 */ /* 0x001fc800078ec0ff */
[----:B------:R-:W-:-:S13]  /*b900*/  ISETP.NE.AND P0, PT, R27, 0x1f, PT ;  /* 0x0000001f1b00780c */ /* 0x000fda0003f05270 */
[----:B------:R-:W-:Y:S02]  /*b910*/  @P0 LOP3.LUT R6, R6, 0x20, RZ, 0xfc, !PT ;  /* 0x0000002006060812 */ /* 0x000fe400078efcff */
[----:B------:R-:W-:-:S13]  /*b920*/  ISETP.GE.OR P0, PT, R27, UR5, !P0 ;  /* 0x000000051b007c0c */ /* 0x000fda000c706670 */
[----:B------:R-:W0:Y:S02]  /*b930*/  @!P0 LDC.64 R2, c[0x0][0xc58] ;  /* 0x00031600ff028b82 */ /* 0x000e240000000a00 */
[----:B0-----:R-:W-:-:S05]  /*b940*/  @!P0 IMAD.WIDE.U32 R2, R27, 0x4, R2 ;  /* 0x000000041b028825 */ /* 0x001fca00078e0002 */
[----:B------:R-:W2:Y:S01]  /*b950*/  @!P0 LDG.E R0, desc[UR60][R2.64] ;  /* 0x0000003c02008981 */ /* 0x000ea2000c1e1900 */
[C---:B------:R-:W-:Y:S01]  /*b960*/  ISETP.NE.AND P1, PT, R27.reuse, RZ, PT ;  /* 0x000000ff1b00720c */ /* 0x040fe20003f25270 */
[----:B------:R-:W-:Y:S01]  /*b970*/  IMAD.MOV.U32 R16, RZ, RZ, RZ ;  /* 0x000000ffff107224 */ /* 0x000fe200078e00ff */
[----:B------:R-:W-:Y:S02]  /*b980*/  ISETP.GE.U32.AND P0, PT, R27, 0x2, PT ;  /* 0x000000021b00780c */ /* 0x000fe40003f06070 */
[----:B------:R-:W-:-:S09]  /*b990*/  LOP3.LUT R6, R6, 0xfffffffe, RZ, 0xc0, !PT ;  /* 0xfffffffe06067812 */ /* 0x000fd200078ec0ff */
[----:B------:R-:W-:-:S04]  /*b9a0*/  @P1 LOP3.LUT R6, R6, 0x1, RZ, 0xfc, !PT ;  /* 0x0000000106061812 */ /* 0x000fc800078efcff */
[----:B------:R-:W-:-:S04]  /*b9b0*/  LOP3.LUT R6, R6, 0xffffffef, RZ, 0xc0, !PT ;  /* 0xffffffef06067812 */ /* 0x000fc800078ec0ff */
[----:B------:R-:W-:-:S04]  /*b9c0*/  @P0 LOP3.LUT R6, R6, 0x10, RZ, 0xfc, !PT ;  /* 0x0000001006060812 */ /* 0x000fc800078efcff */
[----:B------:R-:W-:Y:S01]  /*b9d0*/  LOP3.LUT R6, R6, 0xfffffff7, RZ, 0xc0, !PT ;  /* 0xfffffff706067812 */ /* 0x000fe200078ec0ff */
[----:B--2---:R-:W0:Y:S02]  /*b9e0*/  SHFL.UP PT, R4, R0, 0x1, RZ ;  /* 0x0420000000047989 */ /* 0x004e2400000e00ff */
[----:B0-----:R-:W-:-:S05]  /*b9f0*/  SEL R5, R4, RZ, P1 ;  /* 0x000000ff04057207 */ /* 0x001fca0000800000 */
[----:B------:R-:W-:-:S05]  /*ba00*/  IMAD.IADD R5, R0, 0x1, R5 ;  /* 0x0000000100057824 */ /* 0x000fca00078e0205 */
[----:B------:R-:W0:Y:S02]  /*ba10*/  SHFL.UP PT, R4, R5, 0x2, RZ ;  /* 0x0440000005047989 */ /* 0x000e2400000e00ff */
[----:B0-----:R-:W-:Y:S02]  /*ba20*/  SEL R4, R4, RZ, P0 ;  /* 0x000000ff04047207 */ /* 0x001fe40000000000 */
[----:B------:R-:W-:Y:S02]  /*ba30*/  ISETP.GE.U32.AND P0, PT, R27, 0x4, PT ;  /* 0x000000041b00780c */ /* 0x000fe40003f06070 */
[----:B------:R-:W-:-:S05]  /*ba40*/  IADD3 R4, R5, R4, RZ ;  /* 0x0000000405047210 */ /* 0x000fca0007ffe0ff */
[----:B------:R-:W0:Y:S06]  /*ba50*/  SHFL.UP PT, R7, R4, 0x4, RZ ;  /* 0x0480000004077989 */ /* 0x000e2c00000e00ff */
[----:B------:R-:W-:-:S04]  /*ba60*/  @P0 LOP3.LUT R6, R6, 0x8, RZ, 0xfc, !PT ;  /* 0x0000000806060812 */ /* 0x000fc800078efcff */
[----:B------:R-:W-:Y:S02]  /*ba70*/  LOP3.LUT R6, R6, 0xfffffffb, RZ, 0xc0, !PT ;  /* 0xfffffffb06067812 */ /* 0x000fe400078ec0ff */
[----:B0-----:R-:W-:Y:S02]  /*ba80*/  SEL R7, R7, RZ, P0 ;  /* 0x000000ff07077207 */ /* 0x001fe40000000000 */
[----:B------:R-:W-:-:S03]  /*ba90*/  ISETP.GE.U32.AND P0, PT, R27, 0x8, PT ;  /* 0x000000081b00780c */ /* 0x000fc60003f06070 */
[----:B------:R-:W-:Y:S02]  /*baa0*/  IMAD.IADD R7, R4, 0x1, R7 ;  /* 0x0000000104077824 */ /* 0x000fe400078e0207 */
[----:B------:R-:W-:-:S03]  /*bab0*/  IMAD.MOV.U32 R4, RZ, RZ, RZ ;  /* 0x000000ffff047224 */ /* 0x000fc600078e00ff */
[----:B------:R-:W0:Y:S05]  /*bac0*/  SHFL.UP PT, R2, R7, 0x8, RZ ;  /* 0x0500000007027989 */ /* 0x000e2a00000e00ff */
[----:B------:R-:W-:-:S04]  /*bad0*/  @P0 LOP3.LUT R6, R6, 0x4, RZ, 0xfc, !PT ;  /* 0x0000000406060812 */ /* 0x000fc800078efcff */
[----:B------:R-:W-:Y:S02]  /*bae0*/  LOP3.LUT R6, R6, 0xfffffffd, RZ, 0xc0, !PT ;  /* 0xfffffffd06067812 */ /* 0x000fe400078ec0ff */
[----:B0-----:R-:W-:Y:S02]  /*baf0*/  SEL R2, R2, RZ, P0 ;  /* 0x000000ff02027207 */ /* 0x001fe40000000000 */
[----:B------:R-:W-:-:S03]  /*bb00*/  ISETP.GE.U32.AND P0, PT, R27, 0x10, PT ;  /* 0x000000101b00780c */ /* 0x000fc60003f06070 */
[----:B------:R-:W-:-:S05]  /*bb10*/  IMAD.IADD R2, R7, 0x1, R2 ;  /* 0x0000000107027824 */ /* 0x000fca00078e0202 */
[----:B------:R-:W0:Y:S05]  /*bb20*/  SHFL.UP PT, R3, R2, 0x10, RZ ;  /* 0x0600000002037989 */ /* 0x000e2a00000e00ff */
[----:B------:R-:W-:Y:S02]  /*bb30*/  @P0 LOP3.LUT R6, R6, 0x2, RZ, 0xfc, !PT ;  /* 0x0000000206060812 */ /* 0x000fe400078efcff */
[----:B0-----:R-:W-:-:S05]  /*bb40*/  SEL R3, R3, RZ, P0 ;  /* 0x000000ff03037207 */ /* 0x001fca0000000000 */
[----:B------:R-:W-:-:S05]  /*bb50*/  IMAD.IADD R8, R2, 0x1, R3 ;  /* 0x0000000102087824 */ /* 0x000fca00078e0203 */
[----:B------:R-:W0:Y:S02]  /*bb60*/  SHFL.IDX PT, R5, R8, 0x1f, 0x1f ;  /* 0x03e01f0008057f89 */ /* 0x000e2400000e0000 */
[----:B0-----:R-:W-:-:S04]  /*bb70*/  IMAD R5, R5, UR4, RZ ;  /* 0x0000000405057c24 */ /* 0x001fc8000f8e02ff */
[----:B------:R-:W-:Y:S01]  /*bb80*/  IMAD.MOV.U32 R2, RZ, RZ, R5 ;  /* 0x000000ffff027224 */ /* 0x000fe200078e0005 */
[----:B-1----:R-:W-:-:S13]  /*bb90*/  ISETP.GT.AND P0, PT, R5, UR6, PT ;  /* 0x0000000605007c0c */ /* 0x002fda000bf04270 */
[----:B------:R-:W-:Y:S05]  /*bba0*/  @P0 BRA `(.L_x_159) ;  /* 0x0000000000b00947 */ /* 0x000fea0003800000 */
[----:B------:R-:W-:Y:S01]  /*bbb0*/  MOV R5, R2 ;  /* 0x0000000200057202 */ /* 0x000fe20000000f00 */
[----:B------:R-:W-:Y:S01]  /*bbc0*/  IMAD.MOV.U32 R4, RZ, RZ, RZ ;  /* 0x000000ffff047224 */ /* 0x000fe200078e00ff */
[----:B------:R-:W-:Y:S01]  /*bbd0*/  ULDC UR5, c[0x0][0xc14] ;  /* 0x0003050000057ab9 */ /* 0x000fe20000000800 */
[----:B------:R-:W-:Y:S01]  /*bbe0*/  ULDC UR7, c[0x0][0xc14] ;  /* 0x0003050000077ab9 */ /* 0x000fe20000000800 */
[----:B------:R-:W-:-:S05]  /*bbf0*/  ULDC UR4, c[0x0][0xc10] ;  /* 0x0003040000047ab9 */ /* 0x000fca0000000800 */
.L_x_163:
[----:B------:R-:W-:Y:S02]  /*bc00*/  VIADD R4, R4, 0x1f ;  /* 0x0000001f04047836 */ /* 0x000fe40000000000 */
[----:B------:R-:W-:-:S03]  /*bc10*/  IMAD.U32 R19, RZ, RZ, UR7 ;  /* 0x00000007ff137e24 */ /* 0x000fc6000f8e00ff */
[----:B------:R-:W-:-:S13]  /*bc20*/  ISETP.GE.AND P0, PT, R4, UR5, PT ;  /* 0x0000000504007c0c */ /* 0x000fda000bf06270 */
[----:B------:R-:W-:Y:S05]  /*bc30*/  @P0 BRA `(.L_x_160) ;  /* 0x0000000400380947 */ /* 0x000fea0003800000 */
[C---:B------:R-:W-:Y:S01]  /*bc40*/  IMAD.IADD R7, R27.reuse, 0x1, R4 ;  /* 0x000000011b077824 */ /* 0x040fe200078e0204 */
[----:B------:R-:W-:Y:S01]  /*bc50*/  ISETP.NE.AND P1, PT, R27, 0x1f, PT ;  /* 0x0000001f1b00780c */ /* 0x000fe20003f25270 */
[----:B------:R-:W-:Y:S01]  /*bc60*/  BSSY B0, `(.L_x_161) ;  /* 0x0000007000007945 */ /* 0x000fe20003800000 */
[----:B------:R-:W-:Y:S02]  /*bc70*/  IMAD.MOV.U32 R0, RZ, RZ, RZ ;  /* 0x000000ffff007224 */ /* 0x000fe400078e00ff */
[----:B------:R-:W-:-:S13]  /*bc80*/  ISETP.GE.OR P0, PT, R7, UR5, !P1 ;  /* 0x0000000507007c0c */ /* 0x000fda000cf06670 */
[----:B------:R-:W-:Y:S05]  /*bc90*/  @P0 BRA `(.L_x_162) ;  /* 0x00000000000c0947 */ /* 0x000fea0003800000 */
[----:B------:R-:W0:Y:S02]  /*bca0*/  LDC.64 R2, c[0x0][0xc58] ;  /* 0x00031600ff027b82 */ /* 0x000e240000000a00 */
[----:B0-----:R-:W-:-:S05]  /*bcb0*/  IMAD.WIDE R2, R7, 0x4, R2 ;  /* 0x0000000407027825 */ /* 0x001fca00078e0202 */
[----:B------:R0:W5:Y:S02]  /*bcc0*/  LDG.E R0, desc[UR60][R2.64] ;  /* 0x0000003c02007981 */ /* 0x000164000c1e1900 */
.L_x_162:
[----:B------:R-:W-:Y:S05]  /*bcd0*/  BSYNC B0 ;  /* 0x0000000000007941 */ /* 0x000fea0003800000 */
.L_x_161:
[----:B0----5:R-:W0:Y:S01]  /*bce0*/  SHFL.UP PT, R2, R0, 0x1, RZ ;  /* 0x0420000000027989 */ /* 0x021e2200000e00ff */
[C---:B------:R-:W-:Y:S02]  /*bcf0*/  ISETP.NE.AND P0, PT, R27.reuse, RZ, PT ;  /* 0x000000ff1b00720c */ /* 0x040fe40003f05270 */
[C---:B------:R-:W-:Y:S02]  /*bd00*/  ISETP.GE.U32.AND P1, PT, R27.reuse, 0x2, PT ;  /* 0x000000021b00780c */ /* 0x040fe40003f26070 */
[----:B0-----:R-:W-:Y:S02]  /*bd10*/  SEL R3, R2, RZ, P0 ;  /* 0x000000ff02037207 */ /* 0x001fe40000000000 */
[----:B------:R-:W-:-:S03]  /*bd20*/  ISETP.GE.U32.AND P0, PT, R27, 0x4, PT ;  /* 0x000000041b00780c */ /* 0x000fc60003f06070 */
[----:B------:R-:W-:-:S05]  /*bd30*/  IMAD.IADD R3, R0, 0x1, R3 ;  /* 0x0000000100037824 */ /* 0x000fca00078e0203 */
[----:B------:R-:W0:Y:S02]  /*bd40*/  SHFL.UP PT, R2, R3, 0x2, RZ ;  /* 0x0440000003027989 */ /* 0x000e2400000e00ff */
[----:B0-----:R-:W-:Y:S02]  /*bd50*/  SEL R2, R2, RZ, P1 ;  /* 0x000000ff02027207 */ /* 0x001fe40000800000 */
[----:B------:R-:W-:Y:S02]  /*bd60*/  ISETP.GE.U32.AND P1, PT, R27, 0x8, PT ;  /* 0x000000081b00780c */ /* 0x000fe40003f26070 */
[----:B------:R-:W-:-:S05]  /*bd70*/  IADD3 R2, R3, R2, RZ ;  /* 0x0000000203027210 */ /* 0x000fca0007ffe0ff */
[----:B------:R-:W0:Y:S02]  /*bd80*/  SHFL.UP PT, R7, R2, 0x4, RZ ;  /* 0x0480000002077989 */ /* 0x000e2400000e00ff */
[----:B0-----:R-:W-:Y:S02]  /*bd90*/  SEL R7, R7, RZ, P0 ;  /* 0x000000ff07077207 */ /* 0x001fe40000000000 */
[----:B------:R-:W-:-:S03]  /*bda0*/  ISETP.GE.U32.AND P0, PT, R27, 0x10, PT ;  /* 0x000000101b00780c */ /* 0x000fc60003f06070 */
[----:B------:R-:W-:-:S05]  /*bdb0*/  IMAD.IADD R7, R2, 0x1, R7 ;  /* 0x0000000102077824 */ /* 0x000fca00078e0207 */
[----:B------:R-:W0:Y:S02]  /*bdc0*/  SHFL.UP PT, R8, R7, 0x8, RZ ;  /* 0x0500000007087989 */ /* 0x000e2400000e00ff */
[----:B0-----:R-:W-:-:S05]  /*bdd0*/  SEL R8, R8, RZ, P1 ;  /* 0x000000ff08087207 */ /* 0x001fca0000800000 */
[----:B------:R-:W-:-:S05]  /*bde0*/  IMAD.IADD R8, R7, 0x1, R8 ;  /* 0x0000000107087824 */ /* 0x000fca00078e0208 */
[----:B------:R-:W0:Y:S02]  /*bdf0*/  SHFL.UP PT, R9, R8, 0x10, RZ ;  /* 0x0600000008097989 */ /* 0x000e2400000e00ff */
[----:B0-----:R-:W-:-:S05]  /*be00*/  SEL R9, R9, RZ, P0 ;  /* 0x000000ff09097207 */ /* 0x001fca0000000000 */
[----:B------:R-:W-:-:S05]  /*be10*/  IMAD.IADD R8, R8, 0x1, R9 ;  /* 0x0000000108087824 */ /* 0x000fca00078e0209 */
[----:B------:R-:W0:Y:S02]  /*be20*/  SHFL.IDX PT, R3, R8, 0x1f, 0x1f ;  /* 0x03e01f0008037f89 */ /* 0x000e2400000e0000 */
[----:B0-----:R-:W-:-:S04]  /*be30*/  IMAD R2, R3, UR4, RZ ;  /* 0x0000000403027c24 */ /* 0x001fc8000f8e02ff */
[----:B------:R-:W-:-:S05]  /*be40*/  IMAD.IADD R5, R2, 0x1, R5 ;  /* 0x0000000102057824 */ /* 0x000fca00078e0205 */
[----:B------:R-:W-:-:S13]  /*be50*/  ISETP.GT.AND P0, PT, R5, UR6, PT ;  /* 0x0000000605007c0c */ /* 0x000fda000bf04270 */
[----:B------:R-:W-:Y:S05]  /*be60*/  @!P0 BRA `(.L_x_163) ;  /* 0xfffffffc00648947 */ /* 0x000fea000383ffff */
.L_x_159:
[----:B------:R-:W-:-:S04]  /*be70*/  IMAD.IADD R11, R5, 0x1, -R2 ;  /* 0x00000001050b7824 */ /* 0x000fc800078e0a02 */
[----:B------:R-:W-:-:S05]  /*be80*/  IMAD R2, R8, UR4, R11 ;  /* 0x0000000408027c24 */ /* 0x000fca000f8e020b */
[----:B------:R-:W-:-:S13]  /*be90*/  ISETP.GT.AND P0, PT, R2, UR6, PT ;  /* 0x0000000602007c0c */ /* 0x000fda000bf04270 */
[----:B------:R-:W-:-:S04]  /*bea0*/  VOTE.ANY R7, PT, !P0 ;  /* 0x0000000000077806 */ /* 0x000fc800040e0100 */
[----:B------:R-:W0:Y:S01]  /*beb0*/  POPC R19, R7 ;  /* 0x0000000700137309 */ /* 0x000e220000000000 */
[----:B------:R-:W-:Y:S01]  /*bec0*/  ISETP.NE.AND P0, PT, R7, RZ, PT ;  /* 0x000000ff0700720c */ /* 0x000fe20003f05270 */
[----:B0-----:R-:W0:Y:S02]  /*bed0*/  SHFL.IDX PT, R0, R0, R19, 0x1f ;  /* 0x00001f1300007589 */ /* 0x001e2400000e0000 */
[----:B0-----:R-:W-:-:S04]  /*bee0*/  IABS R5, R0 ;  /* 0x0000000000057213 */ /* 0x001fc80000000000 */
[----:B------:R-:W0:Y:S08]  /*bef0*/  I2F.RP R9, R5 ;  /* 0x0000000500097306 */ /* 0x000e300000209400 */
[----:B0-----:R-:W0:Y:S02]  /*bf00*/  MUFU.RCP R9, R9 ;  /* 0x0000000900097308 */ /* 0x001e240000001000 */
[----:B0-----:R-:W-:-:S06]  /*bf10*/  VIADD R2, R9, 0xffffffe ;  /* 0x0ffffffe09027836 */ /* 0x001fcc0000000000 */
[----:B------:R0:W1:Y:S01]  /*bf20*/  F2I.FTZ.U32.TRUNC.NTZ R3, R2 ;  /* 0x0000000200037305 */ /* 0x000062000021f000 */
[----:B------:R-:W-:Y:S05]  /*bf30*/  @!P0 BRA `(.L_x_164) ;  /* 0x0000000000088947 */ /* 0x000fea0003800000 */
[----:B------:R-:W-:-:S05]  /*bf40*/  IADD3 R7, R19, -0x1, RZ ;  /* 0xffffffff13077810 */ /* 0x000fca0007ffe0ff */
[----:B------:R2:W3:Y:S02]  /*bf50*/  SHFL.IDX PT, R16, R8, R7, 0x1f ;  /* 0x00001f0708107589 */ /* 0x0004e400000e0000 */
.L_x_164:
[----:B---3--:R-:W-:Y:S01]  /*bf60*/  IMAD R16, R16, UR4, R11 ;  /* 0x0000000410107c24 */ /* 0x008fe2000f8e020b */
[----:B------:R-:W-:Y:S01]  /*bf70*/  IABS R10, R0 ;  /* 0x00000000000a7213 */ /* 0x000fe20000000000 */
[----:B01----:R-:W-:Y:S02]  /*bf80*/  IMAD.MOV R2, RZ, RZ, -R3 ;  /* 0x000000ffff027224 */ /* 0x003fe400078e0a03 */
[----:B------:R-:W-:Y:S01]  /*bf90*/  IMAD.IADD R19, R19, 0x1, R4 ;  /* 0x0000000113137824 */ /* 0x000fe200078e0204 */
[----:B------:R-:W-:Y:S01]  /*bfa0*/  IADD3 R9, -R16, UR6, RZ ;  /* 0x0000000610097c10 */ /* 0x000fe2000fffe1ff */
[----:B--2---:R-:W-:Y:S02]  /*bfb0*/  IMAD R7, R2, R5, RZ ;  /* 0x0000000502077224 */ /* 0x004fe400078e02ff */
[----:B------:R-:W-:Y:S01]  /*bfc0*/  IMAD.MOV.U32 R2, RZ, RZ, RZ ;  /* 0x000000ffff027224 */ /* 0x000fe200078e00ff */
[----:B------:R-:W-:Y:S01]  /*bfd0*/  IABS R8, R9 ;  /* 0x0000000900087213 */ /* 0x000fe20000000000 */
[----:B------:R-:W-:-:S02]  /*bfe0*/  IMAD.MOV R10, RZ, RZ, -R10 ;  /* 0x000000ffff0a7224 */ /* 0x000fc400078e0a0a */
[----:B------:R-:W-:-:S04]  /*bff0*/  IMAD.HI.U32 R2, R3, R7, R2 ;  /* 0x0000000703027227 */ /* 0x000fc800078e0002 */
[----:B------:R-:W-:Y:S02]  /*c000*/  IMAD.MOV.U32 R3, RZ, RZ, R8 ;  /* 0x000000ffff037224 */ /* 0x000fe400078e0008 */
[----:B------:R-:W-:Y:S02]  /*c010*/  IMAD.MOV.U32 R8, RZ, RZ, R10 ;  /* 0x000000ffff087224 */ /* 0x000fe400078e000a */
[----:B------:R-:W-:-:S04]  /*c020*/  IMAD.HI.U32 R2, R2, R3, RZ ;  /* 0x0000000302027227 */ /* 0x000fc800078e00ff */
[----:B------:R-:W-:Y:S01]  /*c030*/  IMAD R8, R2, R8, R3 ;  /* 0x0000000802087224 */ /* 0x000fe200078e0203 */
[----:B------:R-:W-:-:S04]  /*c040*/  LOP3.LUT R3, R9, R0, RZ, 0x3c, !PT ;  /* 0x0000000009037212 */ /* 0x000fc800078e3cff */
[----:B------:R-:W-:-:S13]  /*c050*/  ISETP.GT.U32.AND P0, PT, R5, R8, PT ;  /* 0x000000080500720c */ /* 0x000fda0003f04070 */
[----:B------:R-:W-:Y:S01]  /*c060*/  @!P0 IADD3 R8, R8, -R5, RZ ;  /* 0x8000000508088210 */ /* 0x000fe20007ffe0ff */
[----:B------:R-:W-:-:S03]  /*c070*/  @!P0 VIADD R2, R2, 0x1 ;  /* 0x0000000102028836 */ /* 0x000fc60000000000 */
[----:B------:R-:W-:-:S13]  /*c080*/  ISETP.GE.U32.AND P0, PT, R8, R5, PT ;  /* 0x000000050800720c */ /* 0x000fda0003f06070 */
[----:B------:R-:W-:Y:S01]  /*c090*/  @P0 VIADD R2, R2, 0x1 ;  /* 0x0000000102020836 */ /* 0x000fe20000000000 */
[----:B------:R-:W-:-:S13]  /*c0a0*/  ISETP.GE.AND P0, PT, R3, RZ, PT ;  /* 0x000000ff0300720c */ /* 0x000fda0003f06270 */
[----:B------:R-:W-:Y:S01]  /*c0b0*/  @!P0 IMAD.MOV R2, RZ, RZ, -R2 ;  /* 0x000000ffff028224 */ /* 0x000fe200078e0a02 */
[----:B------:R-:W-:-:S13]  /*c0c0*/  ISETP.NE.AND P0, PT, R0, RZ, PT ;  /* 0x000000ff0000720c */ /* 0x000fda0003f05270 */
[----:B------:R-:W-:-:S05]  /*c0d0*/  @!P0 LOP3.LUT R2, RZ, R0, RZ, 0x33, !PT ;  /* 0x00000000ff028212 */ /* 0x000fca00078e33ff */
[--C-:B------:R-:W-:Y:S02]  /*c0e0*/  IMAD.MOV R17, RZ, RZ, -R2.reuse ;  /* 0x000000ffff117224 */ /* 0x100fe400078e0a02 */
[----:B------:R-:W-:Y:S02]  /*c0f0*/  IMAD.MOV.U32 R18, RZ, RZ, R2 ;  /* 0x000000ffff127224 */ /* 0x000fe400078e0002 */
[----:B------:R-:W-:Y:S01]  /*c100*/  IMAD R17, R0, R17, R9 ;  /* 0x0000001100117224 */ /* 0x000fe200078e0209 */
[----:B------:R-:W-:Y:S06]  /*c110*/  BRA `(.L_x_165) ;  /* 0x00000000000c7947 */ /* 0x000fec0003800000 */
.L_x_160:
[----:B------:R-:W-:Y:S01]  /*c120*/  IMAD.MOV.U32 R17, RZ, RZ, RZ ;  /* 0x000000ffff117224 */ /* 0x000fe200078e00ff */
[----:B------:R-:W-:Y:S01]  /*c130*/  MOV R16, UR6 ;  /* 0x0000000600107c02 */ /* 0x000fe20008000f00 */
[----:B------:R-:W-:-:S07]  /*c140*/  IMAD.MOV.U32 R18, RZ, RZ, RZ ;  /* 0x000000ffff127224 */ /* 0x000fce00078e00ff */
.L_x_165:
[----:B------:R-:W-:Y:S01]  /*c150*/  ISETP.NE.AND P0, PT, R27, RZ, PT ;  /* 0x000000ff1b00720c */ /* 0x000fe20003f05270 */
[----:B------:R0:W-:Y:S01]  /*c160*/  STL [R1+0xc], RZ ;  /* 0x00000cff01007387 */ /* 0x0001e20000100800 */
[----:B------:R-:W-:Y:S02]  /*c170*/  IMAD.MOV.U32 R24, RZ, RZ, 0x1 ;  /* 0x00000001ff187424 */ /* 0x000fe400078e00ff */
[----:B------:R-:W-:-:S09]  /*c180*/  IMAD.MOV.U32 R22, RZ, RZ, RZ ;  /* 0x000000ffff167224 */ /* 0x000fd200078e00ff */
[----:B------:R-:W1:Y:S01]  /*c190*/  @!P0 S2R R3, SR_CgaCtaId ;  /* 0x0000000000038919 */ /* 0x000e620000008800 */
[----:B------:R-:W-:-:S04]  /*c1a0*/  @!P0 MOV R0, 0x400 ;  /* 0x0000040000008802 */ /* 0x000fc80000000f00 */
[----:B-1----:R-:W-:-:S05]  /*c1b0*/  @!P0 LEA R0, R3, R0, 0x18 ;  /* 0x0000000003008211 */ /* 0x002fca00078ec0ff */
[----:B------:R0:W-:Y:S01]  /*c1c0*/  @!P0 STS.128 [R0+0x31cd0], R16 ;  /* 0x031cd01000008388 */ /* 0x0001e20000000c00 */
[----:B------:R-:W-:Y:S06]  /*c1d0*/  BAR.ARV 0x5, 0x1a0 ;  /* 0x0146800000007b1d */ /* 0x000fec0000002000 */
[----:B------:R-:W-:-:S13]  /*c1e0*/  ISETP.GE.AND P0, PT, R19, UR5, PT ;  /* 0x0000000513007c0c */ /* 0x000fda000bf06270 */
[----:B------:R-:W-:Y:S05]  /*c1f0*/  @P0 BRA `(.L_x_166) ;  /* 0x0000003800100947 */ /* 0x000fea0003800000 */
[----:B------:R1:W-:Y:S01]  /*c200*/  STL [R1+0xc], RZ ;  /* 0x00000cff01007387 */ /* 0x0003e20000100800 */
[----:B------:R-:W-:Y:S01]  /*c210*/  IMAD.MOV.U32 R24, RZ, RZ, 0x1 ;  /* 0x00000001ff187424 */ /* 0x000fe200078e00ff */
[----:B------:R-:W-:Y:S01]  /*c220*/  ULDC UR36, c[0x0][0xc] ;  /* 0x0000030000247ab9 */ /* 0x000fe20000000800 */
[----:B------:R-:W-:Y:S01]  /*c230*/  IMAD.MOV.U32 R22, RZ, RZ, RZ ;  /* 0x000000ffff167224 */ /* 0x000fe200078e00ff */
[----:B------:R-:W-:-:S06]  /*c240*/  ULDC.64 UR38, c[0x0][0x198] ;  /* 0x0000660000267ab9 */ /* 0x000fcc0000000a00 */
.L_x_231:
[----:B--2---:R-:W2:Y:S02]  /*c250*/  LDC.64 R28, c[0x0][0xc60] ;  /* 0x00031800ff1c7b82 */ /* 0x004ea40000000a00 */
[----:B--2---:R-:W-:-:S06]  /*c260*/  IMAD.WIDE R28, R19, 0x4, R28 ;  /* 0x00000004131c7825 */ /* 0x004fcc00078e021c */
[----:B------:R-:W2:Y:S01]  /*c270*/  LDG.E R28, desc[UR60][R28.64] ;  /* 0x0000003c1c1c7981 */ /* 0x000ea2000c1e1900 */
[----:B------:R-:W-:Y:S05]  /*c280*/  YIELD ;  /* 0x0000000000007946 */ /* 0x000fea0003800000 */
[----:B------:R-:W-:Y:S01]  /*c290*/  ULDC.64 UR4, c[0x0][0xa28] ;  /* 0x00028a0000047ab9 */ /* 0x000fe20000000a00 */
[----:B------:R-:W-:Y:S01]  /*c2a0*/  IMAD.MOV.U32 R23, RZ, RZ, RZ ;  /* 0x000000ffff177224 */ /* 0x000fe200078e00ff */
[----:B------:R-:W-:-:S04]  /*c2b0*/  ISETP.NE.U32.AND P0, PT, RZ, UR4, PT ;  /* 0x00000004ff007c0c */ /* 0x000fc8000bf05070 */
[----:B------:R-:W-:Y:S02]  /*c2c0*/  ISETP.NE.AND.EX P0, PT, RZ, UR5, PT, P0 ;  /* 0x00000005ff007c0c */ /* 0x000fe4000bf05300 */
[----:B0-----:R-:W-:Y:S02]  /*c2d0*/  MOV R0, RZ ;  /* 0x000000ff00007202 */ /* 0x001fe40000000f00 */
[----:B--2---:R-:W-:-:S09]  /*c2e0*/  SHF.R.S32.HI R5, RZ, 0x1f, R28 ;  /* 0x0000001fff057819 */ /* 0x004fd2000001141c */
[----:B------:R-:W-:-:S04]  /*c2f0*/  @P0 LEA R2, P1, R28, UR4, 0x2 ;  /* 0x000000041c020c11 */ /* 0x000fc8000f8210ff */
[----:B------:R-:W-:Y:S01]  /*c300*/  @P0 LEA.HI.X R3, R28, UR5, R5, 0x2, P1 ;  /* 0x000000051c030c11 */ /* 0x000fe200088f1405 */
[----:B------:R-:W-:-:S04]  /*c310*/  ULDC.64 UR4, c[0x0][0xa00] ;  /* 0x0002800000047ab9 */ /* 0x000fc80000000a00 */
[----:B------:R0:W5:Y:S01]  /*c320*/  @P0 LDG.E R23, desc[UR60][R2.64] ;  /* 0x0000003c02170981 */ /* 0x000162000c1e1900 */
[----:B------:R-:W-:-:S04]  /*c330*/  ISETP.NE.U32.AND P0, PT, RZ, UR4, PT ;  /* 0x00000004ff007c0c */ /* 0x000fc8000bf05070 */
[----:B------:R-:W-:-:S13]  /*c340*/  ISETP.NE.AND.EX P0, PT, RZ, UR5, PT, P0 ;  /* 0x00000005ff007c0c */ /* 0x000fda000bf05300 */
[----:B0-----:R-:W-:-:S04]  /*c350*/  @P0 LEA R2, P1, R28, UR4, 0x2 ;  /* 0x000000041c020c11 */ /* 0x001fc8000f8210ff */
[----:B------:R-:W-:Y:S01]  /*c360*/  @P0 LEA.HI.X R3, R28, UR5, R5, 0x2, P1 ;  /* 0x000000051c030c11 */ /* 0x000fe200088f1405 */
[----:B------:R-:W-:-:S04]  /*c370*/  ULDC.64 UR4, c[0x0][0xa20] ;  /* 0x0002880000047ab9 */ /* 0x000fc80000000a00 */
[----:B------:R-:W2:Y:S01]  /*c380*/  @P0 LDG.E R0, desc[UR60][R2.64] ;  /* 0x0000003c02000981 */ /* 0x000ea2000c1e1900 */
[----:B------:R-:W-:Y:S01]  /*c390*/  ISETP.NE.U32.AND P0, PT, RZ, UR4, PT ;  /* 0x00000004ff007c0c */ /* 0x000fe2000bf05070 */
[----:B------:R-:W-:-:S03]  /*c3a0*/  IMAD.SHL.U32 R6, R28, 0x4, RZ ;  /* 0x000000041c067824 */ /* 0x000fc600078e00ff */
[----:B------:R-:W-:-:S13]  /*c3b0*/  ISETP.NE.AND.EX P0, PT, RZ, UR5, PT, P0 ;  /* 0x00000005ff007c0c */ /* 0x000fda000bf05300 */
[----:B------:R-:W-:Y:S01]  /*c3c0*/  @P0 IADD3 R4, P1, R6, UR4, RZ ;  /* 0x0000000406040c10 */ /* 0x000fe2000ff3e0ff */
[----:B--2---:R0:W-:Y:S04]  /*c3d0*/  STL [R1+0x10], R0 ;  /* 0x0000100001007387 */ /* 0x0041e80000100800 */
[----:B------:R2:W-:Y:S01]  /*c3e0*/  STL [R1], R6 ;  /* 0x0000000601007387 */ /* 0x0005e20000100800 */
[----:B0-----:R-:W-:-:S04]  /*c3f0*/  SHF.L.U64.HI R0, R28, 0x2, R5 ;  /* 0x000000021c007819 */ /* 0x001fc80000010205 */
[----:B------:R-:W-:Y:S01]  /*c400*/  @P0 IADD3.X R5, R0, UR5, RZ, P1, !PT ;  /* 0x0000000500050c10 */ /* 0x000fe20008ffe4ff */
[----:B------:R-:W-:Y:S01]  /*c410*/  ULDC.64 UR4, c[0x0][0xa08] ;  /* 0x0002820000047ab9 */ /* 0x000fe20000000a00 */
[----:B------:R0:W-:Y:S01]  /*c420*/  STL [R1+0x4], R0 ;  /* 0x0000040001007387 */ /* 0x0001e20000100800 */
[----:B------:R-:W-:Y:S01]  /*c430*/  IADD3 R2, P1, R6, UR4, RZ ;  /* 0x0000000406027c10 */ /* 0x000fe2000ff3e0ff */
[----:B--2---:R-:W-:-:S03]  /*c440*/  IMAD.MOV.U32 R6, RZ, RZ, RZ ;  /* 0x000000ffff067224 */ /* 0x004fc600078e00ff */
[----:B------:R-:W-:Y:S02]  /*c450*/  IADD3.X R3, R0, UR5, RZ, P1, !PT ;  /* 0x0000000500037c10 */ /* 0x000fe40008ffe4ff */
[----:B------:R-:W-:-:S04]  /*c460*/  ISETP.NE.U32.AND P1, PT, RZ, UR4, PT ;  /* 0x00000004ff007c0c */ /* 0x000fc8000bf25070 */
[----:B------:R-:W-:Y:S01]  /*c470*/  ISETP.NE.AND.EX P1, PT, RZ, UR5, PT, P1 ;  /* 0x00000005ff007c0c */ /* 0x000fe2000bf25310 */
[----:B------:R-:W-:Y:S02]  /*c480*/  ULDC.64 UR4, c[0x0][0x3f8] ;  /* 0x0000fe0000047ab9 */ /* 0x000fe40000000a00 */
[----:B------:R-:W-:-:S03]  /*c490*/  UISETP.NE.U32.AND UP0, UPT, UR4, URZ, UPT ;  /* 0x0000003f0400728c */ /* 0x000fc6000bf05070 */
[----:B------:R-:W-:Y:S01]  /*c4a0*/  ULDC UR4, c[0x0][0x404] ;  /* 0x0001010000047ab9 */ /* 0x000fe20000000800 */
[----:B------:R-:W-:-:S03]  /*c4b0*/  UISETP.NE.AND.EX UP0, UPT, UR5, URZ, UPT, UP0 ;  /* 0x0000003f0500728c */ /* 0x000fc6000bf05300 */
[----:B------:R-:W-:Y:S01]  /*c4c0*/  ULDC UR5, c[0x0][0x2e0] ;  /* 0x0000b80000057ab9 */ /* 0x000fe20000000800 */
[----:B------:R-:W-:Y:S02]  /*c4d0*/  USEL UR4, UR4, 0x1, UP0 ;  /* 0x0000000104047887 */ /* 0x000fe40008000000 */
[----:B------:R2:W5:Y:S02]  /*c4e0*/  @P1 LDG.E R6, desc[UR60][R2.64] ;  /* 0x0000003c02061981 */ /* 0x000564000c1e1900 */
[----:B------:R-:W-:-:S06]  /*c4f0*/  UIMAD UR4, UR4, UR5, URZ ;  /* 0x00000005040472a4 */ /* 0x000fcc000f8e023f */
[----:B0-----:R-:W-:-:S06]  /*c500*/  IMAD.U32 R0, RZ, RZ, UR4 ;  /* 0x00000004ff007e24 */ /* 0x001fcc000f8e00ff */
[----:B------:R2:W5:Y:S01]  /*c510*/  @P0 LDG.E R0, desc[UR60][R4.64] ;  /* 0x0000003c04000981 */ /* 0x000562000c1e1900 */
[----:B------:R-:W-:Y:S05]  /*c520*/  @P0 BRA `(.L_x_167) ;  /* 0x0000000000100947 */ /* 0x000fea0003800000 */
[----:B------:R-:W-:Y:S05]  /*c530*/  @!P1 BRA `(.L_x_167) ;  /* 0x00000000000c9947 */ /* 0x000fea0003800000 */
[----:B--2---:R-:W2:Y:S04]  /*c540*/  LDG.E R5, desc[UR60][R2.64] ;  /* 0x0000003c02057981 */ /* 0x004ea8000c1e1900 */
[----:B-----5:R-:W2:Y:S02]  /*c550*/  LDG.E R0, desc[UR60][R2.64+0x4] ;  /* 0x0000043c02007981 */ /* 0x020ea4000c1e1900 */
[----:B--2---:R-:W-:-:S07]  /*c560*/  IMAD.IADD R0, R0, 0x1, -R5 ;  /* 0x0000000100007824 */ /* 0x004fce00078e0a05 */
.L_x_167:
[----:B--2--5:R-:W-:Y:S01]  /*c570*/  IMAD.IADD R2, R0, 0x1, -R23 ;  /* 0x0000000100027824 */ /* 0x024fe200078e0a17 */
[----:B------:R-:W-:Y:S01]  /*c580*/  BSSY B6, `(.L_x_168) ;  /* 0x00002b4000067945 */ /* 0x000fe20003800000 */
[----:B------:R-:W-:Y:S02]  /*c590*/  IADD3 R23, R6, R23, RZ ;  /* 0x0000001706177210 */ /* 0x000fe40007ffe0ff */
[C---:B------:R-:W-:Y:S01]  /*c5a0*/  VIADD R0, R2.reuse, 0x8f ;  /* 0x0000008f02007836 */ /* 0x040fe20000000000 */
[----:B------:R0:W-:Y:S01]  /*c5b0*/  STL [R1+0x8], R2 ;  /* 0x0000080201007387 */ /* 0x0001e20000100800 */
[----:B------:R-:W-:Y:S02]  /*c5c0*/  ISETP.GT.AND P0, PT, R2, RZ, PT ;  /* 0x000000ff0200720c */ /* 0x000fe40003f04270 */
[----:B------:R-:W-:-:S05]  /*c5d0*/  IMAD.HI R0, R0, 0x38e38e39, RZ ;  /* 0x38e38e3900007827 */ /* 0x000fca00078e02ff */
[----:B------:R-:W-:-:S04]  /*c5e0*/  SHF.R.U32.HI R29, RZ, 0x1f, R0 ;  /* 0x0000001fff1d7819 */ /* 0x000fc80000011600 */
[----:B------:R-:W-:Y:S02]  /*c5f0*/  LEA.HI.SX32 R29, R0, R29, 0x1b ;  /* 0x0000001d001d7211 */ /* 0x000fe400078fdaff */
[----:B0-----:R-:W-:Y:S05]  /*c600*/  @P0 BRA `(.L_x_169) ;  /* 0x00000000003c0947 */ /* 0x001fea0003800000 */
[----:B------:R-:W-:-:S13]  /*c610*/  ISETP.NE.AND P1, PT, R27, RZ, PT ;  /* 0x000000ff1b00720c */ /* 0x000fda0003f25270 */
[----:B------:R-:W-:Y:S05]  /*c620*/  @P1 BRA `(.L_x_170) ;  /* 0x0000002800a41947 */ /* 0x000fea0003800000 */
[----:B------:R-:W0:Y:S01]  /*c630*/  S2R R7, SR_LANEID ;  /* 0x0000000000077919 */ /* 0x000e220000000000 */
[----:B------:R-:W-:Y:S01]  /*c640*/  VOTEU.ANY UR4, UPT, PT ;  /* 0x0000000000047886 */ /* 0x000fe200038e0100 */
[----:B------:R-:W2:Y:S01]  /*c650*/  LDC.64 R2, c[0x0][0xc38] ;  /* 0x00030e00ff027b82 */ /* 0x000ea20000000a00 */
[----:B------:R-:W0:Y:S08]  /*c660*/  FLO.U32 R0, UR4 ;  /* 0x0000000400007d00 */ /* 0x000e3000080e0000 */
[----:B------:R-:W2:Y:S01]  /*c670*/  POPC R5, UR4 ;  /* 0x0000000400057d09 */ /* 0x000ea20008000000 */
[----:B0-----:R-:W-:-:S13]  /*c680*/  ISETP.EQ.U32.AND P0, PT, R0, R7, PT ;  /* 0x000000070000720c */ /* 0x001fda0003f02070 */
[----:B--2---:R-:W2:Y:S01]  /*c690*/  @P0 ATOMG.E.ADD.STRONG.GPU PT, R3, desc[UR60][R2.64], R5 ;  /* 0x00000005020309a8 */ /* 0x004ea200081ee1fc */
[----:B------:R-:W0:Y:S02]  /*c6a0*/  S2R R4, SR_LTMASK ;  /* 0x0000000000047919 */ /* 0x000e240000003900 */
[----:B0-----:R-:W-:-:S04]  /*c6b0*/  LOP3.LUT R4, R4, UR4, RZ, 0xc0, !PT ;  /* 0x0000000404047c12 */ /* 0x001fc8000f8ec0ff */
[----:B------:R-:W0:Y:S01]  /*c6c0*/  POPC R7, R4 ;  /* 0x0000000400077309 */ /* 0x000e220000000000 */
[----:B--2---:R-:W0:Y:S02]  /*c6d0*/  SHFL.IDX PT, R0, R3, R0, 0x1f ;  /* 0x00001f0003007589 */ /* 0x004e2400000e0000 */
[----:B0-----:R-:W-:Y:S01]  /*c6e0*/  IADD3 R16, R0, UR36, R7 ;  /* 0x0000002400107c10 */ /* 0x001fe2000fffe007 */
[----:B------:R-:W-:Y:S06]  /*c6f0*/  BRA `(.L_x_170) ;  /* 0x0000002800707947 */ /* 0x000fec0003800000 */
.L_x_169:
[----:B------:R-:W0:Y:S01]  /*c700*/  S2R R3, SR_CgaCtaId ;  /* 0x0000000000037919 */ /* 0x000e220000008800 */
[----:B------:R-:W-:-:S04]  /*c710*/  MOV R26, 0x400 ;  /* 0x00000400001a7802 */ /* 0x000fc80000000f00 */
[----:B0-----:R-:W-:-:S05]  /*c720*/  LEA R26, R3, R26, 0x18 ;  /* 0x0000001a031a7211 */ /* 0x001fca00078ec0ff */
[----:B------:R-:W-:-:S05]  /*c730*/  VIADD R0, R26, 0x16a00 ;  /* 0x00016a001a007836 */ /* 0x000fca0000000000 */
[----:B------:R-:W-:-:S13]  /*c740*/  LOP3.LUT P0, RZ, R0, 0x1bf, RZ, 0xc0, !PT ;  /* 0x000001bf00ff7812 */ /* 0x000fda000780c0ff */
[----:B------:R-:W-:Y:S05]  /*c750*/  @!P0 BRA `(.L_x_171) ;  /* 0x0000000000408947 */ /* 0x000fea0003800000 */
[----:B------:R-:W-:Y:S01]  /*c760*/  MOV R2, 0x0 ;  /* 0x0000000000027802 */ /* 0x000fe20000000f00 */
[----:B------:R-:W-:Y:S01]  /*c770*/  ULDC.64 UR6, c[0x4][0xa8] ;  /* 0x01002a0000067ab9 */ /* 0x000fe20000000a00 */
[----:B------:R-:W-:Y:S01]  /*c780*/  ULDC.64 UR8, c[0x4][0xb0] ;  /* 0x01002c0000087ab9 */ /* 0x000fe20000000a00 */
[----:B------:R-:W-:Y:S01]  /*c790*/  ULDC.64 UR4, c[0x4][0x8] ;  /* 0x0100020000047ab9 */ /* 0x000fe20000000a00 */
[----:B------:R-:W-:Y:S01]  /*c7a0*/  IMAD.U32 R4, RZ, RZ, UR6 ;  /* 0x00000006ff047e24 */ /* 0x000fe2000f8e00ff */
[----:B------:R-:W-:Y:S01]  /*c7b0*/  MOV R11, UR5 ;  /* 0x00000005000b7c02 */ /* 0x000fe20008000f00 */
[----:B------:R-:W0:Y:S01]  /*c7c0*/  LDC.64 R2, c[0x4][R2] ;  /* 0x0100000002027b82 */ /* 0x000e220000000a00 */
[----:B------:R-:W-:Y:S02]  /*c7d0*/  IMAD.U32 R5, RZ, RZ, UR7 ;  /* 0x00000007ff057e24 */ /* 0x000fe4000f8e00ff */
[----:B------:R-:W-:Y:S02]  /*c7e0*/  IMAD.U32 R6, RZ, RZ, UR8 ;  /* 0x00000008ff067e24 */ /* 0x000fe4000f8e00ff */
[----:B------:R-:W-:-:S02]  /*c7f0*/  IMAD.U32 R7, RZ, RZ, UR9 ;  /* 0x00000009ff077e24 */ /* 0x000fc4000f8e00ff */
[----:B------:R-:W-:Y:S02]  /*c800*/  IMAD.U32 R10, RZ, RZ, UR4 ;  /* 0x00000004ff0a7e24 */ /* 0x000fe4000f8e00ff */
[----:B------:R-:W-:Y:S02]  /*c810*/  IMAD.MOV.U32 R8, RZ, RZ, 0x70 ;  /* 0x00000070ff087424 */ /* 0x000fe400078e00ff */
[----:B------:R-:W-:Y:S02]  /*c820*/  IMAD.MOV.U32 R12, RZ, RZ, 0x1 ;  /* 0x00000001ff0c7424 */ /* 0x000fe400078e00ff */
[----:B------:R-:W-:-:S07]  /*c830*/  IMAD.MOV.U32 R13, RZ, RZ, RZ ;  /* 0x000000ffff0d7224 */ /* 0x000fce00078e00ff */
[----:B------:R-:W-:-:S07]  /*c840*/  LEPC R20, `(.L_x_171) ;  /* 0x000000001014794e */ /* 0x000fce0000000000 */
[----:B01----:R-:W-:Y:S05]  /*c850*/  CALL.ABS.NOINC R2 ;  /* 0x0000000002007343 */ /* 0x003fea0003c00000 */
.L_x_171:
        /* <DEDUP_REMOVED lines=10> */
[----:B------:R-:W-:Y:S02]  /*c900*/  IMAD.U32 R5, RZ, RZ, UR7 ;  /* 0x00000007ff057e24 */ /* 0x000fe4000f8e00ff */
[----:B------:R-:W-:Y:S02]  /*c910*/  IMAD.U32 R7, RZ, RZ, UR9 ;  /* 0x00000009ff077e24 */ /* 0x000fe4000f8e00ff */
[----:B------:R-:W-:-:S02]  /*c920*/  IMAD.U32 R10, RZ, RZ, UR4 ;  /* 0x00000004ff0a7e24 */ /* 0x000fc4000f8e00ff */
[----:B------:R-:W-:Y:S02]  /*c930*/  IMAD.U32 R11, RZ, RZ, UR5 ;  /* 0x00000005ff0b7e24 */ /* 0x000fe4000f8e00ff */
[----:B------:R-:W-:Y:S02]  /*c940*/  IMAD.MOV.U32 R8, RZ, RZ, 0x70 ;  /* 0x00000070ff087424 */ /* 0x000fe400078e00ff */
[----:B------:R-:W-:Y:S02]  /*c950*/  IMAD.MOV.U32 R12, RZ, RZ, 0x1 ;  /* 0x00000001ff0c7424 */ /* 0x000fe400078e00ff */
[----:B0-----:R-:W-:-:S07]  /*c960*/  IMAD.MOV.U32 R13, RZ, RZ, RZ ;  /* 0x000000ffff0d7224 */ /* 0x001fce00078e00ff */
[----:B------:R-:W-:-:S07]  /*c970*/  LEPC R20, `(.L_x_173) ;  /* 0x000000001014794e */ /* 0x000fce0000000000 */
[----:B-12---:R-:W-:Y:S05]  /*c980*/  CALL.ABS.NOINC R2 ;  /* 0x0000000002007343 */ /* 0x006fea0003c00000 */
.L_x_173:
[----:B------:R-:W-:Y:S01]  /*c990*/  MOV R2, 0x0 ;  /* 0x0000000000027802 */ /* 0x000fe20000000f00 */
[----:B------:R-:W-:Y:S01]  /*c9a0*/  ULDC.64 UR6, c[0x4][0xa8] ;  /* 0x01002a0000067ab9 */ /* 0x000fe20000000a00 */
[----:B------:R-:W-:Y:S01]  /*c9b0*/  ULDC.64 UR8, c[0x4][0xb0] ;  /* 0x01002c0000087ab9 */ /* 0x000fe20000000a00 */
[----:B------:R-:W-:Y:S01]  /*c9c0*/  ULDC.64 UR4, c[0x4][0x18] ;  /* 0x0100060000047ab9 */ /* 0x000fe20000000a00 */
[----:B------:R-:W-:Y:S01]  /*c9d0*/  MOV R4, UR6 ;  /* 0x0000000600047c02 */ /* 0x000fe20008000f00 */
[----:B------:R-:W-:Y:S01]  /*c9e0*/  IMAD.U32 R5, RZ, RZ, UR7 ;  /* 0x00000007ff057e24 */ /* 0x000fe2000f8e00ff */
[----:B------:R-:W0:Y:S01]  /*c9f0*/  LDC.64 R2, c[0x4][R2] ;  /* 0x0100000002027b82 */ /* 0x000e220000000a00 */
        /* <DEDUP_REMOVED lines=8> */
[----:B0-----:R-:W-:Y:S05]  /*ca80*/  CALL.ABS.NOINC R2 ;  /* 0x0000000002007343 */ /* 0x001fea0003c00000 */
.L_x_172:
[----:B------:R-:W2:Y:S01]  /*ca90*/  LDL.LU R2, [R1] ;  /* 0x0000000001027983 */ /* 0x000ea20000300800 */
[----:B------:R-:W-:Y:S01]  /*caa0*/  ULDC.64 UR4, c[0x0][0x9f8] ;  /* 0x00027e0000047ab9 */ /* 0x000fe20000000a00 */
[----:B------:R-:W0:Y:S02]  /*cab0*/  LDC R0, c[0x0][0x428] ;  /* 0x00010a00ff007b82 */ /* 0x000e240000000800 */
[----:B------:R-:W3:Y:S04]  /*cac0*/  LDL.LU R21, [R1+0x4] ;  /* 0x0000040001157983 */ /* 0x000ee80000300800 */
[----:B------:R-:W4:Y:S01]  /*cad0*/  LDL.LU R20, [R1+0x10] ;  /* 0x0000100001147983 */ /* 0x000f220000300800 */
[----:B------:R-:W-:Y:S01]  /*cae0*/  ISETP.NE.U32.AND P0, PT, RZ, UR4, PT ;  /* 0x00000004ff007c0c */ /* 0x000fe2000bf05070 */
[----:B------:R-:W-:-:S03]  /*caf0*/  IMAD.MOV.U32 R6, RZ, RZ, R28 ;  /* 0x000000ffff067224 */ /* 0x000fc600078e001c */
[----:B------:R-:W-:Y:S02]  /*cb00*/  ISETP.NE.AND.EX P0, PT, RZ, UR5, PT, P0 ;  /* 0x00000005ff007c0c */ /* 0x000fe4000bf05300 */
[----:B------:R-:W-:-:S13]  /*cb10*/  ISETP.NE.AND P6, PT, R27, RZ, PT ;  /* 0x000000ff1b00720c */ /* 0x000fda0003fc5270 */
[----:B------:R-:W-:-:S05]  /*cb20*/  VOTEU.ALL UP1, P6 ;  /* 0x00000000003f7886 */ /* 0x000fca0003020000 */
[----:B------:R-:W-:-:S04]  /*cb30*/  @!UP1 UIADD3 UR8, UP0, UR38, 0x270, URZ ;  /* 0x0000027026089890 */ /* 0x000fc8000ff1e03f */
[----:B------:R-:W-:-:S03]  /*cb40*/  @!UP1 UIADD3.X UR9, URZ, UR39, URZ, UP0, !UPT ;  /* 0x000000273f099290 */ /* 0x000fc600087fe43f */
[----:B------:R-:W-:Y:S01]  /*cb50*/  VOTEU.ALL UP0, P6 ;  /* 0x00000000003f7886 */ /* 0x000fe20003000000 */
[----:B--2---:R-:W-:-:S04]  /*cb60*/  @P0 IADD3 R2, P1, R2, UR4, RZ ;  /* 0x0000000402020c10 */ /* 0x004fc8000ff3e0ff */
[----:B---3--:R-:W-:Y:S01]  /*cb70*/  @P0 IADD3.X R3, R21, UR5, RZ, P1, !PT ;  /* 0x0000000515030c10 */ /* 0x008fe20008ffe4ff */
[----:B------:R-:W-:-:S04]  /*cb80*/  ULDC.64 UR4, c[0x0][0xa00] ;  /* 0x0002800000047ab9 */ /* 0x000fc80000000a00 */
[----:B------:R2:W5:Y:S01]  /*cb90*/  @P0 LDG.E R6, desc[UR60][R2.64] ;  /* 0x0000003c02060981 */ /* 0x000562000c1e1900 */
[----:B0-----:R-:W-:Y:S01]  /*cba0*/  ISETP.NE.AND P0, PT, R0, 0x1, PT ;  /* 0x000000010000780c */ /* 0x001fe20003f05270 */
[----:B------:R-:W-:Y:S01]  /*cbb0*/  IMAD.MOV.U32 R0, RZ, RZ, R18 ;  /* 0x000000ffff007224 */ /* 0x000fe200078e0012 */
[----:B------:R-:W-:Y:S01]  /*cbc0*/  PLOP3.LUT P1, PT, P6, PT, PT, 0x8, 0x0 ;  /* 0x000000000000781c */ /* 0x000fe2000372e170 */
[----:B----4-:R-:W-:-:S10]  /*cbd0*/  IMAD R17, R17, 0xc0, R20 ;  /* 0x000000c011117824 */ /* 0x010fd400078e0214 */
[----:B------:R-:W0:Y:S08]  /*cbe0*/  @P0 LDC R5, c[0x0][0x42c] ;  /* 0x00010b00ff050b82 */ /* 0x000e300000000800 */
[----:B------:R-:W3:Y:S01]  /*cbf0*/  @P0 LDC R7, c[0x0][0x430] ;  /* 0x00010c00ff070b82 */ /* 0x000ee20000000800 */
[----:B0-----:R-:W-:-:S05]  /*cc00*/  @P0 IMAD.HI.U32 R4, R18, R5, RZ ;  /* 0x0000000512040227 */ /* 0x001fca00078e00ff */
[----:B---3--:R-:W-:Y:S02]  /*cc10*/  @P0 SHF.R.U32.HI R0, RZ, R7, R4 ;  /* 0x00000007ff000219 */ /* 0x008fe40000011604 */
[----:B------:R-:W-:-:S04]  /*cc20*/  ISETP.NE.U32.AND P0, PT, RZ, UR4, PT ;  /* 0x00000004ff007c0c */ /* 0x000fc8000bf05070 */
[----:B------:R-:W-:-:S04]  /*cc30*/  ISETP.NE.AND.EX P0, PT, RZ, UR5, PT, P0 ;  /* 0x00000005ff007c0c */ /* 0x000fc8000bf05300 */
[----:B--2---:R-:W-:-:S09]  /*cc40*/  SEL R9, R28, RZ, !P0 ;  /* 0x000000ff1c097207 */ /* 0x004fd20004000000 */
.L_x_174:
        /* <DEDUP_REMOVED lines=9> */
[----:B0-----:R-:W-:Y:S05]  /*cce0*/  @P1 BRA.U.ANY `(.L_x_174) ;  /* 0xfffffffd00d81947 */ /* 0x001fea000393ffff */
[----:B------:R-:W-:Y:S01]  /*ccf0*/  ISETP.NE.AND P2, PT, R27, RZ, PT ;  /* 0x000000ff1b00720c */ /* 0x000fe20003f45270 */
[----:B------:R-:W-:-:S03]  /*cd00*/  UMOV UR4, 0x20 ;  /* 0x0000002000047882 */ /* 0x000fc60000000000 */
[----:B------:R-:W-:-:S09]  /*cd10*/  PLOP3.LUT P1, PT, P2, PT, PT, 0x8, 0x0 ;  /* 0x000000000000781c */ /* 0x000fd2000172e170 */
[----:B------:R-:W-:-:S05]  /*cd20*/  VOTEU.ALL UP0, P2 ;  /* 0x00000000003f7886 */ /* 0x000fca0001000000 */
.L_x_175:
        /* <DEDUP_REMOVED lines=13> */
.L_x_176:
        /* <DEDUP_REMOVED lines=9> */
[----:B------:R-:W0:Y:S01]  /*ce90*/  LDC.64 R2, c[0x0][0x3f8] ;  /* 0x0000fe00ff027b82 */ /* 0x000e220000000a00 */
[----:B------:R-:W-:Y:S02]  /*cea0*/  ULDC.64 UR4, c[0x0][0xa08] ;  /* 0x0002820000047ab9 */ /* 0x000fe40000000a00 */
[----:B0-----:R-:W-:Y:S01]  /*ceb0*/  LOP3.LUT P0, RZ, R2, UR4, RZ, 0xfc, !PT ;  /* 0x0000000402ff7c12 */ /* 0x001fe2000f80fcff */
[----:B------:R-:W-:-:S03]  /*cec0*/  UMOV UR4, 0xffffffff ;  /* 0xffffffff00047882 */ /* 0x000fc60000000000 */
[----:B------:R-:W-:-:S04]  /*ced0*/  LOP3.LUT P0, RZ, R3, UR5, RZ, 0xfc, P0 ;  /* 0x0000000503ff7c12 */ /* 0x000fc8000800fcff */
[----:B-----5:R-:W-:Y:S01]  /*cee0*/  SEL R7, R6, RZ, !P0 ;  /* 0x000000ff06077207 */ /* 0x020fe20004000000 */
[----:B------:R-:W-:Y:S08]  /*cef0*/  BRA.DIV UR4, `(.L_x_177) ;  /* 0x00000032042c7947 */ /* 0x000ff0000b800000 */
.L_x_247:
[----:B------:R-:W-:Y:S01]  /*cf00*/  UMOV UR4, 0xffffffff ;  /* 0xffffffff00047882 */ /* 0x000fe20000000000 */
[----:B------:R-:W-:Y:S01]  /*cf10*/  SHF.R.S32.HI R8, RZ, 0x1f, R6 ;  /* 0x0000001fff087819 */ /* 0x000fe20000011406 */
[----:B------:R-:W-:Y:S01]  /*cf20*/  VIADD R10, R29, 0xffffffff ;  /* 0xffffffff1d0a7836 */ /* 0x000fe20000000000 */
[----:B------:R-:W-:Y:S06]  /*cf30*/  BRA.DIV UR4, `(.L_x_178) ;  /* 0x0000003204507947 */ /* 0x000fec000b800000 */
[----:B------:R-:W-:-:S13]  /*cf40*/  ELECT P6, URZ, PT ;  /* 0x00000000003f782f */ /* 0x000fda00038c0000 */
.L_x_250:
[----:B------:R-:W-:Y:S05]  /*cf50*/  @!P6 BRA `(.L_x_179) ;  /* 0x0000000000fce947 */ /* 0x000fea0003800000 */
[----:B------:R-:W-:Y:S01]  /*cf60*/  ISETP.NE.U32.AND P0, PT, R2, RZ, PT ;  /* 0x000000ff0200720c */ /* 0x000fe20003f05070 */
[----:B------:R-:W-:-:S03]  /*cf70*/  IMAD.MOV.U32 R25, RZ, RZ, R10 ;  /* 0x000000ffff197224 */ /* 0x000fc600078e000a */
[----:B------:R-:W-:-:S13]  /*cf80*/  ISETP.NE.AND.EX P0, PT, R3, RZ, PT, P0 ;  /* 0x000000ff0300720c */ /* 0x000fda0003f05300 */
[----:B------:R-:W-:Y:S05]  /*cf90*/  @!P0 BRA `(.L_x_180) ;  /* 0x0000000000488947 */ /* 0x000fea0003800000 */
[----:B------:R-:W0:Y:S01]  /*cfa0*/  LDC R25, c[0x0][0x41c] ;  /* 0x00010700ff197b82 */ /* 0x000e220000000800 */
[----:B------:R-:W-:Y:S01]  /*cfb0*/  IMAD.MOV.U32 R7, RZ, RZ, R10 ;  /* 0x000000ffff077224 */ /* 0x000fe200078e000a */
[----:B------:R-:W-:Y:S02]  /*cfc0*/  ULDC.64 UR4, c[0x0][0x408] ;  /* 0x0001020000047ab9 */ /* 0x000fe40000000a00 */
[----:B------:R-:W-:-:S04]  /*cfd0*/  IMAD R11, R8, UR4, RZ ;  /* 0x00000004080b7c24 */ /* 0x000fc8000f8e02ff */
[----:B------:R-:W-:Y:S01]  /*cfe0*/  IMAD R11, R6, UR5, R11 ;  /* 0x00000005060b7c24 */ /* 0x000fe2000f8e020b */
[----:B0-----:R-:W-:-:S13]  /*cff0*/  ISETP.NE.AND P0, PT, R25, 0x1, PT ;  /* 0x000000011900780c */ /* 0x001fda0003f05270 */
[----:B------:R-:W0:Y:S02]  /*d000*/  @P0 LDC.64 R4, c[0x0][0x420] ;  /* 0x00010800ff040b82 */ /* 0x000e240000000a00 */
[----:B0-----:R-:W-:-:S05]  /*d010*/  @P0 IMAD.HI.U32 R4, R10, R4, RZ ;  /* 0x000000040a040227 */ /* 0x001fca00078e00ff */
[----:B------:R-:W-:-:S04]  /*d020*/  @P0 SHF.R.U32.HI R7, RZ, R5, R4 ;  /* 0x00000005ff070219 */ /* 0x000fc80000011604 */
[----:B------:R-:W-:Y:S02]  /*d030*/  SHF.R.S32.HI R5, RZ, 0x1f, R7 ;  /* 0x0000001fff057819 */ /* 0x000fe40000011407 */
[----:B------:R-:W-:-:S05]  /*d040*/  MOV R4, R7 ;  /* 0x0000000700047202 */ /* 0x000fca0000000f00 */
[----:B------:R-:W-:-:S04]  /*d050*/  IMAD.WIDE.U32 R4, R6, UR4, R4 ;  /* 0x0000000406047c25 */ /* 0x000fc8000f8e0004 */
[----:B------:R-:W-:Y:S01]  /*d060*/  IMAD.IADD R5, R5, 0x1, R11 ;  /* 0x0000000105057824 */ /* 0x000fe200078e020b */
[----:B------:R-:W-:-:S04]  /*d070*/  LEA R12, P0, R4, R2, 0x2 ;  /* 0x00000002040c7211 */ /* 0x000fc800078010ff */
[----:B------:R-:W-:Y:S01]  /*d080*/  LEA.HI.X R13, R4, R3, R5, 0x2, P0 ;  /* 0x00000003040d7211 */ /* 0x000fe200000f1405 */
[----:B------:R-:W-:-:S04]  /*d090*/  IMAD.MOV R4, RZ, RZ, -R7 ;  /* 0x000000ffff047224 */ /* 0x000fc800078e0a07 */
[----:B------:R0:W5:Y:S01]  /*d0a0*/  LDG.E R7, desc[UR60][R12.64] ;  /* 0x0000003c0c077981 */ /* 0x000162000c1e1900 */
[----:B------:R-:W-:-:S07]  /*d0b0*/  IMAD R25, R25, R4, R10 ;  /* 0x0000000419197224 */ /* 0x000fce00078e020a */
.L_x_180:
[----:B------:R-:W-:Y:S01]  /*d0c0*/  IMAD R5, R22, 0x8, R26 ;  /* 0x0000000816057824 */ /* 0x000fe200078e021a */
[----:B------:R-:W-:-:S04]  /*d0d0*/  SHF.L.U32 R4, R24, 0x1f, RZ ;  /* 0x0000001f18047819 */ /* 0x000fc800000006ff */
[----:B------:R-:W2:Y:S02]  /*d0e0*/  SYNCS.PHASECHK.TRANS64.TRYWAIT P0, [R5+URZ+0x31c40], R4 ;  /* 0x031c4004050075a7 */ /* 0x000ea4000800017f */
[----:B--2---:R-:W-:Y:S05]  /*d0f0*/  @!P0 BRA `(.L_x_181) ;  /* 0x0000003000008947 */ /* 0x004fea0003800000 */
.L_x_251:
[----:B------:R-:W3:Y:S02]  /*d100*/  S2R R11, SR_TID.X ;  /* 0x00000000000b7919 */ /* 0x000ee40000002100 */
[----:B---3--:R-:W-:-:S04]  /*d110*/  LOP3.LUT R11, R11, 0x7f, RZ, 0xc0, !PT ;  /* 0x0000007f0b0b7812 */ /* 0x008fc800078ec0ff */
[----:B------:R-:W-:-:S13]  /*d120*/  ISETP.NE.AND P0, PT, R11, RZ, PT ;  /* 0x000000ff0b00720c */ /* 0x000fda0003f05270 */
[----:B------:R-:W-:Y:S05]  /*d130*/  @P0 BRA `(.L_x_182) ;  /* 0x0000000000140947 */ /* 0x000fea0003800000 */
[----:B------:R-:W-:Y:S01]  /*d140*/  ISETP.NE.AND P1, PT, R27, RZ, PT ;  /* 0x000000ff1b00720c */ /* 0x000fe20003f25270 */
[----:B--2---:R-:W-:-:S04]  /*d150*/  IMAD.MOV.U32 R4, RZ, RZ, 0x6c00 ;  /* 0x00006c00ff047424 */ /* 0x004fc800078e00ff */
[----:B------:R3:W-:Y:S08]  /*d160*/  SYNCS.ARRIVE.TRANS64 RZ, [R5+URZ+0x31c30], R4 ;  /* 0x031c300405ff79a7 */ /* 0x0007f0000800003f */
[----:B------:R-:W-:Y:S05]  /*d170*/  @!P1 BRA `(.L_x_182) ;  /* 0x0000000000049947 */ /* 0x000fea0003800000 */
[----:B------:R-:W-:Y:S01]  /*d180*/  BPT.TRAP 0x1 ;  /* 0x000000040000795c */ /* 0x000fe20000300000 */
.L_x_182:
[----:B--23--:R-:W-:Y:S01]  /*d190*/  IMAD R4, R22, 0x6c00, R26 ;  /* 0x00006c0016047824 */ /* 0x00cfe200078e021a */
[----:B------:R-:W-:Y:S01]  /*d1a0*/  R2UR UR11, R25 ;  /* 0x00000000190b72ca */ /* 0x000fe200000e0000 */
[----:B------:R-:W-:Y:S01]  /*d1b0*/  UIADD3 UR4, UP0, UR38, 0x370, URZ ;  /* 0x0000037026047890 */ /* 0x000fe2000ff1e03f */
[----:B------:R-:W-:Y:S01]  /*d1c0*/  R2UR UR5, R23 ;  /* 0x00000000170572ca */ /* 0x000fe200000e0000 */
[----:B------:R-:W-:Y:S01]  /*d1d0*/  UMOV UR10, URZ ;  /* 0x0000003f000a7c82 */ /* 0x000fe20008000000 */
[----:B------:R-:W-:Y:S01]  /*d1e0*/  R2UR UR9, R5 ;  /* 0x00000000050972ca */ /* 0x000fe200000e0000 */
[----:B------:R-:W-:Y:S01]  /*d1f0*/  UMOV UR6, 0x0 ;  /* 0x0000000000067882 */ /* 0x000fe20000000000 */
[----:B------:R-:W-:Y:S01]  /*d200*/  R2UR UR8, R4 ;  /* 0x00000000040872ca */ /* 0x000fe200000e0000 */
[----:B------:R-:W-:Y:S01]  /*d210*/  UMOV UR7, 0x14f00000 ;  /* 0x14f0000000077882 */ /* 0x000fe20000000000 */
[----:B------:R-:W-:Y:S01]  /*d220*/  R2UR UR12, R0 ;  /* 0x00000000000c72ca */ /* 0x000fe200000e0000 */
[----:B------:R-:W-:Y:S01]  /*d230*/  UMOV UR16, 0x20 ;  /* 0x0000002000107882 */ /* 0x000fe20000000000 */
[----:B-----5:R-:W-:-:S05]  /*d240*/  R2UR UR13, R7 ;  /* 0x00000000070d72ca */ /* 0x020fca00000e0000 */
[----:B------:R-:W-:Y:S02]  /*d250*/  UIMAD UR11, UR11, 0x90, UR5 ;  /* 0x000000900b0b78a4 */ /* 0x000fe4000f8e0205 */
[----:B------:R-:W-:Y:S02]  /*d260*/  UIADD3 UR9, UR9, 0x31c30, URZ ;  /* 0x00031c3009097890 */ /* 0x000fe4000fffe03f */
[----:B------:R-:W-:Y:S02]  /*d270*/  UIADD3 UR14, UR8, 0x16a00, URZ ;  /* 0x00016a00080e7890 */ /* 0x000fe4000fffe03f */
[----:B------:R-:W-:Y:S02]  /*d280*/  UIADD3.X UR5, URZ, UR39, URZ, UP0, !UPT ;  /* 0x000000273f057290 */ /* 0x000fe400087fe43f */
        /* <DEDUP_REMOVED lines=12> */
.L_x_179:
[----:B------:R-:W2:Y:S01]  /*d350*/  LDL.LU R11, [R1+0xc] ;  /* 0x00000c00010b7983 */ /* 0x000ea20000300800 */
[----:B------:R-:W-:Y:S05]  /*d360*/  WARPSYNC.ALL ;  /* 0x0000000000007948 */ /* 0x000fea0003800000 */
        /* <DEDUP_REMOVED lines=15> */
[----:B------:R-:W-:Y:S01]  /*d460*/  BAR.SYNC.DEFER_BLOCKING 0x8, 0x1a0 ;  /* 0x0206800000007b1d */ /* 0x000fe20000010000 */
[----:B------:R-:W-:Y:S01]  /*d470*/  UIADD3 UR9, UR24, 0x31c00, URZ ;  /* 0x00031c0018097890 */ /* 0x000fe2000fffe03f */
[----:B------:R-:W-:Y:S01]  /*d480*/  @P0 R2UR UR19, R17 ;  /* 0x00000000111302ca */ /* 0x000fe200000e0000 */
[----:B------:R-:W-:-:S03]  /*d490*/  UIADD3 UR16, UR24, 0x10a00, URZ ;  /* 0x00010a0018107890 */ /* 0x000fc6000fffe03f */
[----:B------:R-:W-:Y:S01]  /*d4a0*/  UMOV UR15, 0x12f00000 ;  /* 0x12f00000000f7882 */ /* 0x000fe20000000000 */
[----:B------:R-:W-:Y:S01]  /*d4b0*/  UMOV UR18, 0x20 ;  /* 0x0000002000127882 */ /* 0x000fe20000000000 */
[----:B------:R-:W-:Y:S01]  /*d4c0*/  UMOV UR17, UR9 ;  /* 0x0000000900117c82 */ /* 0x000fe20008000000 */
[----:B------:R-:W-:Y:S01]  /*d4d0*/  UMOV UR22, 0x0 ;  /* 0x0000000000167882 */ /* 0x000fe20000000000 */
[----:B------:R-:W-:Y:S01]  /*d4e0*/  UMOV UR23, 0x12f00000 ;  /* 0x12f0000000177882 */ /* 0x000fe20000000000 */
[----:B------:R-:W-:Y:S01]  /*d4f0*/  BSSY B0, `(.L_x_183) ;  /* 0x0000012000007945 */ /* 0x000fe20003800000 */
[----:B------:R3:W-:Y:S01]  /*d500*/  @P0 SYNCS.ARRIVE.TRANS64 RZ, [R26+URZ+0x31c00], R5 ;  /* 0x031c00051aff09a7 */ /* 0x0007e2000800003f */
[----:B------:R4:W-:Y:S02]  /*d510*/  UTMALDG.4D [UR8], [UR4], desc[UR6] ;  /* 0x00000608040075b4 */ /* 0x0009e40008019000 */
[----:B------:R0:W-:Y:S01]  /*d520*/  UTMALDG.4D [UR16], [UR4], desc[UR14] ;  /* 0x00000e10040075b4 */ /* 0x0001e20008019000 */
[----:B----4-:R-:W-:Y:S01]  /*d530*/  @P0 R2UR UR13, R9 ;  /* 0x00000000090d02ca */ /* 0x010fe200000e0000 */
[----:B------:R-:W-:Y:S01]  /*d540*/  UIADD3 UR8, UR24, 0x13a00, URZ ;  /* 0x00013a0018087890 */ /* 0x000fe2000fffe03f */
[----:B------:R-:W-:Y:S01]  /*d550*/  @P0 R2UR UR12, R18 ;  /* 0x00000000120c02ca */ /* 0x000fe200000e0000 */
[----:B------:R-:W-:Y:S01]  /*d560*/  UMOV UR10, 0x40 ;  /* 0x00000040000a7882 */ /* 0x000fe20000000000 */
[----:B------:R-:W-:-:S13]  /*d570*/  @P0 R2UR UR11, R17 ;  /* 0x00000000110b02ca */ /* 0x000fda00000e0000 */
[----:B------:R0:W-:Y:S01]  /*d580*/  UTMALDG.4D [UR8], [UR4], desc[UR22] ;  /* 0x00001608040075b4 */ /* 0x0001e20008019000 */
[----:B--2---:R-:W-:-:S05]  /*d590*/  VIADD R11, R11, 0x1 ;  /* 0x000000010b0b7836 */ /* 0x004fca0000000000 */
[----:B------:R-:W-:Y:S01]  /*d5a0*/  LEA.HI R4, R11, R11, RZ, 0x1 ;  /* 0x0000000b0b047211 */ /* 0x000fe200078f08ff */
[----:B------:R0:W-:Y:S03]  /*d5b0*/  STL [R1+0xc], R11 ;  /* 0x00000c0b01007387 */ /* 0x0001e60000100800 */
[----:B------:R-:W-:-:S04]  /*d5c0*/  LOP3.LUT R4, R4, 0xfffffffe, RZ, 0xc0, !PT ;  /* 0xfffffffe04047812 */ /* 0x000fc800078ec0ff */
[----:B------:R-:W-:-:S04]  /*d5d0*/  IADD3 R4, R11, -R4, RZ ;  /* 0x800000040b047210 */ /* 0x000fc80007ffe0ff */
[----:B---3--:R-:W-:-:S04]  /*d5e0*/  SHF.L.U32 R5, R4, 0x1f, RZ ;  /* 0x0000001f04057819 */ /* 0x008fc800000006ff */
[----:B------:R-:W2:Y:S02]  /*d5f0*/  SYNCS.PHASECHK.TRANS64.TRYWAIT P0, [R26+URZ+0x31c20], R5 ;  /* 0x031c20051a0075a7 */ /* 0x000ea4000800017f */
[----:B0-2---:R-:W-:Y:S05]  /*d600*/  @!P0 BRA `(.L_x_184) ;  /* 0x0000002800d08947 */ /* 0x005fea0003800000 */
.L_x_252:
[----:B------:R-:W-:Y:S05]  /*d610*/  BSYNC B0 ;  /* 0x0000000000007941 */ /* 0x000fea0003800000 */
.L_x_183:
[----:B------:R-:W2:Y:S01]  /*d620*/  LDL.LU R4, [R1+0x8] ;  /* 0x0000080001047983 */ /* 0x000ea20000300800 */
[----:B------:R-:W-:Y:S01]  /*d630*/  BSSY B0, `(.L_x_185) ;  /* 0x0000167000007945 */ /* 0x000fe20003800000 */
[----:B--2---:R-:W-:-:S13]  /*d640*/  ISETP.GE.AND P0, PT, R4, 0x91, PT ;  /* 0x000000910400780c */ /* 0x004fda0003f06270 */
[----:B------:R-:W-:Y:S05]  /*d650*/  @!P0 BRA `(.L_x_186) ;  /* 0x0000001400908947 */ /* 0x000fea0003800000 */
[----:B------:R-:W-:Y:S01]  /*d660*/  IMAD.MOV R11, RZ, RZ, -R29 ;  /* 0x000000ffff0b7224 */ /* 0x000fe200078e0a1d */
[----:B------:R-:W-:Y:S01]  /*d670*/  BSSY B1, `(.L_x_187) ;  /* 0x000007a000017945 */ /* 0x000fe20003800000 */
[----:B------:R-:W-:Y:S02]  /*d680*/  IMAD.MOV.U32 R4, RZ, RZ, 0x1 ;  /* 0x00000001ff047424 */ /* 0x000fe400078e00ff */
[----:B------:R-:W-:-:S03]  /*d690*/  VIADD R9, R29, 0xfffffffe ;  /* 0xfffffffe1d097836 */ /* 0x000fc60000000000 */
[----:B------:R-:W-:-:S05]  /*d6a0*/  VIADDMNMX R11, R11, R4, 0xffffffff, !PT ;  /* 0xffffffff0b0b7446 */ /* 0x000fca0007800104 */
[----:B------:R-:W-:-:S05]  /*d6b0*/  IMAD.IADD R4, R29, 0x1, R11 ;  /* 0x000000011d047824 */ /* 0x000fca00078e020b */
[----:B------:R-:W-:-:S04]  /*d6c0*/  LOP3.LUT R4, R4, 0x1, RZ, 0xc0, !PT ;  /* 0x0000000104047812 */ /* 0x000fc800078ec0ff */
[----:B------:R-:W-:-:S13]  /*d6d0*/  ISETP.NE.U32.AND P0, PT, R4, 0x1, PT ;  /* 0x000000010400780c */ /* 0x000fda0003f05070 */
[----:B------:R-:W-:Y:S05]  /*d6e0*/  @P0 BRA `(.L_x_188) ;  /* 0x0000000400c80947 */ /* 0x000fea0003800000 */
[----:B------:R-:W-:Y:S01]  /*d6f0*/  VIADD R12, R22, 0x1 ;  /* 0x00000001160c7836 */ /* 0x000fe20000000000 */
[----:B------:R-:W-:Y:S04]  /*d700*/  BSSY B2, `(.L_x_189) ;  /* 0x000006d000027945 */ /* 0x000fe80003800000 */
[----:B------:R-:W-:-:S04]  /*d710*/  ISETP.NE.AND P0, PT, R12, 0x2, PT ;  /* 0x000000020c00780c */ /* 0x000fc80003f05270 */
[----:B------:R-:W-:Y:S02]  /*d720*/  SEL R13, RZ, 0x1, P0 ;  /* 0x00000001ff0d7807 */ /* 0x000fe40000000000 */
[----:B------:R-:W-:Y:S02]  /*d730*/  SEL R12, R12, RZ, P0 ;  /* 0x000000ff0c0c7207 */ /* 0x000fe40000000000 */
[----:B------:R-:W-:Y:S01]  /*d740*/  LOP3.LUT R13, R24, R13, RZ, 0x3c, !PT ;  /* 0x0000000d180d7212 */ /* 0x000fe200078e3cff */
[----:B------:R-:W-:Y:S06]  /*d750*/  @!P6 BRA `(.L_x_190) ;  /* 0x00000004009ce947 */ /* 0x000fec0003800000 */
[----:B------:R-:W-:Y:S01]  /*d760*/  ISETP.NE.U32.AND P0, PT, R2, RZ, PT ;  /* 0x000000ff0200720c */ /* 0x000fe20003f05070 */
[----:B------:R-:W-:-:S03]  /*d770*/  IMAD.MOV.U32 R4, RZ, RZ, R7 ;  /* 0x000000ffff047224 */ /* 0x000fc600078e0007 */
[----:B------:R-:W-:-:S13]  /*d780*/  ISETP.NE.AND.EX P0, PT, R3, RZ, PT, P0 ;  /* 0x000000ff0300720c */ /* 0x000fda0003f05300 */
[----:B------:R-:W-:Y:S05]  /*d790*/  @!P0 BRA `(.L_x_191) ;  /* 0x0000000000488947 */ /* 0x000fea0003800000 */
[----:B------:R-:W2:Y:S01]  /*d7a0*/  LDC R17, c[0x0][0x41c] ;  /* 0x00010700ff117b82 */ /* 0x000ea20000000800 */
[----:B------:R-:W-:Y:S01]  /*d7b0*/  MOV R14, R9 ;  /* 0x00000009000e7202 */ /* 0x000fe20000000f00 */
[----:B------:R-:W-:Y:S02]  /*d7c0*/  ULDC.64 UR4, c[0x0][0x408] ;  /* 0x0001020000047ab9 */ /* 0x000fe40000000a00 */
[----:B------:R-:W-:-:S04]  /*d7d0*/  IMAD R15, R8, UR4, RZ ;  /* 0x00000004080f7c24 */ /* 0x000fc8000f8e02ff */
[----:B------:R-:W-:Y:S01]  /*d7e0*/  IMAD R15, R6, UR5, R15 ;  /* 0x00000005060f7c24 */ /* 0x000fe2000f8e020f */
[----:B--2---:R-:W-:-:S13]  /*d7f0*/  ISETP.NE.AND P0, PT, R17, 0x1, PT ;  /* 0x000000011100780c */ /* 0x004fda0003f05270 */
[----:B0-----:R-:W0:Y:S02]  /*d800*/  @P0 LDC.64 R4, c[0x0][0x420] ;  /* 0x00010800ff040b82 */ /* 0x001e240000000a00 */
[----:B0-----:R-:W-:-:S05]  /*d810*/  @P0 IMAD.HI.U32 R4, R9, R4, RZ ;  /* 0x0000000409040227 */ /* 0x001fca00078e00ff */
[----:B------:R-:W-:-:S04]  /*d820*/  @P0 SHF.R.U32.HI R14, RZ, R5, R4 ;  /* 0x00000005ff0e0219 */ /* 0x000fc80000011604 */
[--C-:B------:R-:W-:Y:S01]  /*d830*/  SHF.R.S32.HI R5, RZ, 0x1f, R14.reuse ;  /* 0x0000001fff057819 */ /* 0x100fe2000001140e */
[----:B------:R-:W-:-:S04]  /*d840*/  IMAD.MOV.U32 R4, RZ, RZ, R14 ;  /* 0x000000ffff047224 */ /* 0x000fc800078e000e */
[----:B------:R-:W-:-:S04]  /*d850*/  IMAD.WIDE.U32 R4, R6, UR4, R4 ;  /* 0x0000000406047c25 */ /* 0x000fc8000f8e0004 */
[----:B------:R-:W-:Y:S01]  /*d860*/  IMAD.IADD R15, R15, 0x1, R5 ;  /* 0x000000010f0f7824 */ /* 0x000fe200078e0205 */
[----:B------:R-:W-:-:S04]  /*d870*/  LEA R2, P0, R4, R2, 0x2 ;  /* 0x0000000204027211 */ /* 0x000fc800078010ff */
[----:B------:R-:W-:Y:S01]  /*d880*/  LEA.HI.X R3, R4, R3, R15, 0x2, P0 ;  /* 0x0000000304037211 */ /* 0x000fe200000f140f */
[----:B------:R-:W-:-:S04]  /*d890*/  IMAD.MOV R4, RZ, RZ, -R14 ;  /* 0x000000ffff047224 */ /* 0x000fc800078e0a0e */
[----:B------:R-:W-:Y:S02]  /*d8a0*/  IMAD R9, R17, R4, R9 ;  /* 0x0000000411097224 */ /* 0x000fe400078e0209 */
[----:B------:R2:W5:Y:S05]  /*d8b0*/  LDG.E R4, desc[UR60][R2.64] ;  /* 0x0000003c02047981 */ /* 0x00056a000c1e1900 */
.L_x_191:
[----:B--2---:R-:W-:Y:S01]  /*d8c0*/  IMAD R3, R12, 0x8, R26 ;  /* 0x000000080c037824 */ /* 0x004fe200078e021a */
[----:B------:R-:W-:-:S04]  /*d8d0*/  SHF.L.U32 R2, R13, 0x1f, RZ ;  /* 0x0000001f0d027819 */ /* 0x000fc800000006ff */
[----:B------:R-:W2:Y:S02]  /*d8e0*/  SYNCS.PHASECHK.TRANS64.TRYWAIT P0, [R3+URZ+0x31c40], R2 ;  /* 0x031c4002030075a7 */ /* 0x000ea4000800017f */
[----:B--2---:R-:W-:Y:S05]  /*d8f0*/  @!P0 BRA `(.L_x_192) ;  /* 0x0000002800288947 */ /* 0x004fea0003800000 */
.L_x_253:
[----:B0-----:R-:W0:Y:S02]  /*d900*/  S2R R5, SR_TID.X ;  /* 0x0000000000057919 */ /* 0x001e240000002100 */
[----:B0-----:R-:W-:-:S04]  /*d910*/  LOP3.LUT R5, R5, 0x7f, RZ, 0xc0, !PT ;  /* 0x0000007f05057812 */ /* 0x001fc800078ec0ff */
[----:B------:R-:W-:-:S13]  /*d920*/  ISETP.NE.AND P1, PT, R5, RZ, PT ;  /* 0x000000ff0500720c */ /* 0x000fda0003f25270 */
[----:B------:R-:W-:Y:S05]  /*d930*/  @P1 BRA `(.L_x_193) ;  /* 0x0000000000141947 */ /* 0x000fea0003800000 */
[----:B------:R-:W-:Y:S01]  /*d940*/  ISETP.NE.AND P0, PT, R27, RZ, PT ;  /* 0x000000ff1b00720c */ /* 0x000fe20003f05270 */
[----:B--2---:R-:W-:-:S04]  /*d950*/  IMAD.MOV.U32 R2, RZ, RZ, 0x6c00 ;  /* 0x00006c00ff027424 */ /* 0x004fc800078e00ff */
[----:B------:R0:W-:Y:S08]  /*d960*/  SYNCS.ARRIVE.TRANS64 RZ, [R3+URZ+0x31c30], R2 ;  /* 0x031c300203ff79a7 */ /* 0x0001f0000800003f */
[----:B------:R-:W-:Y:S05]  /*d970*/  @!P0 BRA `(.L_x_193) ;  /* 0x0000000000048947 */ /* 0x000fea0003800000 */
[----:B------:R-:W-:Y:S01]  /*d980*/  BPT.TRAP 0x1 ;  /* 0x000000040000795c */ /* 0x000fe20000300000 */
.L_x_193:
[----:B0-2---:R-:W-:Y:S01]  /*d990*/  IMAD R2, R12, 0x6c00, R26 ;  /* 0x00006c000c027824 */ /* 0x005fe200078e021a */
        /* <DEDUP_REMOVED lines=9> */
[----:B------:R-:W-:Y:S01]  /*da30*/  VIADD R3, R26, 0x31c00 ;  /* 0x00031c001a037836 */ /* 0x000fe20000000000 */
[----:B-----5:R-:W-:Y:S01]  /*da40*/  R2UR UR13, R4 ;  /* 0x00000000040d72ca */ /* 0x020fe200000e0000 */
[----:B------:R-:W-:Y:S01]  /*da50*/  UMOV UR16, 0x20 ;  /* 0x0000002000107882 */ /* 0x000fe20000000000 */
[----:B------:R-:W-:Y:S01]  /*da60*/  UMOV UR17, 0x40 ;  /* 0x0000004000117882 */ /* 0x000fe20000000000 */
[----:B------:R-:W-:-:S02]  /*da70*/  SHF.L.U32 R5, R24, 0x1f, RZ ;  /* 0x0000001f18057819 */ /* 0x000fc400000006ff */
[----:B------:R-:W-:Y:S01]  /*da80*/  UIMAD UR11, UR11, 0x90, UR5 ;  /* 0x000000900b0b78a4 */ /* 0x000fe2000f8e0205 */
[----:B------:R-:W-:Y:S01]  /*da90*/  LEA R2, R22, R3, 0x3 ;  /* 0x0000000316027211 */ /* 0x000fe200078e18ff */
[----:B------:R-:W-:Y:S02]  /*daa0*/  UIADD3 UR9, UR9, 0x31c30, URZ ;  /* 0x00031c3009097890 */ /* 0x000fe4000fffe03f */
[----:B------:R-:W-:Y:S02]  /*dab0*/  UIADD3 UR8, UR14, 0x16a00, URZ ;  /* 0x00016a000e087890 */ /* 0x000fe4000fffe03f */
[----:B------:R-:W-:Y:S02]  /*dac0*/  UIADD3.X UR5, URZ, UR39, URZ, UP0, !UPT ;  /* 0x000000273f057290 */ /* 0x000fe400087fe43f */
[----:B------:R-:W-:Y:S02]  /*dad0*/  UIADD3 UR15, UR14, 0x18e00, URZ ;  /* 0x00018e000e0f7890 */ /* 0x000fe4000fffe03f */
[----:B------:R-:W-:-:S05]  /*dae0*/  UIADD3 UR14, UR14, 0x1b200, URZ ;  /* 0x0001b2000e0e7890 */ /* 0x000fca000fffe03f */
[----:B------:R0:W-:Y:S02]  /*daf0*/  UTMALDG.4D [UR8], [UR4], desc[UR6] ;  /* 0x00000608040075b4 */ /* 0x0001e40008019000 */
[----:B0-----:R-:W-:Y:S01]  /*db00*/  UMOV UR8, UR15 ;  /* 0x0000000f00087c82 */ /* 0x001fe20008000000 */
[----:B------:R-:W-:Y:S02]  /*db10*/  UMOV UR10, UR16 ;  /* 0x00000010000a7c82 */ /* 0x000fe40008000000 */
[----:B------:R0:W-:Y:S02]  /*db20*/  UTMALDG.4D [UR8], [UR4], desc[UR6] ;  /* 0x00000608040075b4 */ /* 0x0001e40008019000 */
[----:B0-----:R-:W-:Y:S01]  /*db30*/  UMOV UR8, UR14 ;  /* 0x0000000e00087c82 */ /* 0x001fe20008000000 */
[----:B------:R-:W-:Y:S02]  /*db40*/  UMOV UR10, UR17 ;  /* 0x00000011000a7c82 */ /* 0x000fe40008000000 */
[----:B------:R0:W-:Y:S01]  /*db50*/  UTMALDG.4D [UR8], [UR4], desc[UR6] ;  /* 0x00000608040075b4 */ /* 0x0001e20008019000 */
[----:B------:R-:W2:Y:S02]  /*db60*/  SYNCS.PHASECHK.TRANS64.TRYWAIT P0, [R2+URZ+0x60], R5 ;  /* 0x00006005020075a7 */ /* 0x000ea4000800017f */
[----:B0-2---:R-:W-:Y:S05]  /*db70*/  @!P0 BRA `(.L_x_194) ;  /* 0x00000024009c8947 */ /* 0x005fea0003800000 */
.L_x_254:
[----:B------:R-:W-:Y:S05]  /*db80*/  @P1 BRA `(.L_x_195) ;  /* 0x0000000000181947 */ /* 0x000fea0003800000 */
[----:B------:R-:W-:Y:S01]  /*db90*/  ISETP.NE.AND P0, PT, R27, RZ, PT ;  /* 0x000000ff1b00720c */ /* 0x000fe20003f05270 */
[----:B0-----:R-:W-:Y:S02]  /*dba0*/  IMAD R2, R22, 0x8, R26 ;  /* 0x0000000816027824 */ /* 0x001fe400078e021a */
[----:B------:R-:W-:-:S04]  /*dbb0*/  IMAD.MOV.U32 R3, RZ, RZ, 0x6c00 ;  /* 0x00006c00ff037424 */ /* 0x000fc800078e00ff */
[----:B------:R2:W-:Y:S06]  /*dbc0*/  SYNCS.ARRIVE.TRANS64 RZ, [R2+URZ+0x31c50], R3 ;  /* 0x031c500302ff79a7 */ /* 0x0005ec000800003f */
[----:B------:R-:W-:Y:S05]  /*dbd0*/  @!P0 BRA `(.L_x_195) ;  /* 0x0000000000048947 */ /* 0x000fea0003800000 */
[----:B------:R-:W-:Y:S01]  /*dbe0*/  BPT.TRAP 0x1 ;  /* 0x000000040000795c */ /* 0x000fe20000300000 */
.L_x_195:
[C-C-:B0-2---:R-:W-:Y:S01]  /*dbf0*/  IMAD R2, R22.reuse, 0x8, R26.reuse ;  /* 0x0000000816027824 */ /* 0x145fe200078e021a */
[----:B------:R-:W-:Y:S01]  /*dc00*/  R2UR UR11, R25 ;  /* 0x00000000190b72ca */ /* 0x000fe200000e0000 */
[----:B------:R-:W-:Y:S01]  /*dc10*/  IMAD R3, R22, 0x6c00, R26 ;  /* 0x00006c0016037824 */ /* 0x000fe200078e021a */
        /* <DEDUP_REMOVED lines=12> */
[----:B------:R-:W-:Y:S02]  /*dce0*/  UIMAD UR11, UR11, 0x90, UR5 ;  /* 0x000000900b0b78a4 */ /* 0x000fe4000f8e0205 */
[----:B------:R-:W-:Y:S02]  /*dcf0*/  UIADD3 UR9, UR9, 0x31c50, URZ ;  /* 0x00031c5009097890 */ /* 0x000fe4000fffe03f */
[----:B------:R-:W-:Y:S02]  /*dd00*/  UIADD3 UR8, UR15, 0x200, URZ ;  /* 0x000002000f087890 */ /* 0x000fe4000fffe03f */
[----:B------:R-:W-:Y:S02]  /*dd10*/  UIADD3.X UR5, URZ, UR39, URZ, UP0, !UPT ;  /* 0x000000273f057290 */ /* 0x000fe400087fe43f */
[----:B------:R-:W-:Y:S02]  /*dd20*/  UIADD3 UR14, UR15, 0x2600, URZ ;  /* 0x000026000f0e7890 */ /* 0x000fe4000fffe03f */
[----:B------:R-:W-:-:S05]  /*dd30*/  UIADD3 UR15, UR15, 0x4a00, URZ ;  /* 0x00004a000f0f7890 */ /* 0x000fca000fffe03f */
[----:B------:R0:W-:Y:S02]  /*dd40*/  UTMALDG.4D [UR8], [UR4], desc[UR6] ;  /* 0x00000608040075b4 */ /* 0x0001e40008019000 */
[----:B0-----:R-:W-:Y:S01]  /*dd50*/  UMOV UR8, UR14 ;  /* 0x0000000e00087c82 */ /* 0x001fe20008000000 */
[----:B------:R-:W-:Y:S01]  /*dd60*/  UMOV UR10, UR16 ;  /* 0x00000010000a7c82 */ /* 0x000fe20008000000 */
[----:B------:R-:W-:Y:S01]  /*dd70*/  UMOV UR14, 0x40 ;  /* 0x00000040000e7882 */ /* 0x000fe20000000000 */
[----:B------:R0:W-:Y:S02]  /*dd80*/  UTMALDG.4D [UR8], [UR4], desc[UR6] ;  /* 0x00000608040075b4 */ /* 0x0001e40008019000 */
[----:B0-----:R-:W-:Y:S01]  /*dd90*/  UMOV UR8, UR15 ;  /* 0x0000000f00087c82 */ /* 0x001fe20008000000 */
[----:B------:R-:W-:Y:S02]  /*dda0*/  UMOV UR10, UR14 ;  /* 0x0000000e000a7c82 */ /* 0x000fe40008000000 */
[----:B------:R2:W-:Y:S02]  /*ddb0*/  UTMALDG.4D [UR8], [UR4], desc[UR6] ;  /* 0x00000608040075b4 */ /* 0x0005e40008019000 */
[----:B--2---:R-:W-:Y:S01]  /*ddc0*/  NOP ;  /* 0x0000000000007918 */ /* 0x004fe20000000000 */
.L_x_190:
[----:B------:R-:W-:Y:S05]  /*ddd0*/  BSYNC B2 ;  /* 0x0000000000027941 */ /* 0x000fea0003800000 */
.L_x_189:
[----:B------:R-:W-:Y:S01]  /*dde0*/  VIADD R9, R29, 0xfffffffd ;  /* 0xfffffffd1d097836 */ /* 0x000fe20000000000 */
[----:B------:R-:W-:Y:S01]  /*ddf0*/  MOV R22, R12 ;  /* 0x0000000c00167202 */ /* 0x000fe20000000f00 */
[----:B------:R-:W-:-:S07]  /*de00*/  IMAD.MOV.U32 R24, RZ, RZ, R13 ;  /* 0x000000ffff187224 */ /* 0x000fce00078e000d */
.L_x_188:
[----:B------:R-:W-:Y:S05]  /*de10*/  BSYNC B1 ;  /* 0x0000000000017941 */ /* 0x000fea0003800000 */
.L_x_187:
[----:B------:R-:W-:-:S05]  /*de20*/  IMAD.MOV R11, RZ, RZ, -R11 ;  /* 0x000000ffff0b7224 */ /* 0x000fca00078e0a0b */
[----:B------:R-:W-:-:S13]  /*de30*/  ISETP.NE.AND P0, PT, R10, R11, PT ;  /* 0x0000000b0a00720c */ /* 0x000fda0003f05270 */
[----:B------:R-:W-:Y:S05]  /*de40*/  @!P0 BRA `(.L_x_186) ;  /* 0x0000000c00948947 */ /* 0x000fea0003800000 */
[----:B------:R-:W-:-:S07]  /*de50*/  IMAD.MOV.U32 R4, RZ, RZ, R7 ;  /* 0x000000ffff047224 */ /* 0x000fce00078e0007 */
.L_x_210:
[----:B------:R-:W-:Y:S01]  /*de60*/  VIADD R10, R22, 0x1 ;  /* 0x00000001160a7836 */ /* 0x000fe20000000000 */
[----:B------:R-:W-:Y:S05]  /*de70*/  YIELD ;  /* 0x0000000000007946 */ /* 0x000fea0003800000 */
[----:B------:R-:W-:Y:S01]  /*de80*/  ISETP.NE.AND P0, PT, R10, 0x2, PT ;  /* 0x000000020a00780c */ /* 0x000fe20003f05270 */
[----:B------:R-:W-:Y:S03]  /*de90*/  BSSY B1, `(.L_x_196) ;  /* 0x000006c000017945 */ /* 0x000fe60003800000 */
[----:B------:R-:W-:-:S02]  /*dea0*/  SEL R11, RZ, 0x1, P0 ;  /* 0x00000001ff0b7807 */ /* 0x000fc40000000000 */
[----:B------:R-:W-:Y:S02]  /*deb0*/  SEL R10, R10, RZ, P0 ;  /* 0x000000ff0a0a7207 */ /* 0x000fe40000000000 */
[----:B------:R-:W-:Y:S01]  /*dec0*/  LOP3.LUT R11, R24, R11, RZ, 0x3c, !PT ;  /* 0x0000000b180b7212 */ /* 0x000fe200078e3cff */
[----:B------:R-:W-:Y:S06]  /*ded0*/  @!P6 BRA `(.L_x_197) ;  /* 0x00000004009ce947 */ /* 0x000fec0003800000 */
[----:B------:R-:W-:Y:S01]  /*dee0*/  ULDC.64 UR4, c[0x0][0x3f8] ;  /* 0x0000fe0000047ab9 */ /* 0x000fe20000000a00 */
[----:B------:R-:W-:Y:S01]  /*def0*/  IMAD.MOV.U32 R12, RZ, RZ, R9 ;  /* 0x000000ffff0c7224 */ /* 0x000fe200078e0009 */
[----:B------:R-:W-:-:S04]  /*df00*/  ISETP.NE.U32.AND P0, PT, RZ, UR4, PT ;  /* 0x00000004ff007c0c */ /* 0x000fc8000bf05070 */
[----:B------:R-:W-:-:S13]  /*df10*/  ISETP.NE.AND.EX P0, PT, RZ, UR5, PT, P0 ;  /* 0x00000005ff007c0c */ /* 0x000fda000bf05300 */
[----:B------:R-:W-:Y:S05]  /*df20*/  @!P0 BRA `(.L_x_198) ;  /* 0x0000000000488947 */ /* 0x000fea0003800000 */
[----:B------:R-:W2:Y:S01]  /*df30*/  LDC R12, c[0x0][0x41c] ;  /* 0x00010700ff0c7b82 */ /* 0x000ea20000000800 */
[----:B------:R-:W-:Y:S01]  /*df40*/  IMAD.MOV.U32 R13, RZ, RZ, R9 ;  /* 0x000000ffff0d7224 */ /* 0x000fe200078e0009 */
[----:B------:R-:W-:Y:S02]  /*df50*/  ULDC.64 UR6, c[0x0][0x408] ;  /* 0x0001020000067ab9 */ /* 0x000fe40000000a00 */
[----:B0-----:R-:W-:-:S04]  /*df60*/  IMAD R5, R8, UR6, RZ ;  /* 0x0000000608057c24 */ /* 0x001fc8000f8e02ff */
[----:B------:R-:W-:Y:S01]  /*df70*/  IMAD R5, R6, UR7, R5 ;  /* 0x0000000706057c24 */ /* 0x000fe2000f8e0205 */
[----:B--2---:R-:W-:-:S13]  /*df80*/  ISETP.NE.AND P0, PT, R12, 0x1, PT ;  /* 0x000000010c00780c */ /* 0x004fda0003f05270 */
[----:B------:R-:W0:Y:S02]  /*df90*/  @P0 LDC.64 R2, c[0x0][0x420] ;  /* 0x00010800ff020b82 */ /* 0x000e240000000a00 */
[----:B0-----:R-:W-:-:S05]  /*dfa0*/  @P0 IMAD.HI.U32 R2, R9, R2, RZ ;  /* 0x0000000209020227 */ /* 0x001fca00078e00ff */
[----:B------:R-:W-:-:S04]  /*dfb0*/  @P0 SHF.R.U32.HI R13, RZ, R3, R2 ;  /* 0x00000003ff0d0219 */ /* 0x000fc80000011602 */
[----:B------:R-:W-:Y:S02]  /*dfc0*/  SHF.R.S32.HI R3, RZ, 0x1f, R13 ;  /* 0x0000001fff037819 */ /* 0x000fe4000001140d */
[----:B------:R-:W-:-:S05]  /*dfd0*/  MOV R2, R13 ;  /* 0x0000000d00027202 */ /* 0x000fca0000000f00 */
[----:B------:R-:W-:-:S04]  /*dfe0*/  IMAD.WIDE.U32 R2, R6, UR6, R2 ;  /* 0x0000000606027c25 */ /* 0x000fc8000f8e0002 */
[----:B------:R-:W-:Y:S01]  /*dff0*/  IMAD.IADD R3, R5, 0x1, R3 ;  /* 0x0000000105037824 */ /* 0x000fe200078e0203 */
[----:B------:R-:W-:-:S04]  /*e000*/  LEA R4, P0, R2, UR4, 0x2 ;  /* 0x0000000402047c11 */ /* 0x000fc8000f8010ff */
[----:B------:R-:W-:-:S05]  /*e010*/  LEA.HI.X R5, R2, UR5, R3, 0x2, P0 ;  /* 0x0000000502057c11 */ /* 0x000fca00080f1403 */
[----:B------:R2:W5:Y:S01]  /*e020*/  LDG.E R4, desc[UR60][R4.64] ;  /* 0x0000003c04047981 */ /* 0x000562000c1e1900 */
[----:B------:R-:W-:-:S04]  /*e030*/  IMAD.MOV R2, RZ, RZ, -R13 ;  /* 0x000000ffff027224 */ /* 0x000fc800078e0a0d */
[----:B------:R-:W-:-:S07]  /*e040*/  IMAD R12, R12, R2, R9 ;  /* 0x000000020c0c7224 */ /* 0x000fce00078e0209 */
.L_x_198:
[----:B------:R-:W-:Y:S01]  /*e050*/  IMAD R3, R10, 0x8, R26 ;  /* 0x000000080a037824 */ /* 0x000fe200078e021a */
[----:B------:R-:W-:-:S04]  /*e060*/  SHF.L.U32 R2, R11, 0x1f, RZ ;  /* 0x0000001f0b027819 */ /* 0x000fc800000006ff */
[----:B------:R-:W3:Y:S02]  /*e070*/  SYNCS.PHASECHK.TRANS64.TRYWAIT P0, [R3+URZ+0x31c40], R2 ;  /* 0x031c4002030075a7 */ /* 0x000ee4000800017f */
[----:B---3--:R-:W-:Y:S05]  /*e080*/  @!P0 BRA `(.L_x_199) ;  /* 0x00000020006c8947 */ /* 0x008fea0003800000 */
.L_x_255:
[----:B0-2---:R-:W0:Y:S02]  /*e090*/  S2R R5, SR_TID.X ;  /* 0x0000000000057919 */ /* 0x005e240000002100 */
[----:B0-----:R-:W-:-:S04]  /*e0a0*/  LOP3.LUT R5, R5, 0x7f, RZ, 0xc0, !PT ;  /* 0x0000007f05057812 */ /* 0x001fc800078ec0ff */
[----:B------:R-:W-:-:S13]  /*e0b0*/  ISETP.NE.AND P0, PT, R5, RZ, PT ;  /* 0x000000ff0500720c */ /* 0x000fda0003f05270 */
[----:B------:R-:W-:Y:S05]  /*e0c0*/  @P0 BRA `(.L_x_200) ;  /* 0x0000000000140947 */ /* 0x000fea0003800000 */
[----:B------:R-:W-:Y:S01]  /*e0d0*/  ISETP.NE.AND P1, PT, R27, RZ, PT ;  /* 0x000000ff1b00720c */ /* 0x000fe20003f25270 */
[----:B---3--:R-:W-:-:S04]  /*e0e0*/  IMAD.MOV.U32 R2, RZ, RZ, 0x6c00 ;  /* 0x00006c00ff027424 */ /* 0x008fc800078e00ff */
[----:B------:R0:W-:Y:S08]  /*e0f0*/  SYNCS.ARRIVE.TRANS64 RZ, [R3+URZ+0x31c30], R2 ;  /* 0x031c300203ff79a7 */ /* 0x0001f0000800003f */
[----:B------:R-:W-:Y:S05]  /*e100*/  @!P1 BRA `(.L_x_200) ;  /* 0x0000000000049947 */ /* 0x000fea0003800000 */
[----:B------:R-:W-:Y:S01]  /*e110*/  BPT.TRAP 0x1 ;  /* 0x000000040000795c */ /* 0x000fe20000300000 */
.L_x_200:
[----:B0--3--:R-:W-:Y:S01]  /*e120*/  IMAD R2, R10, 0x6c00, R26 ;  /* 0x00006c000a027824 */ /* 0x009fe200078e021a */
        /* <DEDUP_REMOVED lines=10> */
[----:B-----5:R-:W-:Y:S01]  /*e1d0*/  R2UR UR13, R4 ;  /* 0x00000000040d72ca */ /* 0x020fe200000e0000 */
[----:B------:R-:W-:Y:S01]  /*e1e0*/  VIADD R3, R26, 0x31c00 ;  /* 0x00031c001a037836 */ /* 0x000fe20000000000 */
[----:B------:R-:W-:Y:S01]  /*e1f0*/  UMOV UR17, 0x40 ;  /* 0x0000004000117882 */ /* 0x000fe20000000000 */
[----:B------:R-:W-:-:S02]  /*e200*/  SHF.L.U32 R24, R24, 0x1f, RZ ;  /* 0x0000001f18187819 */ /* 0x000fc400000006ff */
[----:B------:R-:W-:Y:S01]  /*e210*/  UIMAD UR11, UR11, 0x90, UR5 ;  /* 0x000000900b0b78a4 */ /* 0x000fe2000f8e0205 */
[----:B------:R-:W-:Y:S01]  /*e220*/  IMAD R3, R22, 0x8, R3 ;  /* 0x0000000816037824 */ /* 0x000fe200078e0203 */
        /* <DEDUP_REMOVED lines=14> */
.L_x_256:
[----:B------:R-:W-:Y:S05]  /*e310*/  @P0 BRA `(.L_x_202) ;  /* 0x0000000000140947 */ /* 0x000fea0003800000 */
[----:B------:R-:W-:Y:S02]  /*e320*/  ISETP.NE.AND P1, PT, R27, RZ, PT ;  /* 0x000000ff1b00720c */ /* 0x000fe40003f25270 */
[----:B------:R-:W-:-:S04]  /*e330*/  MOV R2, 0x6c00 ;  /* 0x00006c0000027802 */ /* 0x000fc80000000f00 */
[----:B------:R2:W-:Y:S07]  /*e340*/  SYNCS.ARRIVE.TRANS64 RZ, [R3+URZ+0x50], R2 ;  /* 0x0000500203ff79a7 */ /* 0x0005ee000800003f */
[----:B------:R-:W-:Y:S05]  /*e350*/  @!P1 BRA `(.L_x_202) ;  /* 0x0000000000049947 */ /* 0x000fea0003800000 */
[----:B------:R-:W-:Y:S01]  /*e360*/  BPT.TRAP 0x1 ;  /* 0x000000040000795c */ /* 0x000fe20000300000 */
.L_x_202:
        /* <DEDUP_REMOVED lines=11> */
[----:B------:R-:W-:Y:S01]  /*e420*/  R2UR UR12, R0 ;  /* 0x00000000000c72ca */ /* 0x000fe200000e0000 */
[----:B------:R-:W-:-:S02]  /*e430*/  IMAD.MOV.U32 R25, RZ, RZ, R12 ;  /* 0x000000ffff197224 */ /* 0x000fc400078e000c */
[----:B------:R-:W-:Y:S02]  /*e440*/  IMAD.MOV.U32 R7, RZ, RZ, R4 ;  /* 0x000000ffff077224 */ /* 0x000fe400078e0004 */
[----:B------:R-:W-:Y:S02]  /*e450*/  UIMAD UR11, UR11, 0x90, UR5 ;  /* 0x000000900b0b78a4 */ /* 0x000fe4000f8e0205 */
[----:B------:R-:W-:Y:S02]  /*e460*/  UIADD3 UR9, UR9, 0x50, URZ ;  /* 0x0000005009097890 */ /* 0x000fe4000fffe03f */
[----:B------:R-:W-:Y:S02]  /*e470*/  UIADD3 UR14, UR8, 0x200, URZ ;  /* 0x00000200080e7890 */ /* 0x000fe4000fffe03f */
[----:B------:R-:W-:Y:S02]  /*e480*/  UIADD3.X UR5, URZ, UR39, URZ, UP0, !UPT ;  /* 0x000000273f057290 */ /* 0x000fe400087fe43f */
[----:B------:R-:W-:-:S02]  /*e490*/  UIADD3 UR15, UR8, 0x2600, URZ ;  /* 0x00002600080f7890 */ /* 0x000fc4000fffe03f */
        /* <DEDUP_REMOVED lines=11> */
.L_x_197:
[----:B------:R-:W-:Y:S05]  /*e550*/  BSYNC B1 ;  /* 0x0000000000017941 */ /* 0x000fea0003800000 */
.L_x_196:
[----:B------:R-:W-:Y:S01]  /*e560*/  VIADD R22, R10, 0x1 ;  /* 0x000000010a167836 */ /* 0x000fe20000000000 */
[----:B------:R-:W-:Y:S04]  /*e570*/  BSSY B1, `(.L_x_203) ;  /* 0x000006e000017945 */ /* 0x000fe80003800000 */
[----:B------:R-:W-:-:S04]  /*e580*/  ISETP.NE.AND P0, PT, R22, 0x2, PT ;  /* 0x000000021600780c */ /* 0x000fc80003f05270 */
[----:B0-----:R-:W-:Y:S02]  /*e590*/  SEL R24, RZ, 0x1, P0 ;  /* 0x00000001ff187807 */ /* 0x001fe40000000000 */
[----:B------:R-:W-:Y:S02]  /*e5a0*/  SEL R22, R22, RZ, P0 ;  /* 0x000000ff16167207 */ /* 0x000fe40000000000 */
[----:B------:R-:W-:Y:S01]  /*e5b0*/  LOP3.LUT R24, R11, R24, RZ, 0x3c, !PT ;  /* 0x000000180b187212 */ /* 0x000fe200078e3cff */
[----:B------:R-:W-:Y:S06]  /*e5c0*/  @!P6 BRA `(.L_x_204) ;  /* 0x0000000400a0e947 */ /* 0x000fec0003800000 */
[----:B------:R-:W-:Y:S01]  /*e5d0*/  ULDC.64 UR4, c[0x0][0x3f8] ;  /* 0x0000fe0000047ab9 */ /* 0x000fe20000000a00 */
[----:B------:R-:W-:Y:S01]  /*e5e0*/  VIADD R13, R9, 0xffffffff ;  /* 0xffffffff090d7836 */ /* 0x000fe20000000000 */
[----:B------:R-:W-:-:S04]  /*e5f0*/  ISETP.NE.U32.AND P0, PT, RZ, UR4, PT ;  /* 0x00000004ff007c0c */ /* 0x000fc8000bf05070 */
[----:B------:R-:W-:-:S13]  /*e600*/  ISETP.NE.AND.EX P0, PT, RZ, UR5, PT, P0 ;  /* 0x00000005ff007c0c */ /* 0x000fda000bf05300 */
[----:B------:R-:W-:Y:S05]  /*e610*/  @!P0 BRA `(.L_x_205) ;  /* 0x0000000000488947 */ /* 0x000fea0003800000 */
[----:B------:R-:W0:Y:S01]  /*e620*/  LDC R12, c[0x0][0x41c] ;  /* 0x00010700ff0c7b82 */ /* 0x000e220000000800 */
[----:B------:R-:W-:Y:S01]  /*e630*/  IMAD.MOV.U32 R15, RZ, RZ, R13 ;  /* 0x000000ffff0f7224 */ /* 0x000fe200078e000d */
[----:B------:R-:W-:Y:S02]  /*e640*/  ULDC.64 UR6, c[0x0][0x408] ;  /* 0x0001020000067ab9 */ /* 0x000fe40000000a00 */
[----:B------:R-:W-:-:S04]  /*e650*/  IMAD R5, R8, UR6, RZ ;  /* 0x0000000608057c24 */ /* 0x000fc8000f8e02ff */
[----:B------:R-:W-:Y:S01]  /*e660*/  IMAD R5, R6, UR7, R5 ;  /* 0x0000000706057c24 */ /* 0x000fe2000f8e0205 */
[----:B0-----:R-:W-:-:S13]  /*e670*/  ISETP.NE.AND P0, PT, R12, 0x1, PT ;  /* 0x000000010c00780c */ /* 0x001fda0003f05270 */
[----:B--2---:R-:W0:Y:S02]  /*e680*/  @P0 LDC.64 R2, c[0x0][0x420] ;  /* 0x00010800ff020b82 */ /* 0x004e240000000a00 */
[----:B0-----:R-:W-:-:S05]  /*e690*/  @P0 IMAD.HI.U32 R2, R13, R2, RZ ;  /* 0x000000020d020227 */ /* 0x001fca00078e00ff */
[----:B------:R-:W-:-:S04]  /*e6a0*/  @P0 SHF.R.U32.HI R15, RZ, R3, R2 ;  /* 0x00000003ff0f0219 */ /* 0x000fc80000011602 */
[--C-:B------:R-:W-:Y:S01]  /*e6b0*/  SHF.R.S32.HI R3, RZ, 0x1f, R15.reuse ;  /* 0x0000001fff037819 */ /* 0x100fe2000001140f */
[----:B------:R-:W-:-:S04]  /*e6c0*/  IMAD.MOV.U32 R2, RZ, RZ, R15 ;  /* 0x000000ffff027224 */ /* 0x000fc800078e000f */
[----:B------:R-:W-:-:S05]  /*e6d0*/  IMAD.WIDE.U32 R2, R6, UR6, R2 ;  /* 0x0000000606027c25 */ /* 0x000fca000f8e0002 */
[----:B------:R-:W-:Y:S02]  /*e6e0*/  IADD3 R3, R5, R3, RZ ;  /* 0x0000000305037210 */ /* 0x000fe40007ffe0ff */
[----:B------:R-:W-:-:S04]  /*e6f0*/  LEA R4, P0, R2, UR4, 0x2 ;  /* 0x0000000402047c11 */ /* 0x000fc8000f8010ff */
[----:B------:R-:W-:-:S05]  /*e700*/  LEA.HI.X R5, R2, UR5, R3, 0x2, P0 ;  /* 0x0000000502057c11 */ /* 0x000fca00080f1403 */
[----:B------:R0:W5:Y:S01]  /*e710*/  LDG.E R4, desc[UR60][R4.64] ;  /* 0x0000003c04047981 */ /* 0x000162000c1e1900 */
[----:B------:R-:W-:-:S04]  /*e720*/  IMAD.MOV R2, RZ, RZ, -R15 ;  /* 0x000000ffff027224 */ /* 0x000fc800078e0a0f */
[----:B------:R-:W-:-:S07]  /*e730*/  IMAD R13, R12, R2, R13 ;  /* 0x000000020c0d7224 */ /* 0x000fce00078e020d */
.L_x_205:
[----:B--2---:R-:W-:Y:S01]  /*e740*/  IMAD R2, R22, 0x8, R26 ;  /* 0x0000000816027824 */ /* 0x004fe200078e021a */
[----:B------:R-:W-:-:S04]  /*e750*/  SHF.L.U32 R3, R24, 0x1f, RZ ;  /* 0x0000001f18037819 */ /* 0x000fc800000006ff */
[----:B------:R-:W2:Y:S02]  /*e760*/  SYNCS.PHASECHK.TRANS64.TRYWAIT P0, [R2+URZ+0x31c40], R3 ;  /* 0x031c4003020075a7 */ /* 0x000ea4000800017f */
[----:B--2---:R-:W-:Y:S05]  /*e770*/  @!P0 BRA `(.L_x_206) ;  /* 0x0000001800d88947 */ /* 0x004fea0003800000 */
.L_x_257:
        /* <DEDUP_REMOVED lines=9> */
.L_x_207:
[----:B0-2---:R-:W-:Y:S01]  /*e810*/  IMAD R2, R22, 0x6c00, R26 ;  /* 0x00006c0016027824 */ /* 0x005fe200078e021a */
[----:B------:R-:W-:Y:S01]  /*e820*/  R2UR UR11, R13 ;  /* 0x000000000d0b72ca */ /* 0x000fe200000e0000 */
[----:B------:R-:W-:Y:S01]  /*e830*/  VIADD R3, R26, 0x31c00 ;  /* 0x00031c001a037836 */ /* 0x000fe20000000000 */
[----:B------:R-:W-:Y:S01]  /*e840*/  R2UR UR5, R23 ;  /* 0x00000000170572ca */ /* 0x000fe200000e0000 */
[----:B------:R-:W-:Y:S01]  /*e850*/  UIADD3 UR4, UP0, UR38, 0x370, URZ ;  /* 0x0000037026047890 */ /* 0x000fe2000ff1e03f */
[----:B------:R-:W-:Y:S01]  /*e860*/  R2UR UR8, R2 ;  /* 0x00000000020872ca */ /* 0x000fe200000e0000 */
[--C-:B------:R-:W-:Y:S01]  /*e870*/  IMAD R2, R22, 0x8, R3.reuse ;  /* 0x0000000816027824 */ /* 0x100fe200078e0203 */
[----:B------:R-:W-:Y:S01]  /*e880*/  R2UR UR12, R0 ;  /* 0x00000000000c72ca */ /* 0x000fe200000e0000 */
[----:B------:R-:W-:Y:S01]  /*e890*/  UMOV UR10, URZ ;  /* 0x0000003f000a7c82 */ /* 0x000fe20008000000 */
[----:B-----5:R-:W-:Y:S01]  /*e8a0*/  R2UR UR13, R4 ;  /* 0x00000000040d72ca */ /* 0x020fe200000e0000 */
[----:B------:R-:W-:Y:S01]  /*e8b0*/  UMOV UR6, 0x0 ;  /* 0x0000000000067882 */ /* 0x000fe20000000000 */
[----:B------:R-:W-:Y:S01]  /*e8c0*/  R2UR UR9, R2 ;  /* 0x00000000020972ca */ /* 0x000fe200000e0000 */
[----:B------:R-:W-:Y:S01]  /*e8d0*/  UMOV UR7, 0x14f00000 ;  /* 0x14f0000000077882 */ /* 0x000fe20000000000 */
[----:B------:R-:W-:Y:S01]  /*e8e0*/  UMOV UR17, 0x20 ;  /* 0x0000002000117882 */ /* 0x000fe20000000000 */
[----:B------:R-:W-:Y:S01]  /*e8f0*/  UMOV UR18, 0x40 ;  /* 0x0000004000127882 */ /* 0x000fe20000000000 */
[----:B------:R-:W-:Y:S01]  /*e900*/  SHF.L.U32 R11, R11, 0x1f, RZ ;  /* 0x0000001f0b0b7819 */ /* 0x000fe200000006ff */
[----:B------:R-:W-:Y:S01]  /*e910*/  UIMAD UR11, UR11, 0x90, UR5 ;  /* 0x000000900b0b78a4 */ /* 0x000fe2000f8e0205 */
[----:B------:R-:W-:Y:S01]  /*e920*/  IMAD R2, R10, 0x8, R3 ;  /* 0x000000080a027824 */ /* 0x000fe200078e0203 */
[----:B------:R-:W-:-:S02]  /*e930*/  UIADD3 UR14, UR8, 0x16a00, URZ ;  /* 0x00016a00080e7890 */ /* 0x000fc4000fffe03f */
[----:B------:R-:W-:Y:S02]  /*e940*/  UIADD3.X UR5, URZ, UR39, URZ, UP0, !UPT ;  /* 0x000000273f057290 */ /* 0x000fe400087fe43f */
[----:B------:R-:W-:Y:S02]  /*e950*/  UIADD3 UR15, UR8, 0x18e00, URZ ;  /* 0x00018e00080f7890 */ /* 0x000fe4000fffe03f */
[----:B------:R-:W-:Y:S02]  /*e960*/  UIADD3 UR9, UR9, 0x30, URZ ;  /* 0x0000003009097890 */ /* 0x000fe4000fffe03f */
[----:B------:R-:W-:-:S03]  /*e970*/  UIADD3 UR16, UR8, 0x1b200, URZ ;  /* 0x0001b20008107890 */ /* 0x000fc6000fffe03f */
[----:B------:R-:W-:-:S04]  /*e980*/  UMOV UR8, UR14 ;  /* 0x0000000e00087c82 */ /* 0x000fc80008000000 */
        /* <DEDUP_REMOVED lines=9> */
.L_x_258:
[----:B------:R-:W-:Y:S05]  /*ea20*/  @P0 BRA `(.L_x_209) ;  /* 0x0000000000140947 */ /* 0x000fea0003800000 */
[----:B------:R-:W-:Y:S02]  /*ea30*/  ISETP.NE.AND P1, PT, R27, RZ, PT ;  /* 0x000000ff1b00720c */ /* 0x000fe40003f25270 */
[----:B------:R-:W-:-:S04]  /*ea40*/  MOV R3, 0x6c00 ;  /* 0x00006c0000037802 */ /* 0x000fc80000000f00 */
[----:B------:R2:W-:Y:S07]  /*ea50*/  SYNCS.ARRIVE.TRANS64 RZ, [R2+URZ+0x50], R3 ;  /* 0x0000500302ff79a7 */ /* 0x0005ee000800003f */
[----:B------:R-:W-:Y:S05]  /*ea60*/  @!P1 BRA `(.L_x_209) ;  /* 0x0000000000049947 */ /* 0x000fea0003800000 */
[----:B------:R-:W-:Y:S01]  /*ea70*/  BPT.TRAP 0x1 ;  /* 0x000000040000795c */ /* 0x000fe20000300000 */
.L_x_209:
        /* <DEDUP_REMOVED lines=29> */
.L_x_204:
[----:B------:R-:W-:Y:S05]  /*ec50*/  BSYNC B1 ;  /* 0x0000000000017941 */ /* 0x000fea0003800000 */
.L_x_203:
[C---:B------:R-:W-:Y:S01]  /*ec60*/  ISETP.GT.AND P0, PT, R9.reuse, 0x1, PT ;  /* 0x000000010900780c */ /* 0x040fe20003f04270 */
[----:B0-2---:R-:W-:-:S04]  /*ec70*/  VIADD R2, R9, 0xfffffffe ;  /* 0xfffffffe09027836 */ /* 0x005fc80000000000 */
[----:B------:R-:W-:-:S08]  /*ec80*/  IMAD.MOV.U32 R9, RZ, RZ, R2 ;  /* 0x000000ffff097224 */ /* 0x000fd000078e0002 */
[----:B------:R-:W-:Y:S05]  /*ec90*/  @P0 BRA `(.L_x_210) ;  /* 0xfffffff000700947 */ /* 0x000fea000383ffff */
.L_x_186:
[----:B------:R-:W-:Y:S05]  /*eca0*/  BSYNC B0 ;  /* 0x0000000000007941 */ /* 0x000fea0003800000 */
.L_x_185:
[----:B------:R-:W-:Y:S01]  /*ecb0*/  ISETP.NE.AND P0, PT, R27, RZ, PT ;  /* 0x000000ff1b00720c */ /* 0x000fe20003f05270 */
[----:B------:R-:W-:-:S12]  /*ecc0*/  BSSY B0, `(.L_x_211) ;  /* 0x000000e000007945 */ /* 0x000fd80003800000 */
[----:B------:R-:W-:Y:S05]  /*ecd0*/  @P0 BRA `(.L_x_212) ;  /* 0x0000000000300947 */ /* 0x000fea0003800000 */
[----:B------:R-:W2:Y:S01]  /*ece0*/  S2R R9, SR_LANEID ;  /* 0x0000000000097919 */ /* 0x000ea20000000000 */
[----:B------:R-:W-:Y:S01]  /*ecf0*/  VOTEU.ANY UR4, UPT, PT ;  /* 0x0000000000047886 */ /* 0x000fe200038e0100 */
[----:B------:R-:W3:Y:S01]  /*ed00*/  LDC.64 R2, c[0x0][0xc38] ;  /* 0x00030e00ff027b82 */ /* 0x000ee20000000a00 */
[----:B------:R-:W2:Y:S08]  /*ed10*/  FLO.U32 R4, UR4 ;  /* 0x0000000400047d00 */ /* 0x000eb000080e0000 */
[----:B0-----:R-:W3:Y:S01]  /*ed20*/  POPC R5, UR4 ;  /* 0x0000000400057d09 */ /* 0x001ee20008000000 */
[----:B--2---:R-:W-:-:S13]  /*ed30*/  ISETP.EQ.U32.AND P0, PT, R4, R9, PT ;  /* 0x000000090400720c */ /* 0x004fda0003f02070 */
[----:B---3--:R-:W2:Y:S01]  /*ed40*/  @P0 ATOMG.E.ADD.STRONG.GPU PT, R3, desc[UR60][R2.64], R5 ;  /* 0x00000005020309a8 */ /* 0x008ea200081ee1fc */
[----:B------:R-:W0:Y:S02]  /*ed50*/  S2R R6, SR_LTMASK ;  /* 0x0000000000067919 */ /* 0x000e240000003900 */
[----:B0-----:R-:W-:-:S04]  /*ed60*/  LOP3.LUT R6, R6, UR4, RZ, 0xc0, !PT ;  /* 0x0000000406067c12 */ /* 0x001fc8000f8ec0ff */
[----:B------:R-:W0:Y:S01]  /*ed70*/  POPC R9, R6 ;  /* 0x0000000600097309 */ /* 0x000e220000000000 */
[----:B--2---:R-:W0:Y:S02]  /*ed80*/  SHFL.IDX PT, R4, R3, R4, 0x1f ;  /* 0x00001f0403047589 */ /* 0x004e2400000e0000 */
[----:B0-----:R-:W-:-:S07]  /*ed90*/  IADD3 R16, R4, UR36, R9 ;  /* 0x0000002404107c10 */ /* 0x001fce000fffe009 */
.L_x_212:
[----:B------:R-:W-:Y:S05]  /*eda0*/  BSYNC B0 ;  /* 0x0000000000007941 */ /* 0x000fea0003800000 */
.L_x_211:
[----:B------:R-:W-:Y:S04]  /*edb0*/  BSSY B0, `(.L_x_213) ;  /* 0x000002b000007945 */ /* 0x000fe80003800000 */
[----:B------:R-:W-:Y:S05]  /*edc0*/  @!P6 BRA `(.L_x_214) ;  /* 0x0000000000a4e947 */ /* 0x000fea0003800000 */
[----:B------:R-:W-:Y:S01]  /*edd0*/  IMAD R3, R22, 0x8, R26 ;  /* 0x0000000816037824 */ /* 0x000fe200078e021a */
[----:B------:R-:W-:-:S04]  /*ede0*/  SHF.L.U32 R2, R24, 0x1f, RZ ;  /* 0x0000001f18027819 */ /* 0x000fc800000006ff */
[----:B------:R-:W2:Y:S02]  /*edf0*/  SYNCS.PHASECHK.TRANS64.TRYWAIT P0, [R3+URZ+0x31c60], R2 ;  /* 0x031c6002030075a7 */ /* 0x000ea4000800017f */
[----:B--2---:R-:W-:Y:S05]  /*ee00*/  @!P0 BRA `(.L_x_215) ;  /* 0x00000014005c8947 */ /* 0x004fea0003800000 */
.L_x_259:
        /* <DEDUP_REMOVED lines=9> */
.L_x_216:
[----:B0-----:R-:W-:Y:S01]  /*eea0*/  IMAD R26, R22, 0x6c00, R26 ;  /* 0x00006c00161a7824 */ /* 0x001fe200078e021a */
        /* <DEDUP_REMOVED lines=10> */
[----:B------:R-:W-:-:S05]  /*ef50*/  R2UR UR13, R7 ;  /* 0x00000000070d72ca */ /* 0x000fca00000e0000 */
        /* <DEDUP_REMOVED lines=9> */
[----:B0-----:R-:W-:Y:S01]  /*eff0*/  UMOV UR8, UR15 ;  /* 0x0000000f00087c82 */ /* 0x001fe20008000000 */
[----:B------:R-:W-:Y:S02]  /*f000*/  UMOV UR10, UR17 ;  /* 0x00000011000a7c82 */ /* 0x000fe40008000000 */
[----:B------:R0:W-:Y:S02]  /*f010*/  UTMALDG.4D [UR8], [UR4], desc[UR6] ;  /* 0x00000608040075b4 */ /* 0x0001e40008019000 */
[----:B0-----:R-:W-:Y:S01]  /*f020*/  UMOV UR8, UR16 ;  /* 0x0000001000087c82 */ /* 0x001fe20008000000 */
[----:B------:R-:W-:-:S02]  /*f030*/  UMOV UR10, UR14 ;  /* 0x0000000e000a7c82 */ /* 0x000fc40008000000 */
[----:B------:R4:W-:Y:S02]  /*f040*/  UTMALDG.4D [UR8], [UR4], desc[UR6] ;  /* 0x00000608040075b4 */ /* 0x0009e40008019000 */
[----:B----4-:R-:W-:Y:S01]  /*f050*/  NOP ;  /* 0x0000000000007918 */ /* 0x010fe20000000000 */
.L_x_214:
[----:B------:R-:W-:Y:S05]  /*f060*/  BSYNC B0 ;  /* 0x0000000000007941 */ /* 0x000fea0003800000 */
.L_x_213:
[----:B------:R-:W-:-:S04]  /*f070*/  IADD3 R22, R22, 0x1, RZ ;  /* 0x0000000116167810 */ /* 0x000fc80007ffe0ff */
[----:B------:R-:W-:-:S04]  /*f080*/  ISETP.NE.AND P0, PT, R22, 0x2, PT ;  /* 0x000000021600780c */ /* 0x000fc80003f05270 */
[----:B--23--:R-:W-:Y:S02]  /*f090*/  SEL R3, RZ, 0x1, P0 ;  /* 0x00000001ff037807 */ /* 0x00cfe40000000000 */
[----:B------:R-:W-:Y:S02]  /*f0a0*/  SEL R22, R22, RZ, P0 ;  /* 0x000000ff16167207 */ /* 0x000fe40000000000 */
[----:B------:R-:W-:-:S07]  /*f0b0*/  LOP3.LUT R24, R24, R3, RZ, 0x3c, !PT ;  /* 0x0000000318187212 */ /* 0x000fce00078e3cff */
.L_x_170:
[----:B------:R-:W-:Y:S05]  /*f0c0*/  BSYNC B6 ;  /* 0x0000000000067941 */ /* 0x000fea0003800000 */
.L_x_168:
[----:B------:R-:W-:-:S03]  /*f0d0*/  UMOV UR4, 0xffffffff ;  /* 0xffffffff00047882 */ /* 0x000fc60000000000 */
[----:B------:R-:W-:Y:S05]  /*f0e0*/  BRA.DIV UR4, `(.L_x_217) ;  /* 0x0000001204b87947 */ /* 0x000fea000b800000 */
[----:B0-----:R0:W2:Y:S04]  /*f0f0*/  SHFL.IDX PT, R5, R16, RZ, 0x1f ;  /* 0x00001fff10057589 */ /* 0x0010a800000e0000 */
[----:B------:R0:W3:Y:S02]  /*f100*/  SHFL.IDX PT, R4, R16, 0x1, 0x1f ;  /* 0x00201f0010047f89 */ /* 0x0000e400000e0000 */
.L_x_263:
[----:B------:R-:W-:Y:S01]  /*f110*/  ULDC UR4, c[0x0][0xc14] ;  /* 0x0003050000047ab9 */ /* 0x000fe20000000800 */
[C---:B------:R-:W-:Y:S01]  /*f120*/  IMAD.IADD R7, R27.reuse, 0x1, R19 ;  /* 0x000000011b077824 */ /* 0x040fe200078e0213 */
[----:B------:R-:W-:Y:S01]  /*f130*/  ISETP.NE.AND P0, PT, R27, 0x1f, PT ;  /* 0x0000001f1b00780c */ /* 0x000fe20003f05270 */
[----:B------:R-:W-:Y:S01]  /*f140*/  IMAD.U32 R0, RZ, RZ, UR4 ;  /* 0x00000004ff007e24 */ /* 0x000fe2000f8e00ff */
[----:B------:R-:W-:Y:S01]  /*f150*/  BSSY B0, `(.L_x_218) ;  /* 0x0000007000007945 */ /* 0x000fe20003800000 */
[----:B------:R-:W-:-:S03]  /*f160*/  IMAD.MOV.U32 R2, RZ, RZ, RZ ;  /* 0x000000ffff027224 */ /* 0x000fc600078e00ff */
[----:B------:R-:W-:-:S13]  /*f170*/  ISETP.GE.OR P0, PT, R7, R0, !P0 ;  /* 0x000000000700720c */ /* 0x000fda0004706670 */
[----:B------:R-:W-:Y:S05]  /*f180*/  @P0 BRA `(.L_x_219) ;  /* 0x00000000000c0947 */ /* 0x000fea0003800000 */
[----:B------:R-:W4:Y:S02]  /*f190*/  LDC.64 R2, c[0x0][0xc58] ;  /* 0x00031600ff027b82 */ /* 0x000f240000000a00 */
[----:B----4-:R-:W-:-:S06]  /*f1a0*/  IMAD.WIDE R2, R7, 0x4, R2 ;  /* 0x0000000407027825 */ /* 0x010fcc00078e0202 */
[----:B------:R4:W5:Y:S02]  /*f1b0*/  LDG.E R2, desc[UR60][R2.64] ;  /* 0x0000003c02027981 */ /* 0x000964000c1e1900 */
.L_x_219:
[----:B------:R-:W-:Y:S05]  /*f1c0*/  BSYNC B0 ;  /* 0x0000000000007941 */ /* 0x000fea0003800000 */
.L_x_218:
[----:B------:R-:W-:-:S03]  /*f1d0*/  UMOV UR4, 0xffffffff ;  /* 0xffffffff00047882 */ /* 0x000fc60000000000 */
[----:B------:R-:W-:Y:S05]  /*f1e0*/  BRA.DIV UR4, `(.L_x_220) ;  /* 0x0000001204c47947 */ /* 0x000fea000b800000 */
[----:B-----5:R-:W0:Y:S01]  /*f1f0*/  SHFL.UP PT, R14, R2, 0x1, RZ ;  /* 0x04200000020e7989 */ /* 0x020e2200000e00ff */
[C---:B------:R-:W-:Y:S02]  /*f200*/  ISETP.NE.AND P0, PT, R27.reuse, RZ, PT ;  /* 0x000000ff1b00720c */ /* 0x040fe40003f05270 */
[C---:B------:R-:W-:Y:S02]  /*f210*/  ISETP.GE.U32.AND P1, PT, R27.reuse, 0x2, PT ;  /* 0x000000021b00780c */ /* 0x040fe40003f26070 */
[----:B0-----:R-:W-:Y:S02]  /*f220*/  SEL R13, R14, RZ, P0 ;  /* 0x000000ff0e0d7207 */ /* 0x001fe40000000000 */
[----:B------:R-:W-:-:S03]  /*f230*/  ISETP.GE.U32.AND P0, PT, R27, 0x4, PT ;  /* 0x000000041b00780c */ /* 0x000fc60003f06070 */
[----:B------:R-:W-:-:S05]  /*f240*/  IMAD.IADD R13, R2, 0x1, R13 ;  /* 0x00000001020d7824 */ /* 0x000fca00078e020d */
[----:B------:R-:W0:Y:S02]  /*f250*/  SHFL.UP PT, R14, R13, 0x2, RZ ;  /* 0x044000000d0e7989 */ /* 0x000e2400000e00ff */
[----:B0-----:R-:W-:Y:S02]  /*f260*/  SEL R14, R14, RZ, P1 ;  /* 0x000000ff0e0e7207 */ /* 0x001fe40000800000 */
[----:B------:R-:W-:-:S03]  /*f270*/  ISETP.GE.U32.AND P1, PT, R27, 0x8, PT ;  /* 0x000000081b00780c */ /* 0x000fc60003f26070 */
[----:B----4-:R-:W-:-:S05]  /*f280*/  IMAD.IADD R3, R13, 0x1, R14 ;  /* 0x000000010d037824 */ /* 0x010fca00078e020e */
[----:B------:R-:W0:Y:S02]  /*f290*/  SHFL.UP PT, R14, R3, 0x4, RZ ;  /* 0x04800000030e7989 */ /* 0x000e2400000e00ff */
[----:B0-----:R-:W-:Y:S02]  /*f2a0*/  SEL R6, R14, RZ, P0 ;  /* 0x000000ff0e067207 */ /* 0x001fe40000000000 */
[----:B------:R-:W-:-:S03]  /*f2b0*/  ISETP.GE.U32.AND P0, PT, R27, 0x10, PT ;  /* 0x000000101b00780c */ /* 0x000fc60003f06070 */
[----:B------:R-:W-:-:S05]  /*f2c0*/  IMAD.IADD R6, R3, 0x1, R6 ;  /* 0x0000000103067824 */ /* 0x000fca00078e0206 */
[----:B------:R-:W0:Y:S02]  /*f2d0*/  SHFL.UP PT, R14, R6, 0x8, RZ ;  /* 0x05000000060e7989 */ /* 0x000e2400000e00ff */
[----:B0-----:R-:W-:-:S04]  /*f2e0*/  SEL R7, R14, RZ, P1 ;  /* 0x000000ff0e077207 */ /* 0x001fc80000800000 */
[----:B------:R-:W-:-:S05]  /*f2f0*/  IADD3 R7, R6, R7, RZ ;  /* 0x0000000706077210 */ /* 0x000fca0007ffe0ff */
[----:B------:R-:W0:Y:S02]  /*f300*/  SHFL.UP PT, R14, R7, 0x10, RZ ;  /* 0x06000000070e7989 */ /* 0x000e2400000e00ff */
[----:B0-----:R-:W-:-:S05]  /*f310*/  SEL R8, R14, RZ, P0 ;  /* 0x000000ff0e087207 */ /* 0x001fca0000000000 */
[----:B------:R-:W-:-:S05]  /*f320*/  IMAD.IADD R8, R7, 0x1, R8 ;  /* 0x0000000107087824 */ /* 0x000fca00078e0208 */
[----:B------:R0:W4:Y:S02]  /*f330*/  SHFL.IDX PT, R14, R8, 0x1f, 0x1f ;  /* 0x03e01f00080e7f89 */ /* 0x00012400000e0000 */
.L_x_271:
[----:B------:R-:W-:Y:S02]  /*f340*/  ULDC UR4, c[0x0][0xc10] ;  /* 0x0003040000047ab9 */ /* 0x000fe40000000800 */
[----:B------:R-:W-:-:S04]  /*f350*/  IMAD.U32 R7, RZ, RZ, UR4 ;  /* 0x00000004ff077e24 */ /* 0x000fc8000f8e00ff */
[----:B----4-:R-:W-:-:S04]  /*f360*/  IMAD R3, R14, R7, RZ ;  /* 0x000000070e037224 */ /* 0x010fc800078e02ff */
[----:B---3--:R-:W-:-:S05]  /*f370*/  IMAD.IADD R4, R4, 0x1, R3 ;  /* 0x0000000104047824 */ /* 0x008fca00078e0203 */
[----:B--2---:R-:W-:-:S13]  /*f380*/  ISETP.GT.AND P0, PT, R4, R5, PT ;  /* 0x000000050400720c */ /* 0x004fda0003f04270 */
[----:B------:R-:W-:Y:S05]  /*f390*/  @P0 BRA `(.L_x_221) ;  /* 0x0000000000ac0947 */ /* 0x000fea0003800000 */
[----:B------:R-:W2:Y:S02]  /*f3a0*/  LDC R0, c[0x0][0xc14] ;  /* 0x00030500ff007b82 */ /* 0x000ea40000000800 */
.L_x_226:
[----:B------:R-:W-:-:S05]  /*f3b0*/  VIADD R19, R19, 0x1f ;  /* 0x0000001f13137836 */ /* 0x000fca0000000000 */
[----:B--2---:R-:W-:-:S13]  /*f3c0*/  ISETP.GE.AND P0, PT, R19, R0, PT ;  /* 0x000000001300720c */ /* 0x004fda0003f06270 */
[----:B------:R-:W-:Y:S05]  /*f3d0*/  @P0 BRA `(.L_x_222) ;  /* 0x0000000400540947 */ /* 0x000fea0003800000 */
[C---:B------:R-:W-:Y:S01]  /*f3e0*/  IMAD.IADD R7, R27.reuse, 0x1, R19 ;  /* 0x000000011b077824 */ /* 0x040fe200078e0213 */
[----:B------:R-:W-:Y:S01]  /*f3f0*/  ISETP.NE.AND P1, PT, R27, 0x1f, PT ;  /* 0x0000001f1b00780c */ /* 0x000fe20003f25270 */
[----:B------:R-:W-:Y:S01]  /*f400*/  BSSY B0, `(.L_x_223) ;  /* 0x0000007000007945 */ /* 0x000fe20003800000 */
[----:B------:R-:W-:Y:S02]  /*f410*/  IMAD.MOV.U32 R2, RZ, RZ, RZ ;  /* 0x000000ffff027224 */ /* 0x000fe400078e00ff */
[----:B------:R-:W-:-:S13]  /*f420*/  ISETP.GE.OR P0, PT, R7, R0, !P1 ;  /* 0x000000000700720c */ /* 0x000fda0004f06670 */
[----:B------:R-:W-:Y:S05]  /*f430*/  @P0 BRA `(.L_x_224) ;  /* 0x00000000000c0947 */ /* 0x000fea0003800000 */
[----:B------:R-:W2:Y:S02]  /*f440*/  LDC.64 R2, c[0x0][0xc58] ;  /* 0x00031600ff027b82 */ /* 0x000ea40000000a00 */
[----:B--2---:R-:W-:-:S06]  /*f450*/  IMAD.WIDE R2, R7, 0x4, R2 ;  /* 0x0000000407027825 */ /* 0x004fcc00078e0202 */
[----:B------:R2:W5:Y:S02]  /*f460*/  LDG.E R2, desc[UR60][R2.64] ;  /* 0x0000003c02027981 */ /* 0x000564000c1e1900 */
.L_x_224:
[----:B------:R-:W-:Y:S05]  /*f470*/  BSYNC B0 ;  /* 0x0000000000007941 */ /* 0x000fea0003800000 */
.L_x_223:
[----:B------:R-:W-:-:S03]  /*f480*/  UMOV UR4, 0xffffffff ;  /* 0xffffffff00047882 */ /* 0x000fc60000000000 */
[----:B------:R-:W-:Y:S05]  /*f490*/  BRA.DIV UR4, `(.L_x_225) ;  /* 0x0000001204e87947 */ /* 0x000fea000b800000 */
[----:B-----5:R-:W3:Y:S01]  /*f4a0*/  SHFL.UP PT, R14, R2, 0x1, RZ ;  /* 0x04200000020e7989 */ /* 0x020ee200000e00ff */
[C---:B------:R-:W-:Y:S02]  /*f4b0*/  ISETP.NE.AND P0, PT, R27.reuse, RZ, PT ;  /* 0x000000ff1b00720c */ /* 0x040fe40003f05270 */
[C---:B------:R-:W-:Y:S02]  /*f4c0*/  ISETP.GE.U32.AND P1, PT, R27.reuse, 0x2, PT ;  /* 0x000000021b00780c */ /* 0x040fe40003f26070 */
[----:B---3--:R-:W-:Y:S02]  /*f4d0*/  SEL R13, R14, RZ, P0 ;  /* 0x000000ff0e0d7207 */ /* 0x008fe40000000000 */
[----:B------:R-:W-:Y:S02]  /*f4e0*/  ISETP.GE.U32.AND P0, PT, R27, 0x4, PT ;  /* 0x000000041b00780c */ /* 0x000fe40003f06070 */
[----:B------:R-:W-:-:S05]  /*f4f0*/  IADD3 R13, R2, R13, RZ ;  /* 0x0000000d020d7210 */ /* 0x000fca0007ffe0ff */
[----:B------:R-:W3:Y:S02]  /*f500*/  SHFL.UP PT, R14, R13, 0x2, RZ ;  /* 0x044000000d0e7989 */ /* 0x000ee400000e00ff */
[----:B---3--:R-:W-:Y:S02]  /*f510*/  SEL R14, R14, RZ, P1 ;  /* 0x000000ff0e0e7207 */ /* 0x008fe40000800000 */
[----:B------:R-:W-:-:S03]  /*f520*/  ISETP.GE.U32.AND P1, PT, R27, 0x8, PT ;  /* 0x000000081b00780c */ /* 0x000fc60003f26070 */
[----:B--2---:R-:W-:-:S05]  /*f530*/  IMAD.IADD R3, R13, 0x1, R14 ;  /* 0x000000010d037824 */ /* 0x004fca00078e020e */
[----:B------:R-:W2:Y:S02]  /*f540*/  SHFL.UP PT, R14, R3, 0x4, RZ ;  /* 0x04800000030e7989 */ /* 0x000ea400000e00ff */
[----:B--2---:R-:W-:Y:S02]  /*f550*/  SEL R6, R14, RZ, P0 ;  /* 0x000000ff0e067207 */ /* 0x004fe40000000000 */
[----:B------:R-:W-:-:S03]  /*f560*/  ISETP.GE.U32.AND P0, PT, R27, 0x10, PT ;  /* 0x000000101b00780c */ /* 0x000fc60003f06070 */
[----:B------:R-:W-:-:S05]  /*f570*/  IMAD.IADD R6, R3, 0x1, R6 ;  /* 0x0000000103067824 */ /* 0x000fca00078e0206 */
[----:B------:R-:W2:Y:S02]  /*f580*/  SHFL.UP PT, R14, R6, 0x8, RZ ;  /* 0x05000000060e7989 */ /* 0x000ea400000e00ff */
[----:B--2---:R-:W-:-:S05]  /*f590*/  SEL R7, R14, RZ, P1 ;  /* 0x000000ff0e077207 */ /* 0x004fca0000800000 */
[----:B------:R-:W-:-:S05]  /*f5a0*/  IMAD.IADD R7, R6, 0x1, R7 ;  /* 0x0000000106077824 */ /* 0x000fca00078e0207 */
[----:B------:R-:W0:Y:S02]  /*f5b0*/  SHFL.UP PT, R14, R7, 0x10, RZ ;  /* 0x06000000070e7989 */ /* 0x000e2400000e00ff */
[----:B0-----:R-:W-:-:S05]  /*f5c0*/  SEL R8, R14, RZ, P0 ;  /* 0x000000ff0e087207 */ /* 0x001fca0000000000 */
[----:B------:R-:W-:-:S05]  /*f5d0*/  IMAD.IADD R8, R7, 0x1, R8 ;  /* 0x0000000107087824 */ /* 0x000fca00078e0208 */
[----:B------:R0:W2:Y:S02]  /*f5e0*/  SHFL.IDX PT, R14, R8, 0x1f, 0x1f ;  /* 0x03e01f00080e7f89 */ /* 0x0000a400000e0000 */
.L_x_279:
[----:B------:R-:W-:Y:S02]  /*f5f0*/  ULDC UR4, c[0x0][0xc10] ;  /* 0x0003040000047ab9 */ /* 0x000fe40000000800 */
[----:B------:R-:W-:-:S04]  /*f600*/  IMAD.U32 R7, RZ, RZ, UR4 ;  /* 0x00000004ff077e24 */ /* 0x000fc8000f8e00ff */
[----:B--2---:R-:W-:-:S04]  /*f610*/  IMAD R3, R14, R7, RZ ;  /* 0x000000070e037224 */ /* 0x004fc800078e02ff */
[----:B------:R-:W-:-:S05]  /*f620*/  IMAD.IADD R4, R3, 0x1, R4 ;  /* 0x0000000103047824 */ /* 0x000fca00078e0204 */
[----:B------:R-:W-:-:S13]  /*f630*/  ISETP.GT.AND P0, PT, R4, R5, PT ;  /* 0x000000050400720c */ /* 0x000fda0003f04270 */
[----:B------:R-:W-:Y:S05]  /*f640*/  @!P0 BRA `(.L_x_226) ;  /* 0xfffffffc00588947 */ /* 0x000fea000383ffff */
.L_x_221:
[----:B------:R-:W-:Y:S01]  /*f650*/  IADD3 R16, -R3, R4, RZ ;  /* 0x0000000403107210 */ /* 0x000fe20007ffe1ff */
[----:B------:R-:W-:-:S04]  /*f660*/  UMOV UR4, 0xffffffff ;  /* 0xffffffff00047882 */ /* 0x000fc80000000000 */
[----:B------:R-:W-:-:S05]  /*f670*/  IMAD R4, R8, R7, R16 ;  /* 0x0000000708047224 */ /* 0x000fca00078e0210 */
[----:B------:R-:W-:Y:S01]  /*f680*/  ISETP.GT.AND P6, PT, R4, R5, PT ;  /* 0x000000050400720c */ /* 0x000fe20003fc4270 */
[----:B------:R-:W-:-:S12]  /*f690*/  BRA.DIV UR4, `(.L_x_227) ;  /* 0x0000001604387947 */ /* 0x000fd8000b800000 */
[----:B------:R-:W-:-:S04]  /*f6a0*/  VOTE.ANY R3, PT, !P6 ;  /* 0x0000000000037806 */ /* 0x000fc800070e0100 */
[----:B------:R-:W2:Y:S02]  /*f6b0*/  POPC R4, R3 ;  /* 0x0000000300047309 */ /* 0x000ea40000000000 */
[----:B--2---:R2:W3:Y:S02]  /*f6c0*/  SHFL.IDX PT, R17, R2, R4, 0x1f ;  /* 0x00001f0402117589 */ /* 0x0044e400000e0000 */
.L_x_283:
[----:B------:R-:W-:Y:S01]  /*f6d0*/  ISETP.NE.AND P0, PT, R3, RZ, PT ;  /* 0x000000ff0300720c */ /* 0x000fe20003f05270 */
[----:B------:R-:W-:-:S12]  /*f6e0*/  IMAD.MOV.U32 R14, RZ, RZ, RZ ;  /* 0x000000ffff0e7224 */ /* 0x000fd800078e00ff */
[----:B------:R-:W-:Y:S05]  /*f6f0*/  @!P0 BRA `(.L_x_228) ;  /* 0x0000000000108947 */ /* 0x000fea0003800000 */
[----:B------:R-:W-:Y:S01]  /*f700*/  UMOV UR4, 0xffffffff ;  /* 0xffffffff00047882 */ /* 0x000fe20000000000 */
[----:B------:R-:W-:Y:S02]  /*f710*/  VIADD R12, R4, 0xffffffff ;  /* 0xffffffff040c7836 */ /* 0x000fe40000000000 */
[----:B------:R-:W-:Y:S05]  /*f720*/  BRA.DIV UR4, `(.L_x_229) ;  /* 0x00000016045c7947 */ /* 0x000fea000b800000 */
[----:B------:R4:W0:Y:S02]  /*f730*/  SHFL.IDX PT, R14, R8, R12, 0x1f ;  /* 0x00001f0c080e7589 */ /* 0x00082400000e0000 */
.L_x_228:
[----:B---3--:R-:W-:Y:S01]  /*f740*/  IABS R6, R17 ;  /* 0x0000001100067213 */ /* 0x008fe20000000000 */
[----:B0-----:R-:W-:Y:S02]  /*f750*/  IMAD R16, R14, R7, R16 ;  /* 0x000000070e107224 */ /* 0x001fe400078e0210 */
[----:B------:R-:W-:Y:S01]  /*f760*/  IMAD.IADD R19, R4, 0x1, R19 ;  /* 0x0000000104137824 */ /* 0x000fe200078e0213 */
[----:B----4-:R-:W0:Y:S01]  /*f770*/  I2F.RP R8, R6 ;  /* 0x0000000600087306 */ /* 0x010e220000209400 */
[----:B------:R-:W-:Y:S01]  /*f780*/  IMAD.IADD R10, R5, 0x1, -R16 ;  /* 0x00000001050a7824 */ /* 0x000fe200078e0a10 */
[----:B------:R-:W-:-:S04]  /*f790*/  IABS R5, R17 ;  /* 0x0000001100057213 */ /* 0x000fc80000000000 */
[----:B------:R-:W-:Y:S02]  /*f7a0*/  IADD3 R5, RZ, -R5, RZ ;  /* 0x80000005ff057210 */ /* 0x000fe40007ffe0ff */
[----:B0-----:R-:W2:Y:S02]  /*f7b0*/  MUFU.RCP R8, R8 ;  /* 0x0000000800087308 */ /* 0x001ea40000001000 */
[----:B--2---:R-:W-:-:S06]  /*f7c0*/  VIADD R2, R8, 0xffffffe ;  /* 0x0ffffffe08027836 */ /* 0x004fcc0000000000 */
[----:B------:R0:W2:Y:S02]  /*f7d0*/  F2I.FTZ.U32.TRUNC.NTZ R3, R2 ;  /* 0x0000000200037305 */ /* 0x0000a4000021f000 */
[----:B0-----:R-:W-:Y:S02]  /*f7e0*/  IMAD.MOV.U32 R2, RZ, RZ, RZ ;  /* 0x000000ffff027224 */ /* 0x001fe400078e00ff */
[----:B--2---:R-:W-:-:S04]  /*f7f0*/  IMAD.MOV R7, RZ, RZ, -R3 ;  /* 0x000000ffff077224 */ /* 0x004fc800078e0a03 */
[----:B------:R-:W-:-:S04]  /*f800*/  IMAD R7, R7, R6, RZ ;  /* 0x0000000607077224 */ /* 0x000fc800078e02ff */
[----:B------:R-:W-:Y:S01]  /*f810*/  IMAD.HI.U32 R3, R3, R7, R2 ;  /* 0x0000000703037227 */ /* 0x000fe200078e0002 */
[----:B------:R-:W-:-:S05]  /*f820*/  IABS R2, R10 ;  /* 0x0000000a00027213 */ /* 0x000fca0000000000 */
[----:B------:R-:W-:-:S04]  /*f830*/  IMAD.HI.U32 R3, R3, R2, RZ ;  /* 0x0000000203037227 */ /* 0x000fc800078e00ff */
[----:B------:R-:W-:Y:S01]  /*f840*/  IMAD R5, R3, R5, R2 ;  /* 0x0000000503057224 */ /* 0x000fe200078e0202 */
[----:B------:R-:W-:-:S04]  /*f850*/  LOP3.LUT R2, R10, R17, RZ, 0x3c, !PT ;  /* 0x000000110a027212 */ /* 0x000fc800078e3cff */
[----:B------:R-:W-:-:S13]  /*f860*/  ISETP.GT.U32.AND P0, PT, R6, R5, PT ;  /* 0x000000050600720c */ /* 0x000fda0003f04070 */
[----:B------:R-:W-:Y:S02]  /*f870*/  @!P0 IMAD.IADD R5, R5, 0x1, -R6 ;  /* 0x0000000105058824 */ /* 0x000fe400078e0a06 */
[----:B------:R-:W-:-:S03]  /*f880*/  @!P0 VIADD R3, R3, 0x1 ;  /* 0x0000000103038836 */ /* 0x000fc60000000000 */
[----:B------:R-:W-:-:S13]  /*f890*/  ISETP.GE.U32.AND P0, PT, R5, R6, PT ;  /* 0x000000060500720c */ /* 0x000fda0003f06070 */
[----:B------:R-:W-:Y:S01]  /*f8a0*/  @P0 VIADD R3, R3, 0x1 ;  /* 0x0000000103030836 */ /* 0x000fe20000000000 */
[----:B------:R-:W-:-:S13]  /*f8b0*/  ISETP.GE.AND P0, PT, R2, RZ, PT ;  /* 0x000000ff0200720c */ /* 0x000fda0003f06270 */
[----:B------:R-:W-:Y:S01]  /*f8c0*/  @!P0 IMAD.MOV R3, RZ, RZ, -R3 ;  /* 0x000000ffff038224 */ /* 0x000fe200078e0a03 */
[----:B------:R-:W-:-:S13]  /*f8d0*/  ISETP.NE.AND P0, PT, R17, RZ, PT ;  /* 0x000000ff1100720c */ /* 0x000fda0003f05270 */
[----:B------:R-:W-:-:S04]  /*f8e0*/  @!P0 LOP3.LUT R3, RZ, R17, RZ, 0x33, !PT ;  /* 0x00000011ff038212 */ /* 0x000fc800078e33ff */
[----:B------:R-:W-:Y:S01]  /*f8f0*/  MOV R18, R3 ;  /* 0x0000000300127202 */ /* 0x000fe20000000f00 */
[----:B------:R-:W-:-:S04]  /*f900*/  IMAD.MOV R2, RZ, RZ, -R3 ;  /* 0x000000ffff027224 */ /* 0x000fc800078e0a03 */
[----:B------:R-:W-:Y:S01]  /*f910*/  IMAD R17, R17, R2, R10 ;  /* 0x0000000211117224 */ /* 0x000fe200078e020a */
[----:B------:R-:W-:Y:S06]  /*f920*/  BRA `(.L_x_230) ;  /* 0x00000000001c7947 */ /* 0x000fec0003800000 */
.L_x_222:
[----:B------:R-:W-:Y:S01]  /*f930*/  UMOV UR4, URZ ;  /* 0x0000003f00047c82 */ /* 0x000fe20008000000 */
[----:B------:R-:W-:Y:S01]  /*f940*/  UMOV UR5, URZ ;  /* 0x0000003f00057c82 */ /* 0x000fe20008000000 */
[----:B------:R-:W-:Y:S01]  /*f950*/  ULDC UR6, c[0x0][0xc14] ;  /* 0x0003050000067ab9 */ /* 0x000fe20000000800 */
[----:B------:R-:W-:Y:S02]  /*f960*/  IMAD.MOV.U32 R16, RZ, RZ, R5 ;  /* 0x000000ffff107224 */ /* 0x000fe400078e0005 */
[----:B------:R-:W-:Y:S02]  /*f970*/  IMAD.U32 R17, RZ, RZ, UR4 ;  /* 0x00000004ff117e24 */ /* 0x000fe4000f8e00ff */
[----:B------:R-:W-:Y:S02]  /*f980*/  IMAD.U32 R18, RZ, RZ, UR5 ;  /* 0x00000005ff127e24 */ /* 0x000fe4000f8e00ff */
[----:B------:R-:W-:-:S07]  /*f990*/  IMAD.U32 R19, RZ, RZ, UR6 ;  /* 0x00000006ff137e24 */ /* 0x000fce000f8e00ff */
.L_x_230:
[----:B------:R-:W-:Y:S01]  /*f9a0*/  ISETP.NE.AND P0, PT, R27, RZ, PT ;  /* 0x000000ff1b00720c */ /* 0x000fe20003f05270 */
[----:B------:R-:W-:Y:S05]  /*f9b0*/  WARPSYNC.ALL ;  /* 0x0000000000007948 */ /* 0x000fea0003800000 */
[----:B------:R-:W-:Y:S07]  /*f9c0*/  BAR.SYNC.DEFER_BLOCKING 0x4, 0x1a0 ;  /* 0x0106800000007b1d */ /* 0x000fee0000010000 */
[----:B------:R-:W-:Y:S01]  /*f9d0*/  @!P0 MOV R2, 0x400 ;  /* 0x0000040000028802 */ /* 0x000fe20000000f00 */
[----:B------:R-:W2:Y:S03]  /*f9e0*/  @!P0 S2R R3, SR_CgaCtaId ;  /* 0x0000000000038919 */ /* 0x000ea60000008800 */
[----:B--2---:R-:W-:-:S05]  /*f9f0*/  @!P0 LEA R2, R3, R2, 0x18 ;  /* 0x0000000203028211 */ /* 0x004fca00078ec0ff */
[----:B------:R2:W-:Y:S01]  /*fa00*/  @!P0 STS.128 [R2+0x31cd0], R16 ;  /* 0x031cd01002008388 */ /* 0x0005e20000000c00 */
[----:B------:R-:W-:Y:S06]  /*fa10*/  BAR.ARV 0x5, 0x1a0 ;  /* 0x0146800000007b1d */ /* 0x000fec0000002000 */
[----:B------:R-:W-:-:S13]  /*fa20*/  ISETP.GE.AND P0, PT, R19, R0, PT ;  /* 0x000000001300720c */ /* 0x000fda0003f06270 */
[----:B------:R-:W-:Y:S05]  /*fa30*/  @!P0 BRA `(.L_x_231) ;  /* 0xffffffc800048947 */ /* 0x000fea000383ffff */
.L_x_166:
[----:B0-----:R-:W3:Y:S01]  /*fa40*/  LDL.LU R0, [R1+0xc] ;  /* 0x00000c0001007983 */ /* 0x001ee20000300800 */
[----:B------:R-:W-:Y:S01]  /*fa50*/  BSSY B0, `(.L_x_232) ;  /* 0x000000b000007945 */ /* 0x000fe20003800000 */
[----:B------:R-:W0:Y:S01]  /*fa60*/  S2R R5, SR_CgaCtaId ;  /* 0x0000000000057919 */ /* 0x000e220000008800 */
[----:B---3--:R-:W-:-:S05]  /*fa70*/  VIADD R0, R0, 0x1 ;  /* 0x0000000100007836 */ /* 0x008fca0000000000 */
[----:B--2---:R-:W-:-:S04]  /*fa80*/  LEA.HI R2, R0, R0, RZ, 0x1 ;  /* 0x0000000000027211 */ /* 0x004fc800078f08ff */
[----:B------:R-:W-:Y:S02]  /*fa90*/  LOP3.LUT R3, R2, 0xfffffffe, RZ, 0xc0, !PT ;  /* 0xfffffffe02037812 */ /* 0x000fe400078ec0ff */
[----:B------:R-:W-:-:S03]  /*faa0*/  MOV R2, 0x400 ;  /* 0x0000040000027802 */ /* 0x000fc60000000f00 */
[----:B------:R-:W-:Y:S01]  /*fab0*/  IMAD.IADD R0, R0, 0x1, -R3 ;  /* 0x0000000100007824 */ /* 0x000fe200078e0a03 */
[----:B0-----:R-:W-:-:S04]  /*fac0*/  LEA R9, R5, R2, 0x18 ;  /* 0x0000000205097211 */ /* 0x001fc800078ec0ff */
[----:B------:R-:W-:-:S04]  /*fad0*/  SHF.L.U32 R0, R0, 0x1f, RZ ;  /* 0x0000001f00007819 */ /* 0x000fc800000006ff */
[----:B------:R-:W0:Y:S02]  /*fae0*/  SYNCS.PHASECHK.TRANS64.TRYWAIT P0, [R9+URZ+0x31c20], R0 ;  /* 0x031c2000090075a7 */ /* 0x000e24000800017f */
[----:B0-----:R-:W-:Y:S05]  /*faf0*/  @!P0 BRA `(.L_x_233) ;  /* 0x00000010008c8947 */ /* 0x001fea0003800000 */
.L_x_286:
[----:B------:R-:W-:Y:S05]  /*fb00*/  BSYNC B0 ;  /* 0x0000000000007941 */ /* 0x000fea0003800000 */
.L_x_232:
[----:B------:R-:W-:-:S03]  /*fb10*/  UMOV UR4, 0xffffffff ;  /* 0xffffffff00047882 */ /* 0x000fc60000000000 */
[----:B------:R-:W-:Y:S05]  /*fb20*/  BRA.DIV UR4, `(.L_x_234) ;  /* 0x0000001204947947 */ /* 0x000fea000b800000 */
[----:B0-----:R-:W0:Y:S02]  /*fb30*/  S2R R0, SR_TID.X ;  /* 0x0000000000007919 */ /* 0x001e240000002100 */
[----:B0-----:R-:W-:-:S04]  /*fb40*/  SHF.R.U32.HI R0, RZ, 0x5, R0 ;  /* 0x00000005ff007819 */ /* 0x001fc80000011600 */
[----:B------:R-:W-:-:S05]  /*fb50*/  LOP3.LUT R0, R0, 0x3, RZ, 0xc0, !PT ;  /* 0x0000000300007812 */ /* 0x000fca00078ec0ff */
[----:B------:R0:W2:Y:S02]  /*fb60*/  SHFL.IDX PT, R14, R0, RZ, 0x1f ;  /* 0x00001fff000e7589 */ /* 0x0000a400000e0000 */
.L_x_289:
[----:B--2---:R-:W-:Y:S01]  /*fb70*/  ISETP.NE.AND P0, PT, R14, RZ, PT ;  /* 0x000000ff0e00720c */ /* 0x004fe20003f05270 */
[----:B------:R-:W-:-:S12]  /*fb80*/  BSSY B0, `(.L_x_235) ;  /* 0x0000024000007945 */ /* 0x000fd80003800000 */
[----:B------:R-:W-:Y:S05]  /*fb90*/  @P0 BRA `(.L_x_236) ;  /* 0x0000000000880947 */ /* 0x000fea0003800000 */
[----:B------:R-:W-:-:S03]  /*fba0*/  UMOV UR4, 0xffffffff ;  /* 0xffffffff00047882 */ /* 0x000fc60000000000 */
[----:B------:R-:W-:Y:S05]  /*fbb0*/  BRA.DIV UR4, `(.L_x_237) ;  /* 0x0000001204a47947 */ /* 0x000fea000b800000 */
[----:B------:R-:W-:-:S13]  /*fbc0*/  ELECT P6, URZ, PT ;  /* 0x00000000003f782f */ /* 0x000fda00038c0000 */
.L_x_292:
[----:B------:R-:W-:Y:S05]  /*fbd0*/  @!P6 BRA `(.L_x_236) ;  /* 0x000000000078e947 */ /* 0x000fea0003800000 */
[----:B0-----:R-:W2:Y:S02]  /*fbe0*/  LDL.LU R0, [R1+0x14] ;  /* 0x0000140001007983 */ /* 0x001ea40000300800 */
[----:B--2---:R-:W-:-:S04]  /*fbf0*/  LOP3.LUT R0, R0, 0x2, RZ, 0xfc, !PT ;  /* 0x0000000200007812 */ /* 0x004fc800078efcff */
[----:B------:R-:W-:-:S13]  /*fc00*/  ISETP.NE.AND P2, PT, R0, 0x3, PT ;  /* 0x000000030000780c */ /* 0x000fda0003f45270 */
[----:B------:R-:W-:Y:S05]  /*fc10*/  @!P2 BRA `(.L_x_238) ;  /* 0x000000000004a947 */ /* 0x000fea0003800000 */
[----:B------:R-:W-:Y:S01]  /*fc20*/  BPT.TRAP 0x1 ;  /* 0x000000040000795c */ /* 0x000fe20000300000 */
.L_x_238:
[----:B------:R-:W-:Y:S01]  /*fc30*/  IADD3 R3, R9, 0x31c40, RZ ;  /* 0x00031c4009037810 */ /* 0x000fe20007ffe0ff */
[----:B------:R-:W-:Y:S01]  /*fc40*/  VIADD R0, R22, 0x1 ;  /* 0x0000000116007836 */ /* 0x000fe20000000000 */
[----:B------:R-:W-:-:S03]  /*fc50*/  SHF.L.U32 R2, R24, 0x1f, RZ ;  /* 0x0000001f18027819 */ /* 0x000fc600000006ff */
[----:B------:R-:W-:Y:S01]  /*fc60*/  IMAD R7, R22, 0x8, R3 ;  /* 0x0000000816077824 */ /* 0x000fe200078e0203 */
[----:B------:R-:W-:-:S03]  /*fc70*/  ISETP.NE.AND P1, PT, R0, 0x2, PT ;  /* 0x000000020000780c */ /* 0x000fc60003f25270 */
[----:B------:R-:W0:Y:S01]  /*fc80*/  SYNCS.PHASECHK.TRANS64.TRYWAIT P0, [R7+URZ], R2 ;  /* 0x00000002070075a7 */ /* 0x000e22000800017f */
[----:B------:R-:W-:Y:S02]  /*fc90*/  SEL R5, RZ, 0x1, P1 ;  /* 0x00000001ff057807 */ /* 0x000fe40000800000 */
[----:B------:R-:W-:Y:S02]  /*fca0*/  SEL R4, R0, RZ, P1 ;  /* 0x000000ff00047207 */ /* 0x000fe40000800000 */
[----:B------:R-:W-:-:S03]  /*fcb0*/  LOP3.LUT R0, R24, R5, RZ, 0x3c, !PT ;  /* 0x0000000518007212 */ /* 0x000fc600078e3cff */
[----:B------:R-:W-:Y:S01]  /*fcc0*/  IMAD R3, R4, 0x8, R3 ;  /* 0x0000000804037824 */ /* 0x000fe200078e0203 */
[----:B------:R-:W-:Y:S01]  /*fcd0*/  SHF.L.U32 R0, R0, 0x1f, RZ ;  /* 0x0000001f00007819 */ /* 0x000fe200000006ff */
[----:B0-----:R-:W-:Y:S06]  /*fce0*/  @!P0 BRA `(.L_x_239) ;  /* 0x0000001000788947 */ /* 0x001fec0003800000 */
.L_x_293:
[----:B------:R-:W2:Y:S02]  /*fcf0*/  SYNCS.PHASECHK.TRANS64.TRYWAIT P0, [R3+URZ], R0 ;  /* 0x00000000030075a7 */ /* 0x000ea4000800017f */
[----:B--2---:R-:W-:Y:S05]  /*fd00*/  @!P0 BRA `(.L_x_240) ;  /* 0x0000001000848947 */ /* 0x004fea0003800000 */
.L_x_294:
[----:B------:R-:W-:Y:S05]  /*fd10*/  @!P2 BRA `(.L_x_241) ;  /* 0x000000000004a947 */ /* 0x000fea0003800000 */
[----:B------:R-:W-:Y:S01]  /*fd20*/  BPT.TRAP 0x1 ;  /* 0x000000040000795c */ /* 0x000fe20000300000 */
.L_x_241:
[----:B--2---:R-:W-:-:S04]  /*fd30*/  VIADD R3, R9, 0x31c60 ;  /* 0x00031c6009037836 */ /* 0x004fc80000000000 */
[----:B------:R-:W-:-:S04]  /*fd40*/  IMAD R5, R22, 0x8, R3 ;  /* 0x0000000816057824 */ /* 0x000fc800078e0203 */
[----:B------:R-:W2:Y:S02]  /*fd50*/  SYNCS.PHASECHK.TRANS64.TRYWAIT P0, [R5+URZ], R2 ;  /* 0x00000002050075a7 */ /* 0x000ea4000800017f */
[----:B--2---:R-:W-:Y:S05]  /*fd60*/  @!P0 BRA `(.L_x_242) ;  /* 0x0000001000808947 */ /* 0x004fea0003800000 */
.L_x_295:
[----:B------:R-:W-:-:S07]  /*fd70*/  IMAD R3, R4, 0x8, R3 ;  /* 0x0000000804037824 */ /* 0x000fce00078e0203 */
.L_x_243:
[----:B---3--:R3:W4:Y:S02]  /*fd80*/  SYNCS.PHASECHK.TRANS64.TRYWAIT P0, [R3+URZ], R0 ;  /* 0x00000000030075a7 */ /* 0x008724000800017f */
[----:B----4-:R-:W-:Y:S05]  /*fd90*/  @!P0 NANOSLEEP.SYNCS 0x989680 ;  /* 0x009896800000895d */ /* 0x010fea0003900000 */
[----:B------:R-:W4:Y:S02]  /*fda0*/  @!P0 SYNCS.PHASECHK.TRANS64 P0, [R3+URZ], R0 ;  /* 0x00000000030085a7 */ /* 0x000f24000800007f */
[----:B----4-:R-:W-:Y:S05]  /*fdb0*/  @!P0 BRA `(.L_x_243) ;  /* 0xfffffffc00f08947 */ /* 0x010fea000383ffff */
.L_x_236:
[----:B------:R-:W-:Y:S05]  /*fdc0*/  BSYNC B0 ;  /* 0x0000000000007941 */ /* 0x000fea0003800000 */
.L_x_235:
[----:B------:R-:W-:Y:S05]  /*fdd0*/  EXIT ;  /* 0x000000000000794d */ /* 0x000fea0003800000 */
.L_x_128:
[----:B0-----:R-:W-:-:S04]  /*fde0*/  MOV R3, UR36 ;  /* 0x0000002400037c02 */ /* 0x001fc80008000f00 */
[----:B------:R0:W1:Y:S03]  /*fdf0*/  SYNCS.PHASECHK.TRANS64.TRYWAIT P1, [R3+URZ+0x31c00], R0 ;  /* 0x031c0000030075a7 */ /* 0x000066000802017f */
[----:B-1----:R-:W-:Y:S05]  /*fe00*/  @!P1 NANOSLEEP.SYNCS 0x989680 ;  /* 0x009896800000995d */ /* 0x002fea0003900000 */
[----:B------:R-:W1:Y:S02]  /*fe10*/  @!P1 SYNCS.PHASECHK.TRANS64 P1, [R3+URZ+0x31c00], R0 ;  /* 0x031c0000030095a7 */ /* 0x000e64000802007f */
[----:B-1----:R-:W-:Y:S05]  /*fe20*/  @!P1 BRA `(.L_x_128) ;  /* 0xfffffffc00ec9947 */ /* 0x002fea000383ffff */
[----:B------:R-:W-:Y:S05]  /*fe30*/  BRA `(.L_x_244) ;  /* 0xffffff1400c87947 */ /* 0x000fea000383ffff */
.L_x_132:
[----:B-1----:R1:W2:Y:S02]  /*fe40*/  SYNCS.PHASECHK.TRANS64.TRYWAIT P2, [R0+URZ+0x31c30], R3 ;  /* 0x031c3003000075a7 */ /* 0x0022a4000804017f */
[----:B--2---:R-:W-:Y:S05]  /*fe50*/  @!P2 NANOSLEEP.SYNCS 0x989680 ;  /* 0x009896800000a95d */ /* 0x004fea0003900000 */
[----:B------:R-:W2:Y:S02]  /*fe60*/  @!P2 SYNCS.PHASECHK.TRANS64 P2, [R0+URZ+0x31c30], R3 ;  /* 0x031c30030000a5a7 */ /* 0x000ea4000804007f */
[----:B--2---:R-:W-:Y:S05]  /*fe70*/  @!P2 BRA `(.L_x_132) ;  /* 0xfffffffc00f0a947 */ /* 0x004fea000383ffff */
[----:B------:R-:W-:Y:S05]  /*fe80*/  BRA `(.L_x_131) ;  /* 0xffffff1400ec7947 */ /* 0x000fea000383ffff */
.L_x_137:
[----:B-1----:R-:W-:-:S04]  /*fe90*/  IMAD.U32 R9, RZ, RZ, UR6 ;  /* 0x00000006ff097e24 */ /* 0x002fc8000f8e00ff */
[----:B------:R1:W2:Y:S03]  /*fea0*/  SYNCS.PHASECHK.TRANS64.TRYWAIT P2, [R9+URZ+0x31c30], R8 ;  /* 0x031c3008090075a7 */ /* 0x0002a6000804017f */
[----:B--2---:R-:W-:Y:S05]  /*feb0*/  @!P2 NANOSLEEP.SYNCS 0x989680 ;  /* 0x009896800000a95d */ /* 0x004fea0003900000 */
[----:B------:R-:W2:Y:S02]  /*fec0*/  @!P2 SYNCS.PHASECHK.TRANS64 P2, [R9+URZ+0x31c30], R8 ;  /* 0x031c30080900a5a7 */ /* 0x000ea4000804007f */
[----:B--2---:R-:W-:Y:S05]  /*fed0*/  @!P2 BRA `(.L_x_137) ;  /* 0xfffffffc00eca947 */ /* 0x004fea000383ffff */
[----:B------:R-:W-:Y:S05]  /*fee0*/  BRA `(.L_x_134) ;  /* 0xffffff5800447947 */ /* 0x000fea000383ffff */
.L_x_141:
[----:B-1----:R-:W-:-:S04]  /*fef0*/  IMAD.U32 R8, RZ, RZ, UR6 ;  /* 0x00000006ff087e24 */ /* 0x002fc8000f8e00ff */
[----:B------:R1:W2:Y:S03]  /*ff00*/  SYNCS.PHASECHK.TRANS64.TRYWAIT P2, [R8+URZ+0x31c50], R7 ;  /* 0x031c5007080075a7 */ /* 0x0002a6000804017f */
[----:B--2---:R-:W-:Y:S05]  /*ff10*/  @!P2 NANOSLEEP.SYNCS 0x989680 ;  /* 0x009896800000a95d */ /* 0x004fea0003900000 */
[----:B------:R-:W2:Y:S02]  /*ff20*/  @!P2 SYNCS.PHASECHK.TRANS64 P2, [R8+URZ+0x31c50], R7 ;  /* 0x031c50070800a5a7 */ /* 0x000ea4000804007f */
[----:B--2---:R-:W-:Y:S05]  /*ff30*/  @!P2 BRA `(.L_x_141) ;  /* 0xfffffffc00eca947 */ /* 0x004fea000383ffff */
[----:B------:R-:W-:Y:S05]  /*ff40*/  BRA `(.L_x_138) ;  /* 0xffffff6c00e87947 */ /* 0x000fea000383ffff */
.L_x_146:
[----:B-1----:R-:W-:-:S04]  /*ff50*/  IMAD.U32 R5, RZ, RZ, UR9 ;  /* 0x00000009ff057e24 */ /* 0x002fc8000f8e00ff */
[----:B------:R1:W2:Y:S03]  /*ff60*/  SYNCS.PHASECHK.TRANS64.TRYWAIT P0, [R5+URZ+0x31c50], R0 ;  /* 0x031c5000050075a7 */ /* 0x0002a6000800017f */
[----:B--2---:R-:W-:Y:S05]  /*ff70*/  @!P0 NANOSLEEP.SYNCS 0x989680 ;  /* 0x009896800000895d */ /* 0x004fea0003900000 */
[----:B------:R-:W2:Y:S02]  /*ff80*/  @!P0 SYNCS.PHASECHK.TRANS64 P0, [R5+URZ+0x31c50], R0 ;  /* 0x031c5000050085a7 */ /* 0x000ea4000800007f */
[----:B--2---:R-:W-:Y:S05]  /*ff90*/  @!P0 BRA `(.L_x_146) ;  /* 0xfffffffc00ec8947 */ /* 0x004fea000383ffff */
[----:B------:R-:W-:Y:S05]  /*ffa0*/  BRA `(.L_x_145) ;  /* 0xffffff9800007947 */ /* 0x000fea000383ffff */
.L_x_177:
[----:B------:R-:W0:Y:S01]  /*ffb0*/  S2R R4, SR_TID.X ;  /* 0x0000000000047919 */ /* 0x000e220000002100 */
[----:B------:R-:W-:Y:S01]  /*ffc0*/  BSSY B0, `(.L_x_245) ;  /* 0x000000a000007945 */ /* 0x000fe20003800000 */
[----:B------:R-:W-:Y:S01]  /*ffd0*/  IMAD.MOV.U32 R12, RZ, RZ, RZ ;  /* 0x000000ffff0c7224 */ /* 0x000fe200078e00ff */
[----:B------:R-:W-:Y:S01]  /*ffe0*/  MOV R15, 0xffffffff ;  /* 0xffffffff000f7802 */ /* 0x000fe20000000f00 */
[----:B------:R-:W-:Y:S01]  /*fff0*/  IMAD.MOV.U32 R11, RZ, RZ, 0x1f ;  /* 0x0000001fff0b7424 */ /* 0x000fe200078e00ff */
[----:B0-----:R-:W-:-:S04]  /*10000*/  SHF.R.U32.HI R4, RZ, 0x5, R4 ;  /* 0x00000005ff047819 */ /* 0x001fc80000011604 */
[----:B------:R-:W-:-:S05]  /*10010*/  LOP3.LUT R4, R4, 0x3, RZ, 0xc0, !PT ;  /* 0x0000000304047812 */ /* 0x000fca00078ec0ff */
[----:B------:R-:W-:-:S07]  /*10020*/  IMAD.MOV.U32 R13, RZ, RZ, R4 ;  /* 0x000000ffff0d7224 */ /* 0x000fce00078e0004 */
[----:B-1----:R-:W-:Y:S05]  /*10030*/  WARPSYNC.COLLECTIVE R15, `(.L_x_246) ;  /* 0x000000000f087348 */ /* 0x002fea0003c00000 */
[----:B------:R0:W2:Y:S02]  /*10040*/  SHFL.IDX P6, R14, R13, R12, R11 ;  /* 0x0000000c0d0e7389 */ /* 0x0000a400000c000b */
[----:B012---:R-:W-:Y:S01]  /*10050*/  ENDCOLLECTIVE ;  /* 0x000000000000791b */ /* 0x007fe20003800000 */
.L_x_246:
[----:B------:R-:W-:Y:S05]  /*10060*/  BSYNC B0 ;  /* 0x0000000000007941 */ /* 0x000fea0003800000 */
.L_x_245:
[----:B------:R-:W-:Y:S05]  /*10070*/  BRA `(.L_x_247) ;  /* 0xffffffcc00a07947 */ /* 0x000fea000383ffff */
.L_x_178:
[----:B------:R-:W-:Y:S01]  /*10080*/  BSSY B0, `(.L_x_248) ;  /* 0x0000006000007945 */ /* 0x000fe20003800000 */
[----:B------:R-:W-:-:S07]  /*10090*/  IMAD.MOV.U32 R15, RZ, RZ, -0x1 ;  /* 0xffffffffff0f7424 */ /* 0x000fce00078e00ff */
[----:B-1----:R-:W-:Y:S05]  /*100a0*/  WARPSYNC.COLLECTIVE R15, `(.L_x_249) ;  /* 0x000000000f0c7348 */ /* 0x002fea0003c00000 */
[----:B------:R-:W-:Y:S02]  /*100b0*/  ELECT P6, UR62, PT ;  /* 0x00000000003e782f */ /* 0x000fe400038c0000 */
[----:B------:R-:W-:Y:S01]  /*100c0*/  MOV R14, UR62 ;  /* 0x0000003e000e7c02 */ /* 0x000fe20008000f00 */
[----:B-1----:R-:W-:Y:S10]  /*100d0*/  ENDCOLLECTIVE ;  /* 0x000000000000791b */ /* 0x002ff40003800000 */
.L_x_249:
[----:B------:R-:W-:Y:S05]  /*100e0*/  BSYNC B0 ;  /* 0x0000000000007941 */ /* 0x000fea0003800000 */
.L_x_248:
[----:B------:R-:W-:Y:S05]  /*100f0*/  BRA `(.L_x_250) ;  /* 0xffffffcc00947947 */ /* 0x000fea000383ffff */
.L_x_181:
[----:B--2---:R2:W3:Y:S02]  /*10100*/  SYNCS.PHASECHK.TRANS64.TRYWAIT P0, [R5+URZ+0x31c40], R4 ;  /* 0x031c4004050075a7 */ /* 0x0044e4000800017f */
[----:B---3--:R-:W-:Y:S05]  /*10110*/  @!P0 NANOSLEEP.SYNCS 0x989680 ;  /* 0x009896800000895d */ /* 0x008fea0003900000 */
[----:B------:R-:W3:Y:S02]  /*10120*/  @!P0 SYNCS.PHASECHK.TRANS64 P0, [R5+URZ+0x31c40], R4 ;  /* 0x031c4004050085a7 */ /* 0x000ee4000800007f */
[----:B---3--:R-:W-:Y:S05]  /*10130*/  @!P0 BRA `(.L_x_181) ;  /* 0xfffffffc00f08947 */ /* 0x008fea000383ffff */
[----:B------:R-:W-:Y:S05]  /*10140*/  BRA `(.L_x_251) ;  /* 0xffffffcc00ec7947 */ /* 0x000fea000383ffff */
.L_x_184:
[----:B0-----:R0:W2:Y:S02]  /*10150*/  SYNCS.PHASECHK.TRANS64.TRYWAIT P0, [R26+URZ+0x31c20], R5 ;  /* 0x031c20051a0075a7 */ /* 0x0010a4000800017f */
[----:B--2---:R-:W-:Y:S05]  /*10160*/  @!P0 NANOSLEEP.SYNCS 0x989680 ;  /* 0x009896800000895d */ /* 0x004fea0003900000 */
[----:B------:R-:W2:Y:S02]  /*10170*/  @!P0 SYNCS.PHASECHK.TRANS64 P0, [R26+URZ+0x31c20], R5 ;  /* 0x031c20051a0085a7 */ /* 0x000ea4000800007f */
[----:B--2---:R-:W-:Y:S05]  /*10180*/  @!P0 BRA `(.L_x_184) ;  /* 0xfffffffc00f08947 */ /* 0x004fea000383ffff */
[----:B------:R-:W-:Y:S05]  /*10190*/  BRA `(.L_x_252) ;  /* 0xffffffd4001c7947 */ /* 0x000fea000383ffff */
.L_x_192:
[----:B--2---:R2:W3:Y:S02]  /*101a0*/  SYNCS.PHASECHK.TRANS64.TRYWAIT P0, [R3+URZ+0x31c40], R2 ;  /* 0x031c4002030075a7 */ /* 0x0044e4000800017f */
[----:B---3--:R-:W-:Y:S05]  /*101b0*/  @!P0 NANOSLEEP.SYNCS 0x989680 ;  /* 0x009896800000895d */ /* 0x008fea0003900000 */
[----:B------:R-:W3:Y:S02]  /*101c0*/  @!P0 SYNCS.PHASECHK.TRANS64 P0, [R3+URZ+0x31c40], R2 ;  /* 0x031c4002030085a7 */ /* 0x000ee4000800007f */
[----:B---3--:R-:W-:Y:S05]  /*101d0*/  @!P0 BRA `(.L_x_192) ;  /* 0xfffffffc00f08947 */ /* 0x008fea000383ffff */
[----:B------:R-:W-:Y:S05]  /*101e0*/  BRA `(.L_x_253) ;  /* 0xffffffd400c47947 */ /* 0x000fea000383ffff */
.L_x_194:
[----:B0-----:R0:W2:Y:S02]  /*101f0*/  SYNCS.PHASECHK.TRANS64.TRYWAIT P0, [R2+URZ+0x60], R5 ;  /* 0x00006005020075a7 */ /* 0x0010a4000800017f */
[----:B--2---:R-:W-:Y:S05]  /*10200*/  @!P0 NANOSLEEP.SYNCS 0x989680 ;  /* 0x009896800000895d */ /* 0x004fea0003900000 */
[----:B------:R-:W2:Y:S02]  /*10210*/  @!P0 SYNCS.PHASECHK.TRANS64 P0, [R2+URZ+0x60], R5 ;  /* 0x00006005020085a7 */ /* 0x000ea4000800007f */
[----:B--2---:R-:W-:Y:S05]  /*10220*/  @!P0 BRA `(.L_x_194) ;  /* 0xfffffffc00f08947 */ /* 0x004fea000383ffff */
[----:B------:R-:W-:Y:S05]  /*10230*/  BRA `(.L_x_254) ;  /* 0xffffffd800507947 */ /* 0x000fea000383ffff */
.L_x_199:
[----:B---3--:R3:W4:Y:S02]  /*10240*/  SYNCS.PHASECHK.TRANS64.TRYWAIT P0, [R3+URZ+0x31c40], R2 ;  /* 0x031c4002030075a7 */ /* 0x008724000800017f */
[----:B----4-:R-:W-:Y:S05]  /*10250*/  @!P0 NANOSLEEP.SYNCS 0x989680 ;  /* 0x009896800000895d */ /* 0x010fea0003900000 */
[----:B------:R-:W4:Y:S02]  /*10260*/  @!P0 SYNCS.PHASECHK.TRANS64 P0, [R3+URZ+0x31c40], R2 ;  /* 0x031c4002030085a7 */ /* 0x000f24000800007f */
[----:B----4-:R-:W-:Y:S05]  /*10270*/  @!P0 BRA `(.L_x_199) ;  /* 0xfffffffc00f08947 */ /* 0x010fea000383ffff */
[----:B------:R-:W-:Y:S05]  /*10280*/  BRA `(.L_x_255) ;  /* 0xffffffdc00807947 */ /* 0x000fea000383ffff */
.L_x_201:
[----:B0-----:R0:W2:Y:S02]  /*10290*/  SYNCS.PHASECHK.TRANS64.TRYWAIT P1, [R3+URZ+0x60], R24 ;  /* 0x00006018030075a7 */ /* 0x0010a4000802017f */
[----:B--2---:R-:W-:Y:S05]  /*102a0*/  @!P1 NANOSLEEP.SYNCS 0x989680 ;  /* 0x009896800000995d */ /* 0x004fea0003900000 */
[----:B------:R-:W2:Y:S02]  /*102b0*/  @!P1 SYNCS.PHASECHK.TRANS64 P1, [R3+URZ+0x60], R24 ;  /* 0x00006018030095a7 */ /* 0x000ea4000802007f */
[----:B--2---:R-:W-:Y:S05]  /*102c0*/  @!P1 BRA `(.L_x_201) ;  /* 0xfffffffc00f09947 */ /* 0x004fea000383ffff */
[----:B------:R-:W-:Y:S05]  /*102d0*/  BRA `(.L_x_256) ;  /* 0xffffffe0000c7947 */ /* 0x000fea000383ffff */
.L_x_206:
[----:B--2---:R2:W3:Y:S02]  /*102e0*/  SYNCS.PHASECHK.TRANS64.TRYWAIT P0, [R2+URZ+0x31c40], R3 ;  /* 0x031c4003020075a7 */ /* 0x0044e4000800017f */
[----:B---3--:R-:W-:Y:S05]  /*102f0*/  @!P0 NANOSLEEP.SYNCS 0x989680 ;  /* 0x009896800000895d */ /* 0x008fea0003900000 */
[----:B------:R-:W3:Y:S02]  /*10300*/  @!P0 SYNCS.PHASECHK.TRANS64 P0, [R2+URZ+0x31c40], R3 ;  /* 0x031c4003020085a7 */ /* 0x000ee4000800007f */
[----:B---3--:R-:W-:Y:S05]  /*10310*/  @!P0 BRA `(.L_x_206) ;  /* 0xfffffffc00f08947 */ /* 0x008fea000383ffff */
[----:B------:R-:W-:Y:S05]  /*10320*/  BRA `(.L_x_257) ;  /* 0xffffffe400147947 */ /* 0x000fea000383ffff */
.L_x_208:
[----:B0-----:R0:W2:Y:S02]  /*10330*/  SYNCS.PHASECHK.TRANS64.TRYWAIT P1, [R2+URZ+0x60], R11 ;  /* 0x0000600b020075a7 */ /* 0x0010a4000802017f */
[----:B--2---:R-:W-:Y:S05]  /*10340*/  @!P1 NANOSLEEP.SYNCS 0x989680 ;  /* 0x009896800000995d */ /* 0x004fea0003900000 */
[----:B------:R-:W2:Y:S02]  /*10350*/  @!P1 SYNCS.PHASECHK.TRANS64 P1, [R2+URZ+0x60], R11 ;  /* 0x0000600b020095a7 */ /* 0x000ea4000802007f */
[----:B--2---:R-:W-:Y:S05]  /*10360*/  @!P1 BRA `(.L_x_208) ;  /* 0xfffffffc00f09947 */ /* 0x004fea000383ffff */
[----:B------:R-:W-:Y:S05]  /*10370*/  BRA `(.L_x_258) ;  /* 0xffffffe400a87947 */ /* 0x000fea000383ffff */
.L_x_215:
[----:B--2---:R2:W3:Y:S02]  /*10380*/  SYNCS.PHASECHK.TRANS64.TRYWAIT P0, [R3+URZ+0x31c60], R2 ;  /* 0x031c6002030075a7 */ /* 0x0044e4000800017f */
[----:B---3--:R-:W-:Y:S05]  /*10390*/  @!P0 NANOSLEEP.SYNCS 0x989680 ;  /* 0x009896800000895d */ /* 0x008fea0003900000 */
[----:B------:R-:W3:Y:S02]  /*103a0*/  @!P0 SYNCS.PHASECHK.TRANS64 P0, [R3+URZ+0x31c60], R2 ;  /* 0x031c6002030085a7 */ /* 0x000ee4000800007f */
[----:B---3--:R-:W-:Y:S05]  /*103b0*/  @!P0 BRA `(.L_x_215) ;  /* 0xfffffffc00f08947 */ /* 0x008fea000383ffff */
[----:B------:R-:W-:Y:S05]  /*103c0*/  BRA `(.L_x_259) ;  /* 0xffffffe800907947 */ /* 0x000fea000383ffff */
.L_x_217:
[----:B------:R-:W-:Y:S01]  /*103d0*/  BSSY B0, `(.L_x_260) ;  /* 0x0000008000007945 */ /* 0x000fe20003800000 */
[----:B------:R-:W-:Y:S02]  /*103e0*/  IMAD.MOV.U32 R13, RZ, RZ, R16 ;  /* 0x000000ffff0d7224 */ /* 0x000fe400078e0010 */
[----:B------:R-:W-:Y:S02]  /*103f0*/  IMAD.MOV.U32 R12, RZ, RZ, RZ ;  /* 0x000000ffff0c7224 */ /* 0x000fe400078e00ff */
[----:B------:R-:W-:Y:S02]  /*10400*/  IMAD.MOV.U32 R11, RZ, RZ, 0x1f ;  /* 0x0000001fff0b7424 */ /* 0x000fe400078e00ff */
[----:B------:R-:W-:-:S07]  /*10410*/  IMAD.MOV.U32 R15, RZ, RZ, -0x1 ;  /* 0xffffffffff0f7424 */ /* 0x000fce00078e00ff */
[----:B01----:R-:W-:Y:S05]  /*10420*/  WARPSYNC.COLLECTIVE R15, `(.L_x_261) ;  /* 0x000000000f087348 */ /* 0x003fea0003c00000 */
[----:B------:R2:W3:Y:S02]  /*10430*/  SHFL.IDX P6, R14, R13, R12, R11 ;  /* 0x0000000c0d0e7389 */ /* 0x0004e400000c000b */
[----:B0123--:R-:W-:Y:S01]  /*10440*/  ENDCOLLECTIVE ;  /* 0x000000000000791b */ /* 0x00ffe20003800000 */
.L_x_261:
[----:B------:R-:W-:Y:S05]  /*10450*/  BSYNC B0 ;  /* 0x0000000000007941 */ /* 0x000fea0003800000 */
.L_x_260:
[----:B------:R-:W-:Y:S01]  /*10460*/  MOV R13, R16 ;  /* 0x00000010000d7202 */ /* 0x000fe20000000f00 */
[----:B------:R-:W-:Y:S02]  /*10470*/  IMAD.MOV.U32 R12, RZ, RZ, 0x1 ;  /* 0x00000001ff0c7424 */ /* 0x000fe400078e00ff */
[----:B------:R-:W-:Y:S02]  /*10480*/  IMAD.MOV.U32 R11, RZ, RZ, 0x1f ;  /* 0x0000001fff0b7424 */ /* 0x000fe400078e00ff */
[----:B------:R-:W-:Y:S02]  /*10490*/  IMAD.MOV.U32 R15, RZ, RZ, -0x1 ;  /* 0xffffffffff0f7424 */ /* 0x000fe400078e00ff */
[----:B------:R-:W-:-:S07]  /*104a0*/  IMAD.MOV.U32 R5, RZ, RZ, R14 ;  /* 0x000000ffff057224 */ /* 0x000fce00078e000e */
[----:B------:R-:W-:Y:S05]  /*104b0*/  WARPSYNC.COLLECTIVE R15, `(.L_x_262) ;  /* 0x000000000f087348 */ /* 0x000fea0003c00000 */
[----:B------:R0:W1:Y:S02]  /*104c0*/  SHFL.IDX P6, R14, R13, R12, R11 ;  /* 0x0000000c0d0e7389 */ /* 0x00006400000c000b */
[----:B01----:R-:W-:Y:S01]  /*104d0*/  ENDCOLLECTIVE ;  /* 0x000000000000791b */ /* 0x003fe20003800000 */
.L_x_262:
[----:B------:R-:W-:Y:S01]  /*104e0*/  IMAD.MOV.U32 R4, RZ, RZ, R14 ;  /* 0x000000ffff047224 */ /* 0x000fe200078e000e */
[----:B------:R-:W-:Y:S06]  /*104f0*/  BRA `(.L_x_263) ;  /* 0xffffffec00047947 */ /* 0x000fec000383ffff */
.L_x_220:
[----:B------:R-:W-:Y:S01]  /*10500*/  BSSY B0, `(.L_x_264) ;  /* 0x0000008000007945 */ /* 0x000fe20003800000 */
[----:B-----5:R-:W-:Y:S01]  /*10510*/  IMAD.MOV.U32 R13, RZ, RZ, R2 ;  /* 0x000000ffff0d7224 */ /* 0x020fe200078e0002 */
[----:B------:R-:W-:Y:S01]  /*10520*/  MOV R11, RZ ;  /* 0x000000ff000b7202 */ /* 0x000fe20000000f00 */
[----:B------:R-:W-:Y:S02]  /*10530*/  IMAD.MOV.U32 R12, RZ, RZ, 0x1 ;  /* 0x00000001ff0c7424 */ /* 0x000fe400078e00ff */
[----:B------:R-:W-:-:S07]  /*10540*/  IMAD.MOV.U32 R15, RZ, RZ, -0x1 ;  /* 0xffffffffff0f7424 */ /* 0x000fce00078e00ff */
[----:B01234-:R-:W-:Y:S05]  /*10550*/  WARPSYNC.COLLECTIVE R15, `(.L_x_265) ;  /* 0x000000000f087348 */ /* 0x01ffea0003c00000 */
[----:B------:R0:W0:Y:S02]  /*10560*/  SHFL.UP P6, R14, R13, R12, R11 ;  /* 0x0400000c0d0e7389 */ /* 0x00002400000c000b */
[----:B01234-:R-:W-:Y:S01]  /*10570*/  ENDCOLLECTIVE ;  /* 0x000000000000791b */ /* 0x01ffe20003800000 */
.L_x_265:
[----:B------:R-:W-:Y:S05]  /*10580*/  BSYNC B0 ;  /* 0x0000000000007941 */ /* 0x000fea0003800000 */
.L_x_264:
[C---:B------:R-:W-:Y:S01]  /*10590*/  ISETP.NE.AND P0, PT, R27.reuse, RZ, PT ;  /* 0x000000ff1b00720c */ /* 0x040fe20003f05270 */
[----:B------:R-:W-:Y:S02]  /*105a0*/  IMAD.MOV.U32 R12, RZ, RZ, 0x2 ;  /* 0x00000002ff0c7424 */ /* 0x000fe400078e00ff */
[----:B------:R-:W-:Y:S01]  /*105b0*/  IMAD.MOV.U32 R11, RZ, RZ, RZ ;  /* 0x000000ffff0b7224 */ /* 0x000fe200078e00ff */
[----:B------:R-:W-:Y:S01]  /*105c0*/  SEL R13, R14, RZ, P0 ;  /* 0x000000ff0e0d7207 */ /* 0x000fe20000000000 */
[----:B------:R-:W-:Y:S01]  /*105d0*/  IMAD.MOV.U32 R15, RZ, RZ, -0x1 ;  /* 0xffffffffff0f7424 */ /* 0x000fe200078e00ff */
[----:B------:R-:W-:-:S03]  /*105e0*/  ISETP.GE.U32.AND P0, PT, R27, 0x2, PT ;  /* 0x000000021b00780c */ /* 0x000fc60003f06070 */
[----:B------:R-:W-:-:S10]  /*105f0*/  IMAD.IADD R13, R2, 0x1, R13 ;  /* 0x00000001020d7824 */ /* 0x000fd400078e020d */
[----:B------:R-:W-:Y:S05]  /*10600*/  WARPSYNC.COLLECTIVE R15, `(.L_x_266) ;  /* 0x000000000f087348 */ /* 0x000fea0003c00000 */
[----:B------:R0:W1:Y:S02]  /*10610*/  SHFL.UP P6, R14, R13, R12, R11 ;  /* 0x0400000c0d0e7389 */ /* 0x00006400000c000b */
[----:B01----:R-:W-:Y:S01]  /*10620*/  ENDCOLLECTIVE ;  /* 0x000000000000791b */ /* 0x003fe20003800000 */
.L_x_266:
[----:B------:R-:W-:Y:S01]  /*10630*/  IMAD.MOV.U32 R12, RZ, RZ, 0x4 ;  /* 0x00000004ff0c7424 */ /* 0x000fe200078e00ff */
[----:B------:R-:W-:Y:S02]  /*10640*/  SEL R14, R14, RZ, P0 ;  /* 0x000000ff0e0e7207 */ /* 0x000fe40000000000 */
[----:B------:R-:W-:-:S03]  /*10650*/  ISETP.GE.U32.AND P0, PT, R27, 0x4, PT ;  /* 0x000000041b00780c */ /* 0x000fc60003f06070 */
[----:B------:R-:W-:-:S05]  /*10660*/  IMAD.IADD R3, R13, 0x1, R14 ;  /* 0x000000010d037824 */ /* 0x000fca00078e020e */
[----:B------:R-:W-:-:S07]  /*10670*/  MOV R13, R3 ;  /* 0x00000003000d7202 */ /* 0x000fce0000000f00 */
[----:B------:R-:W-:Y:S05]  /*10680*/  WARPSYNC.COLLECTIVE R15, `(.L_x_267) ;  /* 0x000000000f087348 */ /* 0x000fea0003c00000 */
[----:B------:R0:W1:Y:S02]  /*10690*/  SHFL.UP P6, R14, R13, R12, R11 ;  /* 0x0400000c0d0e7389 */ /* 0x00006400000c000b */
[----:B01----:R-:W-:Y:S01]  /*106a0*/  ENDCOLLECTIVE ;  /* 0x000000000000791b */ /* 0x003fe20003800000 */
.L_x_267:
[----:B------:R-:W-:Y:S01]  /*106b0*/  IMAD.MOV.U32 R12, RZ, RZ, 0x8 ;  /* 0x00000008ff0c7424 */ /* 0x000fe200078e00ff */
[----:B------:R-:W-:Y:S02]  /*106c0*/  SEL R6, R14, RZ, P0 ;  /* 0x000000ff0e067207 */ /* 0x000fe40000000000 */
[----:B------:R-:W-:-:S03]  /*106d0*/  ISETP.GE.U32.AND P0, PT, R27, 0x8, PT ;  /* 0x000000081b00780c */ /* 0x000fc60003f06070 */
[----:B------:R-:W-:-:S04]  /*106e0*/  IMAD.IADD R6, R3, 0x1, R6 ;  /* 0x0000000103067824 */ /* 0x000fc800078e0206 */
[----:B------:R-:W-:-:S07]  /*106f0*/  IMAD.MOV.U32 R13, RZ, RZ, R6 ;  /* 0x000000ffff0d7224 */ /* 0x000fce00078e0006 */
[----:B------:R-:W-:Y:S05]  /*10700*/  WARPSYNC.COLLECTIVE R15, `(.L_x_268) ;  /* 0x000000000f087348 */ /* 0x000fea0003c00000 */
[----:B------:R0:W1:Y:S02]  /*10710*/  SHFL.UP P6, R14, R13, R12, R11 ;  /* 0x0400000c0d0e7389 */ /* 0x00006400000c000b */
[----:B01----:R-:W-:Y:S01]  /*10720*/  ENDCOLLECTIVE ;  /* 0x000000000000791b */ /* 0x003fe20003800000 */
.L_x_268:
[----:B------:R-:W-:Y:S02]  /*10730*/  MOV R12, 0x10 ;  /* 0x00000010000c7802 */ /* 0x000fe40000000f00 */
[----:B------:R-:W-:Y:S02]  /*10740*/  SEL R7, R14, RZ, P0 ;  /* 0x000000ff0e077207 */ /* 0x000fe40000000000 */
[----:B------:R-:W-:-:S03]  /*10750*/  ISETP.GE.U32.AND P0, PT, R27, 0x10, PT ;  /* 0x000000101b00780c */ /* 0x000fc60003f06070 */
[----:B------:R-:W-:-:S04]  /*10760*/  IMAD.IADD R7, R6, 0x1, R7 ;  /* 0x0000000106077824 */ /* 0x000fc800078e0207 */
[----:B------:R-:W-:-:S07]  /*10770*/  IMAD.MOV.U32 R13, RZ, RZ, R7 ;  /* 0x000000ffff0d7224 */ /* 0x000fce00078e0007 */
[----:B------:R-:W-:Y:S05]  /*10780*/  WARPSYNC.COLLECTIVE R15, `(.L_x_269) ;  /* 0x000000000f087348 */ /* 0x000fea0003c00000 */
[----:B------:R0:W1:Y:S02]  /*10790*/  SHFL.UP P6, R14, R13, R12, R11 ;  /* 0x0400000c0d0e7389 */ /* 0x00006400000c000b */
[----:B01----:R-:W-:Y:S01]  /*107a0*/  ENDCOLLECTIVE ;  /* 0x000000000000791b */ /* 0x003fe20003800000 */
.L_x_269:
[----:B------:R-:W-:Y:S02]  /*107b0*/  IMAD.MOV.U32 R12, RZ, RZ, 0x1f ;  /* 0x0000001fff0c7424 */ /* 0x000fe400078e00ff */
[----:B------:R-:W-:Y:S01]  /*107c0*/  IMAD.MOV.U32 R11, RZ, RZ, 0x1f ;  /* 0x0000001fff0b7424 */ /* 0x000fe200078e00ff */
[----:B------:R-:W-:-:S05]  /*107d0*/  SEL R8, R14, RZ, P0 ;  /* 0x000000ff0e087207 */ /* 0x000fca0000000000 */
[----:B------:R-:W-:-:S04]  /*107e0*/  IMAD.IADD R8, R7, 0x1, R8 ;  /* 0x0000000107087824 */ /* 0x000fc800078e0208 */
[----:B------:R-:W-:-:S07]  /*107f0*/  IMAD.MOV.U32 R13, RZ, RZ, R8 ;  /* 0x000000ffff0d7224 */ /* 0x000fce00078e0008 */
[----:B------:R-:W-:Y:S05]  /*10800*/  WARPSYNC.COLLECTIVE R15, `(.L_x_270) ;  /* 0x000000000f087348 */ /* 0x000fea0003c00000 */
[----:B------:R0:W1:Y:S02]  /*10810*/  SHFL.IDX P6, R14, R13, R12, R11 ;  /* 0x0000000c0d0e7389 */ /* 0x00006400000c000b */
[----:B01----:R-:W-:Y:S01]  /*10820*/  ENDCOLLECTIVE ;  /* 0x000000000000791b */ /* 0x003fe20003800000 */
.L_x_270:
[----:B------:R-:W-:Y:S05]  /*10830*/  BRA `(.L_x_271) ;  /* 0xffffffe800c07947 */ /* 0x000fea000383ffff */
.L_x_225:
[----:B------:R-:W-:Y:S01]  /*10840*/  BSSY B0, `(.L_x_272) ;  /* 0x0000008000007945 */ /* 0x000fe20003800000 */
[----:B-----5:R-:W-:Y:S01]  /*10850*/  IMAD.MOV.U32 R13, RZ, RZ, R2 ;  /* 0x000000ffff0d7224 */ /* 0x020fe200078e0002 */
[----:B------:R-:W-:Y:S01]  /*10860*/  MOV R11, RZ ;  /* 0x000000ff000b7202 */ /* 0x000fe20000000f00 */
[----:B------:R-:W-:Y:S02]  /*10870*/  IMAD.MOV.U32 R12, RZ, RZ, 0x1 ;  /* 0x00000001ff0c7424 */ /* 0x000fe400078e00ff */
[----:B------:R-:W-:-:S07]  /*10880*/  IMAD.MOV.U32 R15, RZ, RZ, -0x1 ;  /* 0xffffffffff0f7424 */ /* 0x000fce00078e00ff */
[----:B012---:R-:W-:Y:S05]  /*10890*/  WARPSYNC.COLLECTIVE R15, `(.L_x_273) ;  /* 0x000000000f087348 */ /* 0x007fea0003c00000 */
[----:B------:R3:W4:Y:S02]  /*108a0*/  SHFL.UP P6, R14, R13, R12, R11 ;  /* 0x0400000c0d0e7389 */ /* 0x00072400000c000b */
[----:B01234-:R-:W-:Y:S01]  /*108b0*/  ENDCOLLECTIVE ;  /* 0x000000000000791b */ /* 0x01ffe20003800000 */
.L_x_273:
[----:B------:R-:W-:Y:S05]  /*108c0*/  BSYNC B0 ;  /* 0x0000000000007941 */ /* 0x000fea0003800000 */
.L_x_272:
        /* <DEDUP_REMOVED lines=10> */
.L_x_274:
        /* <DEDUP_REMOVED lines=8> */
.L_x_275:
        /* <DEDUP_REMOVED lines=8> */
.L_x_276:
        /* <DEDUP_REMOVED lines=8> */
.L_x_277:
        /* <DEDUP_REMOVED lines=8> */
.L_x_278:
[----:B------:R-:W-:Y:S05]  /*10b70*/  BRA `(.L_x_279) ;  /* 0xffffffe8009c7947 */ /* 0x000fea000383ffff */
.L_x_227:
[----:B------:R-:W-:Y:S01]  /*10b80*/  BSSY B0, `(.L_x_280) ;  /* 0x0000006000007945 */ /* 0x000fe20003800000 */
[----:B------:R-:W-:Y:S01]  /*10b90*/  PLOP3.LUT P6, PT, P6, PT, PT, 0x8, 0x0 ;  /* 0x000000000000781c */ /* 0x000fe200037ce170 */
[----:B------:R-:W-:-:S12]  /*10ba0*/  IMAD.MOV.U32 R15, RZ, RZ, -0x1 ;  /* 0xffffffffff0f7424 */ /* 0x000fd800078e00ff */
[----:B01----:R-:W-:Y:S05]  /*10bb0*/  WARPSYNC.COLLECTIVE R15, `(.L_x_281) ;  /* 0x000000000f087348 */ /* 0x003fea0003c00000 */
[----:B------:R-:W-:Y:S01]  /*10bc0*/  VOTE.ANY R14, PT, P6 ;  /* 0x00000000000e7806 */ /* 0x000fe200030e0100 */
[----:B01----:R-:W-:Y:S06]  /*10bd0*/  ENDCOLLECTIVE ;  /* 0x000000000000791b */ /* 0x003fec0003800000 */
.L_x_281:
[----:B------:R-:W-:Y:S05]  /*10be0*/  BSYNC B0 ;  /* 0x0000000000007941 */ /* 0x000fea0003800000 */
.L_x_280:
[----:B------:R-:W-:Y:S01]  /*10bf0*/  IMAD.MOV.U32 R3, RZ, RZ, R14 ;  /* 0x000000ffff037224 */ /* 0x000fe200078e000e */
[----:B------:R-:W-:Y:S01]  /*10c00*/  MOV R13, R2 ;  /* 0x00000002000d7202 */ /* 0x000fe20000000f00 */
[----:B------:R-:W-:Y:S02]  /*10c10*/  IMAD.MOV.U32 R11, RZ, RZ, 0x1f ;  /* 0x0000001fff0b7424 */ /* 0x000fe400078e00ff */
[----:B------:R-:W0:Y:S01]  /*10c20*/  POPC R4, R3 ;  /* 0x0000000300047309 */ /* 0x000e220000000000 */
[----:B------:R-:W-:Y:S02]  /*10c30*/  IMAD.MOV.U32 R15, RZ, RZ, -0x1 ;  /* 0xffffffffff0f7424 */ /* 0x000fe400078e00ff */
[----:B0-----:R-:W-:-:S07]  /*10c40*/  IMAD.MOV.U32 R12, RZ, RZ, R4 ;  /* 0x000000ffff0c7224 */ /* 0x001fce00078e0004 */
[----:B------:R-:W-:Y:S05]  /*10c50*/  WARPSYNC.COLLECTIVE R15, `(.L_x_282) ;  /* 0x000000000f087348 */ /* 0x000fea0003c00000 */
[----:B------:R0:W1:Y:S02]  /*10c60*/  SHFL.IDX P6, R14, R13, R12, R11 ;  /* 0x0000000c0d0e7389 */ /* 0x00006400000c000b */
[----:B01----:R-:W-:Y:S01]  /*10c70*/  ENDCOLLECTIVE ;  /* 0x000000000000791b */ /* 0x003fe20003800000 */
.L_x_282:
[----:B------:R-:W-:Y:S01]  /*10c80*/  IMAD.MOV.U32 R17, RZ, RZ, R14 ;  /* 0x000000ffff117224 */ /* 0x000fe200078e000e */
[----:B------:R-:W-:Y:S06]  /*10c90*/  BRA `(.L_x_283) ;  /* 0xffffffe8008c7947 */ /* 0x000fec000383ffff */
.L_x_229:
[----:B------:R-:W-:Y:S01]  /*10ca0*/  BSSY B0, `(.L_x_284) ;  /* 0x0000007000007945 */ /* 0x000fe20003800000 */
[----:B------:R-:W-:Y:S01]  /*10cb0*/  IMAD.MOV.U32 R13, RZ, RZ, R8 ;  /* 0x000000ffff0d7224 */ /* 0x000fe200078e0008 */
[----:B------:R-:W-:Y:S01]  /*10cc0*/  MOV R15, 0xffffffff ;  /* 0xffffffff000f7802 */ /* 0x000fe20000000f00 */
[----:B------:R-:W-:-:S07]  /*10cd0*/  IMAD.MOV.U32 R11, RZ, RZ, 0x1f ;  /* 0x0000001fff0b7424 */ /* 0x000fce00078e00ff */
[----:B0123--:R-:W-:Y:S05]  /*10ce0*/  WARPSYNC.COLLECTIVE R15, `(.L_x_285) ;  /* 0x000000000f087348 */ /* 0x00ffea0003c00000 */
[----:B------:R4:W0:Y:S02]  /*10cf0*/  SHFL.IDX P6, R14, R13, R12, R11 ;  /* 0x0000000c0d0e7389 */ /* 0x00082400000c000b */
[----:B01234-:R-:W-:Y:S01]  /*10d00*/  ENDCOLLECTIVE ;  /* 0x000000000000791b */ /* 0x01ffe20003800000 */
.L_x_285:
[----:B------:R-:W-:Y:S05]  /*10d10*/  BSYNC B0 ;  /* 0x0000000000007941 */ /* 0x000fea0003800000 */
.L_x_284:
[----:B------:R-:W-:Y:S05]  /*10d20*/  BRA `(.L_x_228) ;  /* 0xffffffe800847947 */ /* 0x000fea000383ffff */
.L_x_233:
[----:B0-----:R0:W2:Y:S02]  /*10d30*/  SYNCS.PHASECHK.TRANS64.TRYWAIT P0, [R9+URZ+0x31c20], R0 ;  /* 0x031c2000090075a7 */ /* 0x0010a4000800017f */
[----:B--2---:R-:W-:Y:S05]  /*10d40*/  @!P0 NANOSLEEP.SYNCS 0x989680 ;  /* 0x009896800000895d */ /* 0x004fea0003900000 */
[----:B------:R-:W2:Y:S02]  /*10d50*/  @!P0 SYNCS.PHASECHK.TRANS64 P0, [R9+URZ+0x31c20], R0 ;  /* 0x031c2000090085a7 */ /* 0x000ea4000800007f */
[----:B--2---:R-:W-:Y:S05]  /*10d60*/  @!P0 BRA `(.L_x_233) ;  /* 0xfffffffc00f08947 */ /* 0x004fea000383ffff */
[----:B------:R-:W-:Y:S05]  /*10d70*/  BRA `(.L_x_286) ;  /* 0xffffffec00607947 */ /* 0x000fea000383ffff */
.L_x_234:
[----:B------:R-:W2:Y:S01]  /*10d80*/  S2R R2, SR_TID.X ;  /* 0x0000000000027919 */ /* 0x000ea20000002100 */
[----:B------:R-:W-:Y:S01]  /*10d90*/  BSSY B0, `(.L_x_287) ;  /* 0x000000a000007945 */ /* 0x000fe20003800000 */
[----:B------:R-:W-:Y:S02]  /*10da0*/  IMAD.MOV.U32 R12, RZ, RZ, RZ ;  /* 0x000000ffff0c7224 */ /* 0x000fe400078e00ff */
[----:B------:R-:W-:Y:S02]  /*10db0*/  IMAD.MOV.U32 R11, RZ, RZ, 0x1f ;  /* 0x0000001fff0b7424 */ /* 0x000fe400078e00ff */
[----:B------:R-:W-:Y:S01]  /*10dc0*/  IMAD.MOV.U32 R15, RZ, RZ, -0x1 ;  /* 0xffffffffff0f7424 */ /* 0x000fe200078e00ff */
[----:B--2---:R-:W-:-:S04]  /*10dd0*/  SHF.R.U32.HI R2, RZ, 0x5, R2 ;  /* 0x00000005ff027819 */ /* 0x004fc80000011602 */
[----:B------:R-:W-:-:S05]  /*10de0*/  LOP3.LUT R2, R2, 0x3, RZ, 0xc0, !PT ;  /* 0x0000000302027812 */ /* 0x000fca00078ec0ff */
[----:B------:R-:W-:-:S07]  /*10df0*/  IMAD.MOV.U32 R13, RZ, RZ, R2 ;  /* 0x000000ffff0d7224 */ /* 0x000fce00078e0002 */
[----:B01----:R-:W-:Y:S05]  /*10e00*/  WARPSYNC.COLLECTIVE R15, `(.L_x_288) ;  /* 0x000000000f087348 */ /* 0x003fea0003c00000 */
[----:B------:R2:W3:Y:S02]  /*10e10*/  SHFL.IDX P6, R14, R13, R12, R11 ;  /* 0x0000000c0d0e7389 */ /* 0x0004e400000c000b */
[----:B0123--:R-:W-:Y:S01]  /*10e20*/  ENDCOLLECTIVE ;  /* 0x000000000000791b */ /* 0x00ffe20003800000 */
.L_x_288:
[----:B------:R-:W-:Y:S05]  /*10e30*/  BSYNC B0 ;  /* 0x0000000000007941 */ /* 0x000fea0003800000 */
.L_x_287:
[----:B------:R-:W-:Y:S05]  /*10e40*/  BRA `(.L_x_289) ;  /* 0xffffffec00487947 */ /* 0x000fea000383ffff */
.L_x_237:
[----:B------:R-:W-:Y:S01]  /*10e50*/  BSSY B1, `(.L_x_290) ;  /* 0x0000006000017945 */ /* 0x000fe20003800000 */
[----:B------:R-:W-:-:S07]  /*10e60*/  IMAD.MOV.U32 R15, RZ, RZ, -0x1 ;  /* 0xffffffffff0f7424 */ /* 0x000fce00078e00ff */
[----:B01----:R-:W-:Y:S05]  /*10e70*/  WARPSYNC.COLLECTIVE R15, `(.L_x_291) ;  /* 0x000000000f0c7348 */ /* 0x003fea0003c00000 */
[----:B------:R-:W-:Y:S02]  /*10e80*/  ELECT P6, UR62, PT ;  /* 0x00000000003e782f */ /* 0x000fe400038c0000 */
[----:B------:R-:W-:Y:S01]  /*10e90*/  MOV R14, UR62 ;  /* 0x0000003e000e7c02 */ /* 0x000fe20008000f00 */
[----:B01----:R-:W-:Y:S10]  /*10ea0*/  ENDCOLLECTIVE ;  /* 0x000000000000791b */ /* 0x003ff40003800000 */
.L_x_291:
[----:B------:R-:W-:Y:S05]  /*10eb0*/  BSYNC B1 ;  /* 0x0000000000017941 */ /* 0x000fea0003800000 */
.L_x_290:
[----:B------:R-:W-:Y:S05]  /*10ec0*/  BRA `(.L_x_292) ;  /* 0xffffffec00407947 */ /* 0x000fea000383ffff */
.L_x_239:
[----:B0-----:R0:W2:Y:S02]  /*10ed0*/  SYNCS.PHASECHK.TRANS64.TRYWAIT P0, [R7+URZ], R2 ;  /* 0x00000002070075a7 */ /* 0x0010a4000800017f */
[----:B--2---:R-:W-:Y:S05]  /*10ee0*/  @!P0 NANOSLEEP.SYNCS 0x989680 ;  /* 0x009896800000895d */ /* 0x004fea0003900000 */
[----:B------:R-:W2:Y:S02]  /*10ef0*/  @!P0 SYNCS.PHASECHK.TRANS64 P0, [R7+URZ], R2 ;  /* 0x00000002070085a7 */ /* 0x000ea4000800007f */
[----:B--2---:R-:W-:Y:S05]  /*10f00*/  @!P0 BRA `(.L_x_239) ;  /* 0xfffffffc00f08947 */ /* 0x004fea000383ffff */
[----:B------:R-:W-:Y:S05]  /*10f10*/  BRA `(.L_x_293) ;  /* 0xffffffec00747947 */ /* 0x000fea000383ffff */
.L_x_240:
[----:B--2---:R2:W3:Y:S02]  /*10f20*/  SYNCS.PHASECHK.TRANS64.TRYWAIT P0, [R3+URZ], R0 ;  /* 0x00000000030075a7 */ /* 0x0044e4000800017f */
[----:B---3--:R-:W-:Y:S05]  /*10f30*/  @!P0 NANOSLEEP.SYNCS 0x989680 ;  /* 0x009896800000895d */ /* 0x008fea0003900000 */
[----:B------:R-:W3:Y:S02]  /*10f40*/  @!P0 SYNCS.PHASECHK.TRANS64 P0, [R3+URZ], R0 ;  /* 0x00000000030085a7 */ /* 0x000ee4000800007f */
[----:B---3--:R-:W-:Y:S05]  /*10f50*/  @!P0 BRA `(.L_x_240) ;  /* 0xfffffffc00f08947 */ /* 0x008fea000383ffff */
[----:B------:R-:W-:Y:S05]  /*10f60*/  BRA `(.L_x_294) ;  /* 0xffffffec00687947 */ /* 0x000fea000383ffff */
.L_x_242:
[----:B--2---:R2:W3:Y:S02]  /*10f70*/  SYNCS.PHASECHK.TRANS64.TRYWAIT P0, [R5+URZ], R2 ;  /* 0x00000002050075a7 */ /* 0x0044e4000800017f */
[----:B---3--:R-:W-:Y:S05]  /*10f80*/  @!P0 NANOSLEEP.SYNCS 0x989680 ;  /* 0x009896800000895d */ /* 0x008fea0003900000 */
[----:B------:R-:W3:Y:S02]  /*10f90*/  @!P0 SYNCS.PHASECHK.TRANS64 P0, [R5+URZ], R2 ;  /* 0x00000002050085a7 */ /* 0x000ee4000800007f */
[----:B---3--:R-:W-:Y:S05]  /*10fa0*/  @!P0 BRA `(.L_x_242) ;  /* 0xfffffffc00f08947 */ /* 0x008fea000383ffff */
[----:B------:R-:W-:Y:S05]  /*10fb0*/  BRA `(.L_x_295) ;  /* 0xffffffec006c7947 */ /* 0x000fea000383ffff */
.L_x_296:
        /* <DEDUP_REMOVED lines=12> */
.L_x_2205:


//--------------------- .text._ZN7cutlass13device_kernelIN5flash11enable_sm90INS1_16FlashAttnFwdSm90INS1_25CollectiveMainloopFwdSm90ILi2EN4cute5tupleIJNS5_1CILi1EEES8_S8_EEENS6_IJNS7_ILi192EEENS7_ILi144EEENS7_ILi96EEEEEELi96ENS_10bfloat16_tEfNS_4arch4Sm90ELb0ELb0ELb1ELb1ELb0ELb1ELb0ELb0ELb1ELb0ELb0ELb0EEENS1_21CollectiveEpilogueFwdINS6_IJSA_SC_SB_EEES9_SE_SG_Li384ELb1ELb0ELb0ELb0EEENS1_36VarlenDynamicPersistentTileSchedulerILi192ELi144ELi384ELi32ELb0ELb0ELb1ELb0ELb1ELb1EEEEEEEEEvNT_6ParamsE --------------------------
	.section	.text._ZN7cutlass13device_kernelIN5flash11enable_sm90INS1_16FlashAttnFwdSm90INS1_25CollectiveMainloopFwdSm90ILi2EN4cute5tupleIJNS5_1CILi1EEES8_S8_EEENS6_IJNS7_ILi192EEENS7_ILi144EEENS7_ILi96EEEEEELi96ENS_10bfloat16_tEfNS_4arch4Sm90ELb0ELb0ELb1ELb1ELb0ELb1ELb0ELb0ELb1ELb0ELb0ELb0EEENS1_21CollectiveEpilogueFwdINS6_IJSA_SC_SB_EEES9_SE_SG_Li384ELb1ELb0ELb0ELb0EEENS1_36VarlenDynamicPersistentTileSchedulerILi192ELi144ELi384ELi32ELb0ELb0ELb1ELb0ELb1ELb1EEEEEEEEEvNT_6ParamsE,"ax",@progbits
	.align	128
.text._ZN7cutlass13device_kernelIN5flash11enable_sm90INS1_16FlashAttnFwdSm90INS1_25CollectiveMainloopFwdSm90ILi2EN4cute5tupleIJNS5_1CILi1EEES8_S8_EEENS6_IJNS7_ILi192EEENS7_ILi144EEENS7_ILi96EEEEEELi96ENS_10bfloat16_tEfNS_4arch4Sm90ELb0ELb0ELb1ELb1ELb0ELb1ELb0ELb0ELb1ELb0ELb0ELb0EEENS1_21CollectiveEpilogueFwdINS6_IJSA_SC_SB_EEES9_SE_SG_Li384ELb1ELb0ELb0ELb0EEENS1_36VarlenDynamicPersistentTileSchedulerILi192ELi144ELi384ELi32ELb0ELb0ELb1ELb0ELb1ELb1EEEEEEEEEvNT_6ParamsE:
        .type           _ZN7cutlass13device_kernelIN5flash11enable_sm90INS1_16FlashAttnFwdSm90INS1_25CollectiveMainloopFwdSm90ILi2EN4cute5tupleIJNS5_1CILi1EEES8_S8_EEENS6_IJNS7_ILi192EEENS7_ILi144EEENS7_ILi96EEEEEELi96ENS_10bfloat16_tEfNS_4arch4Sm90ELb0ELb0ELb1ELb1ELb0ELb1ELb0ELb0ELb1ELb0ELb0ELb0EEENS1_21CollectiveEpilogueFwdINS6_IJSA_SC_SB_EEES9_SE_SG_Li384ELb1ELb0ELb0ELb0EEENS1_36VarlenDynamicPersistentTileSchedulerILi192ELi144ELi384ELi32ELb0ELb0ELb1ELb0ELb1ELb1EEEEEEEEEvNT_6ParamsE,@function
        .size           _ZN7cutlass13device_kernelIN5flash11enable_sm90INS1_16FlashAttnFwdSm90INS1_25CollectiveMainloopFwdSm90ILi2EN4cute5tupleIJNS5_1CILi1EEES8_S8_EEENS6_IJNS7_ILi192EEENS7_ILi144EEENS7_ILi96EEEEEELi96ENS_10bfloat16_tEfNS_4arch4Sm90ELb0ELb0ELb1ELb1ELb0ELb1ELb0ELb0ELb1ELb0ELb0ELb0EEENS1_21CollectiveEpilogueFwdINS6_IJSA_SC_SB_EEES9_SE_SG_Li384ELb1ELb0ELb0ELb0EEENS1_36VarlenDynamicPersistentTileSchedulerILi192ELi144ELi384ELi32ELb0ELb0ELb1ELb0ELb1ELb1EEEEEEEEEvNT_6ParamsE,(.L_x_2206 - _ZN7cutlass13device_kernelIN5flash11enable_sm90INS1_16FlashAttnFwdSm90INS1_25CollectiveMainloopFwdSm90ILi2EN4cute5tupleIJNS5_1CILi1EEES8_S8_EEENS6_IJNS7_ILi192EEENS7_ILi144EEENS7_ILi96EEEEEELi96ENS_10bfloat16_tEfNS_4arch4Sm90ELb0ELb0ELb1ELb1ELb0ELb1ELb0ELb0ELb1ELb0ELb0ELb0EEENS1_21CollectiveEpilogueFwdINS6_IJSA_SC_SB_EEES9_SE_SG_Li384ELb1ELb0ELb0ELb0EEENS1_36VarlenDynamicPersistentTileSchedulerILi192ELi144ELi384ELi32ELb0ELb0ELb1ELb0ELb1ELb1EEEEEEEEEvNT_6ParamsE)
        .other          _ZN7cutlass13device_kernelIN5flash11enable_sm90INS1_16FlashAttnFwdSm90INS1_25CollectiveMainloopFwdSm90ILi2EN4cute5tupleIJNS5_1CILi1EEES8_S8_EEENS6_IJNS7_ILi192EEENS7_ILi144EEENS7_ILi96EEEEEELi96ENS_10bfloat16_tEfNS_4arch4Sm90ELb0ELb0ELb1ELb1ELb0ELb1ELb0ELb0ELb1ELb0ELb0ELb0EEENS1_21CollectiveEpilogueFwdINS6_IJSA_SC_SB_EEES9_SE_SG_Li384ELb1ELb0ELb0ELb0EEENS1_36VarlenDynamicPersistentTileSchedulerILi192ELi144ELi384ELi32ELb0ELb0ELb1ELb0ELb1ELb1EEEEEEEEEvNT_6ParamsE,@"STO_CUDA_ENTRY STV_DEFAULT"
_ZN7cutlass13device_kernelIN5flash11enable_sm90INS1_16FlashAttnFwdSm90INS1_25CollectiveMainloopFwdSm90ILi2EN4cute5tupleIJNS5_1CILi1EEES8_S8_EEENS6_IJNS7_ILi192EEENS7_ILi144EEENS7_ILi96EEEEEELi96ENS_10bfloat16_tEfNS_4arch4Sm90ELb0ELb0ELb1ELb1ELb0ELb1ELb0ELb0ELb1ELb0ELb0ELb0EEENS1_21CollectiveEpilogueFwdINS6_IJSA_SC_SB_EEES9_SE_SG_Li384ELb1ELb0ELb0ELb0EEENS1_36VarlenDynamicPersistentTileSchedulerILi192ELi144ELi384ELi32ELb0ELb0ELb1ELb0ELb1ELb1EEEEEEEEEvNT_6ParamsE:
[----:B------:R-:W0:Y:S02]  /*0000*/  LDC R1, c[0x0][0x28] ;  /* 0x00000a00ff017b82 */ /* 0x000e240000000800 */
[----:B0-----:R-:W-:Y:S01]  /*0010*/  VIADD R1, R1, 0xffffff40 ;  /* 0xffffff4001017836 */ /* 0x001fe20000000000 */
[----:B------:R-:W0:Y:S01]  /*0020*/  S2R R3, SR_TID.X ;  /* 0x0000000000037919 */ /* 0x000e220000002100 */
[----:B------:R-:W-:Y:S01]  /*0030*/  ELECT P0, URZ, PT ;  /* 0x00000000003f782f */ /* 0x000fe20003800000 */
[----:B------:R-:W-:Y:S01]  /*0040*/  BSSY B0, `(.L_x_297) ;  /* 0x0000017000007945 */ /* 0x000fe20003800000 */
[--C-:B0-----:R-:W-:Y:S02]  /*0050*/  SHF.R.U32.HI R0, RZ, 0x5, R3.reuse ;  /* 0x00000005ff007819 */ /* 0x101fe40000011603 */
[----:B------:R-:W-:-:S03]  /*0060*/  SHF.R.U32.HI R3, RZ, 0x7, R3 ;  /* 0x00000007ff037819 */ /* 0x000fc60000011603 */
[----:B------:R-:W0:Y:S02]  /*0070*/  SHFL.IDX PT, R2, R0, RZ, 0x1f ;  /* 0x00001fff00027589 */ /* 0x000e2400000e0000 */
[----:B0-----:R-:W-:-:S13]  /*0080*/  ISETP.EQ.AND P0, PT, R2, RZ, P0 ;  /* 0x000000ff0200720c */ /* 0x001fda0000702270 */
[----:B------:R-:W-:Y:S05]  /*0090*/  @!P0 BRA `(.L_x_298) ;  /* 0x0000000000448947 */ /* 0x000fea0003800000 */
[----:B------:R-:W-:Y:S02]  /*00a0*/  ULDC.64 UR4, c[0x0][0x198] ;  /* 0x0000660000047ab9 */ /* 0x000fe40000000a00 */
[----:B------:R-:W-:Y:S02]  /*00b0*/  UIADD3 UR6, UP0, UR4, 0x270, URZ ;  /* 0x0000027004067890 */ /* 0x000fe4000ff1e03f */
[----:B------:R-:W-:Y:S02]  /*00c0*/  UIADD3 UR8, UP1, UR4, 0x370, URZ ;  /* 0x0000037004087890 */ /* 0x000fe4000ff3e03f */
[----:B------:R-:W-:Y:S02]  /*00d0*/  UIADD3 UR10, UP2, UR4, 0x470, URZ ;  /* 0x00000470040a7890 */ /* 0x000fe4000ff5e03f */
[----:B------:R-:W-:Y:S02]  /*00e0*/  UIADD3 UR12, UP3, UR4, 0x570, URZ ;  /* 0x00000570040c7890 */ /* 0x000fe4000ff7e03f */
[----:B------:R-:W-:-:S02]  /*00f0*/  UIADD3 UR4, UP4, UR4, 0x670, URZ ;  /* 0x0000067004047890 */ /* 0x000fc4000ff9e03f */
[----:B------:R-:W-:Y:S02]  /*0100*/  UIADD3.X UR7, URZ, UR5, URZ, UP0, !UPT ;  /* 0x000000053f077290 */ /* 0x000fe400087fe43f */
[----:B------:R-:W-:Y:S02]  /*0110*/  UIADD3.X UR9, URZ, UR5, URZ, UP1, !UPT ;  /* 0x000000053f097290 */ /* 0x000fe40008ffe43f */
[----:B------:R-:W-:Y:S02]  /*0120*/  UIADD3.X UR11, URZ, UR5, URZ, UP2, !UPT ;  /* 0x000000053f0b7290 */ /* 0x000fe400097fe43f */
[----:B------:R-:W-:Y:S02]  /*0130*/  UIADD3.X UR13, URZ, UR5, URZ, UP3, !UPT ;  /* 0x000000053f0d7290 */ /* 0x000fe40009ffe43f */
[----:B------:R-:W-:Y:S01]  /*0140*/  UIADD3.X UR5, URZ, UR5, URZ, UP4, !UPT ;  /* 0x000000053f057290 */ /* 0x000fe2000a7fe43f */
[----:B------:R0:W-:Y:S02]  /*0150*/  UTMACCTL.PF [UR6] ;  /* 0x00000000060079b9 */ /* 0x0001e40008040000 */
[----:B------:R0:W-:Y:S02]  /*0160*/  UTMACCTL.PF [UR8] ;  /* 0x00000000080079b9 */ /* 0x0001e40008040000 */
[----:B------:R0:W-:Y:S02]  /*0170*/  UTMACCTL.PF [UR10] ;  /* 0x000000000a0079b9 */ /* 0x0001e40008040000 */
[----:B------:R0:W-:Y:S02]  /*0180*/  UTMACCTL.PF [UR12] ;  /* 0x000000000c0079b9 */ /* 0x0001e40008040000 */
[----:B------:R0:W-:Y:S02]  /*0190*/  UTMACCTL.PF [UR4] ;  /* 0x00000000040079b9 */ /* 0x0001e40008040000 */
[----:B0-----:R-:W-:Y:S01]  /*01a0*/  NOP ;  /* 0x0000000000007918 */ /* 0x001fe20000000000 */
.L_x_298:
[----:B------:R-:W-:Y:S05]  /*01b0*/  BSYNC B0 ;  /* 0x0000000000007941 */ /* 0x000fea0003800000 */
.L_x_297:
[----:B------:R-:W-:Y:S01]  /*01c0*/  VOTEU.ANY UP0, P0 ;  /* 0x00000000003f7886 */ /* 0x000fe20000000100 */
[----:B------:R-:W0:Y:S01]  /*01d0*/  SHFL.IDX PT, R3, R3, RZ, 0x1f ;  /* 0x00001fff03037589 */ /* 0x000e2200000e0000 */
[----:B------:R-:W-:Y:S01]  /*01e0*/  UMOV UR4, 0x1 ;  /* 0x0000000100047882 */ /* 0x000fe20000000000 */
[----:B------:R-:W-:Y:S01]  /*01f0*/  UMOV UR7, 0x180 ;  /* 0x0000018000077882 */ /* 0x000fe20000000000 */
[----:B------:R-:W-:Y:S01]  /*0200*/  VOTEU.ANY UP1, P0 ;  /* 0x00000000003f7886 */ /* 0x000fe20000020100 */
[----:B------:R-:W1:Y:S01]  /*0210*/  @UP0 S2UR UR8, SR_CgaCtaId ;  /* 0x00000000000809c3 */ /* 0x000e620000008800 */
[----:B------:R-:W2:Y:S01]  /*0220*/  SHFL.IDX PT, R2, R0, RZ, 0x1f ;  /* 0x00001fff00027589 */ /* 0x000ea200000e0000 */
[----:B------:R-:W-:Y:S01]  /*0230*/  @UP0 UMOV UR6, 0x400 ;  /* 0x0000040000060882 */ /* 0x000fe20000000000 */
[----:B------:R-:W-:-:S04]  /*0240*/  @UP0 UIADD3 UR4, -UR4, 0x100000, URZ ;  /* 0x0010000004040890 */ /* 0x000fc8000fffe13f */
[----:B------:R-:W-:Y:S02]  /*0250*/  @UP0 USHF.L.U32 UR5, UR4, 0xb, URZ ;  /* 0x0000000b04050899 */ /* 0x000fe4000800063f */
[----:B------:R-:W-:Y:S01]  /*0260*/  @UP0 USHF.L.U32 UR4, UR4, 0x1, URZ ;  /* 0x0000000104040899 */ /* 0x000fe2000800063f */
[----:B------:R-:W-:Y:S01]  /*0270*/  VOTEU.ANY UP2, P0 ;  /* 0x00000000003f7886 */ /* 0x000fe20000040100 */
[----:B0-----:R-:W-:Y:S01]  /*0280*/  R2UR UR9, R3 ;  /* 0x00000000030972ca */ /* 0x001fe200000e0000 */
[----:B-1----:R-:W-:Y:S01]  /*0290*/  @UP0 ULEA UR8, UR8, UR6, 0x18 ;  /* 0x0000000608080291 */ /* 0x002fe2000f8ec03f */
[----:B--2---:R-:W-:Y:S01]  /*02a0*/  ISETP.NE.AND P1, PT, R2, RZ, PT ;  /* 0x000000ff0200720c */ /* 0x004fe20003f25270 */
[----:B------:R-:W-:-:S04]  /*02b0*/  @UP0 UIADD3 UR6, -UR7, 0x100000, URZ ;  /* 0x0010000007060890 */ /* 0x000fc8000fffe13f */
[----:B------:R-:W-:Y:S02]  /*02c0*/  @UP0 USHF.L.U32 UR7, UR6, 0xb, URZ ;  /* 0x0000000b06070899 */ /* 0x000fe4000800063f */
[----:B------:R-:W-:-:S04]  /*02d0*/  @UP0 USHF.L.U32 UR6, UR6, 0x1, URZ ;  /* 0x0000000106060899 */ /* 0x000fc8000800063f */
[----:B------:R-:W-:Y:S01]  /*02e0*/  UISETP.NE.AND UP0, UPT, UR9, URZ, UPT ;  /* 0x0000003f0900728c */ /* 0x000fe2000bf05270 */
[----:B------:R-:W0:Y:S02]  /*02f0*/  FENCE.VIEW.ASYNC.S ;  /* 0x00000000000073c6 */ /* 0x000e240000000000 */
[----:B0-----:R0:W1:Y:S05]  /*0300*/  @UP1 SYNCS.EXCH.64 URZ, [UR8+0x31c00], UR4 ;  /* 0x031c0004083f15b2 */ /* 0x00106a0008000100 */
[----:B------:R0:W2:Y:S01]  /*0310*/  @UP2 SYNCS.EXCH.64 URZ, [UR8+0x31c20], UR6 ;  /* 0x031c2006083f25b2 */ /* 0x0000a20008000100 */
[----:B------:R-:W-:Y:S05]  /*0320*/  @P1 BRA `(.L_x_299) ;  /* 0x0000000000481947 */ /* 0x000fea0003800000 */
[----:B0-----:R-:W0:Y:S01]  /*0330*/  S2UR UR5, SR_CgaCtaId ;  /* 0x00000000000579c3 */ /* 0x001e220000008800 */
        /* <DEDUP_REMOVED lines=15> */
[----:B------:R3:W0:Y:S02]  /*0430*/  SYNCS.EXCH.64 URZ, [UR8+0x31c48], UR4 ;  /* 0x031c4804083f75b2 */ /* 0x0006240008000100 */
[----:B---3--:R-:W-:Y:S01]  /*0440*/  NOP ;  /* 0x0000000000007918 */ /* 0x008fe20000000000 */
.L_x_299:
[----:B------:R-:W3:Y:S01]  /*0450*/  SHFL.IDX PT, R2, R0, RZ, 0x1f ;  /* 0x00001fff00027589 */ /* 0x000ee200000e0000 */
[----:B------:R-:W-:Y:S01]  /*0460*/  NOP ;  /* 0x0000000000007918 */ /* 0x000fe20000000000 */
[----:B---3--:R-:W-:-:S13]  /*0470*/  ISETP.NE.AND P0, PT, R2, RZ, PT ;  /* 0x000000ff0200720c */ /* 0x008fda0003f05270 */
        /* <DEDUP_REMOVED lines=17> */
[----:B------:R3:W0:Y:S02]  /*0590*/  SYNCS.EXCH.64 URZ, [UR8+0x31c68], UR6 ;  /* 0x031c6806083f75b2 */ /* 0x0006240008000100 */
[----:B---3--:R-:W-:Y:S01]  /*05a0*/  NOP ;  /* 0x0000000000007918 */ /* 0x008fe20000000000 */
.L_x_300:
[----:B------:R-:W3:Y:S01]  /*05b0*/  SHFL.IDX PT, R2, R0, RZ, 0x1f ;  /* 0x00001fff00027589 */ /* 0x000ee200000e0000 */
[----:B------:R-:W-:Y:S01]  /*05c0*/  NOP ;  /* 0x0000000000007918 */ /* 0x000fe20000000000 */
[----:B---3--:R-:W-:-:S13]  /*05d0*/  ISETP.NE.AND P0, PT, R2, RZ, PT ;  /* 0x000000ff0200720c */ /* 0x008fda0003f05270 */
        /* <DEDUP_REMOVED lines=13> */
[----:B------:R3:W0:Y:S02]  /*06b0*/  SYNCS.EXCH.64 URZ, [UR6+0x31c88], UR4 ;  /* 0x031c8804063f75b2 */ /* 0x0006240008000100 */
[----:B---3--:R-:W-:Y:S01]  /*06c0*/  NOP ;  /* 0x0000000000007918 */ /* 0x008fe20000000000 */
.L_x_301:
        /* <DEDUP_REMOVED lines=22> */
.L_x_302:
        /* <DEDUP_REMOVED lines=22> */
.L_x_303:
[----:B0-----:R-:W-:Y:S01]  /*0990*/  UMOV UR4, 0x1 ;  /* 0x0000000100047882 */ /* 0x001fe20000000000 */
[----:B------:R-:W-:Y:S01]  /*09a0*/  PLOP3.LUT P0, PT, PT, PT, UP0, 0x80, 0x0 ;  /* 0x000000000000781c */ /* 0x000fe20003f0f008 */
[----:B------:R-:W-:Y:S01]  /*09b0*/  USEL UR4, UR4, 0x2, !UP0 ;  /* 0x0000000204047887 */ /* 0x000fe2000c000000 */
[----:B------:R-:W-:Y:S01]  /*09c0*/  NOP ;  /* 0x0000000000007918 */ /* 0x000fe20000000000 */
[----:B------:R-:W-:Y:S01]  /*09d0*/  ULDC.64 UR60, c[0x0][0x208] ;  /* 0x00008200003c7ab9 */ /* 0x000fe20000000a00 */
[----:B------:R-:W-:Y:S03]  /*09e0*/  BSSY B7, `(.L_x_304) ;  /* 0x0001bda000077945 */ /* 0x000fe60003800000 */
[----:B------:R-:W-:-:S05]  /*09f0*/  IMAD.U32 R2, RZ, RZ, UR4 ;  /* 0x00000004ff027e24 */ /* 0x000fca000f8e00ff */
[----:B------:R0:W-:Y:S01]  /*0a00*/  STL [R1+0xa0], R2 ;  /* 0x0000a00201007387 */ /* 0x0001e20000100800 */
[----:B-12-4-:R-:W-:Y:S06]  /*0a10*/  BAR.SYNC.DEFER_BLOCKING 0x0 ;  /* 0x0000000000007b1d */ /* 0x016fec0000010000 */
[----:B------:R-:W-:Y:S05]  /*0a20*/  @!P0 BRA `(.L_x_305) ;  /* 0x0000016800488947 */ /* 0x000fea0003800000 */
.L_x_306:
[----:B------:R-:W-:-:S08]  /*0a30*/  NOP ;  /* 0x0000000000007918 */ /* 0x000fd00000000000 */
[----:B------:R-:W1:Y:S02]  /*0a40*/  USETMAXREG.TRY_ALLOC.CTAPOOL UP0, 0xa0 ;  /* 0x000000a0000079c8 */ /* 0x000e640008000600 */
[----:B-1----:R-:W-:-:S13]  /*0a50*/  PLOP3.LUT P0, PT, PT, PT, UP0, 0x80, 0x0 ;  /* 0x000000000000781c */ /* 0x002fda0003f0f008 */
[----:B------:R-:W-:Y:S05]  /*0a60*/  @!P0 BRA `(.L_x_306) ;  /* 0xfffffffc00f08947 */ /* 0x000fea000383ffff */
[----:B------:R-:W2:Y:S01]  /*0a70*/  LDL.LU R0, [R1+0x4c] ;  /* 0x00004c0001007983 */ /* 0x000ea20000300800 */
[----:B0-----:R-:W0:Y:S01]  /*0a80*/  S2R R2, SR_TID.X ;  /* 0x0000000000027919 */ /* 0x001e220000002100 */
[----:B------:R-:W1:Y:S01]  /*0a90*/  S2UR UR5, SR_CgaCtaId ;  /* 0x00000000000579c3 */ /* 0x000e620000008800 */
[----:B------:R-:W-:Y:S01]  /*0aa0*/  UMOV UR4, 0x400 ;  /* 0x0000040000047882 */ /* 0x000fe20000000000 */
[----:B0-----:R-:W-:-:S06]  /*0ab0*/  SHF.R.U32.HI R2, RZ, 0x7, R2 ;  /* 0x00000007ff027819 */ /* 0x001fcc0000011602 */
[----:B------:R-:W-:Y:S06]  /*0ac0*/  BAR.ARV 0x8, 0x1a0 ;  /* 0x0206800000007b1d */ /* 0x000fec0000002000 */
[----:B------:R-:W-:-:S13]  /*0ad0*/  ISETP.NE.AND P0, PT, R2, 0x1, PT ;  /* 0x000000010200780c */ /* 0x000fda0003f05270 */
[----:B------:R-:W-:Y:S08]  /*0ae0*/  @!P0 BAR.ARV 0x9, 0x100 ;  /* 0x0244000000008b1d */ /* 0x000ff00000002000 */
[----:B------:R-:W-:Y:S01]  /*0af0*/  BAR.SYNC.DEFER_BLOCKING 0x5, 0x1a0 ;  /* 0x0146800000007b1d */ /* 0x000fe20000010000 */
[----:B-1----:R-:W-:-:S06]  /*0b00*/  ULEA UR4, UR5, UR4, 0x18 ;  /* 0x0000000405047291 */ /* 0x002fcc000f8ec03f */
[----:B------:R-:W-:Y:S01]  /*0b10*/  IMAD.U32 R18, RZ, RZ, UR4 ;  /* 0x00000004ff127e24 */ /* 0x000fe2000f8e00ff */
[----:B------:R-:W-:-:S04]  /*0b20*/  ULDC UR4, c[0x0][0xc14] ;  /* 0x0003050000047ab9 */ /* 0x000fc80000000800 */
[----:B------:R-:W0:Y:S01]  /*0b30*/  LDS.128 R108, [R18+0x31cd0] ;  /* 0x031cd000126c7984 */ /* 0x000e220000000c00 */
[----:B------:R-:W-:Y:S06]  /*0b40*/  BAR.ARV 0x4, 0x1a0 ;  /* 0x0106800000007b1d */ /* 0x000fec0000002000 */
[----:B--2---:R-:W-:-:S04]  /*0b50*/  LOP3.LUT R0, R0, 0xfffffffb, RZ, 0xc0, !PT ;  /* 0xfffffffb00007812 */ /* 0x004fc800078ec0ff */
[----:B------:R-:W-:-:S05]  /*0b60*/  @P0 LOP3.LUT R0, R0, 0x4, RZ, 0xfc, !PT ;  /* 0x0000000400000812 */ /* 0x000fca00078efcff */
[----:B------:R4:W-:Y:S01]  /*0b70*/  STL [R1+0x4c], R0 ;  /* 0x00004c0001007387 */ /* 0x0009e20000100800 */
[----:B0-----:R-:W-:-:S13]  /*0b80*/  ISETP.GE.AND P0, PT, R111, UR4, PT ;  /* 0x000000046f007c0c */ /* 0x001fda000bf06270 */
[----:B----4-:R-:W-:Y:S05]  /*0b90*/  @P0 BRA `(.L_x_307) ;  /* 0x000001b800f80947 */ /* 0x010fea0003800000 */
[----:B------:R-:W2:Y:S01]  /*0ba0*/  LDL R2, [R1+0xa0] ;  /* 0x0000a00001027983 */ /* 0x000ea20000100800 */
[----:B------:R-:W-:Y:S01]  /*0bb0*/  IMAD.MOV.U32 R15, RZ, RZ, -0x2 ;  /* 0xfffffffeff0f7424 */ /* 0x000fe200078e00ff */
[----:B------:R-:W-:Y:S02]  /*0bc0*/  R2UR UR4, R18 ;  /* 0x00000000120472ca */ /* 0x000fe400000e0000 */
[----:B------:R-:W-:Y:S01]  /*0bd0*/  CS2R R146, SRZ ;  /* 0x0000000000927805 */ /* 0x000fe2000001ff00 */
[----:B------:R-:W0:Y:S10]  /*0be0*/  S2R R0, SR_TID.X ;  /* 0x0000000000007919 */ /* 0x000e340000002100 */
[----:B------:R-:W-:Y:S01]  /*0bf0*/  UIADD3 UR4, UR4, 0xda00, URZ ;  /* 0x0000da0004047890 */ /* 0x000fe2000fffe03f */
[----:B0-----:R-:W-:-:S05]  /*0c00*/  VIADD R20, R0, 0xffffff80 ;  /* 0xffffff8000147836 */ /* 0x001fca0000000000 */
[-C--:B------:R-:W-:Y:S02]  /*0c10*/  LEA.HI R14, R20, R20.reuse, RZ, 0x1 ;  /* 0x00000014140e7211 */ /* 0x080fe400078f08ff */
[----:B------:R-:W-:Y:S02]  /*0c20*/  SHF.R.S32.HI R0, RZ, 0x1f, R20 ;  /* 0x0000001fff007819 */ /* 0x000fe40000011414 */
[----:B------:R-:W-:Y:S02]  /*0c30*/  SHF.R.S32.HI R23, RZ, 0x1, R14 ;  /* 0x00000001ff177819 */ /* 0x000fe4000001140e */
[----:B------:R-:W-:Y:S02]  /*0c40*/  LEA.HI R3, R0, R20, RZ, 0x4 ;  /* 0x0000001400037211 */ /* 0x000fe400078f20ff */
[----:B------:R-:W-:Y:S02]  /*0c50*/  LEA.HI R6, R14, R23, RZ, 0x1 ;  /* 0x000000170e067211 */ /* 0x000fe400078f08ff */
[----:B------:R-:W-:-:S02]  /*0c60*/  SHF.R.S32.HI R4, RZ, 0x4, R3 ;  /* 0x00000004ff047819 */ /* 0x000fc40000011403 */
[----:B------:R-:W-:Y:S02]  /*0c70*/  LOP3.LUT R8, R6, 0x7fffffe, RZ, 0xc0, !PT ;  /* 0x07fffffe06087812 */ /* 0x000fe400078ec0ff */
[C---:B------:R-:W-:Y:S02]  /*0c80*/  LEA.HI R5, R3.reuse, R4, RZ, 0x1 ;  /* 0x0000000403057211 */ /* 0x040fe400078f08ff */
[----:B------:R-:W-:Y:S01]  /*0c90*/  LOP3.LUT R3, R3, 0xfffffff0, RZ, 0xc0, !PT ;  /* 0xfffffff003037812 */ /* 0x000fe200078ec0ff */
[----:B------:R-:W-:Y:S01]  /*0ca0*/  IMAD.IADD R7, R23, 0x1, -R8 ;  /* 0x0000000117077824 */ /* 0x000fe200078e0a08 */
[----:B------:R-:W-:Y:S02]  /*0cb0*/  LOP3.LUT R5, R5, 0x1ffffffe, RZ, 0xc0, !PT ;  /* 0x1ffffffe05057812 */ /* 0x000fe400078ec0ff */
[----:B------:R-:W-:Y:S01]  /*0cc0*/  LOP3.LUT R14, R14, 0xfffffffe, RZ, 0xc0, !PT ;  /* 0xfffffffe0e0e7812 */ /* 0x000fe200078ec0ff */
[----:B------:R-:W-:Y:S02]  /*0cd0*/  IMAD.IADD R3, R20, 0x1, -R3 ;  /* 0x0000000114037824 */ /* 0x000fe400078e0a03 */
[----:B------:R-:W-:-:S02]  /*0ce0*/  IMAD.IADD R5, R4, 0x1, -R5 ;  /* 0x0000000104057824 */ /* 0x000fc400078e0a05 */
[----:B------:R-:W-:Y:S01]  /*0cf0*/  IMAD R13, R4, 0x8, R7 ;  /* 0x00000008040d7824 */ /* 0x000fe200078e0207 */
[----:B------:R-:W-:Y:S01]  /*0d00*/  SHF.R.S32.HI R4, RZ, 0x1f, R3 ;  /* 0x0000001fff047819 */ /* 0x000fe20000011403 */
[----:B------:R-:W-:Y:S01]  /*0d10*/  IMAD.SHL.U32 R5, R5, 0x8, RZ ;  /* 0x0000000805057824 */ /* 0x000fe200078e00ff */
[----:B------:R-:W-:Y:S01]  /*0d20*/  LEA.HI R7, R0, R20, RZ, 0x5 ;  /* 0x0000001400077211 */ /* 0x000fe200078f28ff */
[----:B------:R-:W-:-:S03]  /*0d30*/  IMAD.IADD R14, R20, 0x1, -R14 ;  /* 0x00000001140e7824 */ /* 0x000fc600078e0a0e */
[----:B------:R-:W-:Y:S01]  /*0d40*/  SHF.R.S32.HI R8, RZ, 0x5, R7 ;  /* 0x00000005ff087819 */ /* 0x000fe20000011407 */
[----:B------:R-:W-:-:S04]  /*0d50*/  IMAD.SHL.U32 R144, R14, 0x8, RZ ;  /* 0x000000080e907824 */ /* 0x000fc800078e00ff */
[----:B------:R-:W-:Y:S01]  /*0d60*/  IMAD R16, R8, 0x10, R3 ;  /* 0x0000001008107824 */ /* 0x000fe200078e0203 */
[----:B--2---:R-:W-:Y:S02]  /*0d70*/  R2UR UR5, R2 ;  /* 0x00000000020572ca */ /* 0x004fe400000e0000 */
[CC--:B------:R-:W-:Y:S02]  /*0d80*/  LEA.HI R2, R0.reuse, R20.reuse, RZ, 0x7 ;  /* 0x0000001400027211 */ /* 0x0c0fe400078f38ff */
[----:B------:R-:W-:Y:S02]  /*0d90*/  LEA.HI R0, R0, R20, RZ, 0x2 ;  /* 0x0000001400007211 */ /* 0x000fe400078f10ff */
[----:B------:R-:W-:Y:S02]  /*0da0*/  LOP3.LUT R6, R2, 0xffffff80, RZ, 0xc0, !PT ;  /* 0xffffff8002067812 */ /* 0x000fe400078ec0ff */
[----:B------:R-:W-:-:S03]  /*0db0*/  SHF.R.S32.HI R24, RZ, 0x2, R0 ;  /* 0x00000002ff187819 */ /* 0x000fc60000011400 */
[----:B------:R-:W-:Y:S01]  /*0dc0*/  IMAD.IADD R19, R20, 0x1, -R6 ;  /* 0x0000000114137824 */ /* 0x000fe200078e0a06 */
[CC--:B------:R-:W-:Y:S01]  /*0dd0*/  LEA.HI R6, R4.reuse, R3.reuse, RZ, 0x3 ;  /* 0x0000000304067211 */ /* 0x0c0fe200078f18ff */
[----:B------:R-:W-:Y:S01]  /*0de0*/  ULOP3.LUT UR5, UR5, 0x1, URZ, 0xfc, !UPT ;  /* 0x0000000105057892 */ /* 0x000fe2000f8efc3f */
[----:B------:R-:W-:Y:S02]  /*0df0*/  LEA.HI R4, R4, R3, RZ, 0x2 ;  /* 0x0000000304047211 */ /* 0x000fe400078f10ff */
[----:B------:R-:W-:Y:S01]  /*0e00*/  SHF.R.S32.HI R9, RZ, 0x1f, R19 ;  /* 0x0000001fff097819 */ /* 0x000fe20000011413 */
[----:B------:R-:W-:Y:S01]  /*0e10*/  IMAD.SHL.U32 R7, R6, 0x10, RZ ;  /* 0x0000001006077824 */ /* 0x000fe200078e00ff */
[----:B------:R-:W-:Y:S02]  /*0e20*/  LOP3.LUT R6, R4, 0x7fffffc, RZ, 0xc0, !PT ;  /* 0x07fffffc04067812 */ /* 0x000fe400078ec0ff */
[----:B------:R-:W-:Y:S02]  /*0e30*/  LEA.HI R10, R9, R19, RZ, 0x2 ;  /* 0x00000013090a7211 */ /* 0x000fe400078f10ff */
[----:B------:R-:W-:Y:S01]  /*0e40*/  SHF.R.S32.HI R4, RZ, 0x2, R4 ;  /* 0x00000002ff047819 */ /* 0x000fe20000011404 */
[----:B------:R-:W-:Y:S01]  /*0e50*/  IMAD.IADD R6, R3, 0x1, -R6 ;  /* 0x0000000103067824 */ /* 0x000fe200078e0a06 */
[----:B------:R-:W-:-:S02]  /*0e60*/  SHF.R.S32.HI R11, RZ, 0x2, R10 ;  /* 0x00000002ff0b7819 */ /* 0x000fc4000001140a */
[----:B------:R-:W-:Y:S01]  /*0e70*/  SHF.R.S32.HI R12, RZ, 0x1f, R10 ;  /* 0x0000001fff0c7819 */ /* 0x000fe2000001140a */
[----:B------:R-:W-:Y:S01]  /*0e80*/  IMAD.SHL.U32 R4, R4, 0x40, RZ ;  /* 0x0000004004047824 */ /* 0x000fe200078e00ff */
[----:B------:R-:W-:Y:S02]  /*0e90*/  LOP3.LUT R10, R10, 0x7ffffffc, RZ, 0xc0, !PT ;  /* 0x7ffffffc0a0a7812 */ /* 0x000fe400078ec0ff */
[----:B------:R-:W-:Y:S02]  /*0ea0*/  LOP3.LUT R7, R7, 0x7fffff80, RZ, 0xc0, !PT ;  /* 0x7fffff8007077812 */ /* 0x000fe400078ec0ff */
[----:B------:R-:W-:Y:S01]  /*0eb0*/  LOP3.LUT R4, R4, 0x40, RZ, 0xc0, !PT ;  /* 0x0000004004047812 */ /* 0x000fe200078ec0ff */
[----:B------:R-:W-:Y:S01]  /*0ec0*/  IMAD.IADD R10, R19, 0x1, -R10 ;  /* 0x00000001130a7824 */ /* 0x000fe200078e0a0a */
[----:B------:R-:W-:Y:S01]  /*0ed0*/  LEA.HI R12, R12, R11, RZ, 0x3 ;  /* 0x0000000b0c0c7211 */ /* 0x000fe200078f18ff */
[----:B------:R-:W-:Y:S01]  /*0ee0*/  IMAD R7, R8, 0x100, R7 ;  /* 0x0000010008077824 */ /* 0x000fe200078e0207 */
[----:B------:R-:W-:Y:S01]  /*0ef0*/  LEA.HI R9, R9, R19, RZ, 0x5 ;  /* 0x0000001309097211 */ /* 0x000fe200078f28ff */
[----:B------:R-:W-:Y:S01]  /*0f00*/  IMAD R3, R10, R15, 0x90 ;  /* 0x000000900a037424 */ /* 0x000fe200078e020f */
[----:B------:R-:W-:Y:S01]  /*0f10*/  SHF.R.S32.HI R15, RZ, 0x7, R2 ;  /* 0x00000007ff0f7819 */ /* 0x000fe20000011402 */
[----:B------:R-:W-:Y:S01]  /*0f20*/  IMAD R7, R6, 0x10, R7 ;  /* 0x0000001006077824 */ /* 0x000fe200078e0207 */
[----:B------:R-:W-:Y:S01]  /*0f30*/  LOP3.LUT R12, R12, 0xfffffff8, RZ, 0xc0, !PT ;  /* 0xfffffff80c0c7812 */ /* 0x000fe200078ec0ff */
[----:B------:R-:W-:Y:S01]  /*0f40*/  VIADD R10, R144, 0x10 ;  /* 0x00000010900a7836 */ /* 0x000fe20000000000 */
[----:B------:R0:W-:Y:S01]  /*0f50*/  STL [R1+0x90], R3 ;  /* 0x0000900301007387 */ /* 0x0001e20000100800 */
[----:B------:R-:W-:Y:S01]  /*0f60*/  IMAD.HI R2, R15, 0x55555556, RZ ;  /* 0x555555560f027827 */ /* 0x000fe200078e02ff */
[----:B------:R-:W-:-:S03]  /*0f70*/  SHF.R.S32.HI R9, RZ, 0x5, R9 ;  /* 0x00000005ff097819 */ /* 0x000fc60000011409 */
[----:B------:R-:W-:Y:S01]  /*0f80*/  IMAD.IADD R12, R11, 0x1, -R12 ;  /* 0x000000010b0c7824 */ /* 0x000fe200078e0a0c */
[----:B------:R-:W-:Y:S01]  /*0f90*/  LEA.HI R2, R2, R2, RZ, 0x1 ;  /* 0x0000000202027211 */ /* 0x000fe200078f08ff */
[----:B------:R-:W-:Y:S02]  /*0fa0*/  IMAD.SHL.U32 R11, R13, 0x20, RZ ;  /* 0x000000200d0b7824 */ /* 0x000fe400078e00ff */
[----:B------:R-:W-:Y:S02]  /*0fb0*/  IMAD R9, R9, 0x10, R12 ;  /* 0x0000001009097824 */ /* 0x000fe400078e020c */
[--C-:B0-----:R-:W-:Y:S01]  /*0fc0*/  IMAD.U32 R3, R16, 0x20, R5.reuse ;  /* 0x0000002010037824 */ /* 0x101fe200078e0005 */
[----:B------:R-:W-:Y:S01]  /*0fd0*/  LOP3.LUT R5, R4, 0x8, R5, 0xf8, !PT ;  /* 0x0000000804057812 */ /* 0x000fe200078ef805 */
[----:B------:R-:W-:Y:S01]  /*0fe0*/  VIADD R16, R144, 0x20 ;  /* 0x0000002090107836 */ /* 0x000fe20000000000 */
[----:B------:R-:W-:Y:S01]  /*0ff0*/  SHF.R.U32.HI R4, RZ, 0x3, R4 ;  /* 0x00000003ff047819 */ /* 0x000fe20000011604 */
[----:B------:R-:W-:Y:S01]  /*1000*/  IMAD R2, R2, -0x3, R15 ;  /* 0xfffffffd02027824 */ /* 0x000fe200078e020f */
[----:B------:R0:W-:Y:S01]  /*1010*/  STL [R1+0x98], R3 ;  /* 0x0000980301007387 */ /* 0x0001e20000100800 */
[----:B------:R-:W-:Y:S01]  /*1020*/  IMAD.MOV.U32 R19, RZ, RZ, RZ ;  /* 0x000000ffff137224 */ /* 0x000fe200078e00ff */
[----:B------:R-:W-:Y:S01]  /*1030*/  LOP3.LUT R4, R5, R4, RZ, 0x3c, !PT ;  /* 0x0000000405047212 */ /* 0x000fe200078e3cff */
[----:B------:R-:W-:Y:S01]  /*1040*/  IMAD R2, R2, 0x40, R9 ;  /* 0x0000004002027824 */ /* 0x000fe200078e0209 */
[----:B------:R-:W-:Y:S01]  /*1050*/  STL [R1+0x68], R24 ;  /* 0x0000681801007387 */ /* 0x000fe20000100800 */
[----:B------:R-:W-:-:S02]  /*1060*/  SHF.R.S32.HI R5, RZ, 0x1f, R10 ;  /* 0x0000001fff057819 */ /* 0x000fc4000001140a */
[----:B------:R-:W-:Y:S01]  /*1070*/  SHF.R.S32.HI R8, RZ, 0x1f, R16 ;  /* 0x0000001fff087819 */ /* 0x000fe20000011410 */
[----:B------:R-:W-:Y:S01]  /*1080*/  STL [R1+0x2c], R10 ;  /* 0x00002c0a01007387 */ /* 0x000fe20000100800 */
[----:B------:R-:W-:Y:S01]  /*1090*/  IMAD.IADD R7, R4, 0x1, R7 ;  /* 0x0000000104077824 */ /* 0x000fe200078e0207 */
[----:B0-----:R-:W-:Y:S02]  /*10a0*/  SHF.R.S32.HI R3, RZ, 0x1f, R0 ;  /* 0x0000001fff037819 */ /* 0x001fe40000011400 */
[----:B------:R-:W-:Y:S01]  /*10b0*/  STL [R1+0x34], R16 ;  /* 0x0000341001007387 */ /* 0x000fe20000100800 */
[----:B------:R-:W-:Y:S01]  /*10c0*/  LOP3.LUT R0, R0, 0x1ffffffc, RZ, 0xc0, !PT ;  /* 0x1ffffffc00007812 */ /* 0x000fe200078ec0ff */
[----:B------:R-:W-:Y:S01]  /*10d0*/  IMAD R22, R7, 0x2, R18 ;  /* 0x0000000207167824 */ /* 0x000fe200078e0212 */
[----:B------:R-:W-:Y:S02]  /*10e0*/  LEA.HI R3, R3, R24, RZ, 0x2 ;  /* 0x0000001803037211 */ /* 0x000fe400078f10ff */
[----:B------:R-:W-:Y:S01]  /*10f0*/  SHF.R.S32.HI R4, RZ, 0x1f, R23 ;  /* 0x0000001fff047819 */ /* 0x000fe20000011417 */
[----:B------:R-:W-:Y:S01]  /*1100*/  IMAD.IADD R0, R20, 0x1, -R0 ;  /* 0x0000000114007824 */ /* 0x000fe200078e0a00 */
[----:B------:R-:W-:-:S03]  /*1110*/  LOP3.LUT R3, R3, 0xfffffffc, RZ, 0xc0, !PT ;  /* 0xfffffffc03037812 */ /* 0x000fc600078ec0ff */
[----:B------:R-:W-:Y:S02]  /*1120*/  IMAD.SHL.U32 R4, R0, 0x8, RZ ;  /* 0x0000000800047824 */ /* 0x000fe400078e00ff */
[----:B------:R-:W-:-:S04]  /*1130*/  IMAD.IADD R6, R24, 0x1, -R3 ;  /* 0x0000000118067824 */ /* 0x000fc800078e0a03 */
[----:B------:R-:W-:Y:S01]  /*1140*/  IMAD.SHL.U32 R3, R6, 0x40, RZ ;  /* 0x0000004006037824 */ /* 0x000fe200078e00ff */
[----:B------:R0:W-:Y:S04]  /*1150*/  STL [R1+0x80], R6 ;  /* 0x0000800601007387 */ /* 0x0001e80000100800 */
[----:B------:R-:W-:Y:S01]  /*1160*/  LOP3.LUT R13, R3, 0xc0, RZ, 0xc0, !PT ;  /* 0x000000c0030d7812 */ /* 0x000fe200078ec0ff */
[----:B------:R-:W-:Y:S03]  /*1170*/  STL [R1+0x40], R11 ;  /* 0x0000400b01007387 */ /* 0x000fe60000100800 */
[----:B------:R-:W-:Y:S01]  /*1180*/  SHF.R.U32.HI R12, RZ, 0x3, R13 ;  /* 0x00000003ff0c7819 */ /* 0x000fe2000001160d */
[----:B------:R-:W-:Y:S01]  /*1190*/  STL [R1+0x38], R13 ;  /* 0x0000380d01007387 */ /* 0x000fe20000100800 */
[----:B0-----:R-:W-:-:S02]  /*11a0*/  LEA.HI R6, R5, R10, RZ, 0x3 ;  /* 0x0000000a05067211 */ /* 0x001fc400078f18ff */
[----:B------:R-:W-:Y:S01]  /*11b0*/  LEA.HI R5, R5, R10, RZ, 0x5 ;  /* 0x0000000a05057211 */ /* 0x000fe200078f28ff */
[----:B------:R-:W-:Y:S01]  /*11c0*/  STL [R1+0x3c], R12 ;  /* 0x00003c0c01007387 */ /* 0x000fe20000100800 */
[CC--:B------:R-:W-:Y:S02]  /*11d0*/  LEA.HI R10, R8.reuse, R16.reuse, RZ, 0x5 ;  /* 0x00000010080a7211 */ /* 0x0c0fe400078f28ff */
[----:B------:R-:W-:Y:S01]  /*11e0*/  LEA.HI R8, R8, R16, RZ, 0x3 ;  /* 0x0000001008087211 */ /* 0x000fe200078f18ff */
[----:B------:R0:W-:Y:S01]  /*11f0*/  STL [R1+0x94], R2 ;  /* 0x0000940201007387 */ /* 0x0001e20000100800 */
[----:B------:R-:W-:Y:S01]  /*1200*/  SHF.R.S32.HI R10, RZ, 0x5, R10 ;  /* 0x00000005ff0a7819 */ /* 0x000fe2000001140a */
[----:B------:R-:W-:Y:S01]  /*1210*/  IMAD.SHL.U32 R16, R14, 0x4, RZ ;  /* 0x000000040e107824 */ /* 0x000fe200078e00ff */
[----:B------:R-:W-:Y:S01]  /*1220*/  LOP3.LUT R8, R13, 0x18, R8, 0xf8, !PT ;  /* 0x000000180d087812 */ /* 0x000fe200078ef808 */
[----:B------:R-:W-:Y:S01]  /*1230*/  STL [R1+0x78], RZ ;  /* 0x000078ff01007387 */ /* 0x000fe20000100800 */
[----:B------:R-:W-:Y:S01]  /*1240*/  SHF.R.S32.HI R5, RZ, 0x5, R5 ;  /* 0x00000005ff057819 */ /* 0x000fe20000011405 */
[----:B------:R-:W-:Y:S01]  /*1250*/  IMAD R10, R10, 0x1800, R11 ;  /* 0x000018000a0a7824 */ /* 0x000fe200078e020b */
[----:B------:R-:W-:-:S02]  /*1260*/  LOP3.LUT R3, R8, R12, RZ, 0x3c, !PT ;  /* 0x0000000c08037212 */ /* 0x000fc400078e3cff */
[----:B------:R-:W-:Y:S01]  /*1270*/  LOP3.LUT R6, R13, 0x18, R6, 0xf8, !PT ;  /* 0x000000180d067812 */ /* 0x000fe200078ef806 */
[----:B0-----:R-:W-:Y:S02]  /*1280*/  IMAD.U32 R2, RZ, RZ, UR5 ;  /* 0x00000005ff027e24 */ /* 0x001fe4000f8e00ff */
[----:B------:R-:W-:Y:S01]  /*1290*/  IMAD.IADD R10, R10, 0x1, R3 ;  /* 0x000000010a0a7824 */ /* 0x000fe200078e0203 */
[-C--:B------:R-:W-:Y:S01]  /*12a0*/  LOP3.LUT R6, R6, R12.reuse, RZ, 0x3c, !PT ;  /* 0x0000000c06067212 */ /* 0x080fe200078e3cff */
[----:B------:R-:W-:Y:S01]  /*12b0*/  IMAD R5, R5, 0x1800, R11 ;  /* 0x0000180005057824 */ /* 0x000fe200078e020b */
[----:B------:R0:W-:Y:S01]  /*12c0*/  STL [R1+0x48], R2 ;  /* 0x0000480201007387 */ /* 0x0001e20000100800 */
[----:B------:R-:W-:Y:S02]  /*12d0*/  LOP3.LUT R3, R13, 0x18, R144, 0xf8, !PT ;  /* 0x000000180d037812 */ /* 0x000fe400078ef890 */
[----:B------:R-:W-:Y:S01]  /*12e0*/  IMAD.IADD R5, R5, 0x1, R6 ;  /* 0x0000000105057824 */ /* 0x000fe200078e0206 */
[----:B------:R-:W-:Y:S01]  /*12f0*/  STL [R1+0x44], RZ ;  /* 0x000044ff01007387 */ /* 0x000fe20000100800 */
[----:B------:R-:W-:Y:S01]  /*1300*/  LOP3.LUT R3, R3, R12, RZ, 0x3c, !PT ;  /* 0x0000000c03037212 */ /* 0x000fe200078e3cff */
[----:B------:R-:W-:Y:S01]  /*1310*/  IMAD.U32 R6, RZ, RZ, UR4 ;  /* 0x00000004ff067e24 */ /* 0x000fe2000f8e00ff */
[----:B0-----:R-:W-:-:S03]  /*1320*/  LOP3.LUT R2, R13, 0x8, R144, 0xf8, !PT ;  /* 0x000000080d027812 */ /* 0x001fc600078ef890 */
[----:B------:R-:W-:Y:S01]  /*1330*/  IMAD.IADD R3, R11, 0x1, R3 ;  /* 0x000000010b037824 */ /* 0x000fe200078e0203 */
[----:B------:R-:W-:Y:S01]  /*1340*/  STL [R1+0x9c], R6 ;  /* 0x00009c0601007387 */ /* 0x000fe20000100800 */
[----:B------:R-:W-:-:S03]  /*1350*/  LOP3.LUT R2, R2, R12, RZ, 0x3c, !PT ;  /* 0x0000000c02027212 */ /* 0x000fc600078e3cff */
[----:B------:R0:W-:Y:S02]  /*1360*/  STL [R1+0x5c], R4 ;  /* 0x00005c0401007387 */ /* 0x0001e40000100800 */
[----:B------:R-:W-:Y:S01]  /*1370*/  IMAD.IADD R0, R11, 0x1, R2 ;  /* 0x000000010b007824 */ /* 0x000fe200078e0202 */
[----:B------:R-:W-:-:S04]  /*1380*/  LEA R2, R10, UR4, 0x1 ;  /* 0x000000040a027c11 */ /* 0x000fc8000f8e08ff */
[----:B------:R1:W-:Y:S01]  /*1390*/  STL [R1+0x60], R0 ;  /* 0x0000600001007387 */ /* 0x0003e20000100800 */
[----:B0-----:R-:W-:-:S05]  /*13a0*/  LEA R4, R5, UR4, 0x1 ;  /* 0x0000000405047c11 */ /* 0x001fca000f8e08ff */
[----:B------:R0:W-:Y:S01]  /*13b0*/  STL [R1+0x88], R4 ;  /* 0x0000880401007387 */ /* 0x0001e20000100800 */
[----:B-1----:R-:W-:-:S03]  /*13c0*/  LEA R0, R3, UR4, 0x1 ;  /* 0x0000000403007c11 */ /* 0x002fc6000f8e08ff */
[----:B------:R0:W-:Y:S04]  /*13d0*/  STL [R1+0x84], R2 ;  /* 0x0000840201007387 */ /* 0x0001e80000100800 */
[----:B------:R0:W-:Y:S02]  /*13e0*/  STL [R1+0x8c], R0 ;  /* 0x00008c0001007387 */ /* 0x0001e40000100800 */
.L_x_446:
[----:B0-----:R-:W0:Y:S02]  /*13f0*/  LDC.64 R2, c[0x0][0xc60] ;  /* 0x00031800ff027b82 */ /* 0x001e240000000a00 */
[----:B0-----:R-:W-:-:S05]  /*1400*/  IMAD.WIDE R2, R111, 0x4, R2 ;  /* 0x000000046f027825 */ /* 0x001fca00078e0202 */
[----:B--2--5:R0:W2:Y:S01]  /*1410*/  LDG.E R10, desc[UR60][R2.64] ;  /* 0x0000003c020a7981 */ /* 0x0240a2000c1e1900 */
[----:B------:R-:W-:Y:S05]  /*1420*/  YIELD ;  /* 0x0000000000007946 */ /* 0x000fea0003800000 */
[----:B------:R-:W-:Y:S01]  /*1430*/  ULDC.64 UR4, c[0x0][0xa28] ;  /* 0x00028a0000047ab9 */ /* 0x000fe20000000a00 */
[----:B------:R-:W-:Y:S01]  /*1440*/  ULDC.64 UR8, c[0x0][0xa18] ;  /* 0x0002860000087ab9 */ /* 0x000fe20000000a00 */
[----:B------:R-:W-:Y:S01]  /*1450*/  ISETP.NE.U32.AND P1, PT, RZ, UR4, PT ;  /* 0x00000004ff007c0c */ /* 0x000fe2000bf25070 */
[----:B------:R-:W-:Y:S01]  /*1460*/  ULDC.64 UR6, c[0x0][0xa08] ;  /* 0x0002820000067ab9 */ /* 0x000fe20000000a00 */
[----:B0-----:R-:W-:Y:S01]  /*1470*/  IMAD.MOV.U32 R3, RZ, RZ, RZ ;  /* 0x000000ffff037224 */ /* 0x001fe200078e00ff */
[----:B------:R-:W-:Y:S01]  /*1480*/  ISETP.NE.U32.AND P0, PT, RZ, UR6, PT ;  /* 0x00000006ff007c0c */ /* 0x000fe2000bf05070 */
[----:B------:R-:W-:Y:S01]  /*1490*/  IMAD.MOV.U32 R29, RZ, RZ, RZ ;  /* 0x000000ffff1d7224 */ /* 0x000fe200078e00ff */
[----:B------:R-:W-:-:S02]  /*14a0*/  ISETP.NE.AND.EX P1, PT, RZ, UR5, PT, P1 ;  /* 0x00000005ff007c0c */ /* 0x000fc4000bf25310 */
[----:B------:R-:W-:Y:S02]  /*14b0*/  ISETP.NE.AND.EX P0, PT, RZ, UR7, PT, P0 ;  /* 0x00000007ff007c0c */ /* 0x000fe4000bf05300 */
[----:B--2---:R-:W-:Y:S01]  /*14c0*/  SHF.R.S32.HI R0, RZ, 0x1f, R10 ;  /* 0x0000001fff007819 */ /* 0x004fe2000001140a */
[----:B------:R-:W-:-:S08]  /*14d0*/  IMAD.SHL.U32 R28, R10, 0x4, RZ ;  /* 0x000000040a1c7824 */ /* 0x000fd000078e00ff */
[C---:B-1-3--:R-:W-:Y:S01]  /*14e0*/  @P1 LEA R4, P2, R10.reuse, UR4, 0x2 ;  /* 0x000000040a041c11 */ /* 0x04afe2000f8410ff */
[----:B------:R0:W-:Y:S01]  /*14f0*/  STL [R1+0x70], R10 ;  /* 0x0000700a01007387 */ /* 0x0001e20000100800 */
[C-C-:B------:R-:W-:Y:S02]  /*1500*/  SHF.L.U64.HI R30, R10.reuse, 0x2, R0.reuse ;  /* 0x000000020a1e7819 */ /* 0x140fe40000010200 */
[----:B------:R-:W-:Y:S02]  /*1510*/  @P1 LEA.HI.X R5, R10, UR5, R0, 0x2, P2 ;  /* 0x000000050a051c11 */ /* 0x000fe400090f1400 */
[----:B------:R-:W-:Y:S01]  /*1520*/  ISETP.NE.U32.AND P2, PT, RZ, UR8, PT ;  /* 0x00000008ff007c0c */ /* 0x000fe2000bf45070 */
[----:B------:R-:W-:Y:S01]  /*1530*/  ULDC UR4, c[0x0][0x288] ;  /* 0x0000a20000047ab9 */ /* 0x000fe20000000800 */
[----:B------:R-:W-:Y:S01]  /*1540*/  IADD3 R8, P3, R28, UR6, RZ ;  /* 0x000000061c087c10 */ /* 0x000fe2000ff7e0ff */
[----:B------:R0:W5:Y:S01]  /*1550*/  @P1 LDG.E R3, desc[UR60][R4.64] ;  /* 0x0000003c04031981 */ /* 0x000162000c1e1900 */
[----:B------:R-:W-:Y:S01]  /*1560*/  ISETP.NE.AND.EX P2, PT, RZ, UR9, PT, P2 ;  /* 0x00000009ff007c0c */ /* 0x000fe2000bf45320 */
[----:B------:R-:W-:Y:S01]  /*1570*/  IMAD.U32 R107, RZ, RZ, UR4 ;  /* 0x00000004ff6b7e24 */ /* 0x000fe2000f8e00ff */
[----:B------:R-:W-:Y:S01]  /*1580*/  IADD3.X R9, R30, UR7, RZ, P3, !PT ;  /* 0x000000071e097c10 */ /* 0x000fe20009ffe4ff */
[----:B------:R-:W-:-:S04]  /*1590*/  ULDC.64 UR4, c[0x0][0x3f8] ;  /* 0x0000fe0000047ab9 */ /* 0x000fc80000000a00 */
[----:B------:R0:W5:Y:S06]  /*15a0*/  @P0 LDG.E R29, desc[UR60][R8.64] ;  /* 0x0000003c081d0981 */ /* 0x00016c000c1e1900 */
[----:B------:R-:W-:-:S04]  /*15b0*/  @P2 IADD3 R6, P1, R28, UR8, RZ ;  /* 0x000000081c062c10 */ /* 0x000fc8000ff3e0ff */
[----:B------:R-:W-:-:S05]  /*15c0*/  @P2 IADD3.X R7, R30, UR9, RZ, P1, !PT ;  /* 0x000000091e072c10 */ /* 0x000fca0008ffe4ff */
[----:B------:R0:W5:Y:S01]  /*15d0*/  @P2 LDG.E R107, desc[UR60][R6.64] ;  /* 0x0000003c066b2981 */ /* 0x000162000c1e1900 */
[----:B------:R-:W-:-:S03]  /*15e0*/  UISETP.NE.U32.AND UP0, UPT, UR4, URZ, UPT ;  /* 0x0000003f0400728c */ /* 0x000fc6000bf05070 */
[----:B------:R-:W-:Y:S01]  /*15f0*/  ULDC UR4, c[0x0][0x404] ;  /* 0x0001010000047ab9 */ /* 0x000fe20000000800 */
[----:B------:R-:W-:-:S03]  /*1600*/  UISETP.NE.AND.EX UP0, UPT, UR5, URZ, UPT, UP0 ;  /* 0x0000003f0500728c */ /* 0x000fc6000bf05300 */
[----:B------:R-:W-:Y:S01]  /*1610*/  ULDC UR5, c[0x0][0x2e0] ;  /* 0x0000b80000057ab9 */ /* 0x000fe20000000800 */
[----:B------:R-:W-:-:S04]  /*1620*/  USEL UR4, UR4, 0x1, UP0 ;  /* 0x0000000104047887 */ /* 0x000fc80008000000 */
[----:B------:R-:W-:-:S03]  /*1630*/  UIMAD UR4, UR4, UR5, URZ ;  /* 0x00000005040472a4 */ /* 0x000fc6000f8e023f */
[----:B------:R-:W-:Y:S02]  /*1640*/  ULDC UR5, c[0x0][0x338] ;  /* 0x0000ce0000057ab9 */ /* 0x000fe40000000800 */
[----:B------:R-:W-:Y:S02]  /*1650*/  IMAD.U32 R2, RZ, RZ, UR5 ;  /* 0x00000005ff027e24 */ /* 0x000fe4000f8e00ff */
[----:B------:R-:W-:Y:S02]  /*1660*/  IMAD.U32 R26, RZ, RZ, UR4 ;  /* 0x00000004ff1a7e24 */ /* 0x000fe4000f8e00ff */
[----:B------:R-:W-:Y:S01]  /*1670*/  IMAD.MOV.U32 R27, RZ, RZ, R10 ;  /* 0x000000ffff1b7224 */ /* 0x000fe200078e000a */
[----:B0-----:R-:W-:Y:S06]  /*1680*/  @P2 BRA `(.L_x_308) ;  /* 0x0000000000242947 */ /* 0x001fec0003800000 */
[----:B------:R-:W-:Y:S02]  /*1690*/  ULDC.64 UR4, c[0x0][0xa00] ;  /* 0x0002800000047ab9 */ /* 0x000fe40000000a00 */
[----:B------:R-:W-:-:S04]  /*16a0*/  ISETP.NE.U32.AND P1, PT, RZ, UR4, PT ;  /* 0x00000004ff007c0c */ /* 0x000fc8000bf25070 */
[----:B------:R-:W-:-:S13]  /*16b0*/  ISETP.NE.AND.EX P1, PT, RZ, UR5, PT, P1 ;  /* 0x00000005ff007c0c */ /* 0x000fda000bf25310 */
[----:B------:R-:W-:Y:S05]  /*16c0*/  @!P1 BRA `(.L_x_308) ;  /* 0x0000000000149947 */ /* 0x000fea0003800000 */
[----:B------:R-:W0:Y:S02]  /*16d0*/  LDC.64 R4, c[0x0][0xa00] ;  /* 0x00028000ff047b82 */ /* 0x000e240000000a00 */
[----:B0-----:R-:W-:-:S05]  /*16e0*/  IMAD.WIDE R4, R27, 0x4, R4 ;  /* 0x000000041b047825 */ /* 0x001fca00078e0204 */
[----:B-----5:R-:W2:Y:S04]  /*16f0*/  LDG.E R107, desc[UR60][R4.64] ;  /* 0x0000003c046b7981 */ /* 0x020ea8000c1e1900 */
[----:B------:R-:W2:Y:S02]  /*1700*/  LDG.E R0, desc[UR60][R4.64+0x4] ;  /* 0x0000043c04007981 */ /* 0x000ea4000c1e1900 */
[----:B--2---:R-:W-:-:S07]  /*1710*/  IMAD.IADD R107, R0, 0x1, -R107 ;  /* 0x00000001006b7824 */ /* 0x004fce00078e0a6b */
.L_x_308:
[----:B------:R-:W-:Y:S01]  /*1720*/  ULDC.64 UR4, c[0x0][0xa20] ;  /* 0x0002880000047ab9 */ /* 0x000fe20000000a00 */
[----:B------:R0:W-:Y:S01]  /*1730*/  STL [R1+0x7c], R109 ;  /* 0x00007c6d01007387 */ /* 0x0001e20000100800 */
[----:B------:R-:W-:-:S03]  /*1740*/  ISETP.NE.U32.AND P1, PT, RZ, UR4, PT ;  /* 0x00000004ff007c0c */ /* 0x000fc6000bf25070 */
[----:B------:R0:W-:Y:S01]  /*1750*/  STL [R1+0x74], R110 ;  /* 0x0000746e01007387 */ /* 0x0001e20000100800 */
[----:B------:R-:W-:-:S13]  /*1760*/  ISETP.NE.AND.EX P1, PT, RZ, UR5, PT, P1 ;  /* 0x00000005ff007c0c */ /* 0x000fda000bf25310 */
[----:B0-----:R-:W-:Y:S05]  /*1770*/  @!P1 BRA `(.L_x_309) ;  /* 0x0000000000109947 */ /* 0x001fea0003800000 */
[----:B------:R-:W-:-:S04]  /*1780*/  IADD3 R4, P0, R28, UR4, RZ ;  /* 0x000000041c047c10 */ /* 0x000fc8000ff1e0ff */
[----:B------:R-:W-:-:S05]  /*1790*/  IADD3.X R5, R30, UR5, RZ, P0, !PT ;  /* 0x000000051e057c10 */ /* 0x000fca00087fe4ff */
[----:B------:R0:W5:Y:S01]  /*17a0*/  LDG.E R26, desc[UR60][R4.64] ;  /* 0x0000003c041a7981 */ /* 0x000162000c1e1900 */
[----:B------:R-:W-:Y:S05]  /*17b0*/  BRA `(.L_x_310) ;  /* 0x0000000000107947 */ /* 0x000fea0003800000 */
.L_x_309:
[----:B------:R-:W-:Y:S05]  /*17c0*/  @!P0 BRA `(.L_x_310) ;  /* 0x00000000000c8947 */ /* 0x000fea0003800000 */
[----:B------:R-:W2:Y:S04]  /*17d0*/  LDG.E R5, desc[UR60][R8.64] ;  /* 0x0000003c08057981 */ /* 0x000ea8000c1e1900 */
[----:B------:R-:W2:Y:S02]  /*17e0*/  LDG.E R26, desc[UR60][R8.64+0x4] ;  /* 0x0000043c081a7981 */ /* 0x000ea4000c1e1900 */
[----:B--2---:R-:W-:-:S07]  /*17f0*/  IMAD.IADD R26, R26, 0x1, -R5 ;  /* 0x000000011a1a7824 */ /* 0x004fce00078e0a05 */
.L_x_310:
[----:B------:R-:W-:Y:S02]  /*1800*/  ULDC.64 UR4, c[0x0][0xa10] ;  /* 0x0002840000047ab9 */ /* 0x000fe40000000a00 */
[----:B------:R-:W-:-:S04]  /*1810*/  ISETP.NE.U32.AND P0, PT, RZ, UR4, PT ;  /* 0x00000004ff007c0c */ /* 0x000fc8000bf05070 */
[----:B------:R-:W-:Y:S01]  /*1820*/  ISETP.NE.AND.EX P0, PT, RZ, UR5, PT, P0 ;  /* 0x00000005ff007c0c */ /* 0x000fe2000bf05300 */
[----:B-----5:R-:W-:Y:S01]  /*1830*/  IMAD.IADD R11, R26, 0x1, -R3 ;  /* 0x000000011a0b7824 */ /* 0x020fe200078e0a03 */
[----:B------:R-:W-:-:S11]  /*1840*/  ULDC.64 UR4, c[0x0][0xa30] ;  /* 0x00028c0000047ab9 */ /* 0x000fd60000000a00 */
[----:B0-----:R-:W0:Y:S02]  /*1850*/  @P0 LDC.64 R4, c[0x0][0xa10] ;  /* 0x00028400ff040b82 */ /* 0x001e240000000a00 */
[----:B0-----:R-:W-:-:S05]  /*1860*/  @P0 IMAD.WIDE R4, R27, 0x4, R4 ;  /* 0x000000041b040825 */ /* 0x001fca00078e0204 */
[----:B------:R-:W2:Y:S04]  /*1870*/  @P0 LDG.E R0, desc[UR60][R4.64] ;  /* 0x0000003c04000981 */ /* 0x000ea8000c1e1900 */
[----:B------:R-:W2:Y:S01]  /*1880*/  @P0 LDG.E R9, desc[UR60][R4.64+0x4] ;  /* 0x0000043c04090981 */ /* 0x000ea2000c1e1900 */
[----:B------:R-:W-:Y:S01]  /*1890*/  IMAD.MOV R80, RZ, RZ, -R11 ;  /* 0x000000ffff507224 */ /* 0x000fe200078e0a0b */
[----:B------:R-:W-:Y:S01]  /*18a0*/  ISETP.NE.U32.AND P1, PT, RZ, UR4, PT ;  /* 0x00000004ff007c0c */ /* 0x000fe2000bf25070 */
[----:B------:R-:W-:-:S03]  /*18b0*/  IMAD.MOV.U32 R104, RZ, RZ, R26 ;  /* 0x000000ffff687224 */ /* 0x000fc600078e001a */
[----:B------:R-:W-:Y:S02]  /*18c0*/  VIMNMX R80, RZ, R80, !PT ;  /* 0x00000050ff507248 */ /* 0x000fe40007fe0100 */
[----:B------:R-:W-:-:S13]  /*18d0*/  ISETP.NE.AND.EX P1, PT, RZ, UR5, PT, P1 ;  /* 0x00000005ff007c0c */ /* 0x000fda000bf25310 */
[----:B------:R-:W-:-:S04]  /*18e0*/  @P1 IADD3 R6, P2, R28, UR4, RZ ;  /* 0x000000041c061c10 */ /* 0x000fc8000ff5e0ff */
[----:B------:R-:W-:-:S05]  /*18f0*/  @P1 IADD3.X R7, R30, UR5, RZ, P2, !PT ;  /* 0x000000051e071c10 */ /* 0x000fca00097fe4ff */
[----:B------:R0:W5:Y:S01]  /*1900*/  @P1 LDG.E R104, desc[UR60][R6.64] ;  /* 0x0000003c06681981 */ /* 0x000162000c1e1900 */
[----:B--2---:R-:W-:-:S04]  /*1910*/  @P0 IMAD.IADD R2, R9, 0x1, -R0 ;  /* 0x0000000109020824 */ /* 0x004fc800078e0a00 */
[----:B------:R-:W-:-:S04]  /*1920*/  IMAD.IADD R108, R11, 0x1, R2 ;  /* 0x000000010b6c7824 */ /* 0x000fc800078e0202 */
[----:B------:R-:W-:-:S04]  /*1930*/  VIADD R0, R108, 0x8f ;  /* 0x0000008f6c007836 */ /* 0x000fc80000000000 */
[----:B------:R-:W-:-:S05]  /*1940*/  IMAD.HI R0, R0, 0x38e38e39, RZ ;  /* 0x38e38e3900007827 */ /* 0x000fca00078e02ff */
[----:B------:R-:W-:-:S04]  /*1950*/  SHF.R.U32.HI R3, RZ, 0x1f, R0 ;  /* 0x0000001fff037819 */ /* 0x000fc80000011600 */
[----:B------:R-:W-:-:S05]  /*1960*/  LEA.HI.SX32 R112, R0, R3, 0x1b ;  /* 0x0000000300707211 */ /* 0x000fca00078fdaff */
[----:B------:R-:W-:-:S05]  /*1970*/  IMAD R3, R112, 0x90, -R11 ;  /* 0x0000009070037824 */ /* 0x000fca00078e0a0b */
[----:B------:R-:W-:-:S04]  /*1980*/  VIMNMX R3, R3, R2, PT ;  /* 0x0000000203037248 */ /* 0x000fc80003fe0100 */
[----:B------:R-:W-:Y:S01]  /*1990*/  ISETP.GT.AND P0, PT, R3, R80, PT ;  /* 0x000000500300720c */ /* 0x000fe20003f04270 */
[----:B------:R-:W-:-:S05]  /*19a0*/  IMAD.WIDE.U32 R80, R80, 0x38e38e39, RZ ;  /* 0x38e38e3950507825 */ /* 0x000fca00078e00ff */
[----:B------:R-:W-:-:S05]  /*19b0*/  SHF.R.U32.HI R80, RZ, 0x5, R81 ;  /* 0x00000005ff507819 */ /* 0x000fca0000011651 */
[----:B------:R-:W-:Y:S02]  /*19c0*/  IMAD.MOV.U32 R24, RZ, RZ, R80 ;  /* 0x000000ffff187224 */ /* 0x000fe400078e0050 */
[----:B------:R-:W-:-:S04]  /*19d0*/  @P0 VIADD R0, R3, 0x8f ;  /* 0x0000008f03000836 */ /* 0x000fc80000000000 */
[----:B------:R-:W-:-:S05]  /*19e0*/  @P0 IMAD.HI R0, R0, 0x38e38e39, RZ ;  /* 0x38e38e3900000827 */ /* 0x000fca00078e02ff */
[----:B------:R-:W-:-:S04]  /*19f0*/  @P0 SHF.R.U32.HI R3, RZ, 0x1f, R0 ;  /* 0x0000001fff030819 */ /* 0x000fc80000011600 */
[----:B------:R-:W-:Y:S02]  /*1a00*/  @P0 LEA.HI.SX32 R24, R0, R3, 0x1b ;  /* 0x0000000300180211 */ /* 0x000fe400078fdaff */
[----:B------:R-:W-:Y:S02]  /*1a10*/  PLOP3.LUT P0, PT, PT, PT, PT, 0x80, 0x0 ;  /* 0x000000000000781c */ /* 0x000fe40003f0f070 */
[----:B------:R-:W-:-:S13]  /*1a20*/  ISETP.GT.AND P1, PT, R24, R80, PT ;  /* 0x000000501800720c */ /* 0x000fda0003f24270 */
[----:B0-----:R-:W-:Y:S05]  /*1a30*/  @!P1 BRA `(.L_x_311) ;  /* 0x0000005400389947 */ /* 0x001fea0003800000 */
[----:B------:R-:W-:Y:S01]  /*1a40*/  VIADD R0, R18, 0x16a00 ;  /* 0x00016a0012007836 */ /* 0x000fe20000000000 */
[----:B------:R-:W-:Y:S04]  /*1a50*/  BSSY B6, `(.L_x_312) ;  /* 0x0000013000067945 */ /* 0x000fe80003800000 */
[----:B------:R-:W-:-:S13]  /*1a60*/  LOP3.LUT P0, RZ, R0, 0x1bf, RZ, 0xc0, !PT ;  /* 0x000001bf00ff7812 */ /* 0x000fda000780c0ff */
[----:B------:R-:W-:Y:S05]  /*1a70*/  @!P0 BRA `(.L_x_313) ;  /* 0x0000000000408947 */ /* 0x000fea0003800000 */
[----:B------:R-:W-:Y:S01]  /*1a80*/  MOV R0, 0x0 ;  /* 0x0000000000007802 */ /* 0x000fe20000000f00 */
[----:B------:R-:W-:Y:S01]  /*1a90*/  ULDC.64 UR4, c[0x4][0xa8] ;  /* 0x01002a0000047ab9 */ /* 0x000fe20000000a00 */
[----:B------:R-:W-:Y:S01]  /*1aa0*/  ULDC.64 UR6, c[0x4][0x18] ;  /* 0x0100060000067ab9 */ /* 0x000fe20000000a00 */
[----:B------:R-:W-:Y:S01]  /*1ab0*/  IMAD.U32 R4, RZ, RZ, UR4 ;  /* 0x00000004ff047e24 */ /* 0x000fe2000f8e00ff */
[----:B------:R0:W1:Y:S01]  /*1ac0*/  LDC.64 R14, c[0x4][R0] ;  /* 0x01000000000e7b82 */ /* 0x0000620000000a00 */
[----:B------:R-:W-:Y:S01]  /*1ad0*/  IMAD.U32 R5, RZ, RZ, UR5 ;  /* 0x00000005ff057e24 */ /* 0x000fe2000f8e00ff */
[----:B------:R-:W-:Y:S01]  /*1ae0*/  ULDC.64 UR4, c[0x4][0xb0] ;  /* 0x01002c0000047ab9 */ /* 0x000fe20000000a00 */
        /* <DEDUP_REMOVED lines=8> */
[----:B-1---5:R-:W-:Y:S05]  /*1b70*/  CALL.ABS.NOINC R14 ;  /* 0x000000000e007343 */ /* 0x022fea0003c00000 */
.L_x_313:
[----:B------:R-:W-:Y:S05]  /*1b80*/  BSYNC B6 ;  /* 0x0000000000067941 */ /* 0x000fea0003800000 */
.L_x_312:
        /* <DEDUP_REMOVED lines=20> */
.L_x_315:
[----:B------:R-:W-:Y:S05]  /*1cd0*/  BSYNC B6 ;  /* 0x0000000000067941 */ /* 0x000fea0003800000 */
.L_x_314:
[----:B------:R-:W-:Y:S01]  /*1ce0*/  ULDC.64 UR4, c[0x0][0x9f8] ;  /* 0x00027e0000047ab9 */ /* 0x000fe20000000a00 */
[----:B------:R-:W2:Y:S01]  /*1cf0*/  LDL R20, [R1+0x2c] ;  /* 0x00002c0001147983 */ /* 0x000ea20000100800 */
[----:B------:R-:W-:Y:S01]  /*1d00*/  ISETP.NE.U32.AND P0, PT, RZ, UR4, PT ;  /* 0x00000004ff007c0c */ /* 0x000fe2000bf05070 */
[----:B------:R-:W0:Y:S01]  /*1d10*/  LDC R0, c[0x0][0x428] ;  /* 0x00010a00ff007b82 */ /* 0x000e220000000800 */
[----:B------:R-:W-:Y:S01]  /*1d20*/  IMAD.IADD R76, R29, 0x1, R26 ;  /* 0x000000011d4c7824 */ /* 0x000fe200078e021a */
[----:B------:R-:W3:Y:S01]  /*1d30*/  LDL R14, [R1+0x34] ;  /* 0x00003400010e7983 */ /* 0x000ee20000100800 */
[----:B------:R-:W-:Y:S01]  /*1d40*/  ISETP.NE.AND.EX P0, PT, RZ, UR5, PT, P0 ;  /* 0x00000005ff007c0c */ /* 0x000fe2000bf05300 */
[----:B------:R-:W-:Y:S02]  /*1d50*/  ULDC.64 UR6, c[0x0][0xa08] ;  /* 0x0002820000067ab9 */ /* 0x000fe40000000a00 */
[----:B------:R-:W4:Y:S04]  /*1d60*/  LDL R39, [R1+0x38] ;  /* 0x0000380001277983 */ /* 0x000f280000100800 */
[----:B------:R-:W4:Y:S04]  /*1d70*/  LDL R38, [R1+0x40] ;  /* 0x0000400001267983 */ /* 0x000f280000100800 */
[----:B------:R-:W4:Y:S01]  /*1d80*/  LDL R37, [R1+0x3c] ;  /* 0x00003c0001257983 */ /* 0x000f220000100800 */
[----:B------:R-:W1:Y:S01]  /*1d90*/  S2R R21, SR_TID.X ;  /* 0x0000000000157919 */ /* 0x000e620000002100 */
[----:B------:R-:W-:Y:S01]  /*1da0*/  @P0 IADD3 R4, P1, R28, UR4, RZ ;  /* 0x000000041c040c10 */ /* 0x000fe2000ff3e0ff */
[----:B------:R-:W1:Y:S01]  /*1db0*/  LDC.64 R68, c[0x0][0x3e8] ;  /* 0x0000fa00ff447b82 */ /* 0x000e620000000a00 */
[----:B------:R-:W4:Y:S02]  /*1dc0*/  LDL.LU R35, [R1+0x4c] ;  /* 0x00004c0001237983 */ /* 0x000f240000300800 */
[----:B------:R-:W-:Y:S01]  /*1dd0*/  @P0 IADD3.X R5, R30, UR5, RZ, P1, !PT ;  /* 0x000000051e050c10 */ /* 0x000fe20008ffe4ff */
[----:B------:R-:W-:Y:S01]  /*1de0*/  ULDC.64 UR4, c[0x0][0x2f8] ;  /* 0x0000be0000047ab9 */ /* 0x000fe20000000a00 */
[----:B------:R-:W4:Y:S03]  /*1df0*/  LDL R36, [R1+0x80] ;  /* 0x0000800001247983 */ /* 0x000f260000100800 */
[----:B------:R-:W1:Y:S01]  /*1e00*/  LDC.64 R30, c[0x0][0x2f0] ;  /* 0x0000bc00ff1e7b82 */ /* 0x000e620000000a00 */
[----:B------:R1:W2:Y:S01]  /*1e10*/  @P0 LDG.E R27, desc[UR60][R4.64] ;  /* 0x0000003c041b0981 */ /* 0x0002a2000c1e1900 */
[----:B0-----:R-:W-:-:S02]  /*1e20*/  ISETP.NE.AND P0, PT, R0, 0x1, PT ;  /* 0x000000010000780c */ /* 0x001fc40003f05270 */
[----:B------:R-:W-:Y:S02]  /*1e30*/  SHF.R.S32.HI R9, RZ, 0x1f, R76 ;  /* 0x0000001fff097819 */ /* 0x000fe4000001144c */
[----:B------:R-:W-:Y:S02]  /*1e40*/  SHF.R.S32.HI R145, RZ, 0x1f, R144 ;  /* 0x0000001fff917819 */ /* 0x000fe40000011490 */
[----:B------:R-:W0:Y:S08]  /*1e50*/  LDC R33, c[0x0][0x3d4] ;  /* 0x0000f500ff217b82 */ /* 0x000e300000000800 */
[----:B------:R-:W0:Y:S01]  /*1e60*/  @P0 LDC R3, c[0x0][0x42c] ;  /* 0x00010b00ff030b82 */ /* 0x000e220000000800 */
[----:B-1----:R-:W-:-:S07]  /*1e70*/  SHF.R.U32.HI R34, RZ, 0x7, R21 ;  /* 0x00000007ff227819 */ /* 0x002fce0000011615 */
[----:B------:R-:W1:Y:S01]  /*1e80*/  @P0 LDC R7, c[0x0][0x430] ;  /* 0x00010c00ff070b82 */ /* 0x000e620000000800 */
[----:B------:R-:W-:Y:S01]  /*1e90*/  IMAD.WIDE.U32 R4, R76, R30, RZ ;  /* 0x0000001e4c047225 */ /* 0x000fe200078e00ff */
[----:B------:R-:W-:Y:S02]  /*1ea0*/  ISETP.NE.AND P6, PT, R34, 0x1, PT ;  /* 0x000000012200780c */ /* 0x000fe40003fc5270 */
[----:B------:R-:W-:-:S04]  /*1eb0*/  SHF.R.S32.HI R32, RZ, 0x1f, R23 ;  /* 0x0000001fff207819 */ /* 0x000fc80000011417 */
[----:B------:R-:W1:Y:S01]  /*1ec0*/  LDC.64 R74, c[0x0][0x3d8] ;  /* 0x0000f600ff4a7b82 */ /* 0x000e620000000a00 */
[----:B0-----:R-:W-:-:S04]  /*1ed0*/  @P0 IMAD.HI.U32 R0, R110, R3, RZ ;  /* 0x000000036e000227 */ /* 0x001fc800078e00ff */
[----:B------:R-:W-:Y:S01]  /*1ee0*/  IMAD R3, R9, R30, RZ ;  /* 0x0000001e09037224 */ /* 0x000fe200078e02ff */
[----:B-1----:R-:W-:-:S03]  /*1ef0*/  @P0 SHF.R.U32.HI R110, RZ, R7, R0 ;  /* 0x00000007ff6e0219 */ /* 0x002fc60000011600 */
[----:B------:R-:W-:Y:S01]  /*1f00*/  IMAD R3, R76, R31, R3 ;  /* 0x0000001f4c037224 */ /* 0x000fe200078e0203 */
[----:B------:R-:W-:Y:S02]  /*1f10*/  ISETP.NE.U32.AND P0, PT, RZ, UR6, PT ;  /* 0x00000006ff007c0c */ /* 0x000fe4000bf05070 */
[----:B------:R-:W-:Y:S01]  /*1f20*/  SHF.R.S32.HI R6, RZ, 0x1f, R110 ;  /* 0x0000001fff067819 */ /* 0x000fe2000001146e */
[----:B------:R-:W-:Y:S01]  /*1f30*/  IMAD.IADD R5, R5, 0x1, R3 ;  /* 0x0000000105057824 */ /* 0x000fe200078e0203 */
[----:B------:R-:W-:-:S03]  /*1f40*/  ISETP.NE.AND.EX P0, PT, RZ, UR7, PT, P0 ;  /* 0x00000007ff007c0c */ /* 0x000fc6000bf05300 */
[----:B------:R-:W-:Y:S02]  /*1f50*/  IMAD R3, R6, UR4, RZ ;  /* 0x0000000406037c24 */ /* 0x000fe4000f8e02ff */
[----:B------:R-:W-:-:S04]  /*1f60*/  IMAD.WIDE.U32 R4, R110, UR4, R4 ;  /* 0x000000046e047c25 */ /* 0x000fc8000f8e0004 */
[----:B------:R-:W-:Y:S01]  /*1f70*/  IMAD R3, R110, UR5, R3 ;  /* 0x000000056e037c24 */ /* 0x000fe2000f8e0203 */
[----:B------:R-:W-:-:S03]  /*1f80*/  ULDC.64 UR4, c[0x0][0x300] ;  /* 0x0000c00000047ab9 */ /* 0x000fc60000000a00 */
[----:B------:R-:W-:Y:S01]  /*1f90*/  IMAD.IADD R5, R5, 0x1, R3 ;  /* 0x0000000105057824 */ /* 0x000fe200078e0203 */
[----:B------:R-:W-:Y:S01]  /*1fa0*/  SHF.R.S32.HI R17, RZ, 0x1f, R16 ;  /* 0x0000001fff117819 */ /* 0x000fe20000011410 */
[----:B------:R-:W-:-:S04]  /*1fb0*/  IMAD.WIDE.U32 R64, R23, R68, R144 ;  /* 0x0000004417407225 */ /* 0x000fc800078e0090 */
[----:B------:R-:W-:-:S04]  /*1fc0*/  IMAD.WIDE.U32 R66, R23, R68, R16 ;  /* 0x0000004417427225 */ /* 0x000fc800078e0010 */
[----:B------:R-:W-:-:S04]  /*1fd0*/  IMAD.WIDE.U32 R70, R23, R74, R144 ;  /* 0x0000004a17467225 */ /* 0x000fc800078e0090 */
[----:B------:R-:W-:Y:S01]  /*1fe0*/  IMAD.WIDE.U32 R72, R23, R74, R16 ;  /* 0x0000004a17487225 */ /* 0x000fe200078e0010 */
[----:B-----5:R-:W-:-:S03]  /*1ff0*/  SHF.R.S32.HI R21, RZ, 0x1f, R104 ;  /* 0x0000001fff157819 */ /* 0x020fc60000011468 */
[----:B------:R-:W-:Y:S02]  /*2000*/  VIADD R79, R144, 0x50 ;  /* 0x00000050904f7836 */ /* 0x000fe40000000000 */
[----:B------:R-:W-:Y:S02]  /*2010*/  IMAD R91, R31, 0x90, RZ ;  /* 0x000000901f5b7824 */ /* 0x000fe400078e02ff */
[----:B------:R-:W-:Y:S02]  /*2020*/  IMAD R93, R75, 0x90, RZ ;  /* 0x000000904b5d7824 */ /* 0x000fe400078e02ff */
[----:B------:R-:W-:Y:S01]  /*2030*/  IMAD.SHL.U32 R106, R33, 0x2, RZ ;  /* 0x00000002216a7824 */ /* 0x000fe200078e00ff */
[----:B--2---:R-:W-:-:S04]  /*2040*/  SHF.R.S32.HI R0, RZ, 0x1f, R27 ;  /* 0x0000001fff007819 */ /* 0x004fc8000001141b */
[----:B------:R-:W-:Y:S02]  /*2050*/  SEL R11, R0, RZ, !P0 ;  /* 0x000000ff000b7207 */ /* 0x000fe40004000000 */
[----:B------:R-:W-:-:S03]  /*2060*/  SEL R15, R27, RZ, !P0 ;  /* 0x000000ff1b0f7207 */ /* 0x000fc60004000000 */
[----:B------:R-:W-:Y:S02]  /*2070*/  IMAD R0, R11, UR4, RZ ;  /* 0x000000040b007c24 */ /* 0x000fe4000f8e02ff */
[----:B------:R-:W-:-:S04]  /*2080*/  IMAD.WIDE.U32 R26, R15, UR4, R4 ;  /* 0x000000040f1a7c25 */ /* 0x000fc8000f8e0004 */
[----:B------:R-:W-:Y:S01]  /*2090*/  IMAD R3, R15, UR5, R0 ;  /* 0x000000050f037c24 */ /* 0x000fe2000f8e0200 */
[----:B------:R-:W-:Y:S05]  /*20a0*/  @!P6 WARPSYNC.ALL ;  /* 0x000000000000e948 */ /* 0x000fea0003800000 */
[----:B------:R-:W-:Y:S01]  /*20b0*/  ULDC.64 UR4, c[0x0][0x320] ;  /* 0x0000c80000047ab9 */ /* 0x000fe20000000a00 */
[----:B------:R-:W-:Y:S01]  /*20c0*/  IMAD R0, R32, R30, RZ ;  /* 0x0000001e20007224 */ /* 0x000fe200078e02ff */
[----:B------:R-:W-:Y:S01]  /*20d0*/  @!P6 BAR.SYNC.DEFER_BLOCKING 0x9, 0x100 ;  /* 0x024400000000eb1d */ /* 0x000fe20000010000 */
[----:B------:R-:W-:Y:S02]  /*20e0*/  IMAD R5, R6, UR4, RZ ;  /* 0x0000000406057c24 */ /* 0x000fe4000f8e02ff */
[----:B------:R-:W-:-:S03]  /*20f0*/  IMAD.WIDE.U32 R28, R110, UR4, R144 ;  /* 0x000000046e1c7c25 */ /* 0x000fc6000f8e0090 */
[----:B------:R-:W-:Y:S01]  /*2100*/  ULDC UR4, c[0x0][0x2e4] ;  /* 0x0000b90000047ab9 */ /* 0x000fe20000000800 */
[----:B---3--:R-:W-:Y:S01]  /*2110*/  ISETP.GE.AND P2, PT, R14, R33, PT ;  /* 0x000000210e00720c */ /* 0x008fe20003f46270 */
[----:B------:R-:W-:Y:S01]  /*2120*/  ULDC.64 UR6, c[0x0][0x328] ;  /* 0x0000ca0000067ab9 */ /* 0x000fe20000000a00 */
[----:B------:R-:W-:Y:S01]  /*2130*/  ISETP.GE.AND P1, PT, R20, UR4, PT ;  /* 0x0000000414007c0c */ /* 0x000fe2000bf26270 */
[----:B------:R-:W-:Y:S02]  /*2140*/  IMAD R7, R110, UR5, R5 ;  /* 0x000000056e077c24 */ /* 0x000fe4000f8e0205 */
[C---:B------:R-:W-:Y:S01]  /*2150*/  IMAD.WIDE.U32 R4, R23.reuse, R30, R144 ;  /* 0x0000001e17047225 */ /* 0x040fe200078e0090 */
[----:B------:R-:W-:Y:S02]  /*2160*/  SEL R6, RZ, 0xffffffff, P1 ;  /* 0xffffffffff067807 */ /* 0x000fe40000800000 */
[----:B------:R-:W-:Y:S01]  /*2170*/  ISETP.GE.AND P0, PT, R144, UR4, PT ;  /* 0x0000000490007c0c */ /* 0x000fe2000bf06270 */
[----:B------:R-:W-:Y:S01]  /*2180*/  IMAD R87, R23, R31, R0 ;  /* 0x0000001f17577224 */ /* 0x000fe200078e0200 */
[----:B------:R-:W-:Y:S01]  /*2190*/  IADD3 R90, P1, R26, R4, RZ ;  /* 0x000000041a5a7210 */ /* 0x000fe20007f3e0ff */
[----:B------:R-:W-:Y:S01]  /*21a0*/  IMAD.IADD R0, R27, 0x1, R3 ;  /* 0x000000011b007824 */ /* 0x000fe200078e0203 */
[----:B------:R-:W-:Y:S01]  /*21b0*/  SEL R3, RZ, 0x1, P0 ;  /* 0x00000001ff037807 */ /* 0x000fe20000000000 */
[----:B------:R-:W-:-:S03]  /*21c0*/  IMAD.SHL.U32 R6, R6, 0x2, RZ ;  /* 0x0000000206067824 */ /* 0x000fc600078e00ff */
[----:B------:R-:W-:Y:S02]  /*21d0*/  IADD3.X R87, R0, R5, R87, P1, !PT ;  /* 0x0000000500577210 */ /* 0x000fe40000ffe457 */
[----:B------:R-:W-:Y:S01]  /*21e0*/  LOP3.LUT R5, R6, 0x2, R3, 0xe2, !PT ;  /* 0x0000000206057812 */ /* 0x000fe200078ee203 */
[----:B------:R-:W-:Y:S01]  /*21f0*/  VIADD R3, R144, 0x30 ;  /* 0x0000003090037836 */ /* 0x000fe20000000000 */
[----:B------:R-:W-:Y:S01]  /*2200*/  ISETP.GE.AND P0, PT, R14, UR4, PT ;  /* 0x000000040e007c0c */ /* 0x000fe2000bf06270 */
[----:B------:R-:W-:Y:S02]  /*2210*/  IMAD R6, R32, R68, RZ ;  /* 0x0000004420067224 */ /* 0x000fe400078e02ff */
[----:B------:R-:W-:Y:S01]  /*2220*/  VIADD R4, R144, 0x40 ;  /* 0x0000004090047836 */ /* 0x000fe20000000000 */
[----:B------:R-:W-:Y:S01]  /*2230*/  ISETP.GE.AND P1, PT, R3, UR4, PT ;  /* 0x0000000403007c0c */ /* 0x000fe2000bf26270 */
[----:B------:R-:W-:Y:S01]  /*2240*/  IMAD R13, R23, R69, R6 ;  /* 0x00000045170d7224 */ /* 0x000fe200078e0206 */
[----:B------:R-:W-:Y:S01]  /*2250*/  SEL R6, RZ, 0x4, P0 ;  /* 0x00000004ff067807 */ /* 0x000fe20000000000 */
[----:B------:R-:W-:Y:S01]  /*2260*/  IMAD.IADD R29, R29, 0x1, R7 ;  /* 0x000000011d1d7824 */ /* 0x000fe200078e0207 */
[----:B------:R-:W-:-:S02]  /*2270*/  SEL R7, RZ, 0x8, P1 ;  /* 0x00000008ff077807 */ /* 0x000fc40000800000 */
[----:B------:R-:W-:Y:S02]  /*2280*/  ISETP.GE.AND P0, PT, R4, UR4, PT ;  /* 0x0000000404007c0c */ /* 0x000fe4000bf06270 */
[----:B------:R-:W-:Y:S02]  /*2290*/  LOP3.LUT R5, R7, R5, R6, 0xfe, !PT ;  /* 0x0000000507057212 */ /* 0x000fe400078efe06 */
[----:B------:R-:W-:Y:S02]  /*22a0*/  SEL R10, RZ, 0x10, P0 ;  /* 0x00000010ff0a7807 */ /* 0x000fe40000000000 */
[-C--:B------:R-:W-:Y:S02]  /*22b0*/  ISETP.GE.AND P0, PT, R144, R33.reuse, PT ;  /* 0x000000219000720c */ /* 0x080fe40003f06270 */
[----:B------:R-:W-:Y:S01]  /*22c0*/  ISETP.GE.AND P1, PT, R20, R33, PT ;  /* 0x000000211400720c */ /* 0x000fe20003f26270 */
[----:B------:R-:W-:Y:S01]  /*22d0*/  IMAD R6, R32, R74, RZ ;  /* 0x0000004a20067224 */ /* 0x000fe200078e02ff */
[----:B------:R-:W-:-:S02]  /*22e0*/  LOP3.LUT R10, R5, R10, RZ, 0xfc, !PT ;  /* 0x0000000a050a7212 */ /* 0x000fc400078efcff */
[C---:B------:R-:W-:Y:S02]  /*22f0*/  SEL R5, R33.reuse, RZ, P0 ;  /* 0x000000ff21057207 */ /* 0x040fe40000000000 */
[----:B------:R-:W-:Y:S01]  /*2300*/  SEL R7, R33, RZ, P1 ;  /* 0x000000ff21077207 */ /* 0x000fe20000800000 */
[----:B------:R-:W-:Y:S01]  /*2310*/  IMAD.IADD R65, R65, 0x1, R13 ;  /* 0x0000000141417824 */ /* 0x000fe200078e020d */
[----:B------:R-:W-:Y:S01]  /*2320*/  SEL R8, R33, RZ, P2 ;  /* 0x000000ff21087207 */ /* 0x000fe20001000000 */
[----:B------:R-:W-:Y:S02]  /*2330*/  IMAD.IADD R67, R13, 0x1, R67 ;  /* 0x000000010d437824 */ /* 0x000fe400078e0243 */
[----:B------:R-:W-:Y:S02]  /*2340*/  IMAD R13, R23, R75, R6 ;  /* 0x0000004b170d7224 */ /* 0x000fe400078e0206 */
[----:B------:R-:W-:Y:S02]  /*2350*/  IMAD.IADD R6, R144, 0x1, R5 ;  /* 0x0000000190067824 */ /* 0x000fe400078e0205 */
[----:B------:R-:W-:Y:S01]  /*2360*/  IMAD.IADD R12, R20, 0x1, R7 ;  /* 0x00000001140c7824 */ /* 0x000fe200078e0207 */
[----:B----4-:R-:W-:Y:S01]  /*2370*/  LOP3.LUT P3, RZ, R36, 0x2, RZ, 0xc0, !PT ;  /* 0x0000000224ff7812 */ /* 0x010fe2000786c0ff */
[----:B------:R-:W-:Y:S01]  /*2380*/  IMAD R11, R11, UR6, RZ ;  /* 0x000000060b0b7c24 */ /* 0x000fe2000f8e02ff */
[----:B------:R-:W-:Y:S01]  /*2390*/  LOP3.LUT R35, R35, 0xfffffffe, RZ, 0xc0, !PT ;  /* 0xfffffffe23237812 */ /* 0x000fe200078ec0ff */
[----:B------:R-:W-:Y:S01]  /*23a0*/  IMAD.IADD R14, R14, 0x1, R8 ;  /* 0x000000010e0e7824 */ /* 0x000fe200078e0208 */
[----:B------:R-:W-:Y:S01]  /*23b0*/  SHF.R.S32.HI R7, RZ, 0x1f, R6 ;  /* 0x0000001fff077819 */ /* 0x000fe20000011406 */
[----:B------:R-:W-:-:S02]  /*23c0*/  IMAD.IADD R71, R71, 0x1, R13 ;  /* 0x0000000147477824 */ /* 0x000fc400078e020d */
[----:B------:R-:W-:Y:S01]  /*23d0*/  IMAD.IADD R73, R13, 0x1, R73 ;  /* 0x000000010d497824 */ /* 0x000fe200078e0249 */
[----:B------:R-:W-:Y:S01]  /*23e0*/  SHF.R.S32.HI R13, RZ, 0x1f, R12 ;  /* 0x0000001fff0d7819 */ /* 0x000fe2000001140c */
[----:B------:R-:W-:Y:S01]  /*23f0*/  IMAD R11, R15, UR7, R11 ;  /* 0x000000070f0b7c24 */ /* 0x000fe2000f8e020b */
[----:B------:R-:W-:Y:S01]  /*2400*/  @P2 LOP3.LUT R35, R35, 0x1, RZ, 0xfc, !PT ;  /* 0x0000000123232812 */ /* 0x000fe200078efcff */
[----:B------:R-:W-:Y:S01]  /*2410*/  IMAD.WIDE.U32 R28, R15, UR6, R28 ;  /* 0x000000060f1c7c25 */ /* 0x000fe2000f8e001c */
[----:B------:R-:W-:Y:S02]  /*2420*/  SHF.R.S32.HI R15, RZ, 0x1f, R14 ;  /* 0x0000001fff0f7819 */ /* 0x000fe4000001140e */
[CC--:B------:R-:W-:Y:S02]  /*2430*/  LEA.HI R5, R7.reuse, R6.reuse, RZ, 0x3 ;  /* 0x0000000607057211 */ /* 0x0c0fe400078f18ff */
[----:B------:R-:W-:Y:S02]  /*2440*/  LEA.HI R8, R7, R6, RZ, 0x5 ;  /* 0x0000000607087211 */ /* 0x000fe400078f28ff */
[----:B------:R-:W-:-:S02]  /*2450*/  LEA.HI R6, R13, R12, RZ, 0x3 ;  /* 0x0000000c0d067211 */ /* 0x000fc400078f18ff */
[----:B------:R-:W-:Y:S02]  /*2460*/  LEA.HI R13, R13, R12, RZ, 0x5 ;  /* 0x0000000c0d0d7211 */ /* 0x000fe400078f28ff */
[----:B------:R-:W-:Y:S02]  /*2470*/  LOP3.LUT R35, R35, 0xfffffffd, RZ, 0xc0, !PT ;  /* 0xfffffffd23237812 */ /* 0x000fe400078ec0ff */
[CC--:B------:R-:W-:Y:S02]  /*2480*/  LEA.HI R7, R15.reuse, R14.reuse, RZ, 0x3 ;  /* 0x0000000e0f077211 */ /* 0x0c0fe400078f18ff */
[----:B------:R-:W-:Y:S02]  /*2490*/  LEA.HI R15, R15, R14, RZ, 0x5 ;  /* 0x0000000e0f0f7211 */ /* 0x000fe400078f28ff */
[----:B------:R-:W-:Y:S02]  /*24a0*/  SHF.R.S32.HI R14, RZ, 0x5, R13 ;  /* 0x00000005ff0e7819 */ /* 0x000fe4000001140d */
[----:B------:R-:W-:-:S02]  /*24b0*/  SHF.R.S32.HI R12, RZ, 0x5, R8 ;  /* 0x00000005ff0c7819 */ /* 0x000fc40000011408 */
[----:B------:R-:W-:Y:S02]  /*24c0*/  LOP3.LUT R13, R39, 0x18, R6, 0xf8, !PT ;  /* 0x00000018270d7812 */ /* 0x000fe400078ef806 */
[----:B------:R-:W-:Y:S02]  /*24d0*/  @P3 LOP3.LUT R35, R35, 0x2, RZ, 0xfc, !PT ;  /* 0x0000000223233812 */ /* 0x000fe400078efcff */
[----:B------:R-:W-:Y:S01]  /*24e0*/  LOP3.LUT R8, R39, 0x18, R5, 0xf8, !PT ;  /* 0x0000001827087812 */ /* 0x000fe200078ef805 */
[----:B------:R-:W-:Y:S01]  /*24f0*/  IMAD R14, R14, 0x1200, R38 ;  /* 0x000012000e0e7824 */ /* 0x000fe200078e0226 */
[-C--:B------:R-:W-:Y:S01]  /*2500*/  LOP3.LUT R13, R13, R37.reuse, RZ, 0x3c, !PT ;  /* 0x000000250d0d7212 */ /* 0x080fe200078e3cff */
[----:B------:R0:W-:Y:S01]  /*2510*/  STL [R1+0x4c], R35 ;  /* 0x00004c2301007387 */ /* 0x0001e20000100800 */
[----:B------:R-:W-:Y:S01]  /*2520*/  LOP3.LUT R103, R8, R37, RZ, 0x3c, !PT ;  /* 0x0000002508677212 */ /* 0x000fe200078e3cff */
[----:B------:R-:W-:Y:S01]  /*2530*/  IMAD R8, R21, R68, RZ ;  /* 0x0000004415087224 */ /* 0x000fe200078e02ff */
[----:B------:R-:W-:Y:S01]  /*2540*/  IADD3 R76, P2, R23, R76, RZ ;  /* 0x0000004c174c7210 */ /* 0x000fe20007f5e0ff */
[----:B------:R-:W-:Y:S01]  /*2550*/  IMAD.IADD R102, R14, 0x1, R13 ;  /* 0x000000010e667824 */ /* 0x000fe200078e020d */
[----:B------:R-:W-:Y:S01]  /*2560*/  SHF.R.S32.HI R20, RZ, 0x5, R15 ;  /* 0x00000005ff147819 */ /* 0x000fe2000001140f */
[----:B------:R-:W-:Y:S01]  /*2570*/  IMAD R83, R104, R69, R8 ;  /* 0x0000004568537224 */ /* 0x000fe200078e0208 */
[----:B------:R-:W-:Y:S01]  /*2580*/  LOP3.LUT R15, R39, 0x18, R7, 0xf8, !PT ;  /* 0x00000018270f7812 */ /* 0x000fe200078ef807 */
[----:B------:R-:W-:-:S02]  /*2590*/  IMAD R13, R69, 0x90, RZ ;  /* 0x00000090450d7824 */ /* 0x000fc400078e02ff */
[----:B------:R-:W-:-:S04]  /*25a0*/  IMAD.WIDE.U32 R64, R104, R68, R64 ;  /* 0x0000004468407225 */ /* 0x000fc800078e0040 */
[----:B------:R-:W-:Y:S01]  /*25b0*/  IMAD.WIDE.U32 R66, R104, R68, R66 ;  /* 0x0000004468427225 */ /* 0x000fe200078e0042 */
[----:B------:R-:W-:-:S03]  /*25c0*/  LOP3.LUT R15, R15, R37, RZ, 0x3c, !PT ;  /* 0x000000250f0f7212 */ /* 0x000fc600078e3cff */
[----:B------:R-:W-:-:S04]  /*25d0*/  IMAD.WIDE.U32 R68, R68, 0x90, RZ ;  /* 0x0000009044447825 */ /* 0x000fc800078e00ff */
[----:B------:R-:W-:Y:S01]  /*25e0*/  IMAD.X R77, R32, 0x1, R9, P2 ;  /* 0x00000001204d7824 */ /* 0x000fe200010e0609 */
[----:B------:R-:W-:Y:S01]  /*25f0*/  ISETP.GE.AND P2, PT, R79, UR4, PT ;  /* 0x000000044f007c0c */ /* 0x000fe2000bf46270 */
[--C-:B------:R-:W-:Y:S02]  /*2600*/  IMAD R20, R20, 0x1200, R38.reuse ;  /* 0x0000120014147824 */ /* 0x100fe400078e0226 */
[----:B------:R-:W-:Y:S01]  /*2610*/  IMAD.IADD R92, R69, 0x1, R13 ;  /* 0x00000001455c7824 */ /* 0x000fe200078e020d */
[----:B------:R-:W-:Y:S01]  /*2620*/  SEL R13, RZ, 0x20, P2 ;  /* 0x00000020ff0d7807 */ /* 0x000fe20001000000 */
[-C--:B------:R-:W-:Y:S02]  /*2630*/  IMAD R21, R21, R74.reuse, RZ ;  /* 0x0000004a15157224 */ /* 0x080fe400078e02ff */
[----:B------:R-:W-:Y:S02]  /*2640*/  IMAD R12, R12, 0x1200, R38 ;  /* 0x000012000c0c7824 */ /* 0x000fe400078e0226 */
[----:B------:R-:W-:Y:S01]  /*2650*/  IMAD.IADD R101, R20, 0x1, R15 ;  /* 0x0000000114657824 */ /* 0x000fe200078e020f */
[----:B------:R-:W-:Y:S01]  /*2660*/  LOP3.LUT R15, R10, R13, RZ, 0xfc, !PT ;  /* 0x0000000d0a0f7212 */ /* 0x000fe200078efcff */
[C---:B------:R-:W-:Y:S01]  /*2670*/  IMAD R21, R104.reuse, R75, R21 ;  /* 0x0000004b68157224 */ /* 0x040fe200078e0215 */
[----:B------:R-:W-:Y:S01]  /*2680*/  LOP3.LUT R78, R5, 0xfffffff8, RZ, 0xc0, !PT ;  /* 0xfffffff8054e7812 */ /* 0x000fe200078ec0ff */
[----:B------:R-:W-:Y:S01]  /*2690*/  IMAD.WIDE.U32 R70, R104, R74, R70 ;  /* 0x0000004a68467225 */ /* 0x000fe200078e0046 */
[----:B------:R-:W-:-:S02]  /*26a0*/  LOP3.LUT R8, R6, 0xfffffff8, RZ, 0xc0, !PT ;  /* 0xfffffff806087812 */ /* 0x000fc400078ec0ff */
[----:B------:R-:W-:Y:S01]  /*26b0*/  LOP3.LUT R9, R7, 0xfffffff8, RZ, 0xc0, !PT ;  /* 0xfffffff807097812 */ /* 0x000fe200078ec0ff */
[----:B------:R-:W-:Y:S01]  /*26c0*/  IMAD.WIDE.U32 R72, R104, R74, R72 ;  /* 0x0000004a68487225 */ /* 0x000fe200078e0048 */
[----:B------:R-:W-:-:S03]  /*26d0*/  LOP3.LUT R13, R15, 0x8, RZ, 0xc0, !PT ;  /* 0x000000080f0d7812 */ /* 0x000fc600078ec0ff */
[----:B------:R-:W-:Y:S01]  /*26e0*/  IMAD.WIDE.U32 R30, R30, 0x90, RZ ;  /* 0x000000901e1e7825 */ /* 0x000fe200078e00ff */
[----:B------:R-:W-:-:S03]  /*26f0*/  LOP3.LUT R14, R15, 0x10, RZ, 0xc0, !PT ;  /* 0x000000100f0e7812 */ /* 0x000fc600078ec0ff */
[----:B------:R-:W-:Y:S01]  /*2700*/  IMAD.WIDE.U32 R74, R74, 0x90, RZ ;  /* 0x000000904a4a7825 */ /* 0x000fe200078e00ff */
[----:B------:R-:W-:-:S03]  /*2710*/  SHF.R.S32.HI R100, RZ, 0x1f, R78 ;  /* 0x0000001fff647819 */ /* 0x000fc6000001144e */
[----:B------:R-:W-:Y:S01]  /*2720*/  IMAD.IADD R103, R12, 0x1, R103 ;  /* 0x000000010c677824 */ /* 0x000fe200078e0267 */
[----:B------:R-:W-:Y:S01]  /*2730*/  LOP3.LUT R12, R15, 0x4, RZ, 0xc0, !PT ;  /* 0x000000040f0c7812 */ /* 0x000fe200078ec0ff */
[----:B------:R-:W-:Y:S01]  /*2740*/  IMAD.IADD R86, R29, 0x1, R11 ;  /* 0x000000011d567824 */ /* 0x000fe200078e020b */
[----:B------:R-:W-:Y:S01]  /*2750*/  LOP3.LUT R11, R15, 0x2, RZ, 0xc0, !PT ;  /* 0x000000020f0b7812 */ /* 0x000fe200078ec0ff */
[----:B------:R-:W-:Y:S01]  /*2760*/  IMAD.IADD R85, R65, 0x1, R83 ;  /* 0x0000000141557824 */ /* 0x000fe200078e0253 */
[----:B------:R-:W-:Y:S01]  /*2770*/  SHF.R.S32.HI R99, RZ, 0x1f, R8 ;  /* 0x0000001fff637819 */ /* 0x000fe20000011408 */
[----:B------:R-:W-:Y:S01]  /*2780*/  VIADD R110, R34, 0x8 ;  /* 0x00000008226e7836 */ /* 0x000fe20000000000 */
[----:B------:R-:W-:Y:S01]  /*2790*/  SHF.R.S32.HI R98, RZ, 0x1f, R9 ;  /* 0x0000001fff627819 */ /* 0x000fe20000011409 */
[----:B------:R-:W-:Y:S01]  /*27a0*/  IMAD.IADD R91, R31, 0x1, R91 ;  /* 0x000000011f5b7824 */ /* 0x000fe200078e025b */
[----:B------:R-:W-:Y:S01]  /*27b0*/  LOP3.LUT R10, R10, 0x1, RZ, 0xc0, !PT ;  /* 0x000000010a0a7812 */ /* 0x000fe200078ec0ff */
[----:B------:R-:W-:Y:S01]  /*27c0*/  IMAD.IADD R93, R75, 0x1, R93 ;  /* 0x000000014b5d7824 */ /* 0x000fe200078e025d */
[----:B------:R-:W-:Y:S01]  /*27d0*/  LOP3.LUT R15, R15, 0x20, RZ, 0xc0, !PT ;  /* 0x000000200f0f7812 */ /* 0x000fe200078ec0ff */
[----:B------:R-:W-:-:S02]  /*27e0*/  IMAD.IADD R83, R83, 0x1, R67 ;  /* 0x0000000153537824 */ /* 0x000fc400078e0243 */
[----:B------:R-:W-:Y:S02]  /*27f0*/  IMAD.IADD R84, R71, 0x1, R21 ;  /* 0x0000000147547824 */ /* 0x000fe400078e0215 */
[----:B0-----:R-:W-:-:S07]  /*2800*/  IMAD.IADD R82, R21, 0x1, R73 ;  /* 0x0000000115527824 */ /* 0x001fce00078e0249 */
.L_x_371:
[----:B------:R-:W2:Y:S01]  /*2810*/  LDL R21, [R1+0x4c] ;  /* 0x00004c0001157983 */ /* 0x000ea20000100800 */
[----:B------:R-:W0:Y:S03]  /*2820*/  LDC.64 R94, c[0x0][0x2d8] ;  /* 0x0000b600ff5e7b82 */ /* 0x000e260000000a00 */
[----:B---3--:R-:W3:Y:S01]  /*2830*/  LDL R20, [R1+0x60] ;  /* 0x0000600001147983 */ /* 0x008ee20000100800 */
[----:B------:R-:W-:Y:S01]  /*2840*/  VIADD R39, R24, 0xffffffff ;  /* 0xffffffff18277836 */ /* 0x000fe20000000000 */
[----:B------:R-:W-:Y:S05]  /*2850*/  YIELD ;  /* 0x0000000000007946 */ /* 0x000fea0003800000 */
[----:B-1----:R-:W1:Y:S01]  /*2860*/  LDC R105, c[0x0][0x3d4] ;  /* 0x0000f500ff697b82 */ /* 0x002e620000000800 */
[----:B------:R-:W-:Y:S01]  /*2870*/  SHF.R.S32.HI R34, RZ, 0x1f, R39 ;  /* 0x0000001fff227819 */ /* 0x000fe20000011427 */
[----:B------:R-:W-:Y:S01]  /*2880*/  IMAD.WIDE.U32 R60, R30, R39, RZ ;  /* 0x000000271e3c7225 */ /* 0x000fe200078e00ff */
[----:B------:R-:W-:Y:S01]  /*2890*/  BSSY B0, `(.L_x_316) ;  /* 0x0000419000007945 */ /* 0x000fe20003800000 */
[----:B--2---:R-:W-:-:S02]  /*28a0*/  LOP3.LUT P4, RZ, R21, 0x2, RZ, 0xc0, !PT ;  /* 0x0000000215ff7812 */ /* 0x004fc4000788c0ff */
[----:B------:R-:W-:Y:S02]  /*28b0*/  IMAD R21, R91, R39, RZ ;  /* 0x000000275b157224 */ /* 0x000fe400078e02ff */
[----:B---3--:R-:W-:Y:S02]  /*28c0*/  IMAD R20, R19, 0x3600, R20 ;  /* 0x0000360013147824 */ /* 0x008fe400078e0214 */
[----:B------:R-:W-:Y:S01]  /*28d0*/  IMAD R33, R34, R30, R21 ;  /* 0x0000001e22217224 */ /* 0x000fe200078e0215 */
[----:B------:R-:W-:Y:S01]  /*28e0*/  IADD3 R21, P2, R90, R60, RZ ;  /* 0x0000003c5a157210 */ /* 0x000fe20007f5e0ff */
[C---:B------:R-:W-:Y:S02]  /*28f0*/  VIADD R32, R20.reuse, 0x10 ;  /* 0x0000001014207836 */ /* 0x040fe40000000000 */
[----:B------:R-:W-:Y:S01]  /*2900*/  IMAD.IADD R96, R61, 0x1, R33 ;  /* 0x000000013d607824 */ /* 0x000fe200078e0221 */
[----:B0-----:R-:W-:Y:S01]  /*2910*/  LEA R36, P3, R21, R94, 0x1 ;  /* 0x0000005e15247211 */ /* 0x001fe200078608ff */
[----:B------:R-:W-:-:S02]  /*2920*/  IMAD R81, R20, 0x2, R25 ;  /* 0x0000000214517824 */ /* 0x000fc400078e0219 */
[----:B------:R-:W-:Y:S01]  /*2930*/  IMAD.X R24, R96, 0x1, R87, P2 ;  /* 0x0000000160187824 */ /* 0x000fe200010e0657 */
[----:B------:R-:W-:Y:S01]  /*2940*/  ISETP.GT.AND P2, PT, R39, R80, PT ;  /* 0x000000502700720c */ /* 0x000fe20003f44270 */
[----:B------:R-:W-:-:S03]  /*2950*/  @P4 VIADD R32, R20, 0xfffffff0 ;  /* 0xfffffff014204836 */ /* 0x000fc60000000000 */
[----:B------:R-:W-:Y:S01]  /*2960*/  LEA.HI.X R37, R21, R95, R24, 0x1, P3 ;  /* 0x0000005f15257211 */ /* 0x000fe200018f0c18 */
[----:B------:R-:W-:Y:S01]  /*2970*/  IMAD.MOV.U32 R24, RZ, RZ, R39 ;  /* 0x000000ffff187224 */ /* 0x000fe200078e0027 */
[----:B-1----:R-:W-:Y:S01]  /*2980*/  ISETP.GE.AND P3, PT, R105, 0x1, PT ;  /* 0x000000016900780c */ /* 0x002fe20003f66270 */
[----:B------:R-:W-:-:S12]  /*2990*/  IMAD R21, R32, 0x2, R25 ;  /* 0x0000000220157824 */ /* 0x000fd800078e0219 */
[----:B------:R-:W-:Y:S05]  /*29a0*/  @!P3 BRA `(.L_x_317) ;  /* 0x0000003c0094b947 */ /* 0x000fea0003800000 */
[----:B------:R-:W-:Y:S01]  /*29b0*/  ULDC.U8 UR4, c[0x0][0x3f0] ;  /* 0x0000fc0000047ab9 */ /* 0x000fe20000000000 */
[-C--:B------:R-:W-:Y:S01]  /*29c0*/  IMAD R33, R93, R39.reuse, RZ ;  /* 0x000000275d217224 */ /* 0x080fe200078e02ff */
[----:B------:R-:W-:Y:S01]  /*29d0*/  ISETP.NE.AND P3, PT, RZ, UR4, PT ;  /* 0x00000004ff007c0c */ /* 0x000fe2000bf65270 */
[-C--:B------:R-:W-:Y:S02]  /*29e0*/  IMAD R35, R92, R39.reuse, RZ ;  /* 0x000000275c237224 */ /* 0x080fe400078e02ff */
[----:B------:R-:W-:Y:S02]  /*29f0*/  IMAD R88, R24, -0x90, R2 ;  /* 0xffffff7018587824 */ /* 0x000fe400078e0202 */
[C---:B------:R-:W-:Y:S02]  /*2a00*/  IMAD R33, R34.reuse, R74, R33 ;  /* 0x0000004a22217224 */ /* 0x040fe400078e0221 */
[----:B------:R-:W-:Y:S01]  /*2a10*/  IMAD R35, R34, R68, R35 ;  /* 0x0000004422237224 */ /* 0x000fe200078e0223 */
[----:B------:R-:W-:Y:S01]  /*2a20*/  VIMNMX R88, R88, 0x90, PT ;  /* 0x0000009058587848 */ /* 0x000fe20003fe0100 */
[----:B------:R-:W-:-:S04]  /*2a30*/  IMAD.WIDE.U32 R58, R74, R39, RZ ;  /* 0x000000274a3a7225 */ /* 0x000fc800078e00ff */
[----:B------:R-:W-:-:S04]  /*2a40*/  IMAD.WIDE.U32 R56, R68, R39, RZ ;  /* 0x0000002744387225 */ /* 0x000fc800078e00ff */
[----:B------:R-:W-:Y:S02]  /*2a50*/  IMAD.IADD R20, R59, 0x1, R33 ;  /* 0x000000013b147824 */ /* 0x000fe400078e0221 */
[----:B------:R-:W-:Y:S01]  /*2a60*/  IMAD.IADD R89, R57, 0x1, R35 ;  /* 0x0000000139597824 */ /* 0x000fe200078e0223 */
[----:B------:R-:W-:Y:S06]  /*2a70*/  @!P3 BRA `(.L_x_318) ;  /* 0x0000001c0028b947 */ /* 0x000fec0003800000 */
[----:B------:R-:W-:Y:S01]  /*2a80*/  ISETP.GE.AND P4, PT, R23, R88, PT ;  /* 0x000000581700720c */ /* 0x000fe20003f86270 */
[----:B------:R-:W-:Y:S01]  /*2a90*/  BSSY B1, `(.L_x_319) ;  /* 0x000003b000017945 */ /* 0x000fe20003800000 */
        /* <DEDUP_REMOVED lines=12> */
[----:B------:R-:W-:Y:S06]  /*2b60*/  @P4 BRA `(.L_x_320) ;  /* 0x0000000000b44947 */ /* 0x000fec0003800000 */
[----:B------:R-:W-:Y:S01]  /*2b70*/  IADD3 R58, P3, R72, R58, RZ ;  /* 0x0000003a483a7210 */ /* 0x000fe20007f7e0ff */
[----:B------:R-:W-:Y:S01]  /*2b80*/  ULDC.64 UR4, c[0x0][0x3c8] ;  /* 0x0000f20000047ab9 */ /* 0x000fe20000000a00 */
[----:B------:R-:W-:Y:S02]  /*2b90*/  CS2R R62, SRZ ;  /* 0x00000000003e7805 */ /* 0x000fe4000001ff00 */
[----:B------:R-:W-:Y:S01]  /*2ba0*/  CS2R R94, SRZ ;  /* 0x00000000005e7805 */ /* 0x000fe2000001ff00 */
[----:B------:R-:W-:Y:S01]  /*2bb0*/  IMAD.X R33, R20, 0x1, R82, P3 ;  /* 0x0000000114217824 */ /* 0x000fe200018e0652 */
[----:B------:R-:W-:-:S05]  /*2bc0*/  IADD3 R56, P3, R66, R56, RZ ;  /* 0x0000003842387210 */ /* 0x000fca0007f7e0ff */
[----:B------:R-:W-:Y:S01]  /*2bd0*/  IMAD.X R89, R89, 0x1, R83, P3 ;  /* 0x0000000159597824 */ /* 0x000fe200018e0653 */
[----:B------:R-:W-:-:S04]  /*2be0*/  LEA R32, P3, R58, UR4, 0x1 ;  /* 0x000000043a207c11 */ /* 0x000fc8000f8608ff */
[----:B------:R-:W-:Y:S01]  /*2bf0*/  LEA.HI.X R33, R58, UR5, R33, 0x1, P3 ;  /* 0x000000053a217c11 */ /* 0x000fe200098f0c21 */
[----:B------:R-:W-:Y:S02]  /*2c00*/  ULDC.64 UR4, c[0x0][0x3e0] ;  /* 0x0000f80000047ab9 */ /* 0x000fe40000000a00 */
[----:B------:R-:W-:-:S04]  /*2c10*/  LEA R34, P3, R56, UR4, 0x1 ;  /* 0x0000000438227c11 */ /* 0x000fc8000f8608ff */
[----:B------:R-:W-:Y:S02]  /*2c20*/  LEA.HI.X R35, R56, UR5, R89, 0x1, P3 ;  /* 0x0000000538237c11 */ /* 0x000fe400098f0c59 */
[C---:B------:R-:W-:Y:S01]  /*2c30*/  ISETP.GE.AND P3, PT, R16.reuse, R105, PT ;  /* 0x000000691000720c */ /* 0x040fe20003f66270 */
[----:B------:R-:W-:Y:S01]  /*2c40*/  VIADD R20, R16, 0x8 ;  /* 0x0000000810147836 */ /* 0x000fe20000000000 */
[----:B------:R-:W-:Y:S02]  /*2c50*/  CS2R R54, SRZ ;  /* 0x0000000000367805 */ /* 0x000fe4000001ff00 */
[----:B------:R-:W-:-:S09]  /*2c60*/  CS2R R60, SRZ ;  /* 0x00000000003c7805 */ /* 0x000fd2000001ff00 */
[----:B------:R0:W5:Y:S04]  /*2c70*/  @!P3 LDG.E.64 R62, desc[UR60][R32.64] ;  /* 0x0000003c203eb981 */ /* 0x000168000c1e1b00 */
[----:B------:R0:W5:Y:S01]  /*2c80*/  @!P3 LDG.E.64 R94, desc[UR60][R34.64] ;  /* 0x0000003c225eb981 */ /* 0x000162000c1e1b00 */
[----:B------:R-:W-:Y:S01]  /*2c90*/  ISETP.GE.AND P3, PT, R20, R105, PT ;  /* 0x000000691400720c */ /* 0x000fe20003f66270 */
        /* <DEDUP_REMOVED lines=23> */
[----:B------:R-:W-:-:S13]  /*2e10*/  ISETP.GE.AND P3, PT, R20, R105, PT ;  /* 0x000000691400720c */ /* 0x000fda0003f66270 */
[----:B------:R0:W5:Y:S04]  /*2e20*/  @!P3 LDG.E.64 R38, desc[UR60][R32.64+0x50] ;  /* 0x0000503c2026b981 */ /* 0x000168000c1e1b00 */
[----:B------:R0:W5:Y:S02]  /*2e30*/  @!P3 LDG.E.64 R40, desc[UR60][R34.64+0x50] ;  /* 0x0000503c2228b981 */ /* 0x000164000c1e1b00 */
.L_x_320:
[----:B------:R-:W-:Y:S05]  /*2e40*/  BSYNC B1 ;  /* 0x0000000000017941 */ /* 0x000fea0003800000 */
.L_x_319:
[----:B------:R-:W2:Y:S01]  /*2e50*/  LDL R20, [R1+0x48] ;  /* 0x0000480001147983 */ /* 0x000ea20000100800 */
[----:B0----5:R-:W-:Y:S02]  /*2e60*/  IMAD.MOV.U32 R32, RZ, RZ, R39 ;  /* 0x000000ffff207224 */ /* 0x021fe400078e0027 */
[----:B------:R-:W-:Y:S02]  /*2e70*/  IMAD.MOV.U32 R33, RZ, RZ, R42 ;  /* 0x000000ffff217224 */ /* 0x000fe400078e002a */
[----:B------:R-:W-:Y:S01]  /*2e80*/  IMAD.MOV.U32 R34, RZ, RZ, R43 ;  /* 0x000000ffff227224 */ /* 0x000fe200078e002b */
[----:B------:R-:W-:Y:S01]  /*2e90*/  PRMT R113, R32, 0x7610, R113 ;  /* 0x0000761020717816 */ /* 0x000fe20000000071 */
        /* <DEDUP_REMOVED lines=29> */
[----:B------:R-:W-:-:S02]  /*3070*/  PRMT R97, R97, 0x5410, R32 ;  /* 0x0000541061617816 */ /* 0x000fc40000000020 */
[----:B------:R-:W-:Y:S02]  /*3080*/  PRMT R129, R33, 0x7610, R129 ;  /* 0x0000761021817816 */ /* 0x000fe40000000081 */
[----:B------:R-:W-:Y:S02]  /*3090*/  PRMT R113, R113, 0x5410, R34 ;  /* 0x0000541071717816 */ /* 0x000fe40000000022 */
[----:B--2---:R-:W-:Y:S01]  /*30a0*/  R2UR UR4, R20 ;  /* 0x00000000140472ca */ /* 0x004fe200000e0000 */
[----:B------:R-:W-:-:S05]  /*30b0*/  IMAD.MOV.U32 R20, RZ, RZ, R38 ;  /* 0x000000ffff147224 */ /* 0x000fca00078e0026 */
[----:B------:R-:W-:Y:S01]  /*30c0*/  PRMT R111, R20, 0x7610, R111 ;  /* 0x00007610146f7816 */ /* 0x000fe2000000006f */
[----:B------:R-:W-:-:S05]  /*30d0*/  IMAD.MOV.U32 R20, RZ, RZ, R46 ;  /* 0x000000ffff147224 */ /* 0x000fca00078e002e */
[----:B------:R-:W-:Y:S01]  /*30e0*/  PRMT R120, R20, 0x7610, R120 ;  /* 0x0000761014787816 */ /* 0x000fe20000000078 */
[----:B------:R-:W-:Y:S01]  /*30f0*/  IMAD.MOV.U32 R20, RZ, RZ, R54 ;  /* 0x000000ffff147224 */ /* 0x000fe200078e0036 */
[----:B------:R-:W-:-:S04]  /*3100*/  UISETP.NE.AND UP0, UPT, UR4, 0x3, UPT ;  /* 0x000000030400788c */ /* 0x000fc8000bf05270 */
[----:B------:R-:W-:Y:S01]  /*3110*/  PRMT R111, R111, 0x5410, R20 ;  /* 0x000054106f6f7816 */ /* 0x000fe20000000014 */
[----:B------:R-:W-:Y:S01]  /*3120*/  IMAD.MOV.U32 R20, RZ, RZ, R40 ;  /* 0x000000ffff147224 */ /* 0x000fe200078e0028 */
[----:B------:R-:W-:-:S04]  /*3130*/  PLOP3.LUT P3, PT, PT, PT, UP0, 0x80, 0x0 ;  /* 0x000000000000781c */ /* 0x000fc80003f6f008 */
[----:B------:R-:W-:Y:S01]  /*3140*/  PRMT R114, R20, 0x7610, R114 ;  /* 0x0000761014727816 */ /* 0x000fe20000000072 */
[----:B------:R-:W-:-:S05]  /*3150*/  IMAD.MOV.U32 R20, RZ, RZ, R53 ;  /* 0x000000ffff147224 */ /* 0x000fca00078e0035 */
[----:B------:R-:W-:Y:S01]  /*3160*/  PRMT R128, R20, 0x7610, R128 ;  /* 0x0000761014807816 */ /* 0x000fe20000000080 */
[----:B------:R-:W-:-:S05]  /*3170*/  IMAD.MOV.U32 R20, RZ, RZ, R94 ;  /* 0x000000ffff147224 */ /* 0x000fca00078e005e */
[----:B------:R-:W-:Y:S01]  /*3180*/  PRMT R58, R20, 0x7610, R58 ;  /* 0x00007610143a7816 */ /* 0x000fe2000000003a */
[----:B------:R-:W-:Y:S06]  /*3190*/  @!P3 BRA `(.L_x_321) ;  /* 0x000000000004b947 */ /* 0x000fec0003800000 */
[----:B------:R-:W-:Y:S01]  /*31a0*/  BPT.TRAP 0x1 ;  /* 0x000000040000795c */ /* 0x000fe20000300000 */
.L_x_321:
[----:B------:R-:W-:Y:S01]  /*31b0*/  IMAD R20, R19, 0x8, R18 ;  /* 0x0000000813147824 */ /* 0x000fe200078e0212 */
[----:B------:R-:W-:Y:S01]  /*31c0*/  SHF.L.U32 R89, R147, 0x1f, RZ ;  /* 0x0000001f93597819 */ /* 0x000fe200000006ff */
[----:B------:R-:W-:Y:S03]  /*31d0*/  BSSY B1, `(.L_x_322) ;  /* 0x0000003000017945 */ /* 0x000fe60003800000 */
[----:B------:R-:W0:Y:S02]  /*31e0*/  SYNCS.PHASECHK.TRANS64.TRYWAIT P5, [R20+URZ+0x31c90], R89 ;  /* 0x031c9059140075a7 */ /* 0x000e2400080a017f */
[----:B0-----:R-:W-:Y:S05]  /*31f0*/  @!P5 BRA `(.L_x_323) ;  /* 0x000001940068d947 */ /* 0x001fea0003800000 */
.L_x_549:
[----:B------:R-:W-:Y:S05]  /*3200*/  BSYNC B1 ;  /* 0x0000000000017941 */ /* 0x000fea0003800000 */
.L_x_322:
[----:B------:R-:W-:Y:S05]  /*3210*/  @P4 BRA `(.L_x_324) ;  /* 0x0000003800004947 */ /* 0x000fea0003800000 */
[----:B------:R-:W-:Y:S01]  /*3220*/  ISETP.NE.AND P4, PT, R10, RZ, PT ;  /* 0x000000ff0a00720c */ /* 0x000fe20003f85270 */
[----:B------:R-:W-:-:S12]  /*3230*/  BSSY B1, `(.L_x_325) ;  /* 0x0000035000017945 */ /* 0x000fd80003800000 */
[----:B------:R-:W-:Y:S05]  /*3240*/  @!P4 BRA `(.L_x_326) ;  /* 0x0000000000ccc947 */ /* 0x000fea0003800000 */
[----:B------:R1:W2:Y:S01]  /*3250*/  LDS.128 R32, [R81+0x16800] ;  /* 0x0168000051207984 */ /* 0x0002a20000000c00 */
[----:B------:R-:W-:Y:S01]  /*3260*/  ISETP.GE.AND P4, PT, R16, R105, PT ;  /* 0x000000691000720c */ /* 0x000fe20003f86270 */
[----:B------:R-:W-:-:S12]  /*3270*/  BSSY B2, `(.L_x_327) ;  /* 0x000002f000027945 */ /* 0x000fd80003800000 */
[----:B-1----:R-:W-:Y:S05]  /*3280*/  @P4 BRA `(.L_x_328) ;  /* 0x0000000000b44947 */ /* 0x002fea0003800000 */
[----:B------:R-:W-:Y:S02]  /*3290*/  SHF.R.U64 R57, R94, 0x10, R95 ;  /* 0x000000105e397819 */ /* 0x000fe4000000125f */
[----:B------:R-:W-:Y:S02]  /*32a0*/  SHF.R.U64 R56, R62, 0x10, R63 ;  /* 0x000000103e387819 */ /* 0x000fe4000000123f */
[C---:B------:R-:W-:Y:S02]  /*32b0*/  PRMT R57, R58.reuse, 0x5410, R57 ;  /* 0x000054103a397816 */ /* 0x040fe40000000039 */
[----:B------:R-:W-:Y:S02]  /*32c0*/  PRMT R56, R58, 0x5432, R56 ;  /* 0x000054323a387816 */ /* 0x000fe40000000038 */
[----:B------:R-:W-:Y:S02]  /*32d0*/  SHF.R.U32.HI R62, RZ, 0x10, R95 ;  /* 0x00000010ff3e7819 */ /* 0x000fe4000001165f */
[----:B--2---:R-:W-:-:S02]  /*32e0*/  LOP3.LUT R95, R33, 0xffff0000, RZ, 0xc0, !PT ;  /* 0xffff0000215f7812 */ /* 0x004fc400078ec0ff */
[----:B------:R-:W-:Y:S02]  /*32f0*/  LOP3.LUT R58, R57, 0xffff0000, RZ, 0xc0, !PT ;  /* 0xffff0000393a7812 */ /* 0x000fe400078ec0ff */
[C---:B------:R-:W-:Y:S01]  /*3300*/  LOP3.LUT R94, R56.reuse, 0xffff0000, RZ, 0xc0, !PT ;  /* 0xffff0000385e7812 */ /* 0x040fe200078ec0ff */
[----:B------:R-:W-:Y:S01]  /*3310*/  IMAD.U32 R56, R56, 0x10000, RZ ;  /* 0x0001000038387824 */ /* 0x000fe200078e00ff */
[----:B------:R-:W-:Y:S01]  /*3320*/  SHF.R.U32.HI R59, RZ, 0x10, R63 ;  /* 0x00000010ff3b7819 */ /* 0x000fe2000001163f */
[----:B------:R-:W-:Y:S02]  /*3330*/  IMAD.U32 R63, R33, 0x10000, RZ ;  /* 0x00010000213f7824 */ /* 0x000fe400078e00ff */
[C---:B------:R-:W-:Y:S01]  /*3340*/  FMUL.FTZ R96, R95.reuse, R58 ;  /* 0x0000003a5f607220 */ /* 0x040fe20000410000 */
[-C--:B------:R-:W-:Y:S01]  /*3350*/  FMUL.FTZ R95, R95, R94.reuse ;  /* 0x0000005e5f5f7220 */ /* 0x080fe20000410000 */
[C---:B------:R-:W-:Y:S02]  /*3360*/  PRMT R62, R97.reuse, 0x5432, R62 ;  /* 0x00005432613e7816 */ /* 0x040fe4000000003e */
[----:B------:R-:W-:Y:S01]  /*3370*/  PRMT R59, R97, 0x5410, R59 ;  /* 0x00005410613b7816 */ /* 0x000fe2000000003b */
[C---:B------:R-:W-:Y:S01]  /*3380*/  FFMA.FTZ R33, R63.reuse, R94, -R96 ;  /* 0x0000005e3f217223 */ /* 0x040fe20000010860 */
[----:B------:R-:W-:Y:S01]  /*3390*/  FFMA.FTZ R58, R63, R58, R95 ;  /* 0x0000003a3f3a7223 */ /* 0x000fe2000001005f */
[----:B------:R-:W-:Y:S01]  /*33a0*/  LOP3.LUT R96, R34, 0xffff0000, RZ, 0xc0, !PT ;  /* 0xffff000022607812 */ /* 0x000fe200078ec0ff */
[C---:B------:R-:W-:Y:S01]  /*33b0*/  IMAD.U32 R63, R62.reuse, 0x10000, RZ ;  /* 0x000100003e3f7824 */ /* 0x040fe200078e00ff */
[----:B------:R-:W-:Y:S01]  /*33c0*/  LOP3.LUT R62, R62, 0xffff0000, RZ, 0xc0, !PT ;  /* 0xffff00003e3e7812 */ /* 0x000fe200078ec0ff */
[C---:B------:R-:W-:Y:S01]  /*33d0*/  IMAD.U32 R95, R59.reuse, 0x10000, RZ ;  /* 0x000100003b5f7824 */ /* 0x040fe200078e00ff */
[----:B------:R-:W-:Y:S01]  /*33e0*/  LOP3.LUT R59, R59, 0xffff0000, RZ, 0xc0, !PT ;  /* 0xffff00003b3b7812 */ /* 0x000fe200078ec0ff */
[----:B------:R-:W-:Y:S01]  /*33f0*/  FMUL.FTZ R97, R96, R63 ;  /* 0x0000003f60617220 */ /* 0x000fe20000410000 */
[----:B------:R-:W-:-:S02]  /*3400*/  IMAD.U32 R94, R34, 0x10000, RZ ;  /* 0x00010000225e7824 */ /* 0x000fc400078e00ff */
[----:B------:R-:W-:Y:S01]  /*3410*/  FMUL.FTZ R96, R96, R95 ;  /* 0x0000005f60607220 */ /* 0x000fe20000410000 */
[----:B------:R-:W-:Y:S01]  /*3420*/  F2FP.BF16.F32.PACK_AB R33, R58, R33 ;  /* 0x000000213a21723e */ /* 0x000fe200000010ff */
[C---:B------:R-:W-:Y:S02]  /*3430*/  FFMA.FTZ R34, R94.reuse, R95, -R97 ;  /* 0x0000005f5e227223 */ /* 0x040fe40000010861 */
[----:B------:R-:W-:Y:S01]  /*3440*/  FFMA.FTZ R63, R94, R63, R96 ;  /* 0x0000003f5e3f7223 */ /* 0x000fe20000010060 */
[C---:B------:R-:W-:Y:S01]  /*3450*/  LOP3.LUT R94, R35.reuse, 0xffff0000, RZ, 0xc0, !PT ;  /* 0xffff0000235e7812 */ /* 0x040fe200078ec0ff */
[----:B------:R-:W-:-:S03]  /*3460*/  IMAD.U32 R35, R35, 0x10000, RZ ;  /* 0x0001000023237824 */ /* 0x000fc600078e00ff */
[----:B------:R-:W-:Y:S01]  /*3470*/  F2FP.BF16.F32.PACK_AB R34, R63, R34 ;  /* 0x000000223f22723e */ /* 0x000fe200000010ff */
[C---:B------:R-:W-:Y:S01]  /*3480*/  FMUL.FTZ R96, R94.reuse, R62 ;  /* 0x0000003e5e607220 */ /* 0x040fe20000410000 */
[----:B------:R-:W-:-:S03]  /*3490*/  FMUL.FTZ R95, R94, R59 ;  /* 0x0000003b5e5f7220 */ /* 0x000fc60000410000 */
[C---:B------:R-:W-:Y:S01]  /*34a0*/  FFMA.FTZ R96, R35.reuse, R59, -R96 ;  /* 0x0000003b23607223 */ /* 0x040fe20000010860 */
[----:B------:R-:W-:Y:S01]  /*34b0*/  FFMA.FTZ R95, R35, R62, R95 ;  /* 0x0000003e235f7223 */ /* 0x000fe2000001005f */
[C---:B------:R-:W-:Y:S01]  /*34c0*/  LOP3.LUT R35, R32.reuse, 0xffff0000, RZ, 0xc0, !PT ;  /* 0xffff000020237812 */ /* 0x040fe200078ec0ff */
[----:B------:R-:W-:Y:S02]  /*34d0*/  IMAD.U32 R62, R57, 0x10000, RZ ;  /* 0x00010000393e7824 */ /* 0x000fe400078e00ff */
[----:B------:R-:W-:Y:S01]  /*34e0*/  IMAD.U32 R57, R32, 0x10000, RZ ;  /* 0x0001000020397824 */ /* 0x000fe200078e00ff */
[----:B------:R-:W-:Y:S01]  /*34f0*/  F2FP.BF16.F32.PACK_AB R95, R95, R96 ;  /* 0x000000605f5f723e */ /* 0x000fe200000010ff */
[C---:B------:R-:W-:Y:S01]  /*3500*/  FMUL.FTZ R32, R35.reuse, R62 ;  /* 0x0000003e23207220 */ /* 0x040fe20000410000 */
[----:B------:R-:W-:-:S03]  /*3510*/  FMUL.FTZ R35, R35, R56 ;  /* 0x0000003823237220 */ /* 0x000fc60000410000 */
[C---:B------:R-:W-:Y:S01]  /*3520*/  FFMA.FTZ R32, R57.reuse, R56, -R32 ;  /* 0x0000003839207223 */ /* 0x040fe20000010820 */
[----:B------:R-:W-:-:S05]  /*3530*/  FFMA.FTZ R35, R57, R62, R35 ;  /* 0x0000003e39237223 */ /* 0x000fca0000010023 */
[----:B------:R-:W-:Y:S01]  /*3540*/  F2FP.BF16.F32.PACK_AB R32, R35, R32 ;  /* 0x000000202320723e */ /* 0x000fe200000010ff */
[----:B------:R-:W-:-:S07]  /*3550*/  IMAD.MOV.U32 R35, RZ, RZ, R95 ;  /* 0x000000ffff237224 */ /* 0x000fce00078e005f */
.L_x_328:
[----:B------:R-:W-:Y:S05]  /*3560*/  BSYNC B2 ;  /* 0x0000000000027941 */ /* 0x000fea0003800000 */
.L_x_327:
[----:B--2---:R1:W-:Y:S02]  /*3570*/  STG.E.128 desc[UR60][R36.64], R32 ;  /* 0x0000002024007986 */ /* 0x0043e4000c101d3c */
.L_x_326:
[----:B------:R-:W-:Y:S05]  /*3580*/  BSYNC B1 ;  /* 0x0000000000017941 */ /* 0x000fea0003800000 */
.L_x_325:
[----:B------:R-:W-:Y:S01]  /*3590*/  ISETP.NE.AND P4, PT, R11, RZ, PT ;  /* 0x000000ff0b00720c */ /* 0x000fe20003f85270 */
[----:B------:R-:W-:-:S12]  /*35a0*/  BSSY B1, `(.L_x_329) ;  /* 0x0000036000017945 */ /* 0x000fd80003800000 */
[----:B------:R-:W-:Y:S05]  /*35b0*/  @!P4 BRA `(.L_x_330) ;  /* 0x0000000000d0c947 */ /* 0x000fea0003800000 */
[----:B-1----:R1:W2:Y:S01]  /*35c0*/  LDS.128 R32, [R21+0x16800] ;  /* 0x0168000015207984 */ /* 0x0022a20000000c00 */
[----:B------:R-:W-:Y:S01]  /*35d0*/  VIADD R56, R16, 0x8 ;  /* 0x0000000810387836 */ /* 0x000fe20000000000 */
[----:B------:R-:W-:Y:S04]  /*35e0*/  BSSY B2, `(.L_x_331) ;  /* 0x0000030000027945 */ /* 0x000fe80003800000 */
[----:B------:R-:W-:-:S13]  /*35f0*/  ISETP.GE.AND P4, PT, R56, R105, PT ;  /* 0x000000693800720c */ /* 0x000fda0003f86270 */
[----:B-1----:R-:W-:Y:S05]  /*3600*/  @P4 BRA `(.L_x_332) ;  /* 0x0000000000b44947 */ /* 0x002fea0003800000 */
[----:B------:R-:W-:Y:S02]  /*3610*/  SHF.R.U64 R56, R54, 0x10, R55 ;  /* 0x0000001036387819 */ /* 0x000fe40000001237 */
[--C-:B------:R-:W-:Y:S02]  /*3620*/  SHF.R.U64 R54, R60, 0x10, R61.reuse ;  /* 0x000000103c367819 */ /* 0x100fe4000000123d */
[----:B------:R-:W-:Y:S02]  /*3630*/  PRMT R56, R111, 0x5432, R56 ;  /* 0x000054326f387816 */ /* 0x000fe40000000038 */
[----:B------:R-:W-:Y:S02]  /*3640*/  PRMT R54, R113, 0x5432, R54 ;  /* 0x0000543271367816 */ /* 0x000fe40000000036 */
[C---:B--2---:R-:W-:Y:S01]  /*3650*/  LOP3.LUT R59, R33.reuse, 0xffff0000, RZ, 0xc0, !PT ;  /* 0xffff0000213b7812 */ /* 0x044fe200078ec0ff */
[----:B------:R-:W-:Y:S01]  /*3660*/  IMAD.U32 R33, R33, 0x10000, RZ ;  /* 0x0001000021217824 */ /* 0x000fe200078e00ff */
[C---:B------:R-:W-:Y:S01]  /*3670*/  LOP3.LUT R57, R54.reuse, 0xffff0000, RZ, 0xc0, !PT ;  /* 0xffff000036397812 */ /* 0x040fe200078ec0ff */
[----:B------:R-:W-:Y:S01]  /*3680*/  IMAD.U32 R54, R54, 0x10000, RZ ;  /* 0x0001000036367824 */ /* 0x000fe200078e00ff */
[C---:B------:R-:W-:Y:S01]  /*3690*/  LOP3.LUT R58, R56.reuse, 0xffff0000, RZ, 0xc0, !PT ;  /* 0xffff0000383a7812 */ /* 0x040fe200078ec0ff */
[----:B------:R-:W-:Y:S01]  /*36a0*/  IMAD.U32 R56, R56, 0x10000, RZ ;  /* 0x0001000038387824 */ /* 0x000fe200078e00ff */
[----:B------:R-:W-:Y:S01]  /*36b0*/  SHF.R.U32.HI R61, RZ, 0x10, R61 ;  /* 0x00000010ff3d7819 */ /* 0x000fe2000001163d */
[CC--:B------:R-:W-:Y:S01]  /*36c0*/  FMUL.FTZ R60, R59.reuse, R57.reuse ;  /* 0x000000393b3c7220 */ /* 0x0c0fe20000410000 */
[----:B------:R-:W-:Y:S01]  /*36d0*/  SHF.R.U32.HI R55, RZ, 0x10, R55 ;  /* 0x00000010ff377819 */ /* 0x000fe20000011637 */
[-C--:B------:R-:W-:Y:S01]  /*36e0*/  FMUL.FTZ R62, R59, R58.reuse ;  /* 0x0000003a3b3e7220 */ /* 0x080fe20000410000 */
[----:B------:R-:W-:Y:S01]  /*36f0*/  PRMT R61, R129, 0x5410, R61 ;  /* 0x00005410813d7816 */ /* 0x000fe2000000003d */
[C---:B------:R-:W-:Y:S01]  /*3700*/  FFMA.FTZ R60, R33.reuse, R58, -R60 ;  /* 0x0000003a213c7223 */ /* 0x040fe2000001083c */
[----:B------:R-:W-:Y:S01]  /*3710*/  PRMT R55, R126, 0x5410, R55 ;  /* 0x000054107e377816 */ /* 0x000fe20000000037 */
[----:B------:R-:W-:Y:S01]  /*3720*/  FFMA.FTZ R33, R33, R57, R62 ;  /* 0x0000003921217223 */ /* 0x000fe2000001003e */
[C---:B------:R-:W-:Y:S01]  /*3730*/  LOP3.LUT R57, R34.reuse, 0xffff0000, RZ, 0xc0, !PT ;  /* 0xffff000022397812 */ /* 0x040fe200078ec0ff */
[C---:B------:R-:W-:Y:S01]  /*3740*/  IMAD.U32 R62, R61.reuse, 0x10000, RZ ;  /* 0x000100003d3e7824 */ /* 0x040fe200078e00ff */
[----:B------:R-:W-:Y:S01]  /*3750*/  LOP3.LUT R61, R61, 0xffff0000, RZ, 0xc0, !PT ;  /* 0xffff00003d3d7812 */ /* 0x000fe200078ec0ff */
[C---:B------:R-:W-:Y:S01]  /*3760*/  IMAD.U32 R63, R55.reuse, 0x10000, RZ ;  /* 0x00010000373f7824 */ /* 0x040fe200078e00ff */
[----:B------:R-:W-:Y:S01]  /*3770*/  LOP3.LUT R55, R55, 0xffff0000, RZ, 0xc0, !PT ;  /* 0xffff000037377812 */ /* 0x000fe200078ec0ff */
[----:B------:R-:W-:Y:S01]  /*3780*/  IMAD.U32 R58, R34, 0x10000, RZ ;  /* 0x00010000223a7824 */ /* 0x000fe200078e00ff */
[C---:B------:R-:W-:Y:S01]  /*3790*/  LOP3.LUT R34, R35.reuse, 0xffff0000, RZ, 0xc0, !PT ;  /* 0xffff000023227812 */ /* 0x040fe200078ec0ff */
[----:B------:R-:W-:-:S02]  /*37a0*/  IMAD.U32 R59, R35, 0x10000, RZ ;  /* 0x00010000233b7824 */ /* 0x000fc400078e00ff */
[CC--:B------:R-:W-:Y:S01]  /*37b0*/  FMUL.FTZ R95, R57.reuse, R62.reuse ;  /* 0x0000003e395f7220 */ /* 0x0c0fe20000410000 */
[C---:B------:R-:W-:Y:S02]  /*37c0*/  IMAD.U32 R35, R32.reuse, 0x10000, RZ ;  /* 0x0001000020237824 */ /* 0x040fe400078e00ff */
[-C--:B------:R-:W-:Y:S01]  /*37d0*/  FMUL.FTZ R57, R57, R63.reuse ;  /* 0x0000003f39397220 */ /* 0x080fe20000410000 */
[----:B------:R-:W-:Y:S01]  /*37e0*/  LOP3.LUT R32, R32, 0xffff0000, RZ, 0xc0, !PT ;  /* 0xffff000020207812 */ /* 0x000fe200078ec0ff */
[----:B------:R-:W-:Y:S01]  /*37f0*/  FFMA.FTZ R95, R58, R63, -R95 ;  /* 0x0000003f3a5f7223 */ /* 0x000fe2000001085f */
[----:B------:R-:W-:Y:S01]  /*3800*/  FMUL.FTZ R94, R34, R55 ;  /* 0x00000037225e7220 */ /* 0x000fe20000410000 */
[----:B------:R-:W-:Y:S01]  /*3810*/  FFMA.FTZ R58, R58, R62, R57 ;  /* 0x0000003e3a3a7223 */ /* 0x000fe20000010039 */
[----:B------:R-:W-:Y:S01]  /*3820*/  FMUL.FTZ R62, R34, R61 ;  /* 0x0000003d223e7220 */ /* 0x000fe20000410000 */
[C---:B------:R-:W-:Y:S01]  /*3830*/  FMUL.FTZ R34, R32.reuse, R54 ;  /* 0x0000003620227220 */ /* 0x040fe20000410000 */
[----:B------:R-:W-:Y:S01]  /*3840*/  FMUL.FTZ R57, R32, R56 ;  /* 0x0000003820397220 */ /* 0x000fe20000410000 */
[----:B------:R-:W-:Y:S01]  /*3850*/  F2FP.BF16.F32.PACK_AB R33, R33, R60 ;  /* 0x0000003c2121723e */ /* 0x000fe200000010ff */
[----:B------:R-:W-:Y:S01]  /*3860*/  FFMA.FTZ R62, R59, R55, -R62 ;  /* 0x000000373b3e7223 */ /* 0x000fe2000001083e */
[C---:B------:R-:W-:Y:S01]  /*3870*/  FFMA.FTZ R34, R35.reuse, R56, -R34 ;  /* 0x0000003823227223 */ /* 0x040fe20000010822 */
[----:B------:R-:W-:Y:S01]  /*3880*/  FFMA.FTZ R57, R35, R54, R57 ;  /* 0x0000003623397223 */ /* 0x000fe20000010039 */
[----:B------:R-:W-:Y:S01]  /*3890*/  FFMA.FTZ R59, R59, R61, R94 ;  /* 0x0000003d3b3b7223 */ /* 0x000fe2000001005e */
[----:B------:R-:W-:-:S03]  /*38a0*/  F2FP.BF16.F32.PACK_AB R58, R58, R95 ;  /* 0x0000005f3a3a723e */ /* 0x000fc600000010ff */
[----:B------:R-:W-:Y:S02]  /*38b0*/  F2FP.BF16.F32.PACK_AB R32, R57, R34 ;  /* 0x000000223920723e */ /* 0x000fe400000010ff */
[----:B------:R-:W-:Y:S01]  /*38c0*/  F2FP.BF16.F32.PACK_AB R35, R59, R62 ;  /* 0x0000003e3b23723e */ /* 0x000fe200000010ff */
[----:B------:R-:W-:-:S07]  /*38d0*/  IMAD.MOV.U32 R34, RZ, RZ, R58 ;  /* 0x000000ffff227224 */ /* 0x000fce00078e003a */
.L_x_332:
[----:B------:R-:W-:Y:S05]  /*38e0*/  BSYNC B2 ;  /* 0x0000000000027941 */ /* 0x000fea0003800000 */
.L_x_331:
[----:B--2---:R2:W-:Y:S02]  /*38f0*/  STG.E.128 desc[UR60][R36.64+0x20], R32 ;  /* 0x0000202024007986 */ /* 0x0045e4000c101d3c */
.L_x_330:
[----:B------:R-:W-:Y:S05]  /*3900*/  BSYNC B1 ;  /* 0x0000000000017941 */ /* 0x000fea0003800000 */
.L_x_329:
[----:B------:R-:W-:Y:S01]  /*3910*/  ISETP.NE.AND P4, PT, R12, RZ, PT ;  /* 0x000000ff0c00720c */ /* 0x000fe20003f85270 */
[----:B------:R-:W-:-:S12]  /*3920*/  BSSY B1, `(.L_x_333) ;  /* 0x0000037000017945 */ /* 0x000fd80003800000 */
[----:B------:R-:W-:Y:S05]  /*3930*/  @!P4 BRA `(.L_x_334) ;  /* 0x0000000000d4c947 */ /* 0x000fea0003800000 */
[----:B-12---:R1:W2:Y:S01]  /*3940*/  LDS.128 R32, [R81+0x18c00] ;  /* 0x018c000051207984 */ /* 0x0062a20000000c00 */
[----:B------:R-:W-:Y:S01]  /*3950*/  VIADD R54, R16, 0x10 ;  /* 0x0000001010367836 */ /* 0x000fe20000000000 */
[----:B------:R-:W-:Y:S04]  /*3960*/  BSSY B2, `(.L_x_335) ;  /* 0x0000031000027945 */ /* 0x000fe80003800000 */
[----:B------:R-:W-:-:S13]  /*3970*/  ISETP.GE.AND P4, PT, R54, R105, PT ;  /* 0x000000693600720c */ /* 0x000fda0003f86270 */
[----:B-1----:R-:W-:Y:S05]  /*3980*/  @P4 BRA `(.L_x_336) ;  /* 0x0000000000b84947 */ /* 0x002fea0003800000 */
[--C-:B------:R-:W-:Y:S02]  /*3990*/  SHF.R.U64 R52, R52, 0x10, R53.reuse ;  /* 0x0000001034347819 */ /* 0x100fe40000001235 */
[----:B------:R-:W-:Y:S02]  /*39a0*/  SHF.R.U32.HI R53, RZ, 0x10, R53 ;  /* 0x00000010ff357819 */ /* 0x000fe40000011635 */
[--C-:B------:R-:W-:Y:S02]  /*39b0*/  SHF.R.U32.HI R54, RZ, 0x10, R51.reuse ;  /* 0x00000010ff367819 */ /* 0x100fe40000011633 */
[----:B------:R-:W-:Y:S01]  /*39c0*/  SHF.R.U64 R55, R50, 0x10, R51 ;  /* 0x0000001032377819 */ /* 0x000fe20000001233 */
[----:B--2---:R-:W-:Y:S01]  /*39d0*/  IMAD.U32 R51, R34, 0x10000, RZ ;  /* 0x0001000022337824 */ /* 0x004fe200078e00ff */
[----:B------:R-:W-:Y:S02]  /*39e0*/  PRMT R128, R128, 0x5410, R53 ;  /* 0x0000541080807816 */ /* 0x000fe40000000035 */
[----:B------:R-:W-:-:S02]  /*39f0*/  PRMT R125, R125, 0x5410, R54 ;  /* 0x000054107d7d7816 */ /* 0x000fc40000000036 */
[----:B------:R-:W-:Y:S01]  /*3a00*/  PRMT R127, R127, 0x5410, R52 ;  /* 0x000054107f7f7816 */ /* 0x000fe20000000034 */
[----:B------:R-:W-:Y:S01]  /*3a10*/  IMAD.U32 R52, R128, 0x10000, RZ ;  /* 0x0001000080347824 */ /* 0x000fe200078e00ff */
[----:B------:R-:W-:Y:S01]  /*3a20*/  PRMT R124, R124, 0x5410, R55 ;  /* 0x000054107c7c7816 */ /* 0x000fe20000000037 */
[----:B------:R-:W-:Y:S01]  /*3a30*/  IMAD.U32 R53, R125, 0x10000, RZ ;  /* 0x000100007d357824 */ /* 0x000fe200078e00ff */
[----:B------:R-:W-:Y:S01]  /*3a40*/  LOP3.LUT R34, R34, 0xffff0000, RZ, 0xc0, !PT ;  /* 0xffff000022227812 */ /* 0x000fe200078ec0ff */
[C---:B------:R-:W-:Y:S01]  /*3a50*/  IMAD.U32 R55, R33.reuse, 0x10000, RZ ;  /* 0x0001000021377824 */ /* 0x040fe200078e00ff */
[----:B------:R-:W-:Y:S01]  /*3a60*/  LOP3.LUT R54, R33, 0xffff0000, RZ, 0xc0, !PT ;  /* 0xffff000021367812 */ /* 0x000fe200078ec0ff */
[----:B------:R-:W-:Y:S01]  /*3a70*/  IMAD.U32 R33, R32, 0x10000, RZ ;  /* 0x0001000020217824 */ /* 0x000fe200078e00ff */
[C---:B------:R-:W-:Y:S01]  /*3a80*/  LOP3.LUT R57, R127.reuse, 0xffff0000, RZ, 0xc0, !PT ;  /* 0xffff00007f397812 */ /* 0x040fe200078ec0ff */
[----:B------:R-:W-:Y:S01]  /*3a90*/  FMUL.FTZ R60, R34, R52 ;  /* 0x00000034223c7220 */ /* 0x000fe20000410000 */
[----:B------:R-:W-:Y:S01]  /*3aa0*/  LOP3.LUT R56, R124, 0xffff0000, RZ, 0xc0, !PT ;  /* 0xffff00007c387812 */ /* 0x000fe200078ec0ff */
[----:B------:R-:W-:Y:S01]  /*3ab0*/  FMUL.FTZ R34, R34, R53 ;  /* 0x0000003522227220 */ /* 0x000fe20000410000 */
[----:B------:R-:W-:Y:S01]  /*3ac0*/  LOP3.LUT R32, R32, 0xffff0000, RZ, 0xc0, !PT ;  /* 0xffff000020207812 */ /* 0x000fe200078ec0ff */
[C---:B------:R-:W-:Y:S01]  /*3ad0*/  FMUL.FTZ R58, R54.reuse, R57 ;  /* 0x00000039363a7220 */ /* 0x040fe20000410000 */
[----:B------:R-:W-:Y:S01]  /*3ae0*/  IMAD.U32 R127, R127, 0x10000, RZ ;  /* 0x000100007f7f7824 */ /* 0x000fe200078e00ff */
[----:B------:R-:W-:Y:S01]  /*3af0*/  LOP3.LUT R50, R35, 0xffff0000, RZ, 0xc0, !PT ;  /* 0xffff000023327812 */ /* 0x000fe200078ec0ff */
[----:B------:R-:W-:Y:S01]  /*3b00*/  FMUL.FTZ R54, R54, R56 ;  /* 0x0000003836367220 */ /* 0x000fe20000410000 */
[----:B------:R-:W-:Y:S01]  /*3b10*/  LOP3.LUT R128, R128, 0xffff0000, RZ, 0xc0, !PT ;  /* 0xffff000080807812 */ /* 0x000fe200078ec0ff */
[----:B------:R-:W-:Y:S01]  /*3b20*/  IMAD.U32 R124, R124, 0x10000, RZ ;  /* 0x000100007c7c7824 */ /* 0x000fe200078e00ff */
[----:B------:R-:W-:Y:S01]  /*3b30*/  LOP3.LUT R125, R125, 0xffff0000, RZ, 0xc0, !PT ;  /* 0xffff00007d7d7812 */ /* 0x000fe200078ec0ff */
[----:B------:R-:W-:Y:S01]  /*3b40*/  FFMA.FTZ R52, R51, R52, R34 ;  /* 0x0000003433347223 */ /* 0x000fe20000010022 */
[C---:B------:R-:W-:Y:S01]  /*3b50*/  FFMA.FTZ R56, R55.reuse, R56, -R58 ;  /* 0x0000003837387223 */ /* 0x040fe2000001083a */
[C---:B------:R-:W-:Y:S01]  /*3b60*/  FMUL.FTZ R34, R32.reuse, R127 ;  /* 0x0000007f20227220 */ /* 0x040fe20000410000 */
[----:B------:R-:W-:Y:S01]  /*3b70*/  FFMA.FTZ R55, R55, R57, R54 ;  /* 0x0000003937377223 */ /* 0x000fe20000010036 */
[----:B------:R-:W-:Y:S01]  /*3b80*/  FFMA.FTZ R53, R51, R53, -R60 ;  /* 0x0000003533357223 */ /* 0x000fe2000001083c */
[----:B------:R-:W-:Y:S01]  /*3b90*/  FMUL.FTZ R32, R32, R124 ;  /* 0x0000007c20207220 */ /* 0x000fe20000410000 */
[----:B------:R-:W-:-:S02]  /*3ba0*/  IMAD.U32 R35, R35, 0x10000, RZ ;  /* 0x0001000023237824 */ /* 0x000fc400078e00ff */
[C---:B------:R-:W-:Y:S01]  /*3bb0*/  FMUL.FTZ R54, R50.reuse, R128 ;  /* 0x0000008032367220 */ /* 0x040fe20000410000 */
[----:B------:R-:W-:Y:S01]  /*3bc0*/  FMUL.FTZ R51, R50, R125 ;  /* 0x0000007d32337220 */ /* 0x000fe20000410000 */
[C---:B------:R-:W-:Y:S01]  /*3bd0*/  FFMA.FTZ R34, R33.reuse, R124, -R34 ;  /* 0x0000007c21227223 */ /* 0x040fe20000010822 */
[----:B------:R-:W-:Y:S01]  /*3be0*/  FFMA.FTZ R33, R33, R127, R32 ;  /* 0x0000007f21217223 */ /* 0x000fe20000010020 */
[C---:B------:R-:W-:Y:S01]  /*3bf0*/  FFMA.FTZ R54, R35.reuse, R125, -R54 ;  /* 0x0000007d23367223 */ /* 0x040fe20000010836 */
[----:B------:R-:W-:Y:S01]  /*3c00*/  FFMA.FTZ R51, R35, R128, R51 ;  /* 0x0000008023337223 */ /* 0x000fe20000010033 */
[----:B------:R-:W-:Y:S02]  /*3c10*/  F2FP.BF16.F32.PACK_AB R55, R55, R56 ;  /* 0x000000383737723e */ /* 0x000fe400000010ff */
[----:B------:R-:W-:Y:S02]  /*3c20*/  F2FP.BF16.F32.PACK_AB R52, R52, R53 ;  /* 0x000000353434723e */ /* 0x000fe400000010ff */
[----:B------:R-:W-:Y:S01]  /*3c30*/  F2FP.BF16.F32.PACK_AB R32, R33, R34 ;  /* 0x000000222120723e */ /* 0x000fe200000010ff */
[----:B------:R-:W-:Y:S01]  /*3c40*/  IMAD.MOV.U32 R33, RZ, RZ, R55 ;  /* 0x000000ffff217224 */ /* 0x000fe200078e0037 */
[----:B------:R-:W-:Y:S01]  /*3c50*/  F2FP.BF16.F32.PACK_AB R35, R51, R54 ;  /* 0x000000363323723e */ /* 0x000fe200000010ff */
[----:B------:R-:W-:-:S07]  /*3c60*/  IMAD.MOV.U32 R34, RZ, RZ, R52 ;  /* 0x000000ffff227224 */ /* 0x000fce00078e0034 */
.L_x_336:
[----:B------:R-:W-:Y:S05]  /*3c70*/  BSYNC B2 ;  /* 0x0000000000027941 */ /* 0x000fea0003800000 */
.L_x_335:
[----:B--2---:R3:W-:Y:S02]  /*3c80*/  STG.E.128 desc[UR60][R36.64+0x40], R32 ;  /* 0x0000402024007986 */ /* 0x0047e4000c101d3c */
.L_x_334:
[----:B------:R-:W-:Y:S05]  /*3c90*/  BSYNC B1 ;  /* 0x0000000000017941 */ /* 0x000fea0003800000 */
.L_x_333:
[----:B------:R-:W-:Y:S01]  /*3ca0*/  ISETP.NE.AND P4, PT, R13, RZ, PT ;  /* 0x000000ff0d00720c */ /* 0x000fe20003f85270 */
[----:B------:R-:W-:-:S12]  /*3cb0*/  BSSY B1, `(.L_x_337) ;  /* 0x0000036000017945 */ /* 0x000fd80003800000 */
[----:B------:R-:W-:Y:S05]  /*3cc0*/  @!P4 BRA `(.L_x_338) ;  /* 0x0000000000d0c947 */ /* 0x000fea0003800000 */
[----:B-123--:R1:W2:Y:S01]  /*3cd0*/  LDS.128 R32, [R21+0x18c00] ;  /* 0x018c000015207984 */ /* 0x00e2a20000000c00 */
[----:B------:R-:W-:Y:S01]  /*3ce0*/  VIADD R50, R16, 0x18 ;  /* 0x0000001810327836 */ /* 0x000fe20000000000 */
[----:B------:R-:W-:Y:S04]  /*3cf0*/  BSSY B2, `(.L_x_339) ;  /* 0x0000030000027945 */ /* 0x000fe80003800000 */
[----:B------:R-:W-:-:S13]  /*3d00*/  ISETP.GE.AND P4, PT, R50, R105, PT ;  /* 0x000000693200720c */ /* 0x000fda0003f86270 */
[----:B-1----:R-:W-:Y:S05]  /*3d10*/  @P4 BRA `(.L_x_340) ;  /* 0x0000000000b44947 */ /* 0x002fea0003800000 */
[----:B------:R-:W-:Y:S02]  /*3d20*/  SHF.R.U64 R51, R48, 0x10, R49 ;  /* 0x0000001030337819 */ /* 0x000fe40000001231 */
[--C-:B------:R-:W-:Y:S01]  /*3d30*/  SHF.R.U64 R53, R46, 0x10, R47.reuse ;  /* 0x000000102e357819 */ /* 0x100fe2000000122f */
[----:B--2---:R-:W-:Y:S01]  /*3d40*/  IMAD.U32 R46, R34, 0x10000, RZ ;  /* 0x00010000222e7824 */ /* 0x004fe200078e00ff */
[----:B------:R-:W-:Y:S02]  /*3d50*/  SHF.R.U32.HI R50, RZ, 0x10, R47 ;  /* 0x00000010ff327819 */ /* 0x000fe4000001162f */
[----:B------:R-:W-:Y:S01]  /*3d60*/  PRMT R122, R122, 0x5410, R51 ;  /* 0x000054107a7a7816 */ /* 0x000fe20000000033 */
[----:B------:R-:W-:Y:S01]  /*3d70*/  IMAD.U32 R51, R33, 0x10000, RZ ;  /* 0x0001000021337824 */ /* 0x000fe200078e00ff */
[----:B------:R-:W-:Y:S02]  /*3d80*/  SHF.R.U32.HI R48, RZ, 0x10, R49 ;  /* 0x00000010ff307819 */ /* 0x000fe40000011631 */
[----:B------:R-:W-:-:S02]  /*3d90*/  PRMT R120, R120, 0x5410, R53 ;  /* 0x0000541078787816 */ /* 0x000fc40000000035 */
[----:B------:R-:W-:Y:S02]  /*3da0*/  PRMT R121, R121, 0x5410, R50 ;  /* 0x0000541079797816 */ /* 0x000fe40000000032 */
[----:B------:R-:W-:Y:S01]  /*3db0*/  LOP3.LUT R49, R33, 0xffff0000, RZ, 0xc0, !PT ;  /* 0xffff000021317812 */ /* 0x000fe200078ec0ff */
[----:B------:R-:W-:Y:S01]  /*3dc0*/  IMAD.U32 R33, R32, 0x10000, RZ ;  /* 0x0001000020217824 */ /* 0x000fe200078e00ff */
[C---:B------:R-:W-:Y:S01]  /*3dd0*/  LOP3.LUT R54, R122.reuse, 0xffff0000, RZ, 0xc0, !PT ;  /* 0xffff00007a367812 */ /* 0x040fe200078ec0ff */
[----:B------:R-:W-:Y:S01]  /*3de0*/  IMAD.U32 R52, R121, 0x10000, RZ ;  /* 0x0001000079347824 */ /* 0x000fe200078e00ff */
[----:B------:R-:W-:Y:S01]  /*3df0*/  PRMT R123, R123, 0x5410, R48 ;  /* 0x000054107b7b7816 */ /* 0x000fe20000000030 */
[----:B------:R-:W-:Y:S01]  /*3e00*/  IMAD.U32 R122, R122, 0x10000, RZ ;  /* 0x000100007a7a7824 */ /* 0x000fe200078e00ff */
[----:B------:R-:W-:Y:S01]  /*3e10*/  LOP3.LUT R50, R120, 0xffff0000, RZ, 0xc0, !PT ;  /* 0xffff000078327812 */ /* 0x000fe200078ec0ff */
[----:B------:R-:W-:Y:S01]  /*3e20*/  FMUL.FTZ R56, R49, R54 ;  /* 0x0000003631387220 */ /* 0x000fe20000410000 */
[----:B------:R-:W-:Y:S01]  /*3e30*/  LOP3.LUT R47, R34, 0xffff0000, RZ, 0xc0, !PT ;  /* 0xffff0000222f7812 */ /* 0x000fe200078ec0ff */
[----:B------:R-:W-:Y:S01]  /*3e40*/  IMAD.U32 R48, R123, 0x10000, RZ ;  /* 0x000100007b307824 */ /* 0x000fe200078e00ff */
[----:B------:R-:W-:Y:S01]  /*3e50*/  LOP3.LUT R34, R35, 0xffff0000, RZ, 0xc0, !PT ;  /* 0xffff000023227812 */ /* 0x000fe200078ec0ff */
[-C--:B------:R-:W-:Y:S01]  /*3e60*/  FMUL.FTZ R53, R49, R50.reuse ;  /* 0x0000003231357220 */ /* 0x080fe20000410000 */
[----:B------:R-:W-:Y:S01]  /*3e70*/  LOP3.LUT R49, R32, 0xffff0000, RZ, 0xc0, !PT ;  /* 0xffff000020317812 */ /* 0x000fe200078ec0ff */
[----:B------:R-:W-:Y:S01]  /*3e80*/  FFMA.FTZ R32, R51, R50, -R56 ;  /* 0x0000003233207223 */ /* 0x000fe20000010838 */
[----:B------:R-:W-:Y:S01]  /*3e90*/  FMUL.FTZ R55, R47, R48 ;  /* 0x000000302f377220 */ /* 0x000fe20000410000 */
[----:B------:R-:W-:Y:S01]  /*3ea0*/  FFMA.FTZ R51, R51, R54, R53 ;  /* 0x0000003633337223 */ /* 0x000fe20000010035 */
[-C--:B------:R-:W-:Y:S01]  /*3eb0*/  FMUL.FTZ R53, R47, R52.reuse ;  /* 0x000000342f357220 */ /* 0x080fe20000410000 */
[----:B------:R-:W-:Y:S01]  /*3ec0*/  LOP3.LUT R123, R123, 0xffff0000, RZ, 0xc0, !PT ;  /* 0xffff00007b7b7812 */ /* 0x000fe200078ec0ff */
[----:B------:R-:W-:Y:S01]  /*3ed0*/  FFMA.FTZ R47, R46, R52, -R55 ;  /* 0x000000342e2f7223 */ /* 0x000fe20000010837 */
[----:B------:R-:W-:Y:S01]  /*3ee0*/  LOP3.LUT R121, R121, 0xffff0000, RZ, 0xc0, !PT ;  /* 0xffff000079797812 */ /* 0x000fe200078ec0ff */
[----:B------:R-:W-:-:S02]  /*3ef0*/  IMAD.U32 R120, R120, 0x10000, RZ ;  /* 0x0001000078787824 */ /* 0x000fc400078e00ff */
[----:B------:R-:W-:Y:S01]  /*3f00*/  FFMA.FTZ R46, R46, R48, R53 ;  /* 0x000000302e2e7223 */ /* 0x000fe20000010035 */
[C---:B------:R-:W-:Y:S01]  /*3f10*/  FMUL.FTZ R48, R34.reuse, R123 ;  /* 0x0000007b22307220 */ /* 0x040fe20000410000 */
[----:B------:R-:W-:Y:S02]  /*3f20*/  IMAD.U32 R35, R35, 0x10000, RZ ;  /* 0x0001000023237824 */ /* 0x000fe400078e00ff */
[-C--:B------:R-:W-:Y:S01]  /*3f30*/  FMUL.FTZ R50, R34, R121.reuse ;  /* 0x0000007922327220 */ /* 0x080fe20000410000 */
[C---:B------:R-:W-:Y:S01]  /*3f40*/  FMUL.FTZ R34, R49.reuse, R122 ;  /* 0x0000007a31227220 */ /* 0x040fe20000410000 */
[-C--:B------:R-:W-:Y:S01]  /*3f50*/  FMUL.FTZ R49, R49, R120.reuse ;  /* 0x0000007831317220 */ /* 0x080fe20000410000 */
[C---:B------:R-:W-:Y:S01]  /*3f60*/  FFMA.FTZ R48, R35.reuse, R121, -R48 ;  /* 0x0000007923307223 */ /* 0x040fe20000010830 */
[----:B------:R-:W-:Y:S01]  /*3f70*/  FFMA.FTZ R35, R35, R123, R50 ;  /* 0x0000007b23237223 */ /* 0x000fe20000010032 */
[C---:B------:R-:W-:Y:S01]  /*3f80*/  FFMA.FTZ R34, R33.reuse, R120, -R34 ;  /* 0x0000007821227223 */ /* 0x040fe20000010822 */
[----:B------:R-:W-:Y:S01]  /*3f90*/  FFMA.FTZ R49, R33, R122, R49 ;  /* 0x0000007a21317223 */ /* 0x000fe20000010031 */
[----:B------:R-:W-:-:S02]  /*3fa0*/  F2FP.BF16.F32.PACK_AB R46, R46, R47 ;  /* 0x0000002f2e2e723e */ /* 0x000fc400000010ff */
[----:B------:R-:W-:Y:S02]  /*3fb0*/  F2FP.BF16.F32.PACK_AB R33, R51, R32 ;  /* 0x000000203321723e */ /* 0x000fe400000010ff */
[----:B------:R-:W-:Y:S01]  /*3fc0*/  F2FP.BF16.F32.PACK_AB R32, R49, R34 ;  /* 0x000000223120723e */ /* 0x000fe200000010ff */
[----:B------:R-:W-:Y:S01]  /*3fd0*/  IMAD.MOV.U32 R34, RZ, RZ, R46 ;  /* 0x000000ffff227224 */ /* 0x000fe200078e002e */
[----:B------:R-:W-:-:S07]  /*3fe0*/  F2FP.BF16.F32.PACK_AB R35, R35, R48 ;  /* 0x000000302323723e */ /* 0x000fce00000010ff */
.L_x_340:
[----:B------:R-:W-:Y:S05]  /*3ff0*/  BSYNC B2 ;  /* 0x0000000000027941 */ /* 0x000fea0003800000 */
.L_x_339:
[----:B--2---:R4:W-:Y:S02]  /*4000*/  STG.E.128 desc[UR60][R36.64+0x60], R32 ;  /* 0x0000602024007986 */ /* 0x0049e4000c101d3c */
.L_x_338:
[----:B------:R-:W-:Y:S05]  /*4010*/  BSYNC B1 ;  /* 0x0000000000017941 */ /* 0x000fea0003800000 */
.L_x_337:
[----:B------:R-:W-:Y:S01]  /*4020*/  ISETP.NE.AND P4, PT, R14, RZ, PT ;  /* 0x000000ff0e00720c */ /* 0x000fe20003f85270 */
[----:B------:R-:W-:-:S12]  /*4030*/  BSSY B1, `(.L_x_341) ;  /* 0x0000036000017945 */ /* 0x000fd80003800000 */
[----:B------:R-:W-:Y:S05]  /*4040*/  @!P4 BRA `(.L_x_342) ;  /* 0x0000000000d0c947 */ /* 0x000fea0003800000 */
[----:B-1234-:R1:W2:Y:S01]  /*4050*/  LDS.128 R32, [R81+0x1b000] ;  /* 0x01b0000051207984 */ /* 0x01e2a20000000c00 */
[----:B------:R-:W-:Y:S01]  /*4060*/  VIADD R46, R16, 0x20 ;  /* 0x00000020102e7836 */ /* 0x000fe20000000000 */
[----:B------:R-:W-:Y:S04]  /*4070*/  BSSY B2, `(.L_x_343) ;  /* 0x0000030000027945 */ /* 0x000fe80003800000 */
[----:B------:R-:W-:-:S13]  /*4080*/  ISETP.GE.AND P4, PT, R46, R105, PT ;  /* 0x000000692e00720c */ /* 0x000fda0003f86270 */
[----:B-1----:R-:W-:Y:S05]  /*4090*/  @P4 BRA `(.L_x_344) ;  /* 0x0000000000b44947 */ /* 0x002fea0003800000 */
[----:B------:R-:W-:Y:S02]  /*40a0*/  SHF.R.U64 R47, R44, 0x10, R45 ;  /* 0x000000102c2f7819 */ /* 0x000fe4000000122d */
[----:B------:R-:W-:Y:S02]  /*40b0*/  SHF.R.U64 R49, R42, 0x10, R43 ;  /* 0x000000102a317819 */ /* 0x000fe4000000122b */
[----:B------:R-:W-:Y:S02]  /*40c0*/  SHF.R.U32.HI R44, RZ, 0x10, R45 ;  /* 0x00000010ff2c7819 */ /* 0x000fe4000001162d */
[----:B------:R-:W-:Y:S01]  /*40d0*/  SHF.R.U32.HI R46, RZ, 0x10, R43 ;  /* 0x00000010ff2e7819 */ /* 0x000fe2000001162b */
[----:B--2---:R-:W-:Y:S01]  /*40e0*/  IMAD.U32 R43, R34, 0x10000, RZ ;  /* 0x00010000222b7824 */ /* 0x004fe200078e00ff */
[----:B------:R-:W-:Y:S02]  /*40f0*/  PRMT R118, R118, 0x5410, R47 ;  /* 0x0000541076767816 */ /* 0x000fe4000000002f */
[----:B------:R-:W-:-:S02]  /*4100*/  PRMT R116, R116, 0x5410, R49 ;  /* 0x0000541074747816 */ /* 0x000fc40000000031 */
[----:B------:R-:W-:Y:S02]  /*4110*/  PRMT R119, R119, 0x5410, R44 ;  /* 0x0000541077777816 */ /* 0x000fe4000000002c */
[----:B------:R-:W-:Y:S02]  /*4120*/  PRMT R117, R117, 0x5410, R46 ;  /* 0x0000541075757816 */ /* 0x000fe4000000002e */
[----:B------:R-:W-:Y:S01]  /*4130*/  LOP3.LUT R44, R33, 0xffff0000, RZ, 0xc0, !PT ;  /* 0xffff0000212c7812 */ /* 0x000fe200078ec0ff */
[----:B------:R-:W-:Y:S01]  /*4140*/  IMAD.U32 R50, R119, 0x10000, RZ ;  /* 0x0001000077327824 */ /* 0x000fe200078e00ff */
[----:B------:R-:W-:Y:S01]  /*4150*/  LOP3.LUT R47, R118, 0xffff0000, RZ, 0xc0, !PT ;  /* 0xffff0000762f7812 */ /* 0x000fe200078ec0ff */
[----:B------:R-:W-:Y:S01]  /*4160*/  IMAD.U32 R48, R117, 0x10000, RZ ;  /* 0x0001000075307824 */ /* 0x000fe200078e00ff */
[----:B------:R-:W-:Y:S01]  /*4170*/  LOP3.LUT R46, R116, 0xffff0000, RZ, 0xc0, !PT ;  /* 0xffff0000742e7812 */ /* 0x000fe200078ec0ff */
[----:B------:R-:W-:Y:S01]  /*4180*/  IMAD.U32 R118, R118, 0x10000, RZ ;  /* 0x0001000076767824 */ /* 0x000fe200078e00ff */
[----:B------:R-:W-:Y:S01]  /*4190*/  LOP3.LUT R45, R34, 0xffff0000, RZ, 0xc0, !PT ;  /* 0xffff0000222d7812 */ /* 0x000fe200078ec0ff */
[C---:B------:R-:W-:Y:S01]  /*41a0*/  IMAD.U32 R34, R35.reuse, 0x10000, RZ ;  /* 0x0001000023227824 */ /* 0x040fe200078e00ff */
[----:B------:R-:W-:Y:S01]  /*41b0*/  LOP3.LUT R42, R35, 0xffff0000, RZ, 0xc0, !PT ;  /* 0xffff0000232a7812 */ /* 0x000fe200078ec0ff */
[----:B------:R-:W-:Y:S01]  /*41c0*/  FMUL.FTZ R52, R44, R47 ;  /* 0x0000002f2c347220 */ /* 0x000fe20000410000 */
[----:B------:R-:W-:-:S02]  /*41d0*/  IMAD.U32 R35, R33, 0x10000, RZ ;  /* 0x0001000021237824 */ /* 0x000fc400078e00ff */
[----:B------:R-:W-:Y:S01]  /*41e0*/  FMUL.FTZ R44, R44, R46 ;  /* 0x0000002e2c2c7220 */ /* 0x000fe20000410000 */
[----:B------:R-:W-:Y:S01]  /*41f0*/  FMUL.FTZ R54, R45, R50 ;  /* 0x000000322d367220 */ /* 0x000fe20000410000 */
[----:B------:R-:W-:Y:S01]  /*4200*/  LOP3.LUT R119, R119, 0xffff0000, RZ, 0xc0, !PT ;  /* 0xffff000077777812 */ /* 0x000fe200078ec0ff */
[C---:B------:R-:W-:Y:S02]  /*4210*/  IMAD.U32 R33, R32.reuse, 0x10000, RZ ;  /* 0x0001000020217824 */ /* 0x040fe400078e00ff */
[----:B------:R-:W-:Y:S01]  /*4220*/  FFMA.FTZ R47, R35, R47, R44 ;  /* 0x0000002f232f7223 */ /* 0x000fe2000001002c */
[-C--:B------:R-:W-:Y:S01]  /*4230*/  FMUL.FTZ R44, R45, R48.reuse ;  /* 0x000000302d2c7220 */ /* 0x080fe20000410000 */
[----:B------:R-:W-:Y:S01]  /*4240*/  LOP3.LUT R117, R117, 0xffff0000, RZ, 0xc0, !PT ;  /* 0xffff000075757812 */ /* 0x000fe200078ec0ff */
[C---:B------:R-:W-:Y:S01]  /*4250*/  FFMA.FTZ R54, R43.reuse, R48, -R54 ;  /* 0x000000302b367223 */ /* 0x040fe20000010836 */
[----:B------:R-:W-:Y:S01]  /*4260*/  LOP3.LUT R32, R32, 0xffff0000, RZ, 0xc0, !PT ;  /* 0xffff000020207812 */ /* 0x000fe200078ec0ff */
[----:B------:R-:W-:Y:S01]  /*4270*/  FFMA.FTZ R43, R43, R50, R44 ;  /* 0x000000322b2b7223 */ /* 0x000fe2000001002c */
[----:B------:R-:W-:-:S02]  /*4280*/  IMAD.U32 R116, R116, 0x10000, RZ ;  /* 0x0001000074747824 */ /* 0x000fc400078e00ff */
[C---:B------:R-:W-:Y:S01]  /*4290*/  FMUL.FTZ R45, R42.reuse, R119 ;  /* 0x000000772a2d7220 */ /* 0x040fe20000410000 */
[-C--:B------:R-:W-:Y:S01]  /*42a0*/  FMUL.FTZ R44, R42, R117.reuse ;  /* 0x000000752a2c7220 */ /* 0x080fe20000410000 */
[----:B------:R-:W-:Y:S01]  /*42b0*/  FFMA.FTZ R52, R35, R46, -R52 ;  /* 0x0000002e23347223 */ /* 0x000fe20000010834 */
[C---:B------:R-:W-:Y:S01]  /*42c0*/  FMUL.FTZ R42, R32.reuse, R118 ;  /* 0x00000076202a7220 */ /* 0x040fe20000410000 */
[-C--:B------:R-:W-:Y:S01]  /*42d0*/  FMUL.FTZ R35, R32, R116.reuse ;  /* 0x0000007420237220 */ /* 0x080fe20000410000 */
[C---:B------:R-:W-:Y:S01]  /*42e0*/  FFMA.FTZ R45, R34.reuse, R117, -R45 ;  /* 0x00000075222d7223 */ /* 0x040fe2000001082d */
[----:B------:R-:W-:Y:S01]  /*42f0*/  FFMA.FTZ R44, R34, R119, R44 ;  /* 0x00000077222c7223 */ /* 0x000fe2000001002c */
[C---:B------:R-:W-:Y:S01]  /*4300*/  FFMA.FTZ R42, R33.reuse, R116, -R42 ;  /* 0x00000074212a7223 */ /* 0x040fe2000001082a */
[----:B------:R-:W-:Y:S01]  /*4310*/  FFMA.FTZ R35, R33, R118, R35 ;  /* 0x0000007621237223 */ /* 0x000fe20000010023 */
[----:B------:R-:W-:Y:S02]  /*4320*/  F2FP.BF16.F32.PACK_AB R33, R47, R52 ;  /* 0x000000342f21723e */ /* 0x000fe400000010ff */
[----:B------:R-:W-:-:S02]  /*4330*/  F2FP.BF16.F32.PACK_AB R44, R44, R45 ;  /* 0x0000002d2c2c723e */ /* 0x000fc400000010ff */
[----:B------:R-:W-:Y:S02]  /*4340*/  F2FP.BF16.F32.PACK_AB R32, R35, R42 ;  /* 0x0000002a2320723e */ /* 0x000fe400000010ff */
[----:B------:R-:W-:Y:S01]  /*4350*/  F2FP.BF16.F32.PACK_AB R34, R43, R54 ;  /* 0x000000362b22723e */ /* 0x000fe200000010ff */
[----:B------:R-:W-:-:S07]  /*4360*/  IMAD.MOV.U32 R35, RZ, RZ, R44 ;  /* 0x000000ffff237224 */ /* 0x000fce00078e002c */
.L_x_344:
[----:B------:R-:W-:Y:S05]  /*4370*/  BSYNC B2 ;  /* 0x0000000000027941 */ /* 0x000fea0003800000 */
.L_x_343:
[----:B--2---:R1:W-:Y:S02]  /*4380*/  STG.E.128 desc[UR60][R36.64+0x80], R32 ;  /* 0x0000802024007986 */ /* 0x0043e4000c101d3c */
.L_x_342:
[----:B------:R-:W-:Y:S05]  /*4390*/  BSYNC B1 ;  /* 0x0000000000017941 */ /* 0x000fea0003800000 */
.L_x_341:
[----:B------:R-:W-:-:S13]  /*43a0*/  ISETP.NE.AND P4, PT, R15, RZ, PT ;  /* 0x000000ff0f00720c */ /* 0x000fda0003f85270 */
[----:B------:R-:W-:Y:S05]  /*43b0*/  @!P4 BRA `(.L_x_324) ;  /* 0x000000240098c947 */ /* 0x000fea0003800000 */
[----:B-1234-:R1:W2:Y:S01]  /*43c0*/  LDS.128 R32, [R21+0x1b000] ;  /* 0x01b0000015207984 */ /* 0x01e2a20000000c00 */
[----:B------:R-:W-:Y:S01]  /*43d0*/  VIADD R42, R16, 0x28 ;  /* 0x00000028102a7836 */ /* 0x000fe20000000000 */
[----:B------:R-:W-:Y:S04]  /*43e0*/  BSSY B1, `(.L_x_345) ;  /* 0x0000031000017945 */ /* 0x000fe80003800000 */
[----:B------:R-:W-:-:S13]  /*43f0*/  ISETP.GE.AND P4, PT, R42, R105, PT ;  /* 0x000000692a00720c */ /* 0x000fda0003f86270 */
[----:B-1----:R-:W-:Y:S05]  /*4400*/  @P4 BRA `(.L_x_346) ;  /* 0x0000000000b84947 */ /* 0x002fea0003800000 */
[----:B------:R-:W-:Y:S02]  /*4410*/  SHF.R.U32.HI R42, RZ, 0x10, R41 ;  /* 0x00000010ff2a7819 */ /* 0x000fe40000011629 */
[----:B------:R-:W-:Y:S02]  /*4420*/  SHF.R.U32.HI R44, RZ, 0x10, R39 ;  /* 0x00000010ff2c7819 */ /* 0x000fe40000011627 */
[----:B------:R-:W-:Y:S01]  /*4430*/  SHF.R.U64 R43, R40, 0x10, R41 ;  /* 0x00000010282b7819 */ /* 0x000fe20000001229 */
[----:B--2---:R-:W-:Y:S01]  /*4440*/  IMAD.U32 R40, R35, 0x10000, RZ ;  /* 0x0001000023287824 */ /* 0x004fe200078e00ff */
[----:B------:R-:W-:Y:S02]  /*4450*/  PRMT R115, R115, 0x5410, R42 ;  /* 0x0000541073737816 */ /* 0x000fe4000000002a */
[----:B------:R-:W-:Y:S01]  /*4460*/  SHF.R.U64 R46, R38, 0x10, R39 ;  /* 0x00000010262e7819 */ /* 0x000fe20000001227 */
[----:B------:R-:W-:Y:S01]  /*4470*/  IMAD.U32 R38, R34, 0x10000, RZ ;  /* 0x0001000022267824 */ /* 0x000fe200078e00ff */
[----:B------:R-:W-:Y:S01]  /*4480*/  PRMT R113, R113, 0x5410, R44 ;  /* 0x0000541071717816 */ /* 0x000fe2000000002c */
[----:B------:R-:W-:Y:S01]  /*4490*/  IMAD.U32 R45, R115, 0x10000, RZ ;  /* 0x00010000732d7824 */ /* 0x000fe200078e00ff */
[----:B------:R-:W-:-:S02]  /*44a0*/  PRMT R114, R114, 0x5410, R43 ;  /* 0x0000541072727816 */ /* 0x000fc4000000002b */
[----:B------:R-:W-:Y:S01]  /*44b0*/  LOP3.LUT R39, R34, 0xffff0000, RZ, 0xc0, !PT ;  /* 0xffff000022277812 */ /* 0x000fe200078ec0ff */
[----:B------:R-:W-:Y:S01]  /*44c0*/  IMAD.U32 R43, R113, 0x10000, RZ ;  /* 0x00010000712b7824 */ /* 0x000fe200078e00ff */
[----:B------:R-:W-:Y:S01]  /*44d0*/  LOP3.LUT R41, R35, 0xffff0000, RZ, 0xc0, !PT ;  /* 0xffff000023297812 */ /* 0x000fe200078ec0ff */
[----:B------:R-:W-:Y:S01]  /*44e0*/  IMAD.U32 R34, R33, 0x10000, RZ ;  /* 0x0001000021227824 */ /* 0x000fe200078e00ff */
[----:B------:R-:W-:Y:S01]  /*44f0*/  PRMT R111, R111, 0x5410, R46 ;  /* 0x000054106f6f7816 */ /* 0x000fe2000000002e */
[----:B------:R-:W-:Y:S01]  /*4500*/  FMUL.FTZ R49, R39, R45 ;  /* 0x0000002d27317220 */ /* 0x000fe20000410000 */
[----:B------:R-:W-:Y:S01]  /*4510*/  LOP3.LUT R35, R33, 0xffff0000, RZ, 0xc0, !PT ;  /* 0xffff000021237812 */ /* 0x000fe200078ec0ff */
[-C--:B------:R-:W-:Y:S01]  /*4520*/  FMUL.FTZ R39, R39, R43.reuse ;  /* 0x0000002b27277220 */ /* 0x080fe20000410000 */
[----:B------:R-:W-:Y:S01]  /*4530*/  LOP3.LUT R44, R114, 0xffff0000, RZ, 0xc0, !PT ;  /* 0xffff0000722c7812 */ /* 0x000fe200078ec0ff */
[----:B------:R-:W-:Y:S01]  /*4540*/  IMAD.U32 R33, R32, 0x10000, RZ ;  /* 0x0001000020217824 */ /* 0x000fe200078e00ff */
[----:B------:R-:W-:Y:S01]  /*4550*/  LOP3.LUT R42, R111, 0xffff0000, RZ, 0xc0, !PT ;  /* 0xffff00006f2a7812 */ /* 0x000fe200078ec0ff */
[----:B------:R-:W-:Y:S01]  /*4560*/  FFMA.FTZ R49, R38, R43, -R49 ;  /* 0x0000002b26317223 */ /* 0x000fe20000010831 */
[----:B------:R-:W-:Y:S01]  /*4570*/  LOP3.LUT R115, R115, 0xffff0000, RZ, 0xc0, !PT ;  /* 0xffff000073737812 */ /* 0x000fe200078ec0ff */
[----:B------:R-:W-:Y:S01]  /*4580*/  FMUL.FTZ R47, R35, R44 ;  /* 0x0000002c232f7220 */ /* 0x000fe20000410000 */
[----:B------:R-:W-:Y:S01]  /*4590*/  LOP3.LUT R113, R113, 0xffff0000, RZ, 0xc0, !PT ;  /* 0xffff000071717812 */ /* 0x000fe200078ec0ff */
[-C--:B------:R-:W-:Y:S01]  /*45a0*/  FMUL.FTZ R35, R35, R42.reuse ;  /* 0x0000002a23237220 */ /* 0x080fe20000410000 */
[----:B------:R-:W-:Y:S01]  /*45b0*/  LOP3.LUT R32, R32, 0xffff0000, RZ, 0xc0, !PT ;  /* 0xffff000020207812 */ /* 0x000fe200078ec0ff */
[----:B------:R-:W-:Y:S01]  /*45c0*/  FFMA.FTZ R47, R34, R42, -R47 ;  /* 0x0000002a222f7223 */ /* 0x000fe2000001082f */
[----:B------:R-:W-:Y:S01]  /*45d0*/  FFMA.FTZ R38, R38, R45, R39 ;  /* 0x0000002d26267223 */ /* 0x000fe20000010027 */
[----:B------:R-:W-:-:S02]  /*45e0*/  IMAD.U32 R114, R114, 0x10000, RZ ;  /* 0x0001000072727824 */ /* 0x000fc400078e00ff */
[----:B------:R-:W-:Y:S01]  /*45f0*/  FMUL.FTZ R39, R41, R115 ;  /* 0x0000007329277220 */ /* 0x000fe20000410000 */
[----:B------:R-:W-:Y:S02]  /*4600*/  IMAD.U32 R111, R111, 0x10000, RZ ;  /* 0x000100006f6f7824 */ /* 0x000fe400078e00ff */
[----:B------:R-:W-:Y:S01]  /*4610*/  FMUL.FTZ R42, R41, R113 ;  /* 0x00000071292a7220 */ /* 0x000fe20000410000 */
[----:B------:R-:W-:Y:S01]  /*4620*/  FFMA.FTZ R44, R34, R44, R35 ;  /* 0x0000002c222c7223 */ /* 0x000fe20000010023 */
[CC--:B------:R-:W-:Y:S01]  /*4630*/  FMUL.FTZ R34, R32.reuse, R114.reuse ;  /* 0x0000007220227220 */ /* 0x0c0fe20000410000 */
[----:B------:R-:W-:Y:S01]  /*4640*/  FMUL.FTZ R35, R32, R111 ;  /* 0x0000006f20237220 */ /* 0x000fe20000410000 */
        /* <DEDUP_REMOVED lines=8> */
[----:B------:R-:W-:Y:S01]  /*46d0*/  F2FP.BF16.F32.PACK_AB R33, R44, R47 ;  /* 0x0000002f2c21723e */ /* 0x000fe200000010ff */
[----:B------:R-:W-:-:S07]  /*46e0*/  IMAD.MOV.U32 R35, RZ, RZ, R39 ;  /* 0x000000ffff237224 */ /* 0x000fce00078e0027 */
.L_x_346:
[----:B------:R-:W-:Y:S05]  /*46f0*/  BSYNC B1 ;  /* 0x0000000000017941 */ /* 0x000fea0003800000 */
.L_x_345:
[----:B--2---:R1:W-:Y:S01]  /*4700*/  STG.E.128 desc[UR60][R36.64+0xa0], R32 ;  /* 0x0000a02024007986 */ /* 0x0043e2000c101d3c */
[----:B------:R-:W-:Y:S05]  /*4710*/  BRA `(.L_x_324) ;  /* 0x0000002000c07947 */ /* 0x000fea0003800000 */
.L_x_318:
        /* <DEDUP_REMOVED lines=15> */
[----:B------:R-:W2:Y:S04]  /*4810*/  LDL R63, [R1+0x2c] ;  /* 0x00002c00013f7983 */ /* 0x000ea80000100800 */
[----:B------:R-:W3:Y:S01]  /*4820*/  LDL R62, [R1+0x34] ;  /* 0x00003400013e7983 */ /* 0x000ee20000100800 */
[----:B------:R-:W-:Y:S01]  /*4830*/  IADD3 R58, P3, R70, R58, RZ ;  /* 0x0000003a463a7210 */ /* 0x000fe20007f7e0ff */
[----:B------:R-:W-:Y:S01]  /*4840*/  ULDC.64 UR4, c[0x0][0x3c8] ;  /* 0x0000f20000047ab9 */ /* 0x000fe20000000a00 */
[----:B------:R-:W-:Y:S02]  /*4850*/  CS2R R42, SRZ ;  /* 0x00000000002a7805 */ /* 0x000fe4000001ff00 */
[----:B------:R-:W-:Y:S02]  /*4860*/  CS2R R40, SRZ ;  /* 0x0000000000287805 */ /* 0x000fe4000001ff00 */
[----:B------:R-:W-:Y:S01]  /*4870*/  CS2R R54, SRZ ;  /* 0x0000000000367805 */ /* 0x000fe2000001ff00 */
[----:B------:R-:W-:Y:S01]  /*4880*/  IMAD.X R33, R20, 0x1, R84, P3 ;  /* 0x0000000114217824 */ /* 0x000fe200018e0654 */
[----:B------:R-:W-:-:S02]  /*4890*/  IADD3 R20, P3, R64, R56, RZ ;  /* 0x0000003840147210 */ /* 0x000fc40007f7e0ff */
[----:B------:R-:W-:-:S03]  /*48a0*/  CS2R R52, SRZ ;  /* 0x0000000000347805 */ /* 0x000fc6000001ff00 */
[----:B------:R-:W-:Y:S01]  /*48b0*/  IMAD.X R89, R89, 0x1, R85, P3 ;  /* 0x0000000159597824 */ /* 0x000fe200018e0655 */
[----:B------:R-:W-:-:S04]  /*48c0*/  LEA R56, P3, R58, UR4, 0x1 ;  /* 0x000000043a387c11 */ /* 0x000fc8000f8608ff */
[----:B------:R-:W-:Y:S01]  /*48d0*/  LEA.HI.X R57, R58, UR5, R33, 0x1, P3 ;  /* 0x000000053a397c11 */ /* 0x000fe200098f0c21 */
[----:B------:R-:W-:Y:S02]  /*48e0*/  ULDC.64 UR4, c[0x0][0x3e0] ;  /* 0x0000f80000047ab9 */ /* 0x000fe40000000a00 */
[----:B------:R-:W-:-:S04]  /*48f0*/  LEA R58, P3, R20, UR4, 0x1 ;  /* 0x00000004143a7c11 */ /* 0x000fc8000f8608ff */
[----:B------:R-:W-:Y:S02]  /*4900*/  LEA.HI.X R59, R20, UR5, R89, 0x1, P3 ;  /* 0x00000005143b7c11 */ /* 0x000fe400098f0c59 */
[----:B------:R-:W-:Y:S02]  /*4910*/  ISETP.GE.AND P3, PT, R144, R105, PT ;  /* 0x000000699000720c */ /* 0x000fe40003f66270 */
[----:B------:R-:W-:Y:S02]  /*4920*/  CS2R R38, SRZ ;  /* 0x0000000000267805 */ /* 0x000fe4000001ff00 */
[----:B------:R-:W-:Y:S02]  /*4930*/  CS2R R36, SRZ ;  /* 0x0000000000247805 */ /* 0x000fe4000001ff00 */
[----:B------:R-:W-:Y:S02]  /*4940*/  CS2R R50, SRZ ;  /* 0x0000000000327805 */ /* 0x000fe4000001ff00 */
[----:B------:R-:W-:-:S05]  /*4950*/  CS2R R48, SRZ ;  /* 0x0000000000307805 */ /* 0x000fca000001ff00 */
[----:B------:R0:W5:Y:S04]  /*4960*/  @!P3 LDG.E.128 R40, desc[UR60][R56.64] ;  /* 0x0000003c3828b981 */ /* 0x000168000c1e1d00 */
[----:B------:R0:W5:Y:S01]  /*4970*/  @!P3 LDG.E.128 R52, desc[UR60][R58.64] ;  /* 0x0000003c3a34b981 */ /* 0x000162000c1e1d00 */
[----:B------:R-:W-:Y:S02]  /*4980*/  CS2R R34, SRZ ;  /* 0x0000000000227805 */ /* 0x000fe4000001ff00 */
[----:B------:R-:W-:Y:S02]  /*4990*/  CS2R R32, SRZ ;  /* 0x0000000000207805 */ /* 0x000fe4000001ff00 */
[----:B------:R-:W-:Y:S02]  /*49a0*/  CS2R R46, SRZ ;  /* 0x00000000002e7805 */ /* 0x000fe4000001ff00 */
[----:B------:R-:W-:-:S02]  /*49b0*/  CS2R R44, SRZ ;  /* 0x00000000002c7805 */ /* 0x000fc4000001ff00 */
[----:B--2---:R-:W-:-:S13]  /*49c0*/  ISETP.GE.AND P3, PT, R63, R105, PT ;  /* 0x000000693f00720c */ /* 0x004fda0003f66270 */
[----:B------:R0:W5:Y:S04]  /*49d0*/  @!P3 LDG.E.128 R36, desc[UR60][R56.64+0x20] ;  /* 0x0000203c3824b981 */ /* 0x000168000c1e1d00 */
[----:B------:R0:W5:Y:S01]  /*49e0*/  @!P3 LDG.E.128 R48, desc[UR60][R58.64+0x20] ;  /* 0x0000203c3a30b981 */ /* 0x000162000c1e1d00 */
[----:B---3--:R-:W-:-:S13]  /*49f0*/  ISETP.GE.AND P3, PT, R62, R105, PT ;  /* 0x000000693e00720c */ /* 0x008fda0003f66270 */
[----:B------:R0:W5:Y:S04]  /*4a00*/  @!P3 LDG.E.128 R32, desc[UR60][R56.64+0x40] ;  /* 0x0000403c3820b981 */ /* 0x000168000c1e1d00 */
[----:B------:R0:W5:Y:S02]  /*4a10*/  @!P3 LDG.E.128 R44, desc[UR60][R58.64+0x40] ;  /* 0x0000403c3a2cb981 */ /* 0x000164000c1e1d00 */
.L_x_348:
[----:B------:R-:W-:Y:S05]  /*4a20*/  BSYNC B1 ;  /* 0x0000000000017941 */ /* 0x000fea0003800000 */
.L_x_347:
[----:B------:R-:W2:Y:S01]  /*4a30*/  LDL R20, [R1+0x48] ;  /* 0x0000480001147983 */ /* 0x000ea20000100800 */
[----:B0----5:R-:W-:Y:S02]  /*4a40*/  IMAD.MOV.U32 R56, RZ, RZ, R35 ;  /* 0x000000ffff387224 */ /* 0x021fe400078e0023 */
[----:B------:R-:W-:Y:S02]  /*4a50*/  IMAD.MOV.U32 R57, RZ, RZ, R32 ;  /* 0x000000ffff397224 */ /* 0x000fe400078e0020 */
[----:B------:R-:W-:-:S05]  /*4a60*/  IMAD.MOV.U32 R58, RZ, RZ, R33 ;  /* 0x000000ffff3a7224 */ /* 0x000fca00078e0021 */
[----:B------:R-:W-:Y:S01]  /*4a70*/  PRMT R122, R57, 0x5410, R58 ;  /* 0x00005410397a7816 */ /* 0x000fe2000000003a */
[----:B------:R-:W-:Y:S02]  /*4a80*/  IMAD.MOV.U32 R57, RZ, RZ, R36 ;  /* 0x000000ffff397224 */ /* 0x000fe400078e0024 */
[----:B------:R-:W-:-:S03]  /*4a90*/  IMAD.MOV.U32 R58, RZ, RZ, R37 ;  /* 0x000000ffff3a7224 */ /* 0x000fc600078e0025 */
[----:B------:R-:W-:Y:S01]  /*4aa0*/  PRMT R126, R126, 0x5410, R57 ;  /* 0x000054107e7e7816 */ /* 0x000fe20000000039 */
[----:B------:R-:W-:Y:S01]  /*4ab0*/  IMAD.MOV.U32 R57, RZ, RZ, R40 ;  /* 0x000000ffff397224 */ /* 0x000fe200078e0028 */
[----:B------:R-:W-:Y:S01]  /*4ac0*/  PRMT R128, R128, 0x5410, R58 ;  /* 0x0000541080807816 */ /* 0x000fe2000000003a */
[----:B------:R-:W-:-:S03]  /*4ad0*/  IMAD.MOV.U32 R58, RZ, RZ, R41 ;  /* 0x000000ffff3a7224 */ /* 0x000fc600078e0029 */
[----:B------:R-:W-:Y:S01]  /*4ae0*/  PRMT R117, R117, 0x5410, R57 ;  /* 0x0000541075757816 */ /* 0x000fe20000000039 */
[----:B------:R-:W-:Y:S01]  /*4af0*/  IMAD.MOV.U32 R57, RZ, RZ, R44 ;  /* 0x000000ffff397224 */ /* 0x000fe200078e002c */
[----:B------:R-:W-:Y:S01]  /*4b00*/  PRMT R119, R119, 0x5410, R58 ;  /* 0x0000541077777816 */ /* 0x000fe2000000003a */
[----:B------:R-:W-:-:S05]  /*4b10*/  IMAD.MOV.U32 R58, RZ, RZ, R45 ;  /* 0x000000ffff3a7224 */ /* 0x000fca00078e002d */
[----:B------:R-:W-:Y:S01]  /*4b20*/  PRMT R124, R57, 0x5410, R58 ;  /* 0x00005410397c7816 */ /* 0x000fe2000000003a */
[----:B------:R-:W-:Y:S02]  /*4b30*/  IMAD.MOV.U32 R58, RZ, RZ, R50 ;  /* 0x000000ffff3a7224 */ /* 0x000fe400078e0032 */
[----:B------:R-:W-:Y:S01]  /*4b40*/  IMAD.MOV.U32 R57, RZ, RZ, R51 ;  /* 0x000000ffff397224 */ /* 0x000fe200078e0033 */
[----:B--2---:R-:W-:Y:S01]  /*4b50*/  R2UR UR4, R20 ;  /* 0x00000000140472ca */ /* 0x004fe200000e0000 */
[----:B------:R-:W-:-:S05]  /*4b60*/  IMAD.MOV.U32 R20, RZ, RZ, R34 ;  /* 0x000000ffff147224 */ /* 0x000fca00078e0022 */
[----:B------:R-:W-:Y:S01]  /*4b70*/  PRMT R121, R20, 0x5410, R56 ;  /* 0x0000541014797816 */ /* 0x000fe20000000038 */
[----:B------:R-:W-:Y:S02]  /*4b80*/  IMAD.MOV.U32 R20, RZ, RZ, R38 ;  /* 0x000000ffff147224 */ /* 0x000fe400078e0026 */
[----:B------:R-:W-:-:S03]  /*4b90*/  IMAD.MOV.U32 R56, RZ, RZ, R39 ;  /* 0x000000ffff387224 */ /* 0x000fc600078e0027 */
[----:B------:R-:W-:Y:S01]  /*4ba0*/  PRMT R125, R125, 0x5410, R20 ;  /* 0x000054107d7d7816 */ /* 0x000fe20000000014 */
[----:B------:R-:W-:Y:S01]  /*4bb0*/  IMAD.MOV.U32 R20, RZ, RZ, R42 ;  /* 0x000000ffff147224 */ /* 0x000fe200078e002a */
[----:B------:R-:W-:Y:S01]  /*4bc0*/  PRMT R127, R56, 0x7610, R127 ;  /* 0x00007610387f7816 */ /* 0x000fe2000000007f */
[----:B------:R-:W-:Y:S01]  /*4bd0*/  IMAD.MOV.U32 R56, RZ, RZ, R43 ;  /* 0x000000ffff387224 */ /* 0x000fe200078e002b */
[----:B------:R-:W-:Y:S01]  /*4be0*/  UISETP.NE.AND UP0, UPT, UR4, 0x3, UPT ;  /* 0x000000030400788c */ /* 0x000fe2000bf05270 */
[----:B------:R-:W-:Y:S01]  /*4bf0*/  PRMT R125, R58, 0x7610, R125 ;  /* 0x000076103a7d7816 */ /* 0x000fe2000000007d */
[----:B------:R-:W-:Y:S01]  /*4c00*/  IMAD.MOV.U32 R58, RZ, RZ, R53 ;  /* 0x000000ffff3a7224 */ /* 0x000fe200078e0035 */
[----:B------:R-:W-:Y:S01]  /*4c10*/  PRMT R127, R127, 0x5410, R57 ;  /* 0x000054107f7f7816 */ /* 0x000fe20000000039 */
[----:B------:R-:W-:Y:S01]  /*4c20*/  IMAD.MOV.U32 R57, RZ, RZ, R52 ;  /* 0x000000ffff397224 */ /* 0x000fe200078e0034 */
[----:B------:R-:W-:Y:S01]  /*4c30*/  PRMT R118, R20, 0x5410, R56 ;  /* 0x0000541014767816 */ /* 0x000fe20000000038 */
[----:B------:R-:W-:Y:S01]  /*4c40*/  IMAD.MOV.U32 R20, RZ, RZ, R46 ;  /* 0x000000ffff147224 */ /* 0x000fe200078e002e */
[----:B------:R-:W-:Y:S01]  /*4c50*/  PLOP3.LUT P3, PT, PT, PT, UP0, 0x80, 0x0 ;  /* 0x000000000000781c */ /* 0x000fe20003f6f008 */
[----:B------:R-:W-:Y:S01]  /*4c60*/  IMAD.MOV.U32 R56, RZ, RZ, R47 ;  /* 0x000000ffff387224 */ /* 0x000fe200078e002f */
[----:B------:R-:W-:-:S04]  /*4c70*/  PRMT R129, R58, 0x7610, R129 ;  /* 0x000076103a817816 */ /* 0x000fc80000000081 */
[----:B------:R-:W-:Y:S01]  /*4c80*/  PRMT R123, R20, 0x5410, R56 ;  /* 0x00005410147b7816 */ /* 0x000fe20000000038 */
[----:B------:R-:W-:Y:S02]  /*4c90*/  IMAD.MOV.U32 R56, RZ, RZ, R48 ;  /* 0x000000ffff387224 */ /* 0x000fe400078e0030 */
[----:B------:R-:W-:-:S03]  /*4ca0*/  IMAD.MOV.U32 R20, RZ, RZ, R49 ;  /* 0x000000ffff147224 */ /* 0x000fc600078e0031 */
[----:B------:R-:W-:Y:S01]  /*4cb0*/  PRMT R126, R56, 0x7610, R126 ;  /* 0x00007610387e7816 */ /* 0x000fe2000000007e */
[----:B------:R-:W-:Y:S01]  /*4cc0*/  IMAD.MOV.U32 R56, RZ, RZ, R55 ;  /* 0x000000ffff387224 */ /* 0x000fe200078e0037 */
[----:B------:R-:W-:Y:S01]  /*4cd0*/  PRMT R128, R20, 0x7610, R128 ;  /* 0x0000761014807816 */ /* 0x000fe20000000080 */
[----:B------:R-:W-:-:S03]  /*4ce0*/  IMAD.MOV.U32 R20, RZ, RZ, R54 ;  /* 0x000000ffff147224 */ /* 0x000fc600078e0036 */
[----:B------:R-:W-:Y:S02]  /*4cf0*/  PRMT R119, R56, 0x7610, R119 ;  /* 0x0000761038777816 */ /* 0x000fe40000000077 */
[----:B------:R-:W-:Y:S01]  /*4d00*/  PRMT R120, R57, 0x5410, R20 ;  /* 0x0000541039787816 */ /* 0x000fe20000000014 */
[----:B------:R-:W-:Y:S06]  /*4d10*/  @!P3 BRA `(.L_x_349) ;  /* 0x000000000004b947 */ /* 0x000fec0003800000 */
[----:B------:R-:W-:Y:S01]  /*4d20*/  BPT.TRAP 0x1 ;  /* 0x000000040000795c */ /* 0x000fe20000300000 */
.L_x_349:
[----:B------:R-:W-:Y:S01]  /*4d30*/  IMAD R20, R19, 0x8, R18 ;  /* 0x0000000813147824 */ /* 0x000fe200078e0212 */
[----:B------:R-:W-:Y:S01]  /*4d40*/  SHF.L.U32 R89, R147, 0x1f, RZ ;  /* 0x0000001f93597819 */ /* 0x000fe200000006ff */
[----:B------:R-:W-:Y:S03]  /*4d50*/  BSSY B1, `(.L_x_350) ;  /* 0x0000003000017945 */ /* 0x000fe60003800000 */
[----:B------:R-:W0:Y:S02]  /*4d60*/  SYNCS.PHASECHK.TRANS64.TRYWAIT P5, [R20+URZ+0x31c90], R89 ;  /* 0x031c9059140075a7 */ /* 0x000e2400080a017f */
[----:B0-----:R-:W-:Y:S05]  /*4d70*/  @!P5 BRA `(.L_x_351) ;  /* 0x00000178009cd947 */ /* 0x001fea0003800000 */
.L_x_550:
[----:B------:R-:W-:Y:S05]  /*4d80*/  BSYNC B1 ;  /* 0x0000000000017941 */ /* 0x000fea0003800000 */
.L_x_350:
[----:B------:R-:W-:Y:S05]  /*4d90*/  @P4 BRA `(.L_x_324) ;  /* 0x0000001c00204947 */ /* 0x000fea0003800000 */
[----:B------:R-:W1:Y:S01]  /*4da0*/  LDC R111, c[0x0][0x2e4] ;  /* 0x0000b900ff6f7b82 */ /* 0x000e620000000800 */
[----:B------:R-:W-:Y:S01]  /*4db0*/  ISETP.NE.AND P4, PT, R10, RZ, PT ;  /* 0x000000ff0a00720c */ /* 0x000fe20003f85270 */
[----:B------:R-:W-:Y:S01]  /*4dc0*/  ULDC.64 UR4, c[0x0][0x2f0] ;  /* 0x0000bc0000047ab9 */ /* 0x000fe20000000a00 */
[----:B------:R-:W-:Y:S01]  /*4dd0*/  SHF.R.S32.HI R56, RZ, 0x1f, R23 ;  /* 0x0000001fff387819 */ /* 0x000fe20000011417 */
[----:B------:R-:W-:Y:S01]  /*4de0*/  IMAD.MOV.U32 R97, RZ, RZ, R96 ;  /* 0x000000ffff617224 */ /* 0x000fe200078e0060 */
[----:B------:R-:W-:Y:S01]  /*4df0*/  BSSY B1, `(.L_x_352) ;  /* 0x000008a000017945 */ /* 0x000fe20003800000 */
[----:B------:R-:W-:Y:S02]  /*4e00*/  IMAD.MOV.U32 R96, RZ, RZ, R60 ;  /* 0x000000ffff607224 */ /* 0x000fe400078e003c */
[----:B------:R-:W-:Y:S02]  /*4e10*/  IMAD R56, R56, UR4, RZ ;  /* 0x0000000438387c24 */ /* 0x000fe4000f8e02ff */
[----:B------:R-:W-:-:S04]  /*4e20*/  IMAD.WIDE.U32 R96, R23, UR4, R96 ;  /* 0x0000000417607c25 */ /* 0x000fc8000f8e0060 */
[----:B------:R-:W-:-:S04]  /*4e30*/  IMAD R113, R23, UR5, R56 ;  /* 0x0000000517717c24 */ /* 0x000fc8000f8e0238 */
[----:B------:R-:W-:Y:S02]  /*4e40*/  IMAD.IADD R113, R113, 0x1, R97 ;  /* 0x0000000171717824 */ /* 0x000fe400078e0261 */
[----:B-1----:R-:W-:Y:S01]  /*4e50*/  IMAD.IADD R114, R111, 0x1, -R106 ;  /* 0x000000016f727824 */ /* 0x002fe200078e0a6a */
[----:B------:R-:W-:Y:S06]  /*4e60*/  @!P4 BRA `(.L_x_353) ;  /* 0x000000080008c947 */ /* 0x000fec0003800000 */
[----:B------:R-:W2:Y:S04]  /*4e70*/  LDL R62, [R1+0x38] ;  /* 0x00003800013e7983 */ /* 0x000ea80000100800 */
[----:B------:R-:W3:Y:S04]  /*4e80*/  LDL R58, [R1+0x3c] ;  /* 0x00003c00013a7983 */ /* 0x000ee80000100800 */
[----:B------:R-:W4:Y:S01]  /*4e90*/  LDL R59, [R1+0x40] ;  /* 0x00004000013b7983 */ /* 0x000f220000100800 */
[----:B------:R-:W-:-:S04]  /*4ea0*/  SEL R56, R106, R114, !P0 ;  /* 0x000000726a387207 */ /* 0x000fc80004000000 */
[----:B------:R-:W-:-:S04]  /*4eb0*/  SHF.R.S32.HI R57, RZ, 0x1f, R56 ;  /* 0x0000001fff397819 */ /* 0x000fc80000011438 */
[----:B------:R-:W-:-:S04]  /*4ec0*/  LEA.HI R57, R57, R56, RZ, 0x4 ;  /* 0x0000003839397211 */ /* 0x000fc800078f20ff */
[----:B------:R-:W-:-:S04]  /*4ed0*/  SHF.R.S32.HI R56, RZ, 0x4, R57 ;  /* 0x00000004ff387819 */ /* 0x000fc80000011439 */
[----:B------:R-:W-:-:S04]  /*4ee0*/  LEA.HI.SX32 R115, R5, R56, 0x1d ;  /* 0x0000003805737211 */ /* 0x000fc800078feaff */
[----:B------:R-:W-:-:S04]  /*4ef0*/  SHF.R.S32.HI R56, RZ, 0x1f, R115 ;  /* 0x0000001fff387819 */ /* 0x000fc80000011473 */
[----:B------:R-:W-:Y:S01]  /*4f00*/  LEA.HI R57, R56, R115, RZ, 0x2 ;  /* 0x0000007338397211 */ /* 0x000fe200078f10ff */
[----:B------:R-:W-:-:S03]  /*4f10*/  IMAD.SHL.U32 R115, R115, 0x8, RZ ;  /* 0x0000000873737824 */ /* 0x000fc600078e00ff */
[----:B------:R-:W-:Y:S02]  /*4f20*/  SHF.R.S32.HI R57, RZ, 0x2, R57 ;  /* 0x00000002ff397819 */ /* 0x000fe40000011439 */
[----:B------:R-:W-:Y:S01]  /*4f30*/  ISETP.GE.AND P4, PT, R144, R105, PT ;  /* 0x000000699000720c */ /* 0x000fe20003f86270 */
[----:B------:R-:W-:Y:S01]  /*4f40*/  BSSY B2, `(.L_x_354) ;  /* 0x0000068000027945 */ /* 0x000fe20003800000 */
[----:B--2---:R-:W-:-:S04]  /*4f50*/  LOP3.LUT R56, R62, 0x18, R115, 0xf8, !PT ;  /* 0x000000183e387812 */ /* 0x004fc800078ef873 */
[----:B---3--:R-:W-:Y:S01]  /*4f60*/  LOP3.LUT R56, R56, R58, RZ, 0x3c, !PT ;  /* 0x0000003a38387212 */ /* 0x008fe200078e3cff */
[----:B----4-:R-:W-:-:S04]  /*4f70*/  IMAD R57, R57, 0x1200, R59 ;  /* 0x0000120039397824 */ /* 0x010fc800078e023b */
[----:B------:R-:W-:Y:S02]  /*4f80*/  IMAD.IADD R56, R57, 0x1, R56 ;  /* 0x0000000139387824 */ /* 0x000fe400078e0238 */
[C---:B------:R-:W-:Y:S02]  /*4f90*/  IMAD R59, R19.reuse, 0x3600, R103 ;  /* 0x00003600133b7824 */ /* 0x040fe400078e0267 */
[----:B------:R-:W-:Y:S02]  /*4fa0*/  IMAD R57, R19, 0x3600, R56 ;  /* 0x0000360013397824 */ /* 0x000fe400078e0238 */
[--C-:B------:R-:W-:Y:S02]  /*4fb0*/  IMAD R56, R59, 0x2, R18.reuse ;  /* 0x000000023b387824 */ /* 0x100fe400078e0212 */
[----:B------:R-:W-:-:S04]  /*4fc0*/  IMAD R60, R57, 0x2, R18 ;  /* 0x00000002393c7824 */ /* 0x000fc800078e0212 */
[----:B------:R-:W1:Y:S04]  /*4fd0*/  LDS.128 R56, [R56+0x16a00] ;  /* 0x016a000038387984 */ /* 0x000e680000000c00 */
[----:B------:R-:W2:Y:S01]  /*4fe0*/  LDS.128 R60, [R60+0x16a00] ;  /* 0x016a00003c3c7984 */ /* 0x000ea20000000c00 */
[----:B------:R-:W-:Y:S05]  /*4ff0*/  @P4 BRA `(.L_x_355) ;  /* 0x0000000400704947 */ /* 0x000fea0003800000 */
[--C-:B------:R-:W-:Y:S02]  /*5000*/  SHF.R.U64 R40, R40, 0x10, R41.reuse ;  /* 0x0000001028287819 */ /* 0x100fe40000001229 */
[----:B------:R-:W-:Y:S02]  /*5010*/  SHF.R.U32.HI R116, RZ, 0x10, R41 ;  /* 0x00000010ff747819 */ /* 0x000fe40000011629 */
[----:B------:R-:W-:Y:S02]  /*5020*/  PRMT R40, R117, 0x5432, R40 ;  /* 0x0000543275287816 */ /* 0x000fe40000000028 */
[----:B------:R-:W-:Y:S02]  /*5030*/  SHF.R.U32.HI R117, RZ, 0x10, R53 ;  /* 0x00000010ff757819 */ /* 0x000fe40000011635 */
[--C-:B------:R-:W-:Y:S02]  /*5040*/  SHF.R.U64 R41, R42, 0x10, R43.reuse ;  /* 0x000000102a297819 */ /* 0x100fe4000000122b */
[----:B------:R-:W-:-:S02]  /*5050*/  SHF.R.U32.HI R42, RZ, 0x10, R43 ;  /* 0x00000010ff2a7819 */ /* 0x000fc4000001162b */
[----:B------:R-:W-:Y:S02]  /*5060*/  SHF.R.U64 R43, R52, 0x10, R53 ;  /* 0x00000010342b7819 */ /* 0x000fe40000001235 */
[--C-:B------:R-:W-:Y:S02]  /*5070*/  SHF.R.U64 R52, R54, 0x10, R55.reuse ;  /* 0x0000001036347819 */ /* 0x100fe40000001237 */
[----:B------:R-:W-:Y:S02]  /*5080*/  SHF.R.U32.HI R53, RZ, 0x10, R55 ;  /* 0x00000010ff357819 */ /* 0x000fe40000011637 */
[----:B------:R-:W-:Y:S02]  /*5090*/  PRMT R117, R129, 0x5410, R117 ;  /* 0x0000541081757816 */ /* 0x000fe40000000075 */
[----:B------:R-:W-:Y:S02]  /*50a0*/  PRMT R116, R119, 0x5432, R116 ;  /* 0x0000543277747816 */ /* 0x000fe40000000074 */
[----:B------:R-:W-:-:S02]  /*50b0*/  PRMT R43, R120, 0x5410, R43 ;  /* 0x00005410782b7816 */ /* 0x000fc4000000002b */
[----:B------:R-:W-:Y:S01]  /*50c0*/  PRMT R52, R120, 0x5432, R52 ;  /* 0x0000543278347816 */ /* 0x000fe20000000034 */
[----:B--2---:R-:W-:Y:S01]  /*50d0*/  IMAD.U32 R120, R61, 0x10000, RZ ;  /* 0x000100003d787824 */ /* 0x004fe200078e00ff */
[----:B------:R-:W-:Y:S01]  /*50e0*/  PRMT R53, R119, 0x5410, R53 ;  /* 0x0000541077357816 */ /* 0x000fe20000000035 */
[----:B------:R-:W-:Y:S01]  /*50f0*/  IMAD.U32 R119, R117, 0x10000, RZ ;  /* 0x0001000075777824 */ /* 0x000fe200078e00ff */
[----:B------:R-:W-:Y:S01]  /*5100*/  PRMT R41, R118, 0x5410, R41 ;  /* 0x0000541076297816 */ /* 0x000fe20000000029 */
[----:B------:R-:W-:Y:S01]  /*5110*/  IMAD.U32 R55, R116, 0x10000, RZ ;  /* 0x0001000074377824 */ /* 0x000fe200078e00ff */
[----:B------:R-:W-:Y:S01]  /*5120*/  PRMT R42, R118, 0x5432, R42 ;  /* 0x00005432762a7816 */ /* 0x000fe2000000002a */
[----:B-1----:R-:W-:Y:S02]  /*5130*/  IMAD.U32 R118, R57, 0x10000, RZ ;  /* 0x0001000039767824 */ /* 0x002fe400078e00ff */
[----:B------:R-:W-:Y:S01]  /*5140*/  FMUL.FTZ R54, R120, R119 ;  /* 0x0000007778367220 */ /* 0x000fe20000410000 */
[----:B------:R-:W-:-:S02]  /*5150*/  LOP3.LUT R117, R117, 0xffff0000, RZ, 0xc0, !PT ;  /* 0xffff000075757812 */ /* 0x000fc400078ec0ff */
[----:B------:R-:W-:Y:S01]  /*5160*/  LOP3.LUT R61, R61, 0xffff0000, RZ, 0xc0, !PT ;  /* 0xffff00003d3d7812 */ /* 0x000fe200078ec0ff */
[-C--:B------:R-:W-:Y:S01]  /*5170*/  FFMA.FTZ R54, R118, R55.reuse, -R54 ;  /* 0x0000003776367223 */ /* 0x080fe20000010836 */
[----:B------:R-:W-:Y:S01]  /*5180*/  FMUL.FTZ R55, R120, R55 ;  /* 0x0000003778377220 */ /* 0x000fe20000410000 */
[----:B------:R-:W-:Y:S01]  /*5190*/  LOP3.LUT R116, R116, 0xffff0000, RZ, 0xc0, !PT ;  /* 0xffff000074747812 */ /* 0x000fe200078ec0ff */
[C---:B------:R-:W-:Y:S01]  /*51a0*/  IMAD.U32 R120, R63.reuse, 0x10000, RZ ;  /* 0x000100003f787824 */ /* 0x040fe200078e00ff */
[----:B------:R-:W-:Y:S01]  /*51b0*/  LOP3.LUT R63, R63, 0xffff0000, RZ, 0xc0, !PT ;  /* 0xffff00003f3f7812 */ /* 0x000fe200078ec0ff */
[----:B------:R-:W-:Y:S01]  /*51c0*/  FFMA.FTZ R55, R118, R119, R55 ;  /* 0x0000007776377223 */ /* 0x000fe20000010037 */
[----:B------:R-:W-:Y:S01]  /*51d0*/  LOP3.LUT R118, R57, 0xffff0000, RZ, 0xc0, !PT ;  /* 0xffff000039767812 */ /* 0x000fe200078ec0ff */
[CC--:B------:R-:W-:Y:S01]  /*51e0*/  FMUL.FTZ R57, R61.reuse, R117.reuse ;  /* 0x000000753d397220 */ /* 0x0c0fe20000410000 */
[-C--:B------:R-:W-:Y:S01]  /*51f0*/  FMUL.FTZ R61, R61, R116.reuse ;  /* 0x000000743d3d7220 */ /* 0x080fe20000410000 */
[C---:B------:R-:W-:Y:S01]  /*5200*/  IMAD.U32 R119, R53.reuse, 0x10000, RZ ;  /* 0x0001000035777824 */ /* 0x040fe200078e00ff */
[----:B------:R-:W-:Y:S01]  /*5210*/  LOP3.LUT R53, R53, 0xffff0000, RZ, 0xc0, !PT ;  /* 0xffff000035357812 */ /* 0x000fe200078ec0ff */
[C---:B------:R-:W-:Y:S01]  /*5220*/  FFMA.FTZ R57, R118.reuse, R116, -R57 ;  /* 0x0000007476397223 */ /* 0x040fe20000010839 */
[----:B------:R-:W-:Y:S01]  /*5230*/  FFMA.FTZ R61, R118, R117, R61 ;  /* 0x00000075763d7223 */ /* 0x000fe2000001003d */
[----:B------:R-:W-:-:S02]  /*5240*/  IMAD.U32 R118, R59, 0x10000, RZ ;  /* 0x000100003b767824 */ /* 0x000fc400078e00ff */
[----:B------:R-:W-:Y:S01]  /*5250*/  FMUL.FTZ R116, R120, R119 ;  /* 0x0000007778747220 */ /* 0x000fe20000410000 */
[----:B------:R-:W-:Y:S01]  /*5260*/  IMAD.U32 R117, R42, 0x10000, RZ ;  /* 0x000100002a757824 */ /* 0x000fe200078e00ff */
[----:B------:R-:W-:Y:S01]  /*5270*/  F2FP.BF16.F32.PACK_AB R57, R57, R54 ;  /* 0x000000363939723e */ /* 0x000fe200000010ff */
[----:B------:R-:W-:Y:S01]  /*5280*/  IMAD.U32 R54, R60, 0x10000, RZ ;  /* 0x000100003c367824 */ /* 0x000fe200078e00ff */
[----:B------:R-:W-:Y:S01]  /*5290*/  F2FP.BF16.F32.PACK_AB R61, R61, R55 ;  /* 0x000000373d3d723e */ /* 0x000fe200000010ff */
[-C--:B------:R-:W-:Y:S01]  /*52a0*/  FFMA.FTZ R116, R118, R117.reuse, -R116 ;  /* 0x0000007576747223 */ /* 0x080fe20000010874 */
[----:B------:R-:W-:Y:S01]  /*52b0*/  FMUL.FTZ R117, R120, R117 ;  /* 0x0000007578757220 */ /* 0x000fe20000410000 */
[C---:B------:R-:W-:Y:S01]  /*52c0*/  IMAD.U32 R55, R40.reuse, 0x10000, RZ ;  /* 0x0001000028377824 */ /* 0x040fe200078e00ff */
[----:B------:R-:W-:Y:S02]  /*52d0*/  LOP3.LUT R40, R40, 0xffff0000, RZ, 0xc0, !PT ;  /* 0xffff000028287812 */ /* 0x000fe400078ec0ff */
[----:B------:R-:W-:Y:S01]  /*52e0*/  FFMA.FTZ R117, R118, R119, R117 ;  /* 0x0000007776757223 */ /* 0x000fe20000010075 */
[----:B------:R-:W-:-:S02]  /*52f0*/  LOP3.LUT R118, R42, 0xffff0000, RZ, 0xc0, !PT ;  /* 0xffff00002a767812 */ /* 0x000fc400078ec0ff */
[----:B------:R-:W-:Y:S01]  /*5300*/  LOP3.LUT R42, R59, 0xffff0000, RZ, 0xc0, !PT ;  /* 0xffff00003b2a7812 */ /* 0x000fe200078ec0ff */
[CC--:B------:R-:W-:Y:S02]  /*5310*/  FMUL.FTZ R59, R63.reuse, R53.reuse ;  /* 0x000000353f3b7220 */ /* 0x0c0fe40000410000 */
[-C--:B------:R-:W-:Y:S02]  /*5320*/  FMUL.FTZ R63, R63, R118.reuse ;  /* 0x000000763f3f7220 */ /* 0x080fe40000410000 */
[C---:B------:R-:W-:Y:S02]  /*5330*/  FFMA.FTZ R59, R42.reuse, R118, -R59 ;  /* 0x000000762a3b7223 */ /* 0x040fe4000001083b */
[----:B------:R-:W-:Y:S01]  /*5340*/  FFMA.FTZ R63, R42, R53, R63 ;  /* 0x000000352a3f7223 */ /* 0x000fe2000001003f */
[C---:B------:R-:W-:Y:S01]  /*5350*/  IMAD.U32 R53, R43.reuse, 0x10000, RZ ;  /* 0x000100002b357824 */ /* 0x040fe200078e00ff */
[----:B------:R-:W-:Y:S01]  /*5360*/  LOP3.LUT R43, R43, 0xffff0000, RZ, 0xc0, !PT ;  /* 0xffff00002b2b7812 */ /* 0x000fe200078ec0ff */
[----:B------:R-:W-:Y:S01]  /*5370*/  IMAD.U32 R42, R56, 0x10000, RZ ;  /* 0x00010000382a7824 */ /* 0x000fe200078e00ff */
[----:B------:R-:W-:Y:S01]  /*5380*/  F2FP.BF16.F32.PACK_AB R59, R59, R116 ;  /* 0x000000743b3b723e */ /* 0x000fe200000010ff */
[C---:B------:R-:W-:Y:S01]  /*5390*/  FMUL.FTZ R116, R54.reuse, R53 ;  /* 0x0000003536747220 */ /* 0x040fe20000410000 */
[----:B------:R-:W-:Y:S01]  /*53a0*/  FMUL.FTZ R54, R54, R55 ;  /* 0x0000003736367220 */ /* 0x000fe20000410000 */
[----:B------:R-:W-:-:S02]  /*53b0*/  F2FP.BF16.F32.PACK_AB R63, R63, R117 ;  /* 0x000000753f3f723e */ /* 0x000fc400000010ff */
[C---:B------:R-:W-:Y:S01]  /*53c0*/  FFMA.FTZ R116, R42.reuse, R55, -R116 ;  /* 0x000000372a747223 */ /* 0x040fe20000010874 */
[----:B------:R-:W-:Y:S01]  /*53d0*/  FFMA.FTZ R54, R42, R53, R54 ;  /* 0x000000352a367223 */ /* 0x000fe20000010036 */
[----:B------:R-:W-:Y:S01]  /*53e0*/  LOP3.LUT R42, R60, 0xffff0000, RZ, 0xc0, !PT ;  /* 0xffff00003c2a7812 */ /* 0x000fe200078ec0ff */
[----:B------:R-:W-:Y:S01]  /*53f0*/  IMAD.U32 R60, R62, 0x10000, RZ ;  /* 0x000100003e3c7824 */ /* 0x000fe200078e00ff */
[----:B------:R-:W-:-:S03]  /*5400*/  LOP3.LUT R53, R56, 0xffff0000, RZ, 0xc0, !PT ;  /* 0xffff000038357812 */ /* 0x000fc600078ec0ff */
[C---:B------:R-:W-:Y:S01]  /*5410*/  FMUL.FTZ R55, R42.reuse, R43 ;  /* 0x0000002b2a377220 */ /* 0x040fe20000410000 */
[----:B------:R-:W-:-:S03]  /*5420*/  FMUL.FTZ R42, R42, R40 ;  /* 0x000000282a2a7220 */ /* 0x000fc60000410000 */
[C---:B------:R-:W-:Y:S01]  /*5430*/  FFMA.FTZ R40, R53.reuse, R40, -R55 ;  /* 0x0000002835287223 */ /* 0x040fe20000010837 */
[----:B------:R-:W-:Y:S01]  /*5440*/  FFMA.FTZ R42, R53, R43, R42 ;  /* 0x0000002b352a7223 */ /* 0x000fe2000001002a */
[C---:B------:R-:W-:Y:S01]  /*5450*/  IMAD.U32 R53, R52.reuse, 0x10000, RZ ;  /* 0x0001000034357824 */ /* 0x040fe200078e00ff */
[----:B------:R-:W-:Y:S01]  /*5460*/  LOP3.LUT R52, R52, 0xffff0000, RZ, 0xc0, !PT ;  /* 0xffff000034347812 */ /* 0x000fe200078ec0ff */
[C---:B------:R-:W-:Y:S01]  /*5470*/  IMAD.U32 R55, R41.reuse, 0x10000, RZ ;  /* 0x0001000029377824 */ /* 0x040fe200078e00ff */
[----:B------:R-:W-:Y:S01]  /*5480*/  LOP3.LUT R41, R41, 0xffff0000, RZ, 0xc0, !PT ;  /* 0xffff000029297812 */ /* 0x000fe200078ec0ff */
[----:B------:R-:W-:Y:S01]  /*5490*/  FMUL.FTZ R56, R60, R53 ;  /* 0x000000353c387220 */ /* 0x000fe20000410000 */
[----:B------:R-:W-:Y:S02]  /*54a0*/  IMAD.U32 R43, R58, 0x10000, RZ ;  /* 0x000100003a2b7824 */ /* 0x000fe400078e00ff */
[-C--:B------:R-:W-:Y:S01]  /*54b0*/  FMUL.FTZ R60, R60, R55.reuse ;  /* 0x000000373c3c7220 */ /* 0x080fe20000410000 */
[----:B------:R-:W-:Y:S01]  /*54c0*/  F2FP.BF16.F32.PACK_AB R40, R40, R116 ;  /* 0x000000742828723e */ /* 0x000fe200000010ff */
[----:B------:R-:W-:-:S02]  /*54d0*/  FFMA.FTZ R56, R43, R55, -R56 ;  /* 0x000000372b387223 */ /* 0x000fc40000010838 */
[----:B------:R-:W-:Y:S01]  /*54e0*/  FFMA.FTZ R60, R43, R53, R60 ;  /* 0x000000352b3c7223 */ /* 0x000fe2000001003c */
[----:B------:R-:W-:Y:S02]  /*54f0*/  LOP3.LUT R43, R62, 0xffff0000, RZ, 0xc0, !PT ;  /* 0xffff00003e2b7812 */ /* 0x000fe400078ec0ff */
[----:B------:R-:W-:Y:S02]  /*5500*/  LOP3.LUT R53, R58, 0xffff0000, RZ, 0xc0, !PT ;  /* 0xffff00003a357812 */ /* 0x000fe400078ec0ff */
[----:B------:R-:W-:Y:S01]  /*5510*/  F2FP.BF16.F32.PACK_AB R42, R42, R54 ;  /* 0x000000362a2a723e */ /* 0x000fe200000010ff */
[C---:B------:R-:W-:Y:S01]  /*5520*/  FMUL.FTZ R55, R43.reuse, R52 ;  /* 0x000000342b377220 */ /* 0x040fe20000410000 */
[----:B------:R-:W-:-:S03]  /*5530*/  FMUL.FTZ R43, R43, R41 ;  /* 0x000000292b2b7220 */ /* 0x000fc60000410000 */
[C---:B------:R-:W-:Y:S01]  /*5540*/  FFMA.FTZ R55, R53.reuse, R41, -R55 ;  /* 0x0000002935377223 */ /* 0x040fe20000010837 */
[----:B------:R-:W-:-:S04]  /*5550*/  FFMA.FTZ R43, R53, R52, R43 ;  /* 0x00000034352b7223 */ /* 0x000fc8000001002b */
[----:B------:R-:W-:Y:S01]  /*5560*/  F2FP.BF16.F32.PACK_AB R55, R55, R56 ;  /* 0x000000383737723e */ /* 0x000fe200000010ff */
[----:B------:R-:W-:Y:S01]  /*5570*/  IMAD.MOV.U32 R56, RZ, RZ, R40 ;  /* 0x000000ffff387224 */ /* 0x000fe200078e0028 */
[----:B------:R-:W-:Y:S01]  /*5580*/  F2FP.BF16.F32.PACK_AB R43, R43, R60 ;  /* 0x0000003c2b2b723e */ /* 0x000fe200000010ff */
[----:B------:R-:W-:Y:S02]  /*5590*/  IMAD.MOV.U32 R60, RZ, RZ, R42 ;  /* 0x000000ffff3c7224 */ /* 0x000fe400078e002a */
[----:B------:R-:W-:Y:S02]  /*55a0*/  IMAD.MOV.U32 R58, RZ, RZ, R55 ;  /* 0x000000ffff3a7224 */ /* 0x000fe400078e0037 */
[----:B------:R-:W-:-:S07]  /*55b0*/  IMAD.MOV.U32 R62, RZ, RZ, R43 ;  /* 0x000000ffff3e7224 */ /* 0x000fce00078e002b */
.L_x_355:
[----:B------:R-:W-:Y:S05]  /*55c0*/  BSYNC B2 ;  /* 0x0000000000027941 */ /* 0x000fea0003800000 */
.L_x_354:
[----:B------:R-:W-:-:S13]  /*55d0*/  ISETP.GE.AND P4, PT, R115, R111, PT ;  /* 0x0000006f7300720c */ /* 0x000fda0003f86270 */
[--C-:B------:R-:W-:Y:S02]  /*55e0*/  @!P4 SHF.R.S32.HI R43, RZ, 0x1f, R115.reuse ;  /* 0x0000001fff2bc819 */ /* 0x100fe40000011473 */
[----:B------:R-:W-:-:S04]  /*55f0*/  @!P4 IADD3 R115, P5, P6, R26, R96, R115 ;  /* 0x000000601a73c210 */ /* 0x000fc80007ebe073 */
[----:B------:R-:W-:Y:S02]  /*5600*/  @!P4 IADD3.X R43, R0, R113, R43, P5, P6 ;  /* 0x00000071002bc210 */ /* 0x000fe40002fec42b */
[----:B------:R-:W-:-:S04]  /*5610*/  IADD3 R41, P5, P6, R26, R96, R78 ;  /* 0x000000601a297210 */ /* 0x000fc80007ebe04e */
[----:B------:R-:W-:Y:S02]  /*5620*/  IADD3.X R42, R0, R113, R100, P5, P6 ;  /* 0x00000071002a7210 */ /* 0x000fe40002fec464 */
[----:B------:R-:W-:-:S04]  /*5630*/  LEA R40, P5, R41, R94, 0x1 ;  /* 0x0000005e29287211 */ /* 0x000fc800078a08ff */
[----:B------:R-:W-:Y:S02]  /*5640*/  LEA.HI.X R41, R41, R95, R42, 0x1, P5 ;  /* 0x0000005f29297211 */ /* 0x000fe400028f0c2a */
[----:B------:R-:W-:-:S03]  /*5650*/  @!P4 LEA R42, P5, R115, R94, 0x1 ;  /* 0x0000005e732ac211 */ /* 0x000fc600078a08ff */
[----:B-1----:R1:W-:Y:S01]  /*5660*/  STG.E.128 desc[UR60][R40.64], R56 ;  /* 0x0000003828007986 */ /* 0x0023e2000c101d3c */
[----:B------:R-:W-:-:S05]  /*5670*/  @!P4 LEA.HI.X R43, R115, R95, R43, 0x1, P5 ;  /* 0x0000005f732bc211 */ /* 0x000fca00028f0c2b */
[----:B--2---:R1:W-:Y:S04]  /*5680*/  @!P4 STG.E.128 desc[UR60][R42.64], R60 ;  /* 0x0000003c2a00c986 */ /* 0x0043e8000c101d3c */
.L_x_353:
[----:B------:R-:W-:Y:S05]  /*5690*/  BSYNC B1 ;  /* 0x0000000000017941 */ /* 0x000fea0003800000 */
.L_x_352:
[----:B------:R-:W-:Y:S01]  /*56a0*/  ISETP.NE.AND P4, PT, R11, RZ, PT ;  /* 0x000000ff0b00720c */ /* 0x000fe20003f85270 */
[----:B------:R-:W-:-:S12]  /*56b0*/  BSSY B1, `(.L_x_356) ;  /* 0x0000086000017945 */ /* 0x000fd80003800000 */
[----:B------:R-:W-:Y:S05]  /*56c0*/  @!P4 BRA `(.L_x_357) ;  /* 0x000000080010c947 */ /* 0x000fea0003800000 */
[----:B------:R-:W2:Y:S04]  /*56d0*/  LDL R52, [R1+0x38] ;  /* 0x0000380001347983 */ /* 0x000ea80000100800 */
[----:B-1----:R-:W3:Y:S04]  /*56e0*/  LDL R42, [R1+0x3c] ;  /* 0x00003c00012a7983 */ /* 0x002ee80000100800 */
[----:B------:R-:W4:Y:S04]  /*56f0*/  LDL R43, [R1+0x40] ;  /* 0x00004000012b7983 */ /* 0x000f280000100800 */
[----:B------:R-:W5:Y:S01]  /*5700*/  LDL R59, [R1+0x2c] ;  /* 0x00002c00013b7983 */ /* 0x000f620000100800 */
[----:B------:R-:W-:-:S04]  /*5710*/  SEL R40, R106, R114, !P1 ;  /* 0x000000726a287207 */ /* 0x000fc80004800000 */
[----:B------:R-:W-:-:S04]  /*5720*/  SHF.R.S32.HI R41, RZ, 0x1f, R40 ;  /* 0x0000001fff297819 */ /* 0x000fc80000011428 */
[----:B------:R-:W-:-:S04]  /*5730*/  LEA.HI R41, R41, R40, RZ, 0x4 ;  /* 0x0000002829297211 */ /* 0x000fc800078f20ff */
[----:B------:R-:W-:-:S04]  /*5740*/  SHF.R.S32.HI R41, RZ, 0x4, R41 ;  /* 0x00000004ff297819 */ /* 0x000fc80000011429 */
[----:B------:R-:W-:-:S04]  /*5750*/  LEA.HI.SX32 R41, R6, R41, 0x1d ;  /* 0x0000002906297211 */ /* 0x000fc800078feaff */
[----:B------:R-:W-:Y:S01]  /*5760*/  SHF.R.S32.HI R40, RZ, 0x1f, R41 ;  /* 0x0000001fff287819 */ /* 0x000fe20000011429 */
[----:B------:R-:W-:-:S03]  /*5770*/  IMAD.SHL.U32 R58, R41, 0x8, RZ ;  /* 0x00000008293a7824 */ /* 0x000fc600078e00ff */
[----:B------:R-:W-:-:S04]  /*5780*/  LEA.HI R40, R40, R41, RZ, 0x2 ;  /* 0x0000002928287211 */ /* 0x000fc800078f10ff */
[----:B------:R-:W-:Y:S02]  /*5790*/  SHF.R.S32.HI R41, RZ, 0x2, R40 ;  /* 0x00000002ff297819 */ /* 0x000fe40000011428 */
[----:B------:R-:W-:-:S04]  /*57a0*/  IADD3 R56, P4, P5, R26, R96, R8 ;  /* 0x000000601a387210 */ /* 0x000fc80007d9e008 */
[----:B------:R-:W-:Y:S01]  /*57b0*/  IADD3.X R57, R0, R113, R99, P4, P5 ;  /* 0x0000007100397210 */ /* 0x000fe200027ea463 */
        /* <DEDUP_REMOVED lines=11> */
[----:B-----5:R-:W-:-:S13]  /*5870*/  ISETP.GE.AND P4, PT, R59, R105, PT ;  /* 0x000000693b00720c */ /* 0x020fda0003f86270 */
[----:B------:R-:W-:Y:S05]  /*5880*/  @P4 BRA `(.L_x_359) ;  /* 0x0000000400744947 */ /* 0x000fea0003800000 */
[----:B------:R-:W-:Y:S01]  /*5890*/  SHF.R.U32.HI R61, RZ, 0x10, R49 ;  /* 0x00000010ff3d7819 */ /* 0x000fe20000011631 */
[----:B--2---:R-:W-:Y:S01]  /*58a0*/  IMAD.U32 R115, R53, 0x10000, RZ ;  /* 0x0001000035737824 */ /* 0x004fe200078e00ff */
[----:B------:R-:W-:Y:S01]  /*58b0*/  SHF.R.U32.HI R62, RZ, 0x10, R37 ;  /* 0x00000010ff3e7819 */ /* 0x000fe20000011625 */
[C---:B-1----:R-:W-:Y:S01]  /*58c0*/  IMAD.U32 R59, R41.reuse, 0x10000, RZ ;  /* 0x00010000293b7824 */ /* 0x042fe200078e00ff */
[C---:B------:R-:W-:Y:S02]  /*58d0*/  PRMT R61, R128.reuse, 0x5410, R61 ;  /* 0x00005410803d7816 */ /* 0x040fe4000000003d */
[----:B------:R-:W-:Y:S02]  /*58e0*/  PRMT R62, R128, 0x5432, R62 ;  /* 0x00005432803e7816 */ /* 0x000fe4000000003e */
[----:B------:R-:W-:Y:S01]  /*58f0*/  LOP3.LUT R41, R41, 0xffff0000, RZ, 0xc0, !PT ;  /* 0xffff000029297812 */ /* 0x000fe200078ec0ff */
[C---:B------:R-:W-:Y:S01]  /*5900*/  IMAD.U32 R63, R61.reuse, 0x10000, RZ ;  /* 0x000100003d3f7824 */ /* 0x040fe200078e00ff */
[----:B------:R-:W-:Y:S01]  /*5910*/  LOP3.LUT R61, R61, 0xffff0000, RZ, 0xc0, !PT ;  /* 0xffff00003d3d7812 */ /* 0x000fe200078ec0ff */
[C---:B------:R-:W-:Y:S01]  /*5920*/  IMAD.U32 R60, R62.reuse, 0x10000, RZ ;  /* 0x000100003e3c7824 */ /* 0x040fe200078e00ff */
[----:B------:R-:W-:Y:S01]  /*5930*/  LOP3.LUT R62, R62, 0xffff0000, RZ, 0xc0, !PT ;  /* 0xffff00003e3e7812 */ /* 0x000fe200078ec0ff */
[C---:B------:R-:W-:Y:S01]  /*5940*/  FMUL.FTZ R116, R115.reuse, R63 ;  /* 0x0000003f73747220 */ /* 0x040fe20000410000 */
[----:B------:R-:W-:Y:S01]  /*5950*/  SHF.R.U64 R48, R48, 0x10, R49 ;  /* 0x0000001030307819 */ /* 0x000fe20000001231 */
[-C--:B------:R-:W-:Y:S01]  /*5960*/  FMUL.FTZ R115, R115, R60.reuse ;  /* 0x0000003c73737220 */ /* 0x080fe20000410000 */
[----:B------:R-:W-:Y:S01]  /*5970*/  SHF.R.U64 R50, R50, 0x10, R51 ;  /* 0x0000001032327819 */ /* 0x000fe20000001233 */
[----:B------:R-:W-:Y:S01]  /*5980*/  FFMA.FTZ R60, R59, R60, -R116 ;  /* 0x0000003c3b3c7223 */ /* 0x000fe20000010874 */
[----:B------:R-:W-:-:S02]  /*5990*/  IMAD.U32 R116, R55, 0x10000, RZ ;  /* 0x0001000037747824 */ /* 0x000fc400078e00ff */
[----:B------:R-:W-:Y:S01]  /*59a0*/  FFMA.FTZ R59, R59, R63, R115 ;  /* 0x0000003f3b3b7223 */ /* 0x000fe20000010073 */
[----:B------:R-:W-:Y:S02]  /*59b0*/  LOP3.LUT R63, R53, 0xffff0000, RZ, 0xc0, !PT ;  /* 0xffff0000353f7812 */ /* 0x000fe400078ec0ff */
[----:B------:R-:W-:Y:S02]  /*59c0*/  LOP3.LUT R55, R55, 0xffff0000, RZ, 0xc0, !PT ;  /* 0xffff000037377812 */ /* 0x000fe400078ec0ff */
[----:B------:R-:W-:Y:S01]  /*59d0*/  PRMT R48, R126, 0x5410, R48 ;  /* 0x000054107e307816 */ /* 0x000fe20000000030 */
[CC--:B------:R-:W-:Y:S01]  /*59e0*/  FMUL.FTZ R53, R63.reuse, R61.reuse ;  /* 0x0000003d3f357220 */ /* 0x0c0fe20000410000 */
[-C--:B------:R-:W-:Y:S01]  /*59f0*/  FMUL.FTZ R63, R63, R62.reuse ;  /* 0x0000003e3f3f7220 */ /* 0x080fe20000410000 */
[----:B------:R-:W-:Y:S02]  /*5a00*/  SHF.R.U64 R38, R38, 0x10, R39 ;  /* 0x0000001026267819 */ /* 0x000fe40000001227 */
[C---:B------:R-:W-:Y:S01]  /*5a10*/  FFMA.FTZ R53, R41.reuse, R62, -R53 ;  /* 0x0000003e29357223 */ /* 0x040fe20000010835 */
[----:B------:R-:W-:Y:S01]  /*5a20*/  SHF.R.U32.HI R62, RZ, 0x10, R51 ;  /* 0x00000010ff3e7819 */ /* 0x000fe20000011633 */
[----:B------:R-:W-:Y:S01]  /*5a30*/  FFMA.FTZ R41, R41, R61, R63 ;  /* 0x0000003d29297223 */ /* 0x000fe2000001003f */
[----:B------:R-:W-:-:S02]  /*5a40*/  SHF.R.U32.HI R63, RZ, 0x10, R39 ;  /* 0x00000010ff3f7819 */ /* 0x000fc40000011627 */
[C---:B------:R-:W-:Y:S02]  /*5a50*/  PRMT R62, R127.reuse, 0x5432, R62 ;  /* 0x000054327f3e7816 */ /* 0x040fe4000000003e */
[----:B------:R-:W-:Y:S02]  /*5a60*/  PRMT R63, R127, 0x5410, R63 ;  /* 0x000054107f3f7816 */ /* 0x000fe4000000003f */
[----:B------:R-:W-:Y:S01]  /*5a70*/  SHF.R.U64 R61, R36, 0x10, R37 ;  /* 0x00000010243d7819 */ /* 0x000fe20000001225 */
[C---:B------:R-:W-:Y:S01]  /*5a80*/  IMAD.U32 R115, R62.reuse, 0x10000, RZ ;  /* 0x000100003e737824 */ /* 0x040fe200078e00ff */
[----:B------:R-:W-:Y:S01]  /*5a90*/  LOP3.LUT R62, R62, 0xffff0000, RZ, 0xc0, !PT ;  /* 0xffff00003e3e7812 */ /* 0x000fe200078ec0ff */
[----:B------:R-:W-:Y:S01]  /*5aa0*/  IMAD.U32 R36, R43, 0x10000, RZ ;  /* 0x000100002b247824 */ /* 0x000fe200078e00ff */
[C---:B------:R-:W-:Y:S01]  /*5ab0*/  LOP3.LUT R49, R63.reuse, 0xffff0000, RZ, 0xc0, !PT ;  /* 0xffff00003f317812 */ /* 0x040fe200078ec0ff */
[----:B------:R-:W-:Y:S01]  /*5ac0*/  IMAD.U32 R37, R63, 0x10000, RZ ;  /* 0x000100003f257824 */ /* 0x000fe200078e00ff */
[----:B------:R-:W-:Y:S01]  /*5ad0*/  LOP3.LUT R43, R43, 0xffff0000, RZ, 0xc0, !PT ;  /* 0xffff00002b2b7812 */ /* 0x000fe200078ec0ff */
[CC--:B------:R-:W-:Y:S01]  /*5ae0*/  FMUL.FTZ R63, R55.reuse, R62.reuse ;  /* 0x0000003e373f7220 */ /* 0x0c0fe20000410000 */
[C---:B------:R-:W-:Y:S01]  /*5af0*/  FMUL.FTZ R117, R116.reuse, R115 ;  /* 0x0000007374757220 */ /* 0x040fe20000410000 */
[----:B------:R-:W-:Y:S01]  /*5b00*/  FMUL.FTZ R55, R55, R49 ;  /* 0x0000003137377220 */ /* 0x000fe20000410000 */
[----:B------:R-:W-:Y:S01]  /*5b10*/  FMUL.FTZ R116, R116, R37 ;  /* 0x0000002574747220 */ /* 0x000fe20000410000 */
[C---:B------:R-:W-:Y:S01]  /*5b20*/  FFMA.FTZ R49, R43.reuse, R49, -R63 ;  /* 0x000000312b317223 */ /* 0x040fe2000001083f */
[----:B------:R-:W-:Y:S01]  /*5b30*/  FFMA.FTZ R37, R36, R37, -R117 ;  /* 0x0000002524257223 */ /* 0x000fe20000010875 */
[----:B------:R-:W-:Y:S01]  /*5b40*/  FFMA.FTZ R43, R43, R62, R55 ;  /* 0x0000003e2b2b7223 */ /* 0x000fe20000010037 */
[----:B------:R-:W-:Y:S01]  /*5b50*/  PRMT R55, R126, 0x5432, R61 ;  /* 0x000054327e377816 */ /* 0x000fe2000000003d */
[----:B------:R-:W-:Y:S01]  /*5b60*/  FFMA.FTZ R36, R36, R115, R116 ;  /* 0x0000007324247223 */ /* 0x000fe20000010074 */
[C---:B------:R-:W-:Y:S01]  /*5b70*/  IMAD.U32 R116, R52.reuse, 0x10000, RZ ;  /* 0x0001000034747824 */ /* 0x040fe200078e00ff */
[----:B------:R-:W-:Y:S01]  /*5b80*/  LOP3.LUT R52, R52, 0xffff0000, RZ, 0xc0, !PT ;  /* 0xffff000034347812 */ /* 0x000fe200078ec0ff */
[C---:B------:R-:W-:Y:S01]  /*5b90*/  IMAD.U32 R62, R48.reuse, 0x10000, RZ ;  /* 0x00010000303e7824 */ /* 0x040fe200078e00ff */
[----:B------:R-:W-:Y:S01]  /*5ba0*/  LOP3.LUT R48, R48, 0xffff0000, RZ, 0xc0, !PT ;  /* 0xffff000030307812 */ /* 0x000fe200078ec0ff */
[C---:B------:R-:W-:Y:S01]  /*5bb0*/  IMAD.U32 R63, R55.reuse, 0x10000, RZ ;  /* 0x00010000373f7824 */ /* 0x040fe200078e00ff */
[----:B------:R-:W-:Y:S01]  /*5bc0*/  LOP3.LUT R55, R55, 0xffff0000, RZ, 0xc0, !PT ;  /* 0xffff000037377812 */ /* 0x000fe200078ec0ff */
[----:B------:R-:W-:-:S02]  /*5bd0*/  IMAD.U32 R61, R40, 0x10000, RZ ;  /* 0x00010000283d7824 */ /* 0x000fc400078e00ff */
[----:B------:R-:W-:Y:S01]  /*5be0*/  FMUL.FTZ R115, R116, R62 ;  /* 0x0000003e74737220 */ /* 0x000fe20000410000 */
[----:B------:R-:W-:Y:S01]  /*5bf0*/  LOP3.LUT R40, R40, 0xffff0000, RZ, 0xc0, !PT ;  /* 0xffff000028287812 */ /* 0x000fe200078ec0ff */
[----:B------:R-:W-:Y:S01]  /*5c00*/  FMUL.FTZ R39, R52, R48 ;  /* 0x0000003034277220 */ /* 0x000fe20000410000 */
[----:B------:R-:W-:Y:S01]  /*5c10*/  FMUL.FTZ R116, R116, R63 ;  /* 0x0000003f74747220 */ /* 0x000fe20000410000 */
[----:B------:R-:W-:Y:S01]  /*5c20*/  FMUL.FTZ R52, R52, R55 ;  /* 0x0000003734347220 */ /* 0x000fe20000410000 */
[----:B------:R-:W-:Y:S01]  /*5c30*/  PRMT R50, R125, 0x5410, R50 ;  /* 0x000054107d327816 */ /* 0x000fe20000000032 */
[C---:B------:R-:W-:Y:S01]  /*5c40*/  FFMA.FTZ R115, R61.reuse, R63, -R115 ;  /* 0x0000003f3d737223 */ /* 0x040fe20000010873 */
[----:B------:R-:W-:Y:S01]  /*5c50*/  FFMA.FTZ R116, R61, R62, R116 ;  /* 0x0000003e3d747223 */ /* 0x000fe20000010074 */
[----:B------:R-:W-:Y:S01]  /*5c60*/  FFMA.FTZ R52, R40, R48, R52 ;  /* 0x0000003028347223 */ /* 0x000fe20000010034 */
[----:B------:R-:W-:Y:S01]  /*5c70*/  PRMT R38, R125, 0x5432, R38 ;  /* 0x000054327d267816 */ /* 0x000fe20000000026 */
[----:B------:R-:W-:-:S02]  /*5c80*/  IMAD.U32 R61, R54, 0x10000, RZ ;  /* 0x00010000363d7824 */ /* 0x000fc400078e00ff */
[----:B------:R-:W-:Y:S01]  /*5c90*/  FFMA.FTZ R39, R40, R55, -R39 ;  /* 0x0000003728277223 */ /* 0x000fe20000010827 */
[----:B------:R-:W-:Y:S01]  /*5ca0*/  IMAD.U32 R48, R50, 0x10000, RZ ;  /* 0x0001000032307824 */ /* 0x000fe200078e00ff */
[----:B------:R-:W-:Y:S01]  /*5cb0*/  LOP3.LUT R54, R54, 0xffff0000, RZ, 0xc0, !PT ;  /* 0xffff000036367812 */ /* 0x000fe200078ec0ff */
[C---:B------:R-:W-:Y:S01]  /*5cc0*/  IMAD.U32 R51, R38.reuse, 0x10000, RZ ;  /* 0x0001000026337824 */ /* 0x040fe200078e00ff */
[----:B------:R-:W-:Y:S01]  /*5cd0*/  LOP3.LUT R63, R38, 0xffff0000, RZ, 0xc0, !PT ;  /* 0xffff0000263f7812 */ /* 0x000fe200078ec0ff */
[C---:B------:R-:W-:Y:S02]  /*5ce0*/  IMAD.U32 R40, R42.reuse, 0x10000, RZ ;  /* 0x000100002a287824 */ /* 0x040fe400078e00ff */
[CC--:B------:R-:W-:Y:S01]  /*5cf0*/  FMUL.FTZ R55, R61.reuse, R48.reuse ;  /* 0x000000303d377220 */ /* 0x0c0fe20000410000 */
[-C--:B------:R-:W-:Y:S01]  /*5d00*/  FMUL.FTZ R61, R61, R51.reuse ;  /* 0x000000333d3d7220 */ /* 0x080fe20000410000 */
[----:B------:R-:W-:Y:S02]  /*5d10*/  LOP3.LUT R42, R42, 0xffff0000, RZ, 0xc0, !PT ;  /* 0xffff00002a2a7812 */ /* 0x000fe400078ec0ff */
[----:B------:R-:W-:Y:S01]  /*5d20*/  FFMA.FTZ R55, R40, R51, -R55 ;  /* 0x0000003328377223 */ /* 0x000fe20000010837 */
[----:B------:R-:W-:Y:S01]  /*5d30*/  LOP3.LUT R51, R50, 0xffff0000, RZ, 0xc0, !PT ;  /* 0xffff000032337812 */ /* 0x000fe200078ec0ff */
[----:B------:R-:W-:Y:S01]  /*5d40*/  FFMA.FTZ R61, R40, R48, R61 ;  /* 0x00000030283d7223 */ /* 0x000fe2000001003d */
[----:B------:R-:W-:-:S02]  /*5d50*/  F2FP.BF16.F32.PACK_AB R53, R53, R60 ;  /* 0x0000003c3535723e */ /* 0x000fc400000010ff */
[----:B------:R-:W-:Y:S01]  /*5d60*/  F2FP.BF16.F32.PACK_AB R37, R49, R37 ;  /* 0x000000253125723e */ /* 0x000fe200000010ff */
[C---:B------:R-:W-:Y:S01]  /*5d70*/  FMUL.FTZ R117, R54.reuse, R51 ;  /* 0x0000003336757220 */ /* 0x040fe20000410000 */
[----:B------:R-:W-:Y:S01]  /*5d80*/  FMUL.FTZ R54, R54, R63 ;  /* 0x0000003f36367220 */ /* 0x000fe20000410000 */
[----:B------:R-:W-:Y:S01]  /*5d90*/  F2FP.BF16.F32.PACK_AB R59, R41, R59 ;  /* 0x0000003b293b723e */ /* 0x000fe200000010ff */
[----:B------:R-:W-:Y:S02]  /*5da0*/  IMAD.MOV.U32 R41, RZ, RZ, R53 ;  /* 0x000000ffff297224 */ /* 0x000fe400078e0035 */
[C---:B------:R-:W-:Y:S01]  /*5db0*/  FFMA.FTZ R38, R42.reuse, R63, -R117 ;  /* 0x0000003f2a267223 */ /* 0x040fe20000010875 */
[----:B------:R-:W-:Y:S01]  /*5dc0*/  FFMA.FTZ R42, R42, R51, R54 ;  /* 0x000000332a2a7223 */ /* 0x000fe20000010036 */
[----:B------:R-:W-:Y:S01]  /*5dd0*/  F2FP.BF16.F32.PACK_AB R36, R43, R36 ;  /* 0x000000242b24723e */ /* 0x000fe200000010ff */
[----:B------:R-:W-:Y:S01]  /*5de0*/  IMAD.MOV.U32 R53, RZ, RZ, R59 ;  /* 0x000000ffff357224 */ /* 0x000fe200078e003b */
[----:B------:R-:W-:Y:S01]  /*5df0*/  F2FP.BF16.F32.PACK_AB R40, R39, R115 ;  /* 0x000000732728723e */ /* 0x000fe200000010ff */
[----:B------:R-:W-:Y:S01]  /*5e00*/  IMAD.MOV.U32 R43, RZ, RZ, R37 ;  /* 0x000000ffff2b7224 */ /* 0x000fe200078e0025 */
[----:B------:R-:W-:Y:S01]  /*5e10*/  F2FP.BF16.F32.PACK_AB R38, R38, R55 ;  /* 0x000000372626723e */ /* 0x000fe200000010ff */
[----:B------:R-:W-:Y:S01]  /*5e20*/  IMAD.MOV.U32 R55, RZ, RZ, R36 ;  /* 0x000000ffff377224 */ /* 0x000fe200078e0024 */
[----:B------:R-:W-:-:S02]  /*5e30*/  F2FP.BF16.F32.PACK_AB R54, R42, R61 ;  /* 0x0000003d2a36723e */ /* 0x000fc400000010ff */
[----:B------:R-:W-:Y:S01]  /*5e40*/  F2FP.BF16.F32.PACK_AB R52, R52, R116 ;  /* 0x000000743434723e */ /* 0x000fe200000010ff */
[----:B------:R-:W-:-:S07]  /*5e50*/  IMAD.MOV.U32 R42, RZ, RZ, R38 ;  /* 0x000000ffff2a7224 */ /* 0x000fce00078e0026 */
.L_x_359:
[----:B------:R-:W-:Y:S05]  /*5e60*/  BSYNC B2 ;  /* 0x0000000000027941 */ /* 0x000fea0003800000 */
.L_x_358:
[----:B------:R-:W-:-:S13]  /*5e70*/  ISETP.GE.AND P4, PT, R58, R111, PT ;  /* 0x0000006f3a00720c */ /* 0x000fda0003f86270 */
[--C-:B------:R-:W-:Y:S02]  /*5e80*/  @!P4 SHF.R.S32.HI R36, RZ, 0x1f, R58.reuse ;  /* 0x0000001fff24c819 */ /* 0x100fe4000001143a */
[----:B------:R-:W-:-:S04]  /*5e90*/  @!P4 IADD3 R58, P5, P6, R26, R96, R58 ;  /* 0x000000601a3ac210 */ /* 0x000fc80007ebe03a */
[----:B------:R-:W-:Y:S02]  /*5ea0*/  @!P4 IADD3.X R39, R0, R113, R36, P5, P6 ;  /* 0x000000710027c210 */ /* 0x000fe40002fec424 */
[----:B------:R-:W-:-:S04]  /*5eb0*/  LEA R36, P5, R56, R94, 0x1 ;  /* 0x0000005e38247211 */ /* 0x000fc800078a08ff */
[----:B------:R-:W-:Y:S02]  /*5ec0*/  LEA.HI.X R37, R56, R95, R57, 0x1, P5 ;  /* 0x0000005f38257211 */ /* 0x000fe400028f0c39 */
[----:B------:R-:W-:-:S03]  /*5ed0*/  @!P4 LEA R38, P5, R58, R94, 0x1 ;  /* 0x0000005e3a26c211 */ /* 0x000fc600078a08ff */
[----:B-1----:R3:W-:Y:S01]  /*5ee0*/  STG.E.128 desc[UR60][R36.64], R40 ;  /* 0x0000002824007986 */ /* 0x0027e2000c101d3c */
[----:B------:R-:W-:-:S05]  /*5ef0*/  @!P4 LEA.HI.X R39, R58, R95, R39, 0x1, P5 ;  /* 0x0000005f3a27c211 */ /* 0x000fca00028f0c27 */
[----:B--2---:R3:W-:Y:S04]  /*5f00*/  @!P4 STG.E.128 desc[UR60][R38.64], R52 ;  /* 0x000000342600c986 */ /* 0x0047e8000c101d3c */
.L_x_357:
[----:B------:R-:W-:Y:S05]  /*5f10*/  BSYNC B1 ;  /* 0x0000000000017941 */ /* 0x000fea0003800000 */
.L_x_356:
[----:B------:R-:W-:-:S13]  /*5f20*/  ISETP.NE.AND P4, PT, R12, RZ, PT ;  /* 0x000000ff0c00720c */ /* 0x000fda0003f85270 */
[----:B------:R-:W-:Y:S05]  /*5f30*/  @!P4 BRA `(.L_x_324) ;  /* 0x0000000800b8c947 */ /* 0x000fea0003800000 */
[----:B---3--:R-:W2:Y:S04]  /*5f40*/  LDL R36, [R1+0x4c] ;  /* 0x00004c0001247983 */ /* 0x008ea80000100800 */
[----:B------:R-:W1:Y:S04]  /*5f50*/  LDL R39, [R1+0x38] ;  /* 0x0000380001277983 */ /* 0x000e680000100800 */
[----:B------:R-:W3:Y:S04]  /*5f60*/  LDL R38, [R1+0x40] ;  /* 0x0000400001267983 */ /* 0x000ee80000100800 */
[----:B------:R-:W4:Y:S04]  /*5f70*/  LDL R37, [R1+0x3c] ;  /* 0x00003c0001257983 */ /* 0x000f280000100800 */
[----:B------:R-:W5:Y:S01]  /*5f80*/  LDL R50, [R1+0x34] ;  /* 0x0000340001327983 */ /* 0x000f620000100800 */
[----:B------:R-:W-:Y:S01]  /*5f90*/  BSSY B1, `(.L_x_360) ;  /* 0x000007c000017945 */ /* 0x000fe20003800000 */
[----:B--2---:R-:W-:-:S02]  /*5fa0*/  LOP3.LUT P6, RZ, R36, 0x1, RZ, 0xc0, !PT ;  /* 0x0000000124ff7812 */ /* 0x004fc400078cc0ff */
[----:B------:R-:W-:Y:S01]  /*5fb0*/  IADD3 R36, P4, P5, R26, R96, R9 ;  /* 0x000000601a247210 */ /* 0x000fe20007d9e009 */
[----:B-1----:R-:W-:Y:S02]  /*5fc0*/  IMAD.MOV.U32 R40, RZ, RZ, R39 ;  /* 0x000000ffff287224 */ /* 0x002fe400078e0027 */
[----:B---3--:R-:W-:Y:S01]  /*5fd0*/  IMAD.MOV.U32 R39, RZ, RZ, R38 ;  /* 0x000000ffff277224 */ /* 0x008fe200078e0026 */
[----:B------:R-:W-:Y:S01]  /*5fe0*/  SEL R114, R106, R114, !P6 ;  /* 0x000000726a727207 */ /* 0x000fe20007000000 */
[----:B----4-:R-:W-:Y:S01]  /*5ff0*/  IMAD.MOV.U32 R38, RZ, RZ, R37 ;  /* 0x000000ffff267224 */ /* 0x010fe200078e0025 */
[----:B------:R-:W-:Y:S02]  /*6000*/  IADD3.X R37, R0, R113, R98, P4, P5 ;  /* 0x0000007100257210 */ /* 0x000fe400027ea462 */
[----:B------:R-:W-:-:S04]  /*6010*/  LEA R48, P4, R36, R94, 0x1 ;  /* 0x0000005e24307211 */ /* 0x000fc800078808ff */
[----:B------:R-:W-:Y:S02]  /*6020*/  LEA.HI.X R49, R36, R95, R37, 0x1, P4 ;  /* 0x0000005f24317211 */ /* 0x000fe400020f0c25 */
[----:B------:R-:W-:-:S04]  /*6030*/  SHF.R.S32.HI R37, RZ, 0x1f, R114 ;  /* 0x0000001fff257819 */ /* 0x000fc80000011472 */
[----:B------:R-:W-:-:S04]  /*6040*/  LEA.HI R37, R37, R114, RZ, 0x4 ;  /* 0x0000007225257211 */ /* 0x000fc800078f20ff */
[----:B------:R-:W-:-:S04]  /*6050*/  SHF.R.S32.HI R36, RZ, 0x4, R37 ;  /* 0x00000004ff247819 */ /* 0x000fc80000011425 */
[----:B------:R-:W-:-:S04]  /*6060*/  LEA.HI.SX32 R36, R7, R36, 0x1d ;  /* 0x0000002407247211 */ /* 0x000fc800078feaff */
[----:B------:R-:W-:Y:S01]  /*6070*/  SHF.R.S32.HI R37, RZ, 0x1f, R36 ;  /* 0x0000001fff257819 */ /* 0x000fe20000011424 */
[----:B------:R-:W-:-:S03]  /*6080*/  IMAD.SHL.U32 R51, R36, 0x8, RZ ;  /* 0x0000000824337824 */ /* 0x000fc600078e00ff */
[----:B------:R-:W-:Y:S02]  /*6090*/  LEA.HI R37, R37, R36, RZ, 0x2 ;  /* 0x0000002425257211 */ /* 0x000fe400078f10ff */
[----:B------:R-:W-:Y:S02]  /*60a0*/  LOP3.LUT R36, R40, 0x18, R51, 0xf8, !PT ;  /* 0x0000001828247812 */ /* 0x000fe400078ef833 */
[----:B------:R-:W-:Y:S02]  /*60b0*/  SHF.R.S32.HI R37, RZ, 0x2, R37 ;  /* 0x00000002ff257819 */ /* 0x000fe40000011425 */
[----:B------:R-:W-:-:S03]  /*60c0*/  LOP3.LUT R36, R36, R38, RZ, 0x3c, !PT ;  /* 0x0000002624247212 */ /* 0x000fc600078e3cff */
[----:B------:R-:W-:-:S04]  /*60d0*/  IMAD R37, R37, 0x1200, R39 ;  /* 0x0000120025257824 */ /* 0x000fc800078e0227 */
        /* <DEDUP_REMOVED lines=9> */
[----:B------:R-:W-:Y:S01]  /*6170*/  SHF.R.U64 R53, R32, 0x10, R33 ;  /* 0x0000001020357819 */ /* 0x000fe20000001221 */
[----:B--2---:R-:W-:Y:S01]  /*6180*/  IMAD.U32 R52, R41, 0x10000, RZ ;  /* 0x0001000029347824 */ /* 0x004fe200078e00ff */
[--C-:B------:R-:W-:Y:S01]  /*6190*/  SHF.R.U64 R32, R34, 0x10, R35.reuse ;  /* 0x0000001022207819 */ /* 0x100fe20000001223 */
[----:B------:R-:W-:Y:S01]  /*61a0*/  IMAD.U32 R58, R43, 0x10000, RZ ;  /* 0x000100002b3a7824 */ /* 0x000fe200078e00ff */
[----:B------:R-:W-:Y:S01]  /*61b0*/  SHF.R.U32.HI R34, RZ, 0x10, R35 ;  /* 0x00000010ff227819 */ /* 0x000fe20000011623 */
[----:B-1----:R-:W-:Y:S01]  /*61c0*/  IMAD.U32 R56, R39, 0x10000, RZ ;  /* 0x0001000027387824 */ /* 0x002fe200078e00ff */
[--C-:B------:R-:W-:Y:S01]  /*61d0*/  SHF.R.U64 R35, R44, 0x10, R45.reuse ;  /* 0x000000102c237819 */ /* 0x100fe2000000122d */
[----:B------:R-:W-:Y:S01]  /*61e0*/  IMAD.U32 R55, R38, 0x10000, RZ ;  /* 0x0001000026377824 */ /* 0x000fe200078e00ff */
[----:B------:R-:W-:Y:S02]  /*61f0*/  SHF.R.U32.HI R45, RZ, 0x10, R45 ;  /* 0x00000010ff2d7819 */ /* 0x000fe4000001162d */
[----:B------:R-:W-:-:S02]  /*6200*/  SHF.R.U32.HI R33, RZ, 0x10, R33 ;  /* 0x00000010ff217819 */ /* 0x000fc40000011621 */
[----:B------:R-:W-:Y:S02]  /*6210*/  PRMT R53, R122, 0x5410, R53 ;  /* 0x000054107a357816 */ /* 0x000fe40000000035 */
[----:B------:R-:W-:Y:S02]  /*6220*/  PRMT R59, R124, 0x5432, R45 ;  /* 0x000054327c3b7816 */ /* 0x000fe4000000002d */
[----:B------:R-:W-:Y:S02]  /*6230*/  PRMT R122, R122, 0x5432, R33 ;  /* 0x000054327a7a7816 */ /* 0x000fe40000000021 */
[--C-:B------:R-:W-:Y:S01]  /*6240*/  SHF.R.U64 R44, R46, 0x10, R47.reuse ;  /* 0x000000102e2c7819 */ /* 0x100fe2000000122f */
[----:B------:R-:W-:Y:S01]  /*6250*/  IMAD.U32 R45, R59, 0x10000, RZ ;  /* 0x000100003b2d7824 */ /* 0x000fe200078e00ff */
[----:B------:R-:W-:Y:S01]  /*6260*/  SHF.R.U32.HI R46, RZ, 0x10, R47 ;  /* 0x00000010ff2e7819 */ /* 0x000fe2000001162f */
[----:B------:R-:W-:Y:S01]  /*6270*/  IMAD.U32 R33, R122, 0x10000, RZ ;  /* 0x000100007a217824 */ /* 0x000fe200078e00ff */
[----:B------:R-:W-:Y:S01]  /*6280*/  PRMT R124, R124, 0x5410, R35 ;  /* 0x000054107c7c7816 */ /* 0x000fe20000000023 */
[----:B------:R-:W-:Y:S01]  /*6290*/  IMAD.U32 R47, R37, 0x10000, RZ ;  /* 0x00010000252f7824 */ /* 0x000fe200078e00ff */
[----:B------:R-:W-:Y:S01]  /*62a0*/  LOP3.LUT R54, R41, 0xffff0000, RZ, 0xc0, !PT ;  /* 0xffff000029367812 */ /* 0x000fe200078ec0ff */
[C---:B------:R-:W-:Y:S01]  /*62b0*/  FMUL.FTZ R60, R52.reuse, R45 ;  /* 0x0000002d343c7220 */ /* 0x040fe20000410000 */
[----:B------:R-:W-:Y:S01]  /*62c0*/  PRMT R44, R123, 0x5410, R44 ;  /* 0x000054107b2c7816 */ /* 0x000fe2000000002c */
[-C--:B------:R-:W-:Y:S01]  /*62d0*/  FMUL.FTZ R52, R52, R33.reuse ;  /* 0x0000002134347220 */ /* 0x080fe20000410000 */
[----:B------:R-:W-:Y:S01]  /*62e0*/  LOP3.LUT R35, R59, 0xffff0000, RZ, 0xc0, !PT ;  /* 0xffff00003b237812 */ /* 0x000fe200078ec0ff */
[----:B------:R-:W-:Y:S01]  /*62f0*/  FFMA.FTZ R33, R47, R33, -R60 ;  /* 0x000000212f217223 */ /* 0x000fe2000001083c */
[----:B------:R-:W-:Y:S01]  /*6300*/  PRMT R123, R123, 0x5432, R46 ;  /* 0x000054327b7b7816 */ /* 0x000fe2000000002e */
[----:B------:R-:W-:Y:S01]  /*6310*/  FFMA.FTZ R47, R47, R45, R52 ;  /* 0x0000002d2f2f7223 */ /* 0x000fe20000010034 */
[----:B------:R-:W-:Y:S01]  /*6320*/  PRMT R34, R121, 0x5432, R34 ;  /* 0x0000543279227816 */ /* 0x000fe20000000022 */
[----:B------:R-:W-:Y:S01]  /*6330*/  FMUL.FTZ R63, R54, R35 ;  /* 0x00000023363f7220 */ /* 0x000fe20000410000 */
[----:B------:R-:W-:Y:S01]  /*6340*/  LOP3.LUT R50, R37, 0xffff0000, RZ, 0xc0, !PT ;  /* 0xffff000025327812 */ /* 0x000fe200078ec0ff */
[----:B------:R-:W-:Y:S01]  /*6350*/  IMAD.U32 R61, R123, 0x10000, RZ ;  /* 0x000100007b3d7824 */ /* 0x000fe200078e00ff */
[----:B------:R-:W-:Y:S01]  /*6360*/  LOP3.LUT R59, R122, 0xffff0000, RZ, 0xc0, !PT ;  /* 0xffff00007a3b7812 */ /* 0x000fe200078ec0ff */
[----:B------:R-:W-:Y:S01]  /*6370*/  IMAD.U32 R45, R34, 0x10000, RZ ;  /* 0x00010000222d7824 */ /* 0x000fe200078e00ff */
[----:B------:R-:W-:Y:S01]  /*6380*/  LOP3.LUT R43, R43, 0xffff0000, RZ, 0xc0, !PT ;  /* 0xffff00002b2b7812 */ /* 0x000fe200078ec0ff */
[----:B------:R-:W-:Y:S01]  /*6390*/  IMAD.U32 R41, R40, 0x10000, RZ ;  /* 0x0001000028297824 */ /* 0x000fe200078e00ff */
[----:B------:R-:W-:Y:S01]  /*63a0*/  LOP3.LUT R52, R123, 0xffff0000, RZ, 0xc0, !PT ;  /* 0xffff00007b347812 */ /* 0x000fe200078ec0ff */
[-C--:B------:R-:W-:Y:S01]  /*63b0*/  FMUL.FTZ R105, R54, R59.reuse ;  /* 0x0000003b36697220 */ /* 0x080fe20000410000 */
[----:B------:R-:W-:Y:S01]  /*63c0*/  FFMA.FTZ R46, R50, R59, -R63 ;  /* 0x0000003b322e7223 */ /* 0x000fe2000001083f */
[C---:B------:R-:W-:Y:S01]  /*63d0*/  FMUL.FTZ R59, R58.reuse, R61 ;  /* 0x0000003d3a3b7220 */ /* 0x040fe20000410000 */
[----:B------:R-:W-:Y:S01]  /*63e0*/  FMUL.FTZ R58, R58, R45 ;  /* 0x0000002d3a3a7220 */ /* 0x000fe20000410000 */
[----:B------:R-:W-:Y:S01]  /*63f0*/  FFMA.FTZ R50, R50, R35, R105 ;  /* 0x0000002332327223 */ /* 0x000fe20000010069 */
[----:B------:R-:W-:Y:S01]  /*6400*/  LOP3.LUT R34, R34, 0xffff0000, RZ, 0xc0, !PT ;  /* 0xffff000022227812 */ /* 0x000fe200078ec0ff */
[C---:B------:R-:W-:Y:S01]  /*6410*/  FFMA.FTZ R35, R56.reuse, R45, -R59 ;  /* 0x0000002d38237223 */ /* 0x040fe2000001083b */
[----:B------:R-:W-:Y:S01]  /*6420*/  LOP3.LUT R39, R39, 0xffff0000, RZ, 0xc0, !PT ;  /* 0xffff000027277812 */ /* 0x000fe200078ec0ff */
[----:B------:R-:W-:Y:S01]  /*6430*/  FFMA.FTZ R56, R56, R61, R58 ;  /* 0x0000003d38387223 */ /* 0x000fe2000001003a */
[----:B------:R-:W-:Y:S01]  /*6440*/  FMUL.FTZ R60, R43, R52 ;  /* 0x000000342b3c7220 */ /* 0x000fe20000410000 */
[----:B------:R-:W-:-:S02]  /*6450*/  IMAD.U32 R58, R124, 0x10000, RZ ;  /* 0x000100007c3a7824 */ /* 0x000fc400078e00ff */
[-C--:B------:R-:W-:Y:S01]  /*6460*/  FMUL.FTZ R62, R43, R34.reuse ;  /* 0x000000222b3e7220 */ /* 0x080fe20000410000 */
[----:B------:R-:W-:Y:S02]  /*6470*/  IMAD.U32 R54, R53, 0x10000, RZ ;  /* 0x0001000035367824 */ /* 0x000fe400078e00ff */
[----:B------:R-:W-:Y:S01]  /*6480*/  FFMA.FTZ R34, R39, R34, -R60 ;  /* 0x0000002227227223 */ /* 0x000fe2000001083c */
[----:B------:R-:W-:Y:S02]  /*6490*/  IMAD.U32 R37, R36, 0x10000, RZ ;  /* 0x0001000024257824 */ /* 0x000fe400078e00ff */
[C---:B------:R-:W-:Y:S01]  /*64a0*/  FMUL.FTZ R60, R41.reuse, R58 ;  /* 0x0000003a293c7220 */ /* 0x040fe20000410000 */
[----:B------:R-:W-:Y:S01]  /*64b0*/  FMUL.FTZ R45, R41, R54 ;  /* 0x00000036292d7220 */ /* 0x000fe20000410000 */
[----:B------:R-:W-:Y:S01]  /*64c0*/  LOP3.LUT R40, R40, 0xffff0000, RZ, 0xc0, !PT ;  /* 0xffff000028287812 */ /* 0x000fe200078ec0ff */
[----:B------:R-:W-:Y:S01]  /*64d0*/  FFMA.FTZ R39, R39, R52, R62 ;  /* 0x0000003427277223 */ /* 0x000fe2000001003e */
[----:B------:R-:W-:Y:S01]  /*64e0*/  LOP3.LUT R43, R124, 0xffff0000, RZ, 0xc0, !PT ;  /* 0xffff00007c2b7812 */ /* 0x000fe200078ec0ff */
[----:B------:R-:W-:Y:S01]  /*64f0*/  FFMA.FTZ R41, R37, R54, -R60 ;  /* 0x0000003625297223 */ /* 0x000fe2000001083c */
[----:B------:R-:W-:Y:S01]  /*6500*/  LOP3.LUT R53, R53, 0xffff0000, RZ, 0xc0, !PT ;  /* 0xffff000035357812 */ /* 0x000fe200078ec0ff */
[----:B------:R-:W-:Y:S01]  /*6510*/  FFMA.FTZ R37, R37, R58, R45 ;  /* 0x0000003a25257223 */ /* 0x000fe2000001002d */
[----:B------:R-:W-:Y:S01]  /*6520*/  LOP3.LUT R57, R38, 0xffff0000, RZ, 0xc0, !PT ;  /* 0xffff000026397812 */ /* 0x000fe200078ec0ff */
[----:B------:R-:W-:Y:S01]  /*6530*/  IMAD.U32 R38, R42, 0x10000, RZ ;  /* 0x000100002a267824 */ /* 0x000fe200078e00ff */
[----:B------:R-:W-:Y:S01]  /*6540*/  PRMT R32, R121, 0x5410, R32 ;  /* 0x0000541079207816 */ /* 0x000fe20000000020 */
[----:B------:R-:W-:Y:S01]  /*6550*/  IMAD.U32 R45, R44, 0x10000, RZ ;  /* 0x000100002c2d7824 */ /* 0x000fe200078e00ff */
[----:B------:R-:W-:Y:S01]  /*6560*/  LOP3.LUT R42, R42, 0xffff0000, RZ, 0xc0, !PT ;  /* 0xffff00002a2a7812 */ /* 0x000fe200078ec0ff */
[----:B------:R-:W-:Y:S01]  /*6570*/  FMUL.FTZ R59, R40, R43 ;  /* 0x0000002b283b7220 */ /* 0x000fe20000410000 */
[----:B------:R-:W-:Y:S01]  /*6580*/  LOP3.LUT R44, R44, 0xffff0000, RZ, 0xc0, !PT ;  /* 0xffff00002c2c7812 */ /* 0x000fe200078ec0ff */
[----:B------:R-:W-:Y:S01]  /*6590*/  FMUL.FTZ R61, R40, R53 ;  /* 0x00000035283d7220 */ /* 0x000fe20000410000 */
[----:B------:R-:W-:Y:S01]  /*65a0*/  LOP3.LUT R36, R36, 0xffff0000, RZ, 0xc0, !PT ;  /* 0xffff000024247812 */ /* 0x000fe200078ec0ff */
[C---:B------:R-:W-:Y:S01]  /*65b0*/  IMAD.U32 R40, R32.reuse, 0x10000, RZ ;  /* 0x0001000020287824 */ /* 0x040fe200078e00ff */
[----:B------:R-:W-:Y:S01]  /*65c0*/  LOP3.LUT R32, R32, 0xffff0000, RZ, 0xc0, !PT ;  /* 0xffff000020207812 */ /* 0x000fe200078ec0ff */
[----:B------:R-:W-:Y:S01]  /*65d0*/  FMUL.FTZ R54, R38, R45 ;  /* 0x0000002d26367220 */ /* 0x000fe20000410000 */
[----:B------:R-:W-:Y:S01]  /*65e0*/  FMUL.FTZ R58, R42, R44 ;  /* 0x0000002c2a3a7220 */ /* 0x000fe20000410000 */
[C---:B------:R-:W-:Y:S01]  /*65f0*/  FFMA.FTZ R52, R36.reuse, R53, -R59 ;  /* 0x0000003524347223 */ /* 0x040fe2000001083b */
[----:B------:R-:W-:Y:S01]  /*6600*/  FFMA.FTZ R36, R36, R43, R61 ;  /* 0x0000002b24247223 */ /* 0x000fe2000001003d */
[----:B------:R-:W-:Y:S01]  /*6610*/  FMUL.FTZ R38, R38, R40 ;  /* 0x0000002826267220 */ /* 0x000fe20000410000 */
[----:B------:R-:W-:Y:S01]  /*6620*/  FMUL.FTZ R53, R42, R32 ;  /* 0x000000202a357220 */ /* 0x000fe20000410000 */
[----:B------:R-:W-:Y:S01]  /*6630*/  FFMA.FTZ R54, R55, R40, -R54 ;  /* 0x0000002837367223 */ /* 0x000fe20000010836 */
[----:B------:R-:W-:Y:S01]  /*6640*/  FFMA.FTZ R43, R57, R32, -R58 ;  /* 0x00000020392b7223 */ /* 0x000fe2000001083a */
[----:B------:R-:W-:Y:S01]  /*6650*/  FFMA.FTZ R38, R55, R45, R38 ;  /* 0x0000002d37267223 */ /* 0x000fe20000010026 */
[----:B------:R-:W-:Y:S01]  /*6660*/  FFMA.FTZ R53, R57, R44, R53 ;  /* 0x0000002c39357223 */ /* 0x000fe20000010035 */
[----:B------:R-:W-:-:S02]  /*6670*/  F2FP.BF16.F32.PACK_AB R33, R46, R33 ;  /* 0x000000212e21723e */ /* 0x000fc400000010ff */
[----:B------:R-:W-:Y:S02]  /*6680*/  F2FP.BF16.F32.PACK_AB R43, R43, R54 ;  /* 0x000000362b2b723e */ /* 0x000fe400000010ff */
[----:B------:R-:W-:Y:S02]  /*6690*/  F2FP.BF16.F32.PACK_AB R34, R34, R35 ;  /* 0x000000232222723e */ /* 0x000fe400000010ff */
[----:B------:R-:W-:Y:S02]  /*66a0*/  F2FP.BF16.F32.PACK_AB R47, R50, R47 ;  /* 0x0000002f322f723e */ /* 0x000fe400000010ff */
[----:B------:R-:W-:Y:S01]  /*66b0*/  F2FP.BF16.F32.PACK_AB R56, R39, R56 ;  /* 0x000000382738723e */ /* 0x000fe200000010ff */
[----:B------:R-:W-:Y:S01]  /*66c0*/  IMAD.MOV.U32 R39, RZ, RZ, R34 ;  /* 0x000000ffff277224 */ /* 0x000fe200078e0022 */
[----:B------:R-:W-:Y:S01]  /*66d0*/  F2FP.BF16.F32.PACK_AB R32, R52, R41 ;  /* 0x000000293420723e */ /* 0x000fe200000010ff */
[----:B------:R-:W-:Y:S01]  /*66e0*/  IMAD.MOV.U32 R41, RZ, RZ, R47 ;  /* 0x000000ffff297224 */ /* 0x000fe200078e002f */
[----:B------:R-:W-:Y:S01]  /*66f0*/  F2FP.BF16.F32.PACK_AB R42, R53, R38 ;  /* 0x00000026352a723e */ /* 0x000fe200000010ff */
[----:B------:R-:W-:Y:S01]  /*6700*/  IMAD.MOV.U32 R38, RZ, RZ, R43 ;  /* 0x000000ffff267224 */ /* 0x000fe200078e002b */
[----:B------:R-:W-:Y:S01]  /*6710*/  F2FP.BF16.F32.PACK_AB R40, R36, R37 ;  /* 0x000000252428723e */ /* 0x000fe200000010ff */
[----:B------:R-:W-:-:S02]  /*6720*/  IMAD.MOV.U32 R36, RZ, RZ, R32 ;  /* 0x000000ffff247224 */ /* 0x000fc400078e0020 */
[----:B------:R-:W-:Y:S02]  /*6730*/  IMAD.MOV.U32 R37, RZ, RZ, R33 ;  /* 0x000000ffff257224 */ /* 0x000fe400078e0021 */
[----:B------:R-:W-:-:S07]  /*6740*/  IMAD.MOV.U32 R43, RZ, RZ, R56 ;  /* 0x000000ffff2b7224 */ /* 0x000fce00078e0038 */
.L_x_361:
[----:B------:R-:W-:Y:S05]  /*6750*/  BSYNC B1 ;  /* 0x0000000000017941 */ /* 0x000fea0003800000 */
.L_x_360:
[----:B-1----:R4:W-:Y:S01]  /*6760*/  STG.E.128 desc[UR60][R48.64], R36 ;  /* 0x0000002430007986 */ /* 0x0029e2000c101d3c */
[----:B------:R-:W-:-:S13]  /*6770*/  ISETP.GE.AND P4, PT, R51, R111, PT ;  /* 0x0000006f3300720c */ /* 0x000fda0003f86270 */
[----:B------:R-:W-:Y:S05]  /*6780*/  @P4 BRA `(.L_x_324) ;  /* 0x0000000000a44947 */ /* 0x000fea0003800000 */
[--C-:B------:R-:W-:Y:S02]  /*6790*/  SHF.R.S32.HI R32, RZ, 0x1f, R51.reuse ;  /* 0x0000001fff207819 */ /* 0x100fe40000011433 */
[----:B------:R-:W-:-:S04]  /*67a0*/  IADD3 R51, P4, P5, R26, R96, R51 ;  /* 0x000000601a337210 */ /* 0x000fc80007d9e033 */
[----:B------:R-:W-:Y:S02]  /*67b0*/  IADD3.X R32, R0, R113, R32, P4, P5 ;  /* 0x0000007100207210 */ /* 0x000fe400027ea420 */
[----:B------:R-:W-:-:S04]  /*67c0*/  LEA R94, P4, R51, R94, 0x1 ;  /* 0x0000005e335e7211 */ /* 0x000fc800078808ff */
[----:B------:R-:W-:-:S05]  /*67d0*/  LEA.HI.X R95, R51, R95, R32, 0x1, P4 ;  /* 0x0000005f335f7211 */ /* 0x000fca00020f0c20 */
[----:B--2---:R1:W-:Y:S01]  /*67e0*/  STG.E.128 desc[UR60][R94.64], R40 ;  /* 0x000000285e007986 */ /* 0x0043e2000c101d3c */
[----:B------:R-:W-:Y:S05]  /*67f0*/  BRA `(.L_x_324) ;  /* 0x0000000000887947 */ /* 0x000fea0003800000 */
.L_x_317:
[----:B------:R-:W2:Y:S02]  /*6800*/  LDL R32, [R1+0x48] ;  /* 0x0000480001207983 */ /* 0x000ea40000100800 */
[----:B--2---:R-:W-:-:S13]  /*6810*/  R2UR UR4, R32 ;  /* 0x00000000200472ca */ /* 0x004fda00000e0000 */
[----:B------:R-:W-:-:S06]  /*6820*/  UISETP.NE.AND UP0, UPT, UR4, 0x3, UPT ;  /* 0x000000030400788c */ /* 0x000fcc000bf05270 */
[----:B------:R-:W-:-:S13]  /*6830*/  PLOP3.LUT P3, PT, PT, PT, UP0, 0x80, 0x0 ;  /* 0x000000000000781c */ /* 0x000fda0003f6f008 */
[----:B------:R-:W-:Y:S05]  /*6840*/  @!P3 BRA `(.L_x_362) ;  /* 0x000000000004b947 */ /* 0x000fea0003800000 */
[----:B------:R-:W-:Y:S01]  /*6850*/  BPT.TRAP 0x1 ;  /* 0x000000040000795c */ /* 0x000fe20000300000 */
.L_x_362:
[----:B------:R-:W-:Y:S01]  /*6860*/  IMAD R20, R19, 0x8, R18 ;  /* 0x0000000813147824 */ /* 0x000fe200078e0212 */
[----:B------:R-:W-:Y:S01]  /*6870*/  SHF.L.U32 R89, R147, 0x1f, RZ ;  /* 0x0000001f93597819 */ /* 0x000fe200000006ff */
[----:B------:R-:W-:Y:S01]  /*6880*/  IMAD R88, R24, -0x90, R2 ;  /* 0xffffff7018587824 */ /* 0x000fe200078e0202 */
[----:B------:R-:W-:Y:S02]  /*6890*/  BSSY B1, `(.L_x_363) ;  /* 0x0000004000017945 */ /* 0x000fe40003800000 */
[----:B------:R-:W0:Y:S02]  /*68a0*/  SYNCS.PHASECHK.TRANS64.TRYWAIT P4, [R20+URZ+0x31c90], R89 ;  /* 0x031c9059140075a7 */ /* 0x000e24000808017f */
[----:B------:R-:W-:Y:S01]  /*68b0*/  VIMNMX R88, R88, 0x90, PT ;  /* 0x0000009058587848 */ /* 0x000fe20003fe0100 */
[----:B0-----:R-:W-:Y:S06]  /*68c0*/  @!P4 BRA `(.L_x_364) ;  /* 0x0000015c00dcc947 */ /* 0x001fec0003800000 */
.L_x_551:
[----:B------:R-:W-:Y:S05]  /*68d0*/  BSYNC B1 ;  /* 0x0000000000017941 */ /* 0x000fea0003800000 */
.L_x_363:
[----:B------:R-:W-:-:S13]  /*68e0*/  ISETP.GE.AND P4, PT, R23, R88, PT ;  /* 0x000000581700720c */ /* 0x000fda0003f86270 */
[----:B------:R-:W-:Y:S05]  /*68f0*/  @P4 BRA `(.L_x_324) ;  /* 0x0000000000484947 */ /* 0x000fea0003800000 */
[----:B------:R-:W-:-:S13]  /*6900*/  ISETP.NE.AND P4, PT, R10, RZ, PT ;  /* 0x000000ff0a00720c */ /* 0x000fda0003f85270 */
[----:B------:R-:W1:Y:S04]  /*6910*/  @P4 LDS.128 R32, [R81+0x16800] ;  /* 0x0168000051204984 */ /* 0x000e680000000c00 */
[----:B-1----:R-:W-:Y:S01]  /*6920*/  @P4 STG.E.128 desc[UR60][R36.64], R32 ;  /* 0x0000002024004986 */ /* 0x002fe2000c101d3c */
        /* <DEDUP_REMOVED lines=14> */
[----:B-1----:R1:W-:Y:S02]  /*6a10*/  @P4 STG.E.128 desc[UR60][R36.64+0xa0], R32 ;  /* 0x0000a02024004986 */ /* 0x0023e4000c101d3c */
.L_x_324:
[----:B------:R-:W-:Y:S05]  /*6a20*/  BSYNC B0 ;  /* 0x0000000000007941 */ /* 0x000fea0003800000 */
.L_x_316:
[----:B-1234-:R-:W1:Y:S01]  /*6a30*/  S2R R32, SR_TID.X ;  /* 0x0000000000207919 */ /* 0x01ee620000002100 */
[----:B------:R-:W-:Y:S01]  /*6a40*/  @!PT LDS RZ, [RZ] ;  /* 0x00000000fffff984 */ /* 0x000fe20000000800 */
[----:B------:R-:W-:Y:S01]  /*6a50*/  @!PT LDS RZ, [RZ] ;  /* 0x00000000fffff984 */ /* 0x000fe20000000800 */
[----:B------:R-:W-:Y:S01]  /*6a60*/  @!PT LDS RZ, [RZ] ;  /* 0x00000000fffff984 */ /* 0x000fe20000000800 */
[----:B------:R-:W-:Y:S01]  /*6a70*/  @!PT LDS RZ, [RZ] ;  /* 0x00000000fffff984 */ /* 0x000fe20000000800 */
[----:B------:R2:W-:Y:S06]  /*6a80*/  MEMBAR.ALL.CTA ;  /* 0x0000000000007992 */ /* 0x0005ec0000008000 */
[----:B--2---:R-:W2:Y:S01]  /*6a90*/  FENCE.VIEW.ASYNC.S ;  /* 0x00000000000073c6 */ /* 0x004ea20000000000 */
[----:B------:R-:W-:Y:S05]  /*6aa0*/  WARPSYNC.ALL ;  /* 0x0000000000007948 */ /* 0x000fea0003800000 */
[----:B------:R-:W-:Y:S01]  /*6ab0*/  BSSY B0, `(.L_x_365) ;  /* 0x0000009000007945 */ /* 0x000fe20003800000 */
[----:B-1----:R-:W-:Y:S01]  /*6ac0*/  LOP3.LUT R32, R32, 0x7f, RZ, 0xc0, !PT ;  /* 0x0000007f20207812 */ /* 0x002fe200078ec0ff */
[----:B--2---:R1:W-:Y:S03]  /*6ad0*/  BAR.SYNC.DEFER_BLOCKING R110, 0x80 ;  /* 0x0002006e0000751d */ /* 0x0043e60000010000 */
[----:B------:R-:W-:-:S13]  /*6ae0*/  ISETP.NE.AND P4, PT, R32, RZ, PT ;  /* 0x000000ff2000720c */ /* 0x000fda0003f85270 */
[----:B------:R-:W-:-:S05]  /*6af0*/  @!P4 VIADD R32, R20, 0x31ca0 ;  /* 0x00031ca01420c836 */ /* 0x000fca0000000000 */
[----:B------:R-:W-:-:S04]  /*6b00*/  @!P4 PRMT R32, RZ, 0x654, R32 ;  /* 0x00000654ff20c816 */ /* 0x000fc80000000020 */
[----:B------:R1:W-:Y:S01]  /*6b10*/  @!P4 SYNCS.ARRIVE.TRANS64.RED.A1T0 RZ, [R32+URZ], RZ ;  /* 0x000000ff20ffc9a7 */ /* 0x0003e2000810043f */
[----:B------:R-:W-:Y:S05]  /*6b20*/  @!P3 BRA `(.L_x_366) ;  /* 0x000000000004b947 */ /* 0x000fea0003800000 */
[----:B------:R-:W-:Y:S01]  /*6b30*/  BPT.TRAP 0x1 ;  /* 0x000000040000795c */ /* 0x000fe20000300000 */
.L_x_366:
[----:B------:R-:W-:Y:S05]  /*6b40*/  BSYNC B0 ;  /* 0x0000000000007941 */ /* 0x000fea0003800000 */
.L_x_365:
[----:B------:R-:W2:Y:S01]  /*6b50*/  SYNCS.PHASECHK.TRANS64.TRYWAIT P3, [R20+URZ+0x31cb0], R89 ;  /* 0x031cb059140075a7 */ /* 0x000ea2000806017f */
[----:B------:R-:W-:Y:S04]  /*6b60*/  BSSY B0, `(.L_x_367) ;  /* 0x0000002000007945 */ /* 0x000fe80003800000 */
[----:B--2---:R-:W-:Y:S05]  /*6b70*/  @!P3 BRA `(.L_x_368) ;  /* 0x0000015c0044b947 */ /* 0x004fea0003800000 */
.L_x_552:
[----:B------:R-:W-:Y:S05]  /*6b80*/  BSYNC B0 ;  /* 0x0000000000007941 */ /* 0x000fea0003800000 */
.L_x_367:
[----:B------:R-:W-:Y:S01]  /*6b90*/  ISETP.GE.AND P3, PT, R23, R88, PT ;  /* 0x000000581700720c */ /* 0x000fe20003f66270 */
[----:B------:R-:W-:-:S12]  /*6ba0*/  BSSY B0, `(.L_x_369) ;  /* 0x0000022000007945 */ /* 0x000fd80003800000 */
[----:B------:R-:W-:Y:S05]  /*6bb0*/  @P3 BRA `(.L_x_370) ;  /* 0x0000000000803947 */ /* 0x000fea0003800000 */
[----:B------:R-:W3:Y:S04]  /*6bc0*/  LDL R39, [R1+0x34] ;  /* 0x0000340001277983 */ /* 0x000ee80000100800 */
[----:B------:R-:W4:Y:S01]  /*6bd0*/  LDL R38, [R1+0x2c] ;  /* 0x00002c0001267983 */ /* 0x000f220000100800 */
[----:B------:R-:W-:Y:S01]  /*6be0*/  IMAD.WIDE R34, R24, 0x90, R76 ;  /* 0x0000009018227825 */ /* 0x000fe200078e024c */
[----:B------:R-:W-:-:S03]  /*6bf0*/  ULDC.64 UR4, c[0x0][0x318] ;  /* 0x0000c60000047ab9 */ /* 0x000fc60000000a00 */
[----:B------:R-:W-:Y:S02]  /*6c00*/  IMAD R35, R35, UR4, RZ ;  /* 0x0000000423237c24 */ /* 0x000fe4000f8e02ff */
[----:B-1----:R-:W-:Y:S02]  /*6c10*/  IMAD.MOV.U32 R32, RZ, RZ, R28 ;  /* 0x000000ffff207224 */ /* 0x002fe400078e001c */
[----:B------:R-:W-:Y:S02]  /*6c20*/  IMAD.MOV.U32 R33, RZ, RZ, R86 ;  /* 0x000000ffff217224 */ /* 0x000fe400078e0056 */
[C---:B------:R-:W-:Y:S02]  /*6c30*/  IMAD R35, R34.reuse, UR5, R35 ;  /* 0x0000000522237c24 */ /* 0x040fe4000f8e0223 */
[----:B------:R-:W-:Y:S01]  /*6c40*/  IMAD.WIDE.U32 R32, R34, UR4, R32 ;  /* 0x0000000422207c25 */ /* 0x000fe2000f8e0020 */
[----:B------:R-:W-:-:S03]  /*6c50*/  ULDC.64 UR4, c[0x0][0x308] ;  /* 0x0000c20000047ab9 */ /* 0x000fc60000000a00 */
[----:B------:R-:W-:Y:S01]  /*6c60*/  IMAD.IADD R33, R33, 0x1, R35 ;  /* 0x0000000121217824 */ /* 0x000fe200078e0223 */
[----:B------:R-:W-:Y:S01]  /*6c70*/  LEA R36, P3, R32, UR4, 0x1 ;  /* 0x0000000420247c11 */ /* 0x000fe2000f8608ff */
[----:B------:R-:W-:-:S03]  /*6c80*/  ULDC UR4, c[0x0][0x2e4] ;  /* 0x0000b90000047ab9 */ /* 0x000fc60000000800 */
[----:B------:R-:W-:Y:S02]  /*6c90*/  LEA.HI.X R37, R32, UR5, R33, 0x1, P3 ;  /* 0x0000000520257c11 */ /* 0x000fe400098f0c21 */
[----:B------:R-:W-:-:S13]  /*6ca0*/  ISETP.GE.AND P3, PT, R144, UR4, PT ;  /* 0x0000000490007c0c */ /* 0x000fda000bf66270 */
[----:B------:R-:W1:Y:S04]  /*6cb0*/  @!P3 LDS.128 R32, [R81] ;  /* 0x000000005120b984 */ /* 0x000e680000000c00 */
[----:B-1----:R-:W-:Y:S01]  /*6cc0*/  @!P3 STG.E.128 desc[UR60][R36.64], R32 ;  /* 0x000000202400b986 */ /* 0x002fe2000c101d3c */
[----:B---3--:R-:W-:-:S13]  /*6cd0*/  ISETP.GE.AND P3, PT, R39, UR4, PT ;  /* 0x0000000427007c0c */ /* 0x008fda000bf66270 */
[----:B------:R-:W1:Y:S04]  /*6ce0*/  @!P3 LDS.128 R32, [R81+0x2400] ;  /* 0x002400005120b984 */ /* 0x000e680000000c00 */
[----:B-1----:R-:W-:Y:S01]  /*6cf0*/  @!P3 STG.E.128 desc[UR60][R36.64+0x40], R32 ;  /* 0x000040202400b986 */ /* 0x002fe2000c101d3c */
[----:B------:R-:W-:-:S13]  /*6d00*/  ISETP.GE.AND P3, PT, R4, UR4, PT ;  /* 0x0000000404007c0c */ /* 0x000fda000bf66270 */
[----:B------:R-:W1:Y:S04]  /*6d10*/  @!P3 LDS.128 R32, [R81+0x4800] ;  /* 0x004800005120b984 */ /* 0x000e680000000c00 */
[----:B-1----:R-:W-:Y:S01]  /*6d20*/  @!P3 STG.E.128 desc[UR60][R36.64+0x80], R32 ;  /* 0x000080202400b986 */ /* 0x002fe2000c101d3c */
[----:B----4-:R-:W-:-:S13]  /*6d30*/  ISETP.GE.AND P3, PT, R38, UR4, PT ;  /* 0x0000000426007c0c */ /* 0x010fda000bf66270 */
[----:B------:R-:W1:Y:S04]  /*6d40*/  @!P3 LDS.128 R32, [R21] ;  /* 0x000000001520b984 */ /* 0x000e680000000c00 */
[----:B-1----:R-:W-:Y:S01]  /*6d50*/  @!P3 STG.E.128 desc[UR60][R36.64+0x20], R32 ;  /* 0x000020202400b986 */ /* 0x002fe2000c101d3c */
[----:B------:R-:W-:-:S13]  /*6d60*/  ISETP.GE.AND P3, PT, R3, UR4, PT ;  /* 0x0000000403007c0c */ /* 0x000fda000bf66270 */
[----:B------:R-:W1:Y:S04]  /*6d70*/  @!P3 LDS.128 R32, [R21+0x2400] ;  /* 0x002400001520b984 */ /* 0x000e680000000c00 */
[----:B-1----:R-:W-:Y:S01]  /*6d80*/  @!P3 STG.E.128 desc[UR60][R36.64+0x60], R32 ;  /* 0x000060202400b986 */ /* 0x002fe2000c101d3c */
[----:B------:R-:W-:-:S13]  /*6d90*/  ISETP.GE.AND P3, PT, R79, UR4, PT ;  /* 0x000000044f007c0c */ /* 0x000fda000bf66270 */
[----:B------:R-:W1:Y:S04]  /*6da0*/  @!P3 LDS.128 R32, [R21+0x4800] ;  /* 0x004800001520b984 */ /* 0x000e680000000c00 */
[----:B-1----:R3:W-:Y:S02]  /*6db0*/  @!P3 STG.E.128 desc[UR60][R36.64+0xa0], R32 ;  /* 0x0000a0202400b986 */ /* 0x0027e4000c101d3c */
.L_x_370:
[----:B------:R-:W-:Y:S05]  /*6dc0*/  BSYNC B0 ;  /* 0x0000000000007941 */ /* 0x000fea0003800000 */
.L_x_369:
[----:B------:R-:W-:Y:S01]  /*6dd0*/  @!PT LDS RZ, [RZ] ;  /* 0x00000000fffff984 */ /* 0x000fe20000000800 */
[----:B------:R-:W-:Y:S01]  /*6de0*/  @!PT LDS RZ, [RZ] ;  /* 0x00000000fffff984 */ /* 0x000fe20000000800 */
[----:B------:R-:W-:Y:S01]  /*6df0*/  @!PT LDS RZ, [RZ] ;  /* 0x00000000fffff984 */ /* 0x000fe20000000800 */
[----:B------:R-:W-:Y:S01]  /*6e00*/  @!PT LDS RZ, [RZ] ;  /* 0x00000000fffff984 */ /* 0x000fe20000000800 */
[----:B------:R4:W-:Y:S06]  /*6e10*/  MEMBAR.ALL.CTA ;  /* 0x0000000000007992 */ /* 0x0009ec0000008000 */
[----:B----4-:R-:W4:Y:S01]  /*6e20*/  FENCE.VIEW.ASYNC.S ;  /* 0x00000000000073c6 */ /* 0x010f220000000000 */
[----:B0-2---:R-:W-:Y:S02]  /*6e30*/  @!P4 VIADD R20, R20, 0x31cc0 ;  /* 0x00031cc01414c836 */ /* 0x005fe40000000000 */
[----:B------:R-:W-:-:S03]  /*6e40*/  VIADD R19, R19, 0x1 ;  /* 0x0000000113137836 */ /* 0x000fc60000000000 */
[----:B------:R-:W-:Y:S01]  /*6e50*/  @!P4 PRMT R20, RZ, 0x654, R20 ;  /* 0x00000654ff14c816 */ /* 0x000fe20000000014 */
[----:B----4-:R0:W-:Y:S01]  /*6e60*/  BAR.SYNC.DEFER_BLOCKING R110, 0x80 ;  /* 0x0002006e0000751d */ /* 0x0101e20000010000 */
[----:B------:R-:W-:-:S04]  /*6e70*/  ISETP.NE.AND P3, PT, R19, 0x2, PT ;  /* 0x000000021300780c */ /* 0x000fc80003f65270 */
[----:B------:R-:W-:Y:S01]  /*6e80*/  SEL R19, R19, RZ, P3 ;  /* 0x000000ff13137207 */ /* 0x000fe20001800000 */
[----:B------:R2:W-:Y:S02]  /*6e90*/  @!P4 SYNCS.ARRIVE.TRANS64.RED.A1T0 RZ, [R20+URZ], RZ ;  /* 0x000000ff14ffc9a7 */ /* 0x0005e4000810043f */
[----:B--2---:R-:W-:-:S04]  /*6ea0*/  SEL R20, RZ, 0x1, P3 ;  /* 0x00000001ff147807 */ /* 0x004fc80001800000 */
[----:B------:R-:W-:Y:S01]  /*6eb0*/  LOP3.LUT R147, R147, R20, RZ, 0x3c, !PT ;  /* 0x0000001493937212 */ /* 0x000fe200078e3cff */
[----:B0-----:R-:W-:Y:S06]  /*6ec0*/  @P2 BRA `(.L_x_371) ;  /* 0xffffffb800502947 */ /* 0x001fec000383ffff */
[----:B------:R-:W0:Y:S01]  /*6ed0*/  S2R R21, SR_TID.X ;  /* 0x0000000000157919 */ /* 0x000e220000002100 */
[----:B------:R-:W-:Y:S02]  /*6ee0*/  PLOP3.LUT P0, PT, PT, PT, PT, 0x8, 0x0 ;  /* 0x000000000000781c */ /* 0x000fe40003f0e170 */
[----:B0-----:R-:W-:-:S04]  /*6ef0*/  SHF.R.U32.HI R21, RZ, 0x7, R21 ;  /* 0x00000007ff157819 */ /* 0x001fc80000011615 */
[----:B------:R-:W-:-:S13]  /*6f00*/  ISETP.NE.AND P5, PT, R21, 0x1, PT ;  /* 0x000000011500780c */ /* 0x000fda0003fa5270 */
[----:B------:R-:W-:Y:S06]  /*6f10*/  @!P5 BAR.ARV 0x9, 0x100 ;  /* 0x024400000000db1d */ /* 0x000fec0000002000 */
.L_x_311:
[----:B------:R-:W-:Y:S02]  /*6f20*/  ISETP.GE.AND P2, PT, R108, 0x1, PT ;  /* 0x000000016c00780c */ /* 0x000fe40003f46270 */
[----:B------:R-:W-:Y:S02]  /*6f30*/  CS2R R2, SRZ ;  /* 0x0000000000027805 */ /* 0x000fe4000001ff00 */
[----:B------:R-:W-:Y:S01]  /*6f40*/  PLOP3.LUT P1, PT, PT, PT, PT, 0x80, 0x0 ;  /* 0x000000000000781c */ /* 0x000fe20003f2f070 */
[----:B------:R-:W-:Y:S01]  /*6f50*/  IMAD.MOV.U32 R0, RZ, RZ, RZ ;  /* 0x000000ffff007224 */ /* 0x000fe200078e00ff */
[----:B------:R-:W-:Y:S02]  /*6f60*/  CS2R R38, SRZ ;  /* 0x0000000000267805 */ /* 0x000fe4000001ff00 */
[----:B---3--:R-:W-:Y:S02]  /*6f70*/  CS2R R34, SRZ ;  /* 0x0000000000227805 */ /* 0x008fe4000001ff00 */
[----:B------:R-:W-:-:S02]  /*6f80*/  CS2R R56, SRZ ;  /* 0x0000000000387805 */ /* 0x000fc4000001ff00 */
[----:B------:R-:W-:Y:S02]  /*6f90*/  CS2R R40, SRZ ;  /* 0x0000000000287805 */ /* 0x000fe4000001ff00 */
[----:B------:R-:W-:Y:S01]  /*6fa0*/  CS2R R52, SRZ ;  /* 0x0000000000347805 */ /* 0x000fe2000001ff00 */
[----:B------:R-:W-:Y:S01]  /*6fb0*/  IMAD.MOV.U32 R51, RZ, RZ, RZ ;  /* 0x000000ffff337224 */ /* 0x000fe200078e00ff */
[----:B------:R-:W-:Y:S02]  /*6fc0*/  CS2R R42, SRZ ;  /* 0x00000000002a7805 */ /* 0x000fe4000001ff00 */
[----:B------:R-:W-:Y:S02]  /*6fd0*/  CS2R R36, SRZ ;  /* 0x0000000000247805 */ /* 0x000fe4000001ff00 */
[----:B------:R-:W-:Y:S02]  /*6fe0*/  CS2R R54, SRZ ;  /* 0x0000000000367805 */ /* 0x000fe4000001ff00 */
[----:B------:R-:W-:-:S02]  /*6ff0*/  CS2R R48, SRZ ;  /* 0x0000000000307805 */ /* 0x000fc4000001ff00 */
[----:B------:R-:W-:Y:S02]  /*7000*/  CS2R R46, SRZ ;  /* 0x00000000002e7805 */ /* 0x000fe4000001ff00 */
[----:B-1----:R-:W-:Y:S02]  /*7010*/  CS2R R32, SRZ ;  /* 0x0000000000207805 */ /* 0x002fe4000001ff00 */
        /* <DEDUP_REMOVED lines=8> */
[----:B------:R-:W-:Y:S01]  /*70a0*/  CS2R R68, SRZ ;  /* 0x0000000000447805 */ /* 0x000fe2000001ff00 */
[----:B------:R-:W-:Y:S02]  /*70b0*/  IMAD.MOV.U32 R82, RZ, RZ, RZ ;  /* 0x000000ffff527224 */ /* 0x000fe400078e00ff */
[----:B------:R-:W-:-:S02]  /*70c0*/  IMAD.MOV.U32 R77, RZ, RZ, RZ ;  /* 0x000000ffff4d7224 */ /* 0x000fc400078e00ff */
[----:B------:R-:W-:Y:S02]  /*70d0*/  IMAD.MOV.U32 R6, RZ, RZ, RZ ;  /* 0x000000ffff067224 */ /* 0x000fe400078e00ff */
[----:B------:R-:W-:Y:S01]  /*70e0*/  IMAD.MOV.U32 R80, RZ, RZ, RZ ;  /* 0x000000ffff507224 */ /* 0x000fe200078e00ff */
[----:B------:R-:W-:Y:S06]  /*70f0*/  @P0 BRA `(.L_x_372) ;  /* 0x00000000000c0947 */ /* 0x000fec0003800000 */
[----:B------:R-:W0:Y:S01]  /*7100*/  FENCE.VIEW.ASYNC.G ;  /* 0x00000000000073c6 */ /* 0x000e220000000100 */
[----:B------:R-:W-:Y:S05]  /*7110*/  WARPSYNC.ALL ;  /* 0x0000000000007948 */ /* 0x000fea0003800000 */
[----:B0-----:R-:W-:Y:S06]  /*7120*/  BAR.ARV 0xc, 0x1a0 ;  /* 0x0306800000007b1d */ /* 0x001fec0000002000 */
.L_x_372:
[----:B------:R-:W-:Y:S02]  /*7130*/  IMAD.MOV.U32 R76, RZ, RZ, RZ ;  /* 0x000000ffff4c7224 */ /* 0x000fe400078e00ff */
[----:B------:R-:W-:Y:S01]  /*7140*/  IMAD.MOV.U32 R7, RZ, RZ, RZ ;  /* 0x000000ffff077224 */ /* 0x000fe200078e00ff */
[----:B------:R-:W-:Y:S06]  /*7150*/  @!P2 BRA `(.L_x_373) ;  /* 0x000000e8005ca947 */ /* 0x000fec0003800000 */
[----:B------:R-:W-:-:S03]  /*7160*/  UMOV UR4, 0xffffffff ;  /* 0xffffffff00047882 */ /* 0x000fc60000000000 */
[----:B------:R-:W-:Y:S05]  /*7170*/  BRA.DIV UR4, `(.L_x_374) ;  /* 0x0000015604d87947 */ /* 0x000fea000b800000 */
[----:B------:R-:W0:Y:S02]  /*7180*/  S2R R0, SR_TID.X ;  /* 0x0000000000007919 */ /* 0x000e240000002100 */
[----:B0-----:R-:W-:-:S05]  /*7190*/  VIADD R2, R0, 0xffffff80 ;  /* 0xffffff8000027836 */ /* 0x001fca0000000000 */
[----:B------:R-:W-:-:S04]  /*71a0*/  SHF.R.S32.HI R0, RZ, 0x1f, R2 ;  /* 0x0000001fff007819 */ /* 0x000fc80000011402 */
[----:B------:R-:W-:-:S04]  /*71b0*/  LEA.HI R0, R0, R2, RZ, 0x7 ;  /* 0x0000000200007211 */ /* 0x000fc800078f38ff */
[----:B------:R-:W-:-:S06]  /*71c0*/  SHF.R.S32.HI R0, RZ, 0x7, R0 ;  /* 0x00000007ff007819 */ /* 0x000fcc0000011400 */
[----:B------:R-:W0:Y:S04]  /*71d0*/  SHFL.IDX PT, R0, R0, RZ, 0x1f ;  /* 0x00001fff00007589 */ /* 0x000e2800000e0000 */
[----:B0-----:R0:W-:Y:S02]  /*71e0*/  STL [R1+0x50], R0 ;  /* 0x0000500001007387 */ /* 0x0011e40000100800 */
.L_x_555:
[----:B------:R-:W0:Y:S01]  /*71f0*/  LDL R3, [R1+0x50] ;  /* 0x0000500001037983 */ /* 0x000e220000100800 */
[----:B------:R-:W-:Y:S01]  /*7200*/  BSSY B6, `(.L_x_375) ;  /* 0x000001b000067945 */ /* 0x000fe20003800000 */
[----:B0-----:R-:W-:-:S05]  /*7210*/  IMAD.HI R0, R3, 0x55555556, RZ ;  /* 0x5555555603007827 */ /* 0x001fca00078e02ff */
[----:B------:R-:W-:-:S05]  /*7220*/  LEA.HI R2, R0, R0, RZ, 0x1 ;  /* 0x0000000000027211 */ /* 0x000fca00078f08ff */
[----:B------:R-:W-:Y:S02]  /*7230*/  IMAD R2, R2, -0x3, R3 ;  /* 0xfffffffd02027824 */ /* 0x000fe400078e0203 */
[----:B------:R-:W-:-:S04]  /*7240*/  VIADD R3, R18, 0x24300 ;  /* 0x0002430012037836 */ /* 0x000fc80000000000 */
[----:B------:R-:W-:Y:S01]  /*7250*/  IMAD R0, R2, 0x800, R3 ;  /* 0x0000080002007824 */ /* 0x000fe200078e0203 */
[----:B------:R-:W-:-:S04]  /*7260*/  LOP3.LUT P0, RZ, R3, 0x9f, RZ, 0xc0, !PT ;  /* 0x0000009f03ff7812 */ /* 0x000fc8000780c0ff */
[----:B------:R-:W-:-:S04]  /*7270*/  SHF.R.U32.HI R0, RZ, 0x4, R0 ;  /* 0x00000004ff007819 */ /* 0x000fc80000011600 */
[----:B------:R-:W-:-:S05]  /*7280*/  LOP3.LUT R0, R0, 0x3fff, RZ, 0xc0, !PT ;  /* 0x00003fff00007812 */ /* 0x000fca00078ec0ff */
[----:B------:R0:W-:Y:S01]  /*7290*/  STL [R1+0x58], R0 ;  /* 0x0000580001007387 */ /* 0x0001e20000100800 */
[----:B------:R-:W-:Y:S05]  /*72a0*/  @!P0 BRA `(.L_x_376) ;  /* 0x0000000000408947 */ /* 0x000fea0003800000 */
[----:B0-----:R-:W-:Y:S01]  /*72b0*/  MOV R0, 0x0 ;  /* 0x0000000000007802 */ /* 0x001fe20000000f00 */
[----:B------:R-:W-:Y:S01]  /*72c0*/  ULDC.64 UR4, c[0x4][0xa8] ;  /* 0x01002a0000047ab9 */ /* 0x000fe20000000a00 */
[----:B------:R-:W-:Y:S01]  /*72d0*/  ULDC.64 UR6, c[0x4][0xb0] ;  /* 0x01002c0000067ab9 */ /* 0x000fe20000000a00 */
[----:B------:R-:W-:Y:S01]  /*72e0*/  IMAD.U32 R4, RZ, RZ, UR4 ;  /* 0x00000004ff047e24 */ /* 0x000fe2000f8e00ff */
[----:B-1----:R0:W1:Y:S01]  /*72f0*/  LDC.64 R14, c[0x4][R0] ;  /* 0x01000000000e7b82 */ /* 0x0020620000000a00 */
        /* <DEDUP_REMOVED lines=11> */
.L_x_376:
[----:B------:R-:W-:Y:S05]  /*73b0*/  BSYNC B6 ;  /* 0x0000000000067941 */ /* 0x000fea0003800000 */
.L_x_375:
[----:B------:R-:W-:Y:S02]  /*73c0*/  ULDC UR4, c[0x0][0x3d4] ;  /* 0x0000f50000047ab9 */ /* 0x000fe40000000800 */
[----:B------:R-:W-:-:S13]  /*73d0*/  ISETP.LT.AND P0, PT, RZ, UR4, PT ;  /* 0x00000004ff007c0c */ /* 0x000fda000bf01270 */
[----:B------:R-:W-:Y:S05]  /*73e0*/  @P0 BRA `(.L_x_377) ;  /* 0x0000000000400947 */ /* 0x000fea0003800000 */
[----:B------:R-:W0:Y:S02]  /*73f0*/  LDL R20, [R1+0x78] ;  /* 0x0000780001147983 */ /* 0x000e240000100800 */
[----:B0-----:R-:W-:-:S04]  /*7400*/  LEA.HI R0, R20, R20, RZ, 0x1 ;  /* 0x0000001414007211 */ /* 0x001fc800078f08ff */
[----:B------:R-:W-:-:S05]  /*7410*/  LOP3.LUT R0, R0, 0xfffffffe, RZ, 0xc0, !PT ;  /* 0xfffffffe00007812 */ /* 0x000fca00078ec0ff */
[----:B------:R-:W-:-:S05]  /*7420*/  IMAD.IADD R0, R20, 0x1, -R0 ;  /* 0x0000000114007824 */ /* 0x000fca00078e0a00 */
[----:B------:R-:W-:-:S04]  /*7430*/  SHF.L.U32 R3, R0, 0x1f, RZ ;  /* 0x0000001f00037819 */ /* 0x000fc800000006ff */
[----:B------:R0:W2:Y:S03]  /*7440*/  SYNCS.PHASECHK.TRANS64.TRYWAIT P0, [R18+URZ+0x31c00], R3 ;  /* 0x031c0003120075a7 */ /* 0x0000a6000800017f */
[----:B--2---:R-:W-:Y:S05]  /*7450*/  @!P0 NANOSLEEP.SYNCS 0x989680 ;  /* 0x009896800000895d */ /* 0x004fea0003900000 */
[----:B------:R-:W2:Y:S01]  /*7460*/  @!P0 SYNCS.PHASECHK.TRANS64 P0, [R18+URZ+0x31c00], R3 ;  /* 0x031c0003120085a7 */ /* 0x000ea2000800007f */
[----:B------:R-:W-:Y:S04]  /*7470*/  BSSY B0, `(.L_x_378) ;  /* 0x0000006000007945 */ /* 0x000fe80003800000 */
[----:B--2---:R-:W-:Y:S05]  /*7480*/  @P0 BRA `(.L_x_379) ;  /* 0x0000000000100947 */ /* 0x004fea0003800000 */
.L_x_380:
[----:B--2---:R2:W3:Y:S02]  /*7490*/  SYNCS.PHASECHK.TRANS64.TRYWAIT P0, [R18+URZ+0x31c00], R3 ;  /* 0x031c0003120075a7 */ /* 0x0044e4000800017f */
[----:B---3--:R-:W-:Y:S05]  /*74a0*/  @!P0 NANOSLEEP.SYNCS 0x989680 ;  /* 0x009896800000895d */ /* 0x008fea0003900000 */
[----:B------:R-:W3:Y:S02]  /*74b0*/  @!P0 SYNCS.PHASECHK.TRANS64 P0, [R18+URZ+0x31c00], R3 ;  /* 0x031c0003120085a7 */ /* 0x000ee4000800007f */
[----:B---3--:R-:W-:Y:S05]  /*74c0*/  @!P0 BRA `(.L_x_380) ;  /* 0xfffffffc00f08947 */ /* 0x008fea000383ffff */
.L_x_379:
[----:B------:R-:W-:Y:S05]  /*74d0*/  BSYNC B0 ;  /* 0x0000000000007941 */ /* 0x000fea0003800000 */
.L_x_378:
[----:B------:R-:W-:Y:S05]  /*74e0*/  BRA `(.L_x_381) ;  /* 0x0000003800ac7947 */ /* 0x000fea0003800000 */
.L_x_377:
[----:B0-----:R-:W2:Y:S01]  /*74f0*/  LDL R0, [R1+0x9c] ;  /* 0x00009c0001007983 */ /* 0x001ea20000100800 */
[----:B------:R-:W-:Y:S01]  /*7500*/  ULDC.64 UR4, c[0x0][0x3d8] ;  /* 0x0000f60000047ab9 */ /* 0x000fe20000000a00 */
[----:B------:R-:W-:Y:S01]  /*7510*/  ULDC.64 UR6, c[0x0][0x3e8] ;  /* 0x0000fa0000067ab9 */ /* 0x000fe20000000a00 */
[----:B-----5:R-:W-:Y:S01]  /*7520*/  IMAD.WIDE.U32 R50, R104, UR4, RZ ;  /* 0x0000000468327c25 */ /* 0x020fe2000f8e00ff */
[----:B------:R-:W-:Y:S02]  /*7530*/  SHF.R.S32.HI R8, RZ, 0x1f, R16 ;  /* 0x0000001fff087819 */ /* 0x000fe40000011410 */
[----:B------:R-:W-:Y:S02]  /*7540*/  SHF.R.S32.HI R10, RZ, 0x1f, R144 ;  /* 0x0000001fff0a7819 */ /* 0x000fe40000011490 */
[----:B--2---:R-:W-:Y:S02]  /*7550*/  R2UR UR8, R0 ;  /* 0x00000000000872ca */ /* 0x004fe400000e0000 */
[----:B------:R-:W-:-:S05]  /*7560*/  SHF.R.S32.HI R0, RZ, 0x1f, R104 ;  /* 0x0000001fff007819 */ /* 0x000fca0000011468 */
[C---:B------:R-:W-:Y:S02]  /*7570*/  IMAD R3, R0.reuse, UR4, RZ ;  /* 0x0000000400037c24 */ /* 0x040fe4000f8e02ff */
[----:B------:R-:W-:Y:S01]  /*7580*/  IMAD R5, R0, UR6, RZ ;  /* 0x0000000600057c24 */ /* 0x000fe2000f8e02ff */
[----:B------:R-:W-:Y:S01]  /*7590*/  IADD3 R0, P0, R16, R50, RZ ;  /* 0x0000003210007210 */ /* 0x000fe20007f1e0ff */
[C---:B------:R-:W-:Y:S01]  /*75a0*/  IMAD R3, R104.reuse, UR5, R3 ;  /* 0x0000000568037c24 */ /* 0x040fe2000f8e0203 */
[----:B------:R-:W-:Y:S01]  /*75b0*/  ULDC.64 UR4, c[0x0][0x3c8] ;  /* 0x0000f20000047ab9 */ /* 0x000fe20000000a00 */
[----:B------:R-:W-:Y:S01]  /*75c0*/  IMAD R7, R104, UR7, R5 ;  /* 0x0000000768077c24 */ /* 0x000fe2000f8e0205 */
[----:B------:R-:W-:Y:S01]  /*75d0*/  ULOP3.LUT UP0, URZ, UR8, 0x1bf, URZ, 0xc0, !UPT ;  /* 0x000001bf083f7892 */ /* 0x000fe2000f80c03f */
[----:B------:R-:W-:Y:S01]  /*75e0*/  IMAD.IADD R5, R3, 0x1, R51 ;  /* 0x0000000103057824 */ /* 0x000fe200078e0233 */
[----:B------:R-:W-:Y:S01]  /*75f0*/  LEA R44, P1, R50, UR4, 0x1 ;  /* 0x00000004322c7c11 */ /* 0x000fe2000f8208ff */
[----:B------:R-:W-:Y:S01]  /*7600*/  IMAD.WIDE.U32 R104, R104, UR6, RZ ;  /* 0x0000000668687c25 */ /* 0x000fe2000f8e00ff */
[----:B------:R-:W-:Y:S01]  /*7610*/  LEA R28, P2, R0, UR4, 0x1 ;  /* 0x00000004001c7c11 */ /* 0x000fe2000f8408ff */
[----:B------:R-:W-:-:S02]  /*7620*/  ULDC.64 UR6, c[0x0][0x3e0] ;  /* 0x0000f80000067ab9 */ /* 0x000fc40000000a00 */
[----:B------:R-:W-:Y:S01]  /*7630*/  IMAD.X R3, R8, 0x1, R5, P0 ;  /* 0x0000000108037824 */ /* 0x000fe200000e0605 */
[----:B------:R-:W-:Y:S01]  /*7640*/  IADD3 R4, P0, R144, R50, RZ ;  /* 0x0000003290047210 */ /* 0x000fe20007f1e0ff */
[----:B------:R-:W-:Y:S01]  /*7650*/  IMAD.IADD R51, R7, 0x1, R105 ;  /* 0x0000000107337824 */ /* 0x000fe200078e0269 */
[--C-:B------:R-:W-:Y:S02]  /*7660*/  LEA.HI.X R50, R50, UR5, R5.reuse, 0x1, P1 ;  /* 0x0000000532327c11 */ /* 0x100fe400088f0c05 */
[----:B------:R-:W-:Y:S01]  /*7670*/  PLOP3.LUT P1, PT, PT, PT, UP0, 0x80, 0x0 ;  /* 0x000000000000781c */ /* 0x000fe20003f2f008 */
[----:B------:R-:W-:Y:S01]  /*7680*/  IMAD.X R5, R10, 0x1, R5, P0 ;  /* 0x000000010a057824 */ /* 0x000fe200000e0605 */
[----:B------:R-:W-:Y:S02]  /*7690*/  LEA.HI.X R29, R0, UR5, R3, 0x1, P2 ;  /* 0x00000005001d7c11 */ /* 0x000fe400090f0c03 */
[-C--:B------:R-:W-:Y:S02]  /*76a0*/  IADD3 R6, P4, R16, R104.reuse, RZ ;  /* 0x0000006810067210 */ /* 0x080fe40007f9e0ff */
[----:B------:R-:W-:-:S02]  /*76b0*/  IADD3 R0, P3, R144, R104, RZ ;  /* 0x0000006890007210 */ /* 0x000fc40007f7e0ff */
[----:B------:R-:W-:Y:S01]  /*76c0*/  LEA R26, P2, R6, UR6, 0x1 ;  /* 0x00000006061a7c11 */ /* 0x000fe2000f8408ff */
[--C-:B------:R-:W-:Y:S01]  /*76d0*/  IMAD.X R7, R8, 0x1, R51.reuse, P4 ;  /* 0x0000000108077824 */ /* 0x100fe200020e0633 */
[----:B------:R-:W-:Y:S01]  /*76e0*/  LEA R48, P0, R4, UR4, 0x1 ;  /* 0x0000000404307c11 */ /* 0x000fe2000f8008ff */
[----:B------:R-:W-:Y:S01]  /*76f0*/  IMAD.X R3, R10, 0x1, R51, P3 ;  /* 0x000000010a037824 */ /* 0x000fe200018e0633 */
[----:B------:R-:W-:Y:S02]  /*7700*/  LEA R46, P4, R0, UR6, 0x1 ;  /* 0x00000006002e7c11 */ /* 0x000fe4000f8808ff */
[----:B------:R-:W-:Y:S02]  /*7710*/  LEA R45, P3, R104, UR6, 0x1 ;  /* 0x00000006682d7c11 */ /* 0x000fe4000f8608ff */
[----:B------:R-:W-:Y:S02]  /*7720*/  LEA.HI.X R27, R6, UR7, R7, 0x1, P2 ;  /* 0x00000007061b7c11 */ /* 0x000fe400090f0c07 */
[----:B------:R-:W-:-:S02]  /*7730*/  LEA.HI.X R49, R4, UR5, R5, 0x1, P0 ;  /* 0x0000000504317c11 */ /* 0x000fc400080f0c05 */
[----:B------:R-:W-:Y:S02]  /*7740*/  LEA.HI.X R47, R0, UR7, R3, 0x1, P4 ;  /* 0x00000007002f7c11 */ /* 0x000fe4000a0f0c03 */
[----:B------:R-:W-:Y:S01]  /*7750*/  LEA.HI.X R51, R104, UR7, R51, 0x1, P3 ;  /* 0x0000000768337c11 */ /* 0x000fe200098f0c33 */
[----:B------:R-:W-:Y:S06]  /*7760*/  @!P1 BRA `(.L_x_382) ;  /* 0x0000000000409947 */ /* 0x000fec0003800000 */
[----:B------:R-:W-:Y:S01]  /*7770*/  MOV R0, 0x0 ;  /* 0x0000000000007802 */ /* 0x000fe20000000f00 */
        /* <DEDUP_REMOVED lines=14> */
[----:B-1----:R-:W-:Y:S05]  /*7860*/  CALL.ABS.NOINC R14 ;  /* 0x000000000e007343 */ /* 0x002fea0003c00000 */
.L_x_382:
[----:B------:R-:W-:Y:S01]  /*7870*/  ULDC.U8 UR4, c[0x0][0x3f0] ;  /* 0x0000fc0000047ab9 */ /* 0x000fe20000000000 */
[----:B------:R-:W-:Y:S01]  /*7880*/  IMAD R107, R109, -0xc0, R107 ;  /* 0xffffff406d6b7824 */ /* 0x000fe200078e026b */
[----:B------:R-:W-:Y:S01]  /*7890*/  ISETP.NE.AND P0, PT, RZ, UR4, PT ;  /* 0x00000004ff007c0c */ /* 0x000fe2000bf05270 */
[----:B------:R-:W-:Y:S03]  /*78a0*/  BSSY B0, `(.L_x_383) ;  /* 0x0000367000007945 */ /* 0x000fe60003800000 */
[----:B------:R-:W-:-:S09]  /*78b0*/  VIMNMX R0, R107, 0xc0, PT ;  /* 0x000000c06b007848 */ /* 0x000fd20003fe0100 */
[----:B------:R-:W-:Y:S05]  /*78c0*/  @!P0 BRA `(.L_x_384) ;  /* 0x0000001800b08947 */ /* 0x000fea0003800000 */
        /* <DEDUP_REMOVED lines=15> */
[C---:B------:R-:W-:Y:S01]  /*79c0*/  VIADD R0, R16.reuse, 0x8 ;  /* 0x0000000810007836 */ /* 0x040fe20000000000 */
[----:B------:R-:W-:Y:S01]  /*79d0*/  ULDC UR4, c[0x0][0x3d4] ;  /* 0x0000f50000047ab9 */ /* 0x000fe20000000800 */
[C---:B------:R-:W-:Y:S01]  /*79e0*/  VIADD R3, R16.reuse, 0x10 ;  /* 0x0000001010037836 */ /* 0x040fe20000000000 */
[----:B------:R-:W-:Y:S02]  /*79f0*/  ISETP.GE.AND P5, PT, R16, UR4, PT ;  /* 0x0000000410007c0c */ /* 0x000fe4000bfa6270 */
[----:B------:R-:W-:Y:S02]  /*7a00*/  CS2R R46, SRZ ;  /* 0x00000000002e7805 */ /* 0x000fe4000001ff00 */
[----:B------:R-:W-:Y:S01]  /*7a10*/  ISETP.GE.AND P4, PT, R0, UR4, PT ;  /* 0x0000000400007c0c */ /* 0x000fe2000bf86270 */
[C---:B------:R-:W-:Y:S01]  /*7a20*/  VIADD R0, R16.reuse, 0x18 ;  /* 0x0000001810007836 */ /* 0x040fe20000000000 */
[----:B------:R-:W-:Y:S02]  /*7a30*/  CS2R R48, SRZ ;  /* 0x0000000000307805 */ /* 0x000fe4000001ff00 */
[----:B------:R-:W-:Y:S01]  /*7a40*/  ISETP.GE.AND P3, PT, R3, UR4, PT ;  /* 0x0000000403007c0c */ /* 0x000fe2000bf66270 */
[----:B------:R-:W-:Y:S01]  /*7a50*/  VIADD R3, R16, 0x20 ;  /* 0x0000002010037836 */ /* 0x000fe20000000000 */
[----:B------:R-:W-:Y:S01]  /*7a60*/  ISETP.GE.AND P2, PT, R0, UR4, PT ;  /* 0x0000000400007c0c */ /* 0x000fe2000bf46270 */
[----:B------:R-:W-:-:S03]  /*7a70*/  VIADD R0, R16, 0x28 ;  /* 0x0000002810007836 */ /* 0x000fc60000000000 */
[----:B------:R-:W-:Y:S01]  /*7a80*/  ISETP.GE.AND P1, PT, R3, UR4, PT ;  /* 0x0000000403007c0c */ /* 0x000fe2000bf26270 */
[----:B------:R0:W5:Y:S04]  /*7a90*/  @!P5 LDG.E.64 R46, desc[UR60][R28.64] ;  /* 0x0000003c1c2ed981 */ /* 0x000168000c1e1b00 */
[----:B------:R0:W5:Y:S01]  /*7aa0*/  @!P5 LDG.E.64 R48, desc[UR60][R26.64] ;  /* 0x0000003c1a30d981 */ /* 0x000162000c1e1b00 */
[----:B------:R-:W-:Y:S02]  /*7ab0*/  ISETP.GE.AND P5, PT, R0, UR4, PT ;  /* 0x0000000400007c0c */ /* 0x000fe4000bfa6270 */
        /* <DEDUP_REMOVED lines=9> */
[----:B------:R-:W-:Y:S01]  /*7b50*/  CS2R R8, SRZ ;  /* 0x0000000000087805 */ /* 0x000fe2000001ff00 */
[----:B------:R0:W5:Y:S04]  /*7b60*/  @!P4 LDG.E.64 R40, desc[UR60][R28.64+0x10] ;  /* 0x0000103c1c28c981 */ /* 0x000168000c1e1b00 */
        /* <DEDUP_REMOVED lines=8> */
[----:B------:R0:W5:Y:S02]  /*7bf0*/  @!P5 LDG.E.64 R8, desc[UR60][R26.64+0x50] ;  /* 0x0000503c1a08d981 */ /* 0x000164000c1e1b00 */
.L_x_386:
[----:B------:R-:W-:Y:S05]  /*7c00*/  BSYNC B1 ;  /* 0x0000000000017941 */ /* 0x000fea0003800000 */
.L_x_385:
[----:B------:R-:W2:Y:S01]  /*7c10*/  LDL R6, [R1+0x78] ;  /* 0x0000780001067983 */ /* 0x000ea20000100800 */
[----:B-----5:R-:W-:Y:S01]  /*7c20*/  IMAD.MOV.U32 R0, RZ, RZ, R48 ;  /* 0x000000ffff007224 */ /* 0x020fe200078e0030 */
[----:B------:R-:W-:Y:S01]  /*7c30*/  UMOV UR4, 0xffffffff ;  /* 0xffffffff00047882 */ /* 0x000fe20000000000 */
[----:B------:R-:W-:Y:S02]  /*7c40*/  IMAD.MOV.U32 R3, RZ, RZ, R49 ;  /* 0x000000ffff037224 */ /* 0x000fe400078e0031 */
[----:B------:R-:W-:Y:S01]  /*7c50*/  IMAD.MOV.U32 R4, RZ, RZ, R42 ;  /* 0x000000ffff047224 */ /* 0x000fe200078e002a */
[----:B0-----:R-:W-:Y:S01]  /*7c60*/  PRMT R28, R28, 0x5410, R0 ;  /* 0x000054101c1c7816 */ /* 0x001fe20000000000 */
        /* <DEDUP_REMOVED lines=8> */
[----:B--2---:R-:W-:Y:S01]  /*7cf0*/  LEA.HI R0, R6, R6, RZ, 0x1 ;  /* 0x0000000606007211 */ /* 0x004fe200078f08ff */
[----:B------:R-:W-:Y:S06]  /*7d00*/  BRA.DIV UR4, `(.L_x_387) ;  /* 0x0000014e04347947 */ /* 0x000fec000b800000 */
.L_x_558:
[----:B------:R-:W-:Y:S01]  /*7d10*/  UMOV UR4, 0xffffffff ;  /* 0xffffffff00047882 */ /* 0x000fe20000000000 */
[----:B------:R-:W-:Y:S02]  /*7d20*/  LOP3.LUT R0, R0, 0xfffffffe, RZ, 0xc0, !PT ;  /* 0xfffffffe00007812 */ /* 0x000fe400078ec0ff */
[----:B------:R-:W-:Y:S05]  /*7d30*/  BRA.DIV UR4, `(.L_x_388) ;  /* 0x0000014e04507947 */ /* 0x000fea000b800000 */
.L_x_561:
[----:B------:R-:W-:Y:S01]  /*7d40*/  UMOV UR4, 0xffffffff ;  /* 0xffffffff00047882 */ /* 0x000fe20000000000 */
[----:B------:R-:W-:Y:S02]  /*7d50*/  IMAD.IADD R0, R6, 0x1, -R0 ;  /* 0x0000000106007824 */ /* 0x000fe400078e0a00 */
[----:B------:R-:W-:Y:S05]  /*7d60*/  BRA.DIV UR4, `(.L_x_389) ;  /* 0x0000014e046c7947 */ /* 0x000fea000b800000 */
.L_x_564:
[----:B------:R-:W-:Y:S01]  /*7d70*/  UMOV UR4, 0xffffffff ;  /* 0xffffffff00047882 */ /* 0x000fe20000000000 */
[----:B------:R-:W-:Y:S02]  /*7d80*/  SHF.L.U32 R3, R0, 0x1f, RZ ;  /* 0x0000001f00037819 */ /* 0x000fe400000006ff */
[----:B------:R-:W-:Y:S05]  /*7d90*/  BRA.DIV UR4, `(.L_x_390) ;  /* 0x0000014e04887947 */ /* 0x000fea000b800000 */
.L_x_567:
[----:B------:R-:W0:Y:S01]  /*7da0*/  SYNCS.PHASECHK.TRANS64.TRYWAIT P1, [R18+URZ+0x31c00], R3 ;  /* 0x031c0003120075a7 */ /* 0x000e22000802017f */
[----:B------:R-:W-:Y:S01]  /*7db0*/  IMAD.MOV.U32 R0, RZ, RZ, R32 ;  /* 0x000000ffff007224 */ /* 0x000fe200078e0020 */
[----:B------:R-:W-:Y:S01]  /*7dc0*/  BSSY B1, `(.L_x_391) ;  /* 0x0000022000017945 */ /* 0x000fe20003800000 */
[----:B------:R-:W-:Y:S02]  /*7dd0*/  IMAD.MOV.U32 R4, RZ, RZ, R33 ;  /* 0x000000ffff047224 */ /* 0x000fe400078e0021 */
[----:B------:R-:W-:Y:S01]  /*7de0*/  IMAD.MOV.U32 R5, RZ, RZ, R24 ;  /* 0x000000ffff057224 */ /* 0x000fe200078e0018 */
[----:B------:R-:W-:Y:S01]  /*7df0*/  PRMT R28, R0, 0x7610, R28 ;  /* 0x00007610001c7816 */ /* 0x000fe2000000001c */
[----:B------:R-:W-:Y:S01]  /*7e00*/  IMAD.MOV.U32 R6, RZ, RZ, R25 ;  /* 0x000000ffff067224 */ /* 0x000fe200078e0019 */
[----:B------:R-:W-:Y:S01]  /*7e10*/  PRMT R29, R4, 0x7610, R29 ;  /* 0x00007610041d7816 */ /* 0x000fe2000000001d */
[----:B------:R-:W-:Y:S01]  /*7e20*/  IMAD.MOV.U32 R0, RZ, RZ, R8 ;  /* 0x000000ffff007224 */ /* 0x000fe200078e0008 */
[----:B-1----:R-:W-:Y:S01]  /*7e30*/  PRMT R14, R5, 0x7610, R14 ;  /* 0x00007610050e7816 */ /* 0x002fe2000000000e */
[----:B------:R-:W-:Y:S01]  /*7e40*/  IMAD.MOV.U32 R4, RZ, RZ, R9 ;  /* 0x000000ffff047224 */ /* 0x000fe200078e0009 */
[----:B------:R-:W-:Y:S01]  /*7e50*/  PRMT R15, R6, 0x7610, R15 ;  /* 0x00007610060f7816 */ /* 0x000fe2000000000f */
[----:B------:R-:W-:Y:S01]  /*7e60*/  IMAD.MOV.U32 R5, RZ, RZ, R46 ;  /* 0x000000ffff057224 */ /* 0x000fe200078e002e */
[----:B------:R-:W-:Y:S01]  /*7e70*/  PRMT R10, R0, 0x7610, R10 ;  /* 0x00007610000a7816 */ /* 0x000fe2000000000a */
[----:B------:R-:W-:-:S02]  /*7e80*/  IMAD.MOV.U32 R6, RZ, RZ, R47 ;  /* 0x000000ffff067224 */ /* 0x000fc400078e002f */
        /* <DEDUP_REMOVED lines=20> */
[----:B0-----:R-:W-:Y:S06]  /*7fd0*/  @!P1 BRA `(.L_x_392) ;  /* 0x0000014c00209947 */ /* 0x001fec0003800000 */
.L_x_568:
[----:B------:R-:W-:Y:S05]  /*7fe0*/  BSYNC B1 ;  /* 0x0000000000017941 */ /* 0x000fea0003800000 */
.L_x_391:
[----:B------:R-:W-:Y:S02]  /*7ff0*/  PRMT R12, R0, 0x7610, R12 ;  /* 0x00007610000c7816 */ /* 0x000fe4000000000c */
[----:B------:R-:W-:Y:S01]  /*8000*/  PRMT R13, R4, 0x7610, R13 ;  /* 0x00007610040d7816 */ /* 0x000fe2000000000d */
[----:B------:R-:W-:Y:S06]  /*8010*/  @P0 BRA `(.L_x_393) ;  /* 0x0000002c00bc0947 */ /* 0x000fec0003800000 */
[----:B------:R-:W0:Y:S01]  /*8020*/  LDL R54, [R1+0x60] ;  /* 0x0000600001367983 */ /* 0x000e220000100800 */
[----:B------:R-:W1:Y:S03]  /*8030*/  LDC R5, c[0x0][0x3d4] ;  /* 0x0000f500ff057b82 */ /* 0x000e660000000800 */
[----:B------:R-:W2:Y:S01]  /*8040*/  LDL R7, [R1+0x80] ;  /* 0x0000800001077983 */ /* 0x000ea20000100800 */
[C---:B------:R-:W-:Y:S01]  /*8050*/  VIADD R0, R16.reuse, 0x8 ;  /* 0x0000000810007836 */ /* 0x040fe20000000000 */
[----:B------:R-:W-:Y:S01]  /*8060*/  BSSY B1, `(.L_x_394) ;  /* 0x000003d000017945 */ /* 0x000fe20003800000 */
[C---:B------:R-:W-:Y:S02]  /*8070*/  VIADD R4, R16.reuse, 0x10 ;  /* 0x0000001010047836 */ /* 0x040fe40000000000 */
[C---:B------:R-:W-:Y:S01]  /*8080*/  VIADD R6, R16.reuse, 0x18 ;  /* 0x0000001810067836 */ /* 0x040fe20000000000 */
[----:B-1----:R-:W-:-:S02]  /*8090*/  ISETP.GE.AND P6, PT, R16, R5, PT ;  /* 0x000000051000720c */ /* 0x002fc40003fc6270 */
[-C--:B------:R-:W-:Y:S01]  /*80a0*/  ISETP.GE.AND P0, PT, R0, R5.reuse, PT ;  /* 0x000000050000720c */ /* 0x080fe20003f06270 */
[----:B------:R-:W-:Y:S01]  /*80b0*/  VIADD R0, R16, 0x20 ;  /* 0x0000002010007836 */ /* 0x000fe20000000000 */
[-C--:B------:R-:W-:Y:S01]  /*80c0*/  ISETP.GE.AND P1, PT, R4, R5.reuse, PT ;  /* 0x000000050400720c */ /* 0x080fe20003f26270 */
[----:B------:R-:W-:Y:S01]  /*80d0*/  VIADD R4, R16, 0x28 ;  /* 0x0000002810047836 */ /* 0x000fe20000000000 */
[-C--:B------:R-:W-:Y:S02]  /*80e0*/  ISETP.GE.AND P2, PT, R6, R5.reuse, PT ;  /* 0x000000050600720c */ /* 0x080fe40003f46270 */
[-C--:B------:R-:W-:Y:S02]  /*80f0*/  ISETP.GE.AND P3, PT, R0, R5.reuse, PT ;  /* 0x000000050000720c */ /* 0x080fe40003f66270 */
[----:B------:R-:W-:Y:S01]  /*8100*/  ISETP.GE.AND P4, PT, R4, R5, PT ;  /* 0x000000050400720c */ /* 0x000fe20003f86270 */
[----:B0-----:R-:W-:-:S04]  /*8110*/  IMAD R3, R54, 0x2, R18 ;  /* 0x0000000236037824 */ /* 0x001fc800078e0212 */
[----:B------:R-:W-:Y:S01]  /*8120*/  VIADD R0, R3, 0x20 ;  /* 0x0000002003007836 */ /* 0x000fe20000000000 */
[----:B--2---:R-:W-:Y:S01]  /*8130*/  LOP3.LUT P5, RZ, R7, 0x2, RZ, 0xc0, !PT ;  /* 0x0000000207ff7812 */ /* 0x004fe200078ac0ff */
[----:B------:R-:W-:-:S12]  /*8140*/  @P6 BRA `(.L_x_395) ;  /* 0x0000000000b86947 */ /* 0x000fd80003800000 */
[----:B------:R-:W0:Y:S01]  /*8150*/  LDS.128 R4, [R3+0xda00] ;  /* 0x00da000003047984 */ /* 0x000e220000000c00 */
[----:B------:R-:W-:Y:S02]  /*8160*/  SHF.R.U32.HI R58, RZ, 0x10, R49 ;  /* 0x00000010ff3a7819 */ /* 0x000fe40000011631 */
[----:B------:R-:W-:Y:S02]  /*8170*/  SHF.R.U32.HI R55, RZ, 0x10, R47 ;  /* 0x00000010ff377819 */ /* 0x000fe4000001162f */
[----:B------:R-:W-:Y:S02]  /*8180*/  PRMT R58, R10, 0x5432, R58 ;  /* 0x000054320a3a7816 */ /* 0x000fe4000000003a */
[----:B------:R-:W-:Y:S02]  /*8190*/  PRMT R55, R27, 0x5432, R55 ;  /* 0x000054321b377816 */ /* 0x000fe40000000037 */
[----:B------:R-:W-:Y:S01]  /*81a0*/  SHF.R.U64 R54, R46, 0x10, R47 ;  /* 0x000000102e367819 */ /* 0x000fe2000000122f */
[----:B------:R-:W-:Y:S01]  /*81b0*/  IMAD.U32 R59, R58, 0x10000, RZ ;  /* 0x000100003a3b7824 */ /* 0x000fe200078e00ff */
[----:B------:R-:W-:Y:S01]  /*81c0*/  SHF.R.U64 R57, R48, 0x10, R49 ;  /* 0x0000001030397819 */ /* 0x000fe20000001231 */
[----:B------:R-:W-:Y:S01]  /*81d0*/  IMAD.U32 R56, R55, 0x10000, RZ ;  /* 0x0001000037387824 */ /* 0x000fe200078e00ff */
[----:B------:R-:W-:-:S02]  /*81e0*/  LOP3.LUT R58, R58, 0xffff0000, RZ, 0xc0, !PT ;  /* 0xffff00003a3a7812 */ /* 0x000fc400078ec0ff */
[----:B------:R-:W-:Y:S02]  /*81f0*/  LOP3.LUT R55, R55, 0xffff0000, RZ, 0xc0, !PT ;  /* 0xffff000037377812 */ /* 0x000fe400078ec0ff */
[----:B------:R-:W-:Y:S02]  /*8200*/  PRMT R54, R11, 0x5432, R54 ;  /* 0x000054320b367816 */ /* 0x000fe40000000036 */
[----:B------:R-:W-:Y:S02]  /*8210*/  PRMT R57, R28, 0x5432, R57 ;  /* 0x000054321c397816 */ /* 0x000fe40000000039 */
[C---:B0-----:R-:W-:Y:S01]  /*8220*/  LOP3.LUT R47, R6.reuse, 0xffff0000, RZ, 0xc0, !PT ;  /* 0xffff0000062f7812 */ /* 0x041fe200078ec0ff */
[----:B------:R-:W-:Y:S01]  /*8230*/  IMAD.U32 R46, R6, 0x10000, RZ ;  /* 0x00010000062e7824 */ /* 0x000fe200078e00ff */
[C---:B------:R-:W-:Y:S01]  /*8240*/  LOP3.LUT R49, R7.reuse, 0xffff0000, RZ, 0xc0, !PT ;  /* 0xffff000007317812 */ /* 0x040fe200078ec0ff */
[----:B------:R-:W-:Y:S02]  /*8250*/  IMAD.U32 R48, R7, 0x10000, RZ ;  /* 0x0001000007307824 */ /* 0x000fe400078e00ff */
[C---:B------:R-:W-:Y:S01]  /*8260*/  FMUL.FTZ R61, R47.reuse, R59 ;  /* 0x0000003b2f3d7220 */ /* 0x040fe20000410000 */
[----:B------:R-:W-:Y:S01]  /*8270*/  FMUL.FTZ R60, R47, R56 ;  /* 0x000000382f3c7220 */ /* 0x000fe20000410000 */
[----:B------:R-:W-:Y:S01]  /*8280*/  FMUL.FTZ R47, R49, R58 ;  /* 0x0000003a312f7220 */ /* 0x000fe20000410000 */
[----:B------:R-:W-:-:S02]  /*8290*/  IMAD.U32 R6, R4, 0x10000, RZ ;  /* 0x0001000004067824 */ /* 0x000fc400078e00ff */
[C---:B------:R-:W-:Y:S01]  /*82a0*/  FFMA.FTZ R61, R46.reuse, R56, -R61 ;  /* 0x000000382e3d7223 */ /* 0x040fe2000001083d */
[----:B------:R-:W-:Y:S01]  /*82b0*/  FFMA.FTZ R60, R46, R59, R60 ;  /* 0x0000003b2e3c7223 */ /* 0x000fe2000001003c */
[-C--:B------:R-:W-:Y:S01]  /*82c0*/  FFMA.FTZ R59, R48, R55.reuse, -R47 ;  /* 0x00000037303b7223 */ /* 0x080fe2000001082f */
[C---:B------:R-:W-:Y:S01]  /*82d0*/  IMAD.U32 R7, R5.reuse, 0x10000, RZ ;  /* 0x0001000005077824 */ /* 0x040fe200078e00ff */
[----:B------:R-:W-:Y:S01]  /*82e0*/  LOP3.LUT R4, R4, 0xffff0000, RZ, 0xc0, !PT ;  /* 0xffff000004047812 */ /* 0x000fe200078ec0ff */
[C---:B------:R-:W-:Y:S01]  /*82f0*/  IMAD.U32 R47, R54.reuse, 0x10000, RZ ;  /* 0x00010000362f7824 */ /* 0x040fe200078e00ff */
[----:B------:R-:W-:Y:S01]  /*8300*/  LOP3.LUT R5, R5, 0xffff0000, RZ, 0xc0, !PT ;  /* 0xffff000005057812 */ /* 0x000fe200078ec0ff */
[----:B------:R-:W-:Y:S01]  /*8310*/  FMUL.FTZ R63, R49, R55 ;  /* 0x00000037313f7220 */ /* 0x000fe20000410000 */
[C---:B------:R-:W-:Y:S01]  /*8320*/  LOP3.LUT R46, R57.reuse, 0xffff0000, RZ, 0xc0, !PT ;  /* 0xffff0000392e7812 */ /* 0x040fe200078ec0ff */
[----:B------:R-:W-:Y:S01]  /*8330*/  IMAD.U32 R49, R57, 0x10000, RZ ;  /* 0x0001000039317824 */ /* 0x000fe200078e00ff */
[----:B------:R-:W-:Y:S01]  /*8340*/  LOP3.LUT R54, R54, 0xffff0000, RZ, 0xc0, !PT ;  /* 0xffff000036367812 */ /* 0x000fe200078ec0ff */
[----:B------:R-:W-:Y:S01]  /*8350*/  FFMA.FTZ R58, R48, R58, R63 ;  /* 0x0000003a303a7223 */ /* 0x000fe2000001003f */
[C---:B------:R-:W-:Y:S01]  /*8360*/  FMUL.FTZ R48, R4.reuse, R47 ;  /* 0x0000002f04307220 */ /* 0x040fe20000410000 */
[-C--:B------:R-:W-:Y:S01]  /*8370*/  FMUL.FTZ R55, R4, R49.reuse ;  /* 0x0000003104377220 */ /* 0x080fe20000410000 */
[C---:B------:R-:W-:Y:S01]  /*8380*/  FMUL.FTZ R56, R5.reuse, R46 ;  /* 0x0000002e05387220 */ /* 0x040fe20000410000 */
[-C--:B------:R-:W-:Y:S01]  /*8390*/  FMUL.FTZ R57, R5, R54.reuse ;  /* 0x0000003605397220 */ /* 0x080fe20000410000 */
[C---:B------:R-:W-:Y:S01]  /*83a0*/  FFMA.FTZ R49, R6.reuse, R49, R48 ;  /* 0x0000003106317223 */ /* 0x040fe20000010030 */
[----:B------:R-:W-:Y:S01]  /*83b0*/  FFMA.FTZ R4, R6, R47, -R55 ;  /* 0x0000002f06047223 */ /* 0x000fe20000010837 */
[C---:B------:R-:W-:Y:S01]  /*83c0*/  FFMA.FTZ R5, R7.reuse, R54, -R56 ;  /* 0x0000003607057223 */ /* 0x040fe20000010838 */
[----:B------:R-:W-:Y:S01]  /*83d0*/  FFMA.FTZ R46, R7, R46, R57 ;  /* 0x0000002e072e7223 */ /* 0x000fe20000010039 */
[----:B------:R-:W-:-:S02]  /*83e0*/  F2FP.BF16.F32.PACK_AB R6, R60, R61 ;  /* 0x0000003d3c06723e */ /* 0x000fc400000010ff */
[----:B------:R-:W-:Y:S02]  /*83f0*/  F2FP.BF16.F32.PACK_AB R7, R58, R59 ;  /* 0x0000003b3a07723e */ /* 0x000fe400000010ff */
[----:B------:R-:W-:Y:S02]  /*8400*/  F2FP.BF16.F32.PACK_AB R4, R49, R4 ;  /* 0x000000043104723e */ /* 0x000fe400000010ff */
[----:B------:R-:W-:-:S05]  /*8410*/  F2FP.BF16.F32.PACK_AB R5, R46, R5 ;  /* 0x000000052e05723e */ /* 0x000fca00000010ff */
[----:B------:R0:W-:Y:S02]  /*8420*/  STS.128 [R3+0xda00], R4 ;  /* 0x00da000403007388 */ /* 0x0001e40000000c00 */
.L_x_395:
[----:B------:R-:W-:Y:S05]  /*8430*/  BSYNC B1 ;  /* 0x0000000000017941 */ /* 0x000fea0003800000 */
.L_x_394:
[----:B------:R-:W-:Y:S01]  /*8440*/  BSSY B1, `(.L_x_396) ;  /* 0x0000031000017945 */ /* 0x000fe20003800000 */
[----:B------:R-:W-:-:S03]  /*8450*/  @P5 VIADD R0, R3, 0xffffffe0 ;  /* 0xffffffe003005836 */ /* 0x000fc60000000000 */
[----:B------:R-:W-:Y:S05]  /*8460*/  @P0 BRA `(.L_x_397) ;  /* 0x0000000000b80947 */ /* 0x000fea0003800000 */
[----:B0-----:R-:W0:Y:S01]  /*8470*/  LDS.128 R4, [R0+0xda00] ;  /* 0x00da000000047984 */ /* 0x001e220000000c00 */
        /* <DEDUP_REMOVED lines=45> */
.L_x_397:
[----:B------:R-:W-:Y:S05]  /*8750*/  BSYNC B1 ;  /* 0x0000000000017941 */ /* 0x000fea0003800000 */
.L_x_396:
[----:B------:R-:W-:Y:S04]  /*8760*/  BSSY B1, `(.L_x_398) ;  /* 0x0000030000017945 */ /* 0x000fe80003800000 */
[----:B------:R-:W-:Y:S05]  /*8770*/  @P1 BRA `(.L_x_399) ;  /* 0x0000000000b81947 */ /* 0x000fea0003800000 */
[----:B01----:R-:W0:Y:S01]  /*8780*/  LDS.128 R4, [R3+0x10a00] ;  /* 0x010a000003047984 */ /* 0x003e220000000c00 */
[----:B------:R-:W-:Y:S02]  /*8790*/  SHF.R.U64 R40, R36, 0x10, R37 ;  /* 0x0000001024287819 */ /* 0x000fe40000001225 */
[----:B------:R-:W-:Y:S02]  /*87a0*/  SHF.R.U64 R36, R38, 0x10, R39 ;  /* 0x0000001026247819 */ /* 0x000fe40000001227 */
[----:B------:R-:W-:Y:S02]  /*87b0*/  SHF.R.U32.HI R37, RZ, 0x10, R37 ;  /* 0x00000010ff257819 */ /* 0x000fe40000011625 */
[----:B------:R-:W-:Y:S02]  /*87c0*/  SHF.R.U32.HI R39, RZ, 0x10, R39 ;  /* 0x00000010ff277819 */ /* 0x000fe40000011627 */
[----:B------:R-:W-:Y:S02]  /*87d0*/  PRMT R50, R50, 0x5410, R37 ;  /* 0x0000541032327816 */ /* 0x000fe40000000025 */
[----:B------:R-:W-:-:S02]  /*87e0*/  PRMT R52, R52, 0x5410, R39 ;  /* 0x0000541034347816 */ /* 0x000fc40000000027 */
[----:B------:R-:W-:Y:S01]  /*87f0*/  PRMT R51, R51, 0x5410, R40 ;  /* 0x0000541033337816 */ /* 0x000fe20000000028 */
[----:B------:R-:W-:Y:S01]  /*8800*/  IMAD.U32 R40, R50, 0x10000, RZ ;  /* 0x0001000032287824 */ /* 0x000fe200078e00ff */
[----:B------:R-:W-:Y:S01]  /*8810*/  PRMT R53, R53, 0x5410, R36 ;  /* 0x0000541035357816 */ /* 0x000fe20000000024 */
[C---:B------:R-:W-:Y:S01]  /*8820*/  IMAD.U32 R41, R52.reuse, 0x10000, RZ ;  /* 0x0001000034297824 */ /* 0x040fe200078e00ff */
[----:B------:R-:W-:Y:S02]  /*8830*/  LOP3.LUT R52, R52, 0xffff0000, RZ, 0xc0, !PT ;  /* 0xffff000034347812 */ /* 0x000fe400078ec0ff */
[----:B------:R-:W-:Y:S02]  /*8840*/  LOP3.LUT R50, R50, 0xffff0000, RZ, 0xc0, !PT ;  /* 0xffff000032327812 */ /* 0x000fe400078ec0ff */
[C---:B0-----:R-:W-:Y:S01]  /*8850*/  LOP3.LUT R37, R6.reuse, 0xffff0000, RZ, 0xc0, !PT ;  /* 0xffff000006257812 */ /* 0x041fe200078ec0ff */
[----:B------:R-:W-:Y:S01]  /*8860*/  IMAD.U32 R36, R6, 0x10000, RZ ;  /* 0x0001000006247824 */ /* 0x000fe200078e00ff */
[C---:B------:R-:W-:Y:S01]  /*8870*/  LOP3.LUT R39, R7.reuse, 0xffff0000, RZ, 0xc0, !PT ;  /* 0xffff000007277812 */ /* 0x040fe200078ec0ff */
[----:B------:R-:W-:-:S02]  /*8880*/  IMAD.U32 R38, R7, 0x10000, RZ ;  /* 0x0001000007267824 */ /* 0x000fc400078e00ff */
[C---:B------:R-:W-:Y:S01]  /*8890*/  FMUL.FTZ R42, R37.reuse, R40 ;  /* 0x00000028252a7220 */ /* 0x040fe20000410000 */
[-C--:B------:R-:W-:Y:S01]  /*88a0*/  FMUL.FTZ R43, R37, R41.reuse ;  /* 0x00000029252b7220 */ /* 0x080fe20000410000 */
[----:B------:R-:W-:Y:S01]  /*88b0*/  FMUL.FTZ R37, R39, R52 ;  /* 0x0000003427257220 */ /* 0x000fe20000410000 */
[----:B------:R-:W-:Y:S02]  /*88c0*/  IMAD.U32 R6, R4, 0x10000, RZ ;  /* 0x0001000004067824 */ /* 0x000fe400078e00ff */
[C---:B------:R-:W-:Y:S01]  /*88d0*/  FFMA.FTZ R47, R36.reuse, R41, R42 ;  /* 0x00000029242f7223 */ /* 0x040fe2000001002a */
[----:B------:R-:W-:Y:S02]  /*88e0*/  IMAD.U32 R7, R5, 0x10000, RZ ;  /* 0x0001000005077824 */ /* 0x000fe400078e00ff */
[----:B------:R-:W-:Y:S01]  /*88f0*/  FFMA.FTZ R46, R36, R40, -R43 ;  /* 0x00000028242e7223 */ /* 0x000fe2000001082b */
[-C--:B------:R-:W-:Y:S01]  /*8900*/  FMUL.FTZ R41, R39, R50.reuse ;  /* 0x0000003227297220 */ /* 0x080fe20000410000 */
[----:B------:R-:W-:Y:S01]  /*8910*/  LOP3.LUT R4, R4, 0xffff0000, RZ, 0xc0, !PT ;  /* 0xffff000004047812 */ /* 0x000fe200078ec0ff */
[C---:B------:R-:W-:Y:S01]  /*8920*/  FFMA.FTZ R50, R38.reuse, R50, -R37 ;  /* 0x0000003226327223 */ /* 0x040fe20000010825 */
[----:B------:R-:W-:Y:S01]  /*8930*/  LOP3.LUT R5, R5, 0xffff0000, RZ, 0xc0, !PT ;  /* 0xffff000005057812 */ /* 0x000fe200078ec0ff */
[C---:B------:R-:W-:Y:S01]  /*8940*/  IMAD.U32 R39, R53.reuse, 0x10000, RZ ;  /* 0x0001000035277824 */ /* 0x040fe200078e00ff */
[----:B------:R-:W-:Y:S01]  /*8950*/  LOP3.LUT R40, R53, 0xffff0000, RZ, 0xc0, !PT ;  /* 0xffff000035287812 */ /* 0x000fe200078ec0ff */
[C---:B------:R-:W-:Y:S01]  /*8960*/  IMAD.U32 R37, R51.reuse, 0x10000, RZ ;  /* 0x0001000033257824 */ /* 0x040fe200078e00ff */
[----:B------:R-:W-:Y:S01]  /*8970*/  LOP3.LUT R36, R51, 0xffff0000, RZ, 0xc0, !PT ;  /* 0xffff000033247812 */ /* 0x000fe200078ec0ff */
[----:B------:R-:W-:Y:S01]  /*8980*/  FFMA.FTZ R49, R38, R52, R41 ;  /* 0x0000003426317223 */ /* 0x000fe20000010029 */
[C---:B------:R-:W-:Y:S01]  /*8990*/  FMUL.FTZ R41, R4.reuse, R39 ;  /* 0x0000002704297220 */ /* 0x040fe20000410000 */
        /* <DEDUP_REMOVED lines=9> */
[----:B------:R-:W-:Y:S02]  /*8a30*/  F2FP.BF16.F32.PACK_AB R4, R39, R4 ;  /* 0x000000042704723e */ /* 0x000fe400000010ff */
[----:B------:R-:W-:-:S05]  /*8a40*/  F2FP.BF16.F32.PACK_AB R5, R40, R5 ;  /* 0x000000052805723e */ /* 0x000fca00000010ff */
[----:B------:R2:W-:Y:S02]  /*8a50*/  STS.128 [R3+0x10a00], R4 ;  /* 0x010a000403007388 */ /* 0x0005e40000000c00 */
.L_x_399:
[----:B------:R-:W-:Y:S05]  /*8a60*/  BSYNC B1 ;  /* 0x0000000000017941 */ /* 0x000fea0003800000 */
.L_x_398:
[----:B------:R-:W-:Y:S04]  /*8a70*/  BSSY B1, `(.L_x_400) ;  /* 0x0000030000017945 */ /* 0x000fe80003800000 */
[----:B------:R-:W-:Y:S05]  /*8a80*/  @P2 BRA `(.L_x_401) ;  /* 0x0000000000b82947 */ /* 0x000fea0003800000 */
[----:B012---:R-:W0:Y:S01]  /*8a90*/  LDS.128 R4, [R0+0x10a00] ;  /* 0x010a000000047984 */ /* 0x007e220000000c00 */
[--C-:B------:R-:W-:Y:S02]  /*8aa0*/  SHF.R.U64 R37, R34, 0x10, R35.reuse ;  /* 0x0000001022257819 */ /* 0x100fe40000001223 */
[----:B------:R-:W-:Y:S02]  /*8ab0*/  SHF.R.U32.HI R34, RZ, 0x10, R35 ;  /* 0x00000010ff227819 */ /* 0x000fe40000011623 */
[--C-:B------:R-:W-:Y:S02]  /*8ac0*/  SHF.R.U32.HI R36, RZ, 0x10, R33.reuse ;  /* 0x00000010ff247819 */ /* 0x100fe40000011621 */
[----:B------:R-:W-:Y:S02]  /*8ad0*/  PRMT R45, R45, 0x5410, R34 ;  /* 0x000054102d2d7816 */ /* 0x000fe40000000022 */
[----:B------:R-:W-:Y:S02]  /*8ae0*/  PRMT R36, R29, 0x5410, R36 ;  /* 0x000054101d247816 */ /* 0x000fe40000000024 */
[----:B------:R-:W-:Y:S01]  /*8af0*/  SHF.R.U64 R35, R32, 0x10, R33 ;  /* 0x0000001020237819 */ /* 0x000fe20000001221 */
[----:B------:R-:W-:Y:S01]  /*8b00*/  IMAD.U32 R34, R45, 0x10000, RZ ;  /* 0x000100002d227824 */ /* 0x000fe200078e00ff */
[----:B------:R-:W-:Y:S01]  /*8b10*/  PRMT R44, R44, 0x5410, R37 ;  /* 0x000054102c2c7816 */ /* 0x000fe20000000025 */
[C---:B------:R-:W-:Y:S01]  /*8b20*/  IMAD.U32 R37, R36.reuse, 0x10000, RZ ;  /* 0x0001000024257824 */ /* 0x040fe200078e00ff */
[----:B------:R-:W-:-:S02]  /*8b30*/  LOP3.LUT R36, R36, 0xffff0000, RZ, 0xc0, !PT ;  /* 0xffff000024247812 */ /* 0x000fc400078ec0ff */
[----:B------:R-:W-:Y:S02]  /*8b40*/  PRMT R35, R28, 0x5410, R35 ;  /* 0x000054101c237816 */ /* 0x000fe40000000023 */
[----:B------:R-:W-:Y:S02]  /*8b50*/  LOP3.LUT R45, R45, 0xffff0000, RZ, 0xc0, !PT ;  /* 0xffff00002d2d7812 */ /* 0x000fe400078ec0ff */
        /* <DEDUP_REMOVED lines=8> */
[----:B------:R-:W-:Y:S01]  /*8be0*/  FFMA.FTZ R38, R28, R37, R38 ;  /* 0x000000251c267223 */ /* 0x000fe20000010026 */
[-C--:B------:R-:W-:Y:S01]  /*8bf0*/  FMUL.FTZ R37, R33, R45.reuse ;  /* 0x0000002d21257220 */ /* 0x080fe20000410000 */
[----:B------:R-:W-:Y:S01]  /*8c00*/  FFMA.FTZ R45, R32, R45, -R29 ;  /* 0x0000002d202d7223 */ /* 0x000fe2000001081d */
[----:B------:R-:W-:Y:S02]  /*8c10*/  IMAD.U32 R7, R5, 0x10000, RZ ;  /* 0x0001000005077824 */ /* 0x000fe400078e00ff */
[----:B------:R-:W-:Y:S01]  /*8c20*/  FFMA.FTZ R39, R28, R34, -R39 ;  /* 0x000000221c277223 */ /* 0x000fe20000010827 */
[----:B------:R-:W-:Y:S01]  /*8c30*/  IMAD.U32 R29, R44, 0x10000, RZ ;  /* 0x000100002c1d7824 */ /* 0x000fe200078e00ff */
[----:B------:R-:W-:Y:S01]  /*8c40*/  LOP3.LUT R4, R4, 0xffff0000, RZ, 0xc0, !PT ;  /* 0xffff000004047812 */ /* 0x000fe200078ec0ff */
[----:B------:R-:W-:Y:S01]  /*8c50*/  IMAD.U32 R33, R35, 0x10000, RZ ;  /* 0x0001000023217824 */ /* 0x000fe200078e00ff */
[----:B------:R-:W-:Y:S01]  /*8c60*/  LOP3.LUT R5, R5, 0xffff0000, RZ, 0xc0, !PT ;  /* 0xffff000005057812 */ /* 0x000fe200078ec0ff */
[----:B------:R-:W-:Y:S01]  /*8c70*/  FFMA.FTZ R36, R32, R36, R37 ;  /* 0x0000002420247223 */ /* 0x000fe20000010025 */
[----:B------:R-:W-:Y:S01]  /*8c80*/  LOP3.LUT R28, R35, 0xffff0000, RZ, 0xc0, !PT ;  /* 0xffff0000231c7812 */ /* 0x000fe200078ec0ff */
[----:B------:R-:W-:Y:S01]  /*8c90*/  FMUL.FTZ R35, R4, R33 ;  /* 0x0000002104237220 */ /* 0x000fe20000410000 */
[----:B------:R-:W-:Y:S01]  /*8ca0*/  LOP3.LUT R44, R44, 0xffff0000, RZ, 0xc0, !PT ;  /* 0xffff00002c2c7812 */ /* 0x000fe200078ec0ff */
[----:B------:R-:W-:-:S02]  /*8cb0*/  FMUL.FTZ R32, R4, R29 ;  /* 0x0000001d04207220 */ /* 0x000fc40000410000 */
[C---:B------:R-:W-:Y:S01]  /*8cc0*/  FMUL.FTZ R34, R5.reuse, R28 ;  /* 0x0000001c05227220 */ /* 0x040fe20000410000 */
[C---:B------:R-:W-:Y:S01]  /*8cd0*/  FFMA.FTZ R4, R6.reuse, R29, -R35 ;  /* 0x0000001d06047223 */ /* 0x040fe20000010823 */
[-C--:B------:R-:W-:Y:S01]  /*8ce0*/  FMUL.FTZ R37, R5, R44.reuse ;  /* 0x0000002c05257220 */ /* 0x080fe20000410000 */
[----:B------:R-:W-:Y:S01]  /*8cf0*/  FFMA.FTZ R33, R6, R33, R32 ;  /* 0x0000002106217223 */ /* 0x000fe20000010020 */
[C---:B------:R-:W-:Y:S01]  /*8d00*/  FFMA.FTZ R5, R7.reuse, R44, -R34 ;  /* 0x0000002c07057223 */ /* 0x040fe20000010822 */
[----:B------:R-:W-:Y:S01]  /*8d10*/  F2FP.BF16.F32.PACK_AB R6, R38, R39 ;  /* 0x000000272606723e */ /* 0x000fe200000010ff */
[----:B------:R-:W-:Y:S01]  /*8d20*/  FFMA.FTZ R28, R7, R28, R37 ;  /* 0x0000001c071c7223 */ /* 0x000fe20000010025 */
[----:B------:R-:W-:Y:S02]  /*8d30*/  F2FP.BF16.F32.PACK_AB R7, R36, R45 ;  /* 0x0000002d2407723e */ /* 0x000fe400000010ff */
[----:B------:R-:W-:Y:S02]  /*8d40*/  F2FP.BF16.F32.PACK_AB R4, R33, R4 ;  /* 0x000000042104723e */ /* 0x000fe400000010ff */
[----:B------:R-:W-:-:S05]  /*8d50*/  F2FP.BF16.F32.PACK_AB R5, R28, R5 ;  /* 0x000000051c05723e */ /* 0x000fca00000010ff */
[----:B------:R3:W-:Y:S02]  /*8d60*/  STS.128 [R0+0x10a00], R4 ;  /* 0x010a000400007388 */ /* 0x0007e40000000c00 */
.L_x_401:
[----:B------:R-:W-:Y:S05]  /*8d70*/  BSYNC B1 ;  /* 0x0000000000017941 */ /* 0x000fea0003800000 */
.L_x_400:
[----:B------:R-:W-:Y:S04]  /*8d80*/  BSSY B1, `(.L_x_402) ;  /* 0x0000030000017945 */ /* 0x000fe80003800000 */
[----:B------:R-:W-:Y:S05]  /*8d90*/  @P3 BRA `(.L_x_403) ;  /* 0x0000000000b83947 */ /* 0x000fea0003800000 */
[----:B0123--:R-:W0:Y:S01]  /*8da0*/  LDS.128 R4, [R3+0x13a00] ;  /* 0x013a000003047984 */ /* 0x00fe220000000c00 */
[----:B------:R-:W-:Y:S02]  /*8db0*/  SHF.R.U64 R33, R30, 0x10, R31 ;  /* 0x000000101e217819 */ /* 0x000fe4000000121f */
[----:B------:R-:W-:Y:S02]  /*8dc0*/  SHF.R.U32.HI R30, RZ, 0x10, R25 ;  /* 0x00000010ff1e7819 */ /* 0x000fe40000011619 */
[----:B------:R-:W-:Y:S02]  /*8dd0*/  SHF.R.U32.HI R28, RZ, 0x10, R31 ;  /* 0x00000010ff1c7819 */ /* 0x000fe4000001161f */
[----:B------:R-:W-:Y:S02]  /*8de0*/  PRMT R30, R15, 0x5410, R30 ;  /* 0x000054100f1e7816 */ /* 0x000fe4000000001e */
[----:B------:R-:W-:Y:S02]  /*8df0*/  PRMT R27, R27, 0x5410, R28 ;  /* 0x000054101b1b7816 */ /* 0x000fe4000000001c */
[----:B------:R-:W-:Y:S01]  /*8e00*/  SHF.R.U64 R29, R24, 0x10, R25 ;  /* 0x00000010181d7819 */ /* 0x000fe20000001219 */
[C---:B------:R-:W-:Y:S01]  /*8e10*/  IMAD.U32 R31, R30.reuse, 0x10000, RZ ;  /* 0x000100001e1f7824 */ /* 0x040fe200078e00ff */
[----:B------:R-:W-:Y:S01]  /*8e20*/  LOP3.LUT R30, R30, 0xffff0000, RZ, 0xc0, !PT ;  /* 0xffff00001e1e7812 */ /* 0x000fe200078ec0ff */
[----:B------:R-:W-:Y:S01]  /*8e30*/  IMAD.U32 R28, R27, 0x10000, RZ ;  /* 0x000100001b1c7824 */ /* 0x000fe200078e00ff */
[----:B------:R-:W-:-:S02]  /*8e40*/  PRMT R26, R26, 0x5410, R33 ;  /* 0x000054101a1a7816 */ /* 0x000fc40000000021 */
        /* <DEDUP_REMOVED lines=35> */
.L_x_403:
[----:B------:R-:W-:Y:S05]  /*9080*/  BSYNC B1 ;  /* 0x0000000000017941 */ /* 0x000fea0003800000 */
.L_x_402:
[----:B------:R-:W-:Y:S05]  /*9090*/  @P4 BRA `(.L_x_393) ;  /* 0x0000001c009c4947 */ /* 0x000fea0003800000 */
[----:B01234-:R-:W0:Y:S01]  /*90a0*/  LDS.128 R4, [R0+0x13a00] ;  /* 0x013a000000047984 */ /* 0x01fe220000000c00 */
[----:B------:R-:W-:Y:S02]  /*90b0*/  SHF.R.U64 R15, R20, 0x10, R21 ;  /* 0x00000010140f7819 */ /* 0x000fe40000001215 */
[--C-:B------:R-:W-:Y:S02]  /*90c0*/  SHF.R.U64 R3, R8, 0x10, R9.reuse ;  /* 0x0000001008037819 */ /* 0x100fe40000001209 */
[----:B------:R-:W-:Y:S02]  /*90d0*/  SHF.R.U32.HI R8, RZ, 0x10, R9 ;  /* 0x00000010ff087819 */ /* 0x000fe40000011609 */
[----:B------:R-:W-:Y:S02]  /*90e0*/  SHF.R.U32.HI R20, RZ, 0x10, R21 ;  /* 0x00000010ff147819 */ /* 0x000fe40000011615 */
[----:B------:R-:W-:Y:S02]  /*90f0*/  PRMT R12, R12, 0x5410, R15 ;  /* 0x000054100c0c7816 */ /* 0x000fe4000000000f */
[----:B------:R-:W-:-:S02]  /*9100*/  PRMT R15, R11, 0x5410, R8 ;  /* 0x000054100b0f7816 */ /* 0x000fc40000000008 */
[----:B------:R-:W-:Y:S02]  /*9110*/  PRMT R13, R13, 0x5410, R20 ;  /* 0x000054100d0d7816 */ /* 0x000fe40000000014 */
[----:B------:R-:W-:Y:S01]  /*9120*/  PRMT R14, R10, 0x5410, R3 ;  /* 0x000054100a0e7816 */ /* 0x000fe20000000003 */
[C---:B------:R-:W-:Y:S01]  /*9130*/  IMAD.U32 R20, R15.reuse, 0x10000, RZ ;  /* 0x000100000f147824 */ /* 0x040fe200078e00ff */
[----:B------:R-:W-:Y:S01]  /*9140*/  LOP3.LUT R15, R15, 0xffff0000, RZ, 0xc0, !PT ;  /* 0xffff00000f0f7812 */ /* 0x000fe200078ec0ff */
[C---:B------:R-:W-:Y:S01]  /*9150*/  IMAD.U32 R11, R13.reuse, 0x10000, RZ ;  /* 0x000100000d0b7824 */ /* 0x040fe200078e00ff */
[----:B------:R-:W-:Y:S02]  /*9160*/  LOP3.LUT R13, R13, 0xffff0000, RZ, 0xc0, !PT ;  /* 0xffff00000d0d7812 */ /* 0x000fe400078ec0ff */
[C---:B0-----:R-:W-:Y:S01]  /*9170*/  LOP3.LUT R9, R6.reuse, 0xffff0000, RZ, 0xc0, !PT ;  /* 0xffff000006097812 */ /* 0x041fe200078ec0ff */
[C---:B------:R-:W-:Y:S01]  /*9180*/  IMAD.U32 R10, R7.reuse, 0x10000, RZ ;  /* 0x00010000070a7824 */ /* 0x040fe200078e00ff */
[----:B------:R-:W-:Y:S01]  /*9190*/  LOP3.LUT R7, R7, 0xffff0000, RZ, 0xc0, !PT ;  /* 0xffff000007077812 */ /* 0x000fe200078ec0ff */
[----:B------:R-:W-:-:S02]  /*91a0*/  IMAD.U32 R8, R6, 0x10000, RZ ;  /* 0x0001000006087824 */ /* 0x000fc400078e00ff */
[CC--:B------:R-:W-:Y:S01]  /*91b0*/  FMUL.FTZ R21, R9.reuse, R20.reuse ;  /* 0x0000001409157220 */ /* 0x0c0fe20000410000 */
[----:B------:R-:W-:Y:S01]  /*91c0*/  FMUL.FTZ R9, R9, R11 ;  /* 0x0000000b09097220 */ /* 0x000fe20000410000 */
[C---:B------:R-:W-:Y:S01]  /*91d0*/  FMUL.FTZ R25, R7.reuse, R15 ;  /* 0x0000000f07197220 */ /* 0x040fe20000410000 */
[----:B------:R-:W-:Y:S02]  /*91e0*/  IMAD.U32 R3, R4, 0x10000, RZ ;  /* 0x0001000004037824 */ /* 0x000fe400078e00ff */
[C---:B------:R-:W-:Y:S01]  /*91f0*/  FFMA.FTZ R21, R8.reuse, R11, -R21 ;  /* 0x0000000b08157223 */ /* 0x040fe20000010815 */
[----:B------:R-:W-:Y:S01]  /*9200*/  FFMA.FTZ R20, R8, R20, R9 ;  /* 0x0000001408147223 */ /* 0x000fe20000010009 */
[-C--:B------:R-:W-:Y:S01]  /*9210*/  FMUL.FTZ R9, R7, R13.reuse ;  /* 0x0000000d07097220 */ /* 0x080fe20000410000 */
[C---:B------:R-:W-:Y:S01]  /*9220*/  IMAD.U32 R6, R5.reuse, 0x10000, RZ ;  /* 0x0001000005067824 */ /* 0x040fe200078e00ff */
[----:B------:R-:W-:Y:S01]  /*9230*/  LOP3.LUT R4, R4, 0xffff0000, RZ, 0xc0, !PT ;  /* 0xffff000004047812 */ /* 0x000fe200078ec0ff */
[----:B------:R-:W-:Y:S01]  /*9240*/  IMAD.U32 R8, R14, 0x10000, RZ ;  /* 0x000100000e087824 */ /* 0x000fe200078e00ff */
[----:B------:R-:W-:Y:S01]  /*9250*/  LOP3.LUT R5, R5, 0xffff0000, RZ, 0xc0, !PT ;  /* 0xffff000005057812 */ /* 0x000fe200078ec0ff */
[----:B------:R-:W-:Y:S01]  /*9260*/  IMAD.U32 R7, R12, 0x10000, RZ ;  /* 0x000100000c077824 */ /* 0x000fe200078e00ff */
[----:B------:R-:W-:Y:S01]  /*9270*/  LOP3.LUT R14, R14, 0xffff0000, RZ, 0xc0, !PT ;  /* 0xffff00000e0e7812 */ /* 0x000fe200078ec0ff */
[----:B------:R-:W-:Y:S01]  /*9280*/  FFMA.FTZ R25, R10, R13, -R25 ;  /* 0x0000000d0a197223 */ /* 0x000fe20000010819 */
[----:B------:R-:W-:Y:S01]  /*9290*/  LOP3.LUT R12, R12, 0xffff0000, RZ, 0xc0, !PT ;  /* 0xffff00000c0c7812 */ /* 0x000fe200078ec0ff */
[----:B------:R-:W-:Y:S01]  /*92a0*/  FFMA.FTZ R24, R10, R15, R9 ;  /* 0x0000000f0a187223 */ /* 0x000fe20000010009 */
[C---:B------:R-:W-:Y:S01]  /*92b0*/  FMUL.FTZ R10, R4.reuse, R8 ;  /* 0x00000008040a7220 */ /* 0x040fe20000410000 */
[-C--:B------:R-:W-:Y:S01]  /*92c0*/  FMUL.FTZ R9, R4, R7.reuse ;  /* 0x0000000704097220 */ /* 0x080fe20000410000 */
[C---:B------:R-:W-:Y:S01]  /*92d0*/  FMUL.FTZ R11, R5.reuse, R14 ;  /* 0x0000000e050b7220 */ /* 0x040fe20000410000 */
[----:B------:R-:W-:Y:S01]  /*92e0*/  FMUL.FTZ R13, R5, R12 ;  /* 0x0000000c050d7220 */ /* 0x000fe20000410000 */
        /* <DEDUP_REMOVED lines=8> */
[----:B------:R0:W-:Y:S01]  /*9370*/  STS.128 [R0+0x13a00], R4 ;  /* 0x013a000400007388 */ /* 0x0001e20000000c00 */
[----:B------:R-:W-:Y:S05]  /*9380*/  BRA `(.L_x_393) ;  /* 0x0000001800e07947 */ /* 0x000fea0003800000 */
.L_x_384:
        /* <DEDUP_REMOVED lines=15> */
[----:B------:R-:W2:Y:S01]  /*9480*/  LDL R8, [R1+0x2c] ;  /* 0x00002c0001087983 */ /* 0x000ea20000100800 */
[----:B------:R-:W-:-:S03]  /*9490*/  ULDC UR4, c[0x0][0x3d4] ;  /* 0x0000f50000047ab9 */ /* 0x000fc60000000800 */
[----:B------:R-:W3:Y:S01]  /*94a0*/  LDL R3, [R1+0x34] ;  /* 0x0000340001037983 */ /* 0x000ee20000100800 */
[----:B------:R-:W-:Y:S02]  /*94b0*/  ISETP.GE.AND P1, PT, R144, UR4, PT ;  /* 0x0000000490007c0c */ /* 0x000fe4000bf26270 */
        /* <DEDUP_REMOVED lines=12> */
[----:B------:R0:W5:Y:S04]  /*9580*/  @!P1 LDG.E.128 R32, desc[UR60][R48.64] ;  /* 0x0000003c30209981 */ /* 0x000168000c1e1d00 */
[----:B------:R0:W5:Y:S01]  /*9590*/  @!P1 LDG.E.128 R4, desc[UR60][R46.64] ;  /* 0x0000003c2e049981 */ /* 0x000162000c1e1d00 */
[----:B--2---:R-:W-:Y:S02]  /*95a0*/  ISETP.GE.AND P2, PT, R8, UR4, PT ;  /* 0x0000000408007c0c */ /* 0x004fe4000bf46270 */
[----:B---3--:R-:W-:-:S11]  /*95b0*/  ISETP.GE.AND P3, PT, R3, UR4, PT ;  /* 0x0000000403007c0c */ /* 0x008fd6000bf66270 */
[----:B------:R0:W5:Y:S04]  /*95c0*/  @!P2 LDG.E.128 R36, desc[UR60][R48.64+0x20] ;  /* 0x0000203c3024a981 */ /* 0x000168000c1e1d00 */
[----:B------:R0:W5:Y:S04]  /*95d0*/  @!P3 LDG.E.128 R40, desc[UR60][R48.64+0x40] ;  /* 0x0000403c3028b981 */ /* 0x000168000c1e1d00 */
[----:B------:R0:W5:Y:S04]  /*95e0*/  @!P2 LDG.E.128 R24, desc[UR60][R46.64+0x20] ;  /* 0x0000203c2e18a981 */ /* 0x000168000c1e1d00 */
[----:B------:R0:W5:Y:S02]  /*95f0*/  @!P3 LDG.E.128 R28, desc[UR60][R46.64+0x40] ;  /* 0x0000403c2e1cb981 */ /* 0x000164000c1e1d00 */
.L_x_405:
[----:B------:R-:W-:Y:S05]  /*9600*/  BSYNC B1 ;  /* 0x0000000000017941 */ /* 0x000fea0003800000 */
.L_x_404:
[----:B------:R-:W2:Y:S01]  /*9610*/  LDL R10, [R1+0x78] ;  /* 0x00007800010a7983 */ /* 0x000ea20000100800 */
[----:B-----5:R-:W-:Y:S01]  /*9620*/  IMAD.MOV.U32 R0, RZ, RZ, R4 ;  /* 0x000000ffff007224 */ /* 0x020fe200078e0004 */
[----:B------:R-:W-:Y:S01]  /*9630*/  UMOV UR4, 0xffffffff ;  /* 0xffffffff00047882 */ /* 0x000fe20000000000 */
        /* <DEDUP_REMOVED lines=13> */
.L_x_571:
[----:B------:R-:W-:Y:S01]  /*9710*/  UMOV UR4, 0xffffffff ;  /* 0xffffffff00047882 */ /* 0x000fe20000000000 */
[----:B------:R-:W-:Y:S02]  /*9720*/  LOP3.LUT R0, R0, 0xfffffffe, RZ, 0xc0, !PT ;  /* 0xfffffffe00007812 */ /* 0x000fe400078ec0ff */
[----:B------:R-:W-:Y:S05]  /*9730*/  BRA.DIV UR4, `(.L_x_407) ;  /* 0x0000013604847947 */ /* 0x000fea000b800000 */
.L_x_574:
[----:B------:R-:W-:Y:S01]  /*9740*/  UMOV UR4, 0xffffffff ;  /* 0xffffffff00047882 */ /* 0x000fe20000000000 */
[----:B------:R-:W-:Y:S02]  /*9750*/  IMAD.IADD R0, R10, 0x1, -R0 ;  /* 0x000000010a007824 */ /* 0x000fe400078e0a00 */
[----:B------:R-:W-:Y:S05]  /*9760*/  BRA.DIV UR4, `(.L_x_408) ;  /* 0x0000013604a07947 */ /* 0x000fea000b800000 */
.L_x_577:
[----:B------:R-:W-:Y:S01]  /*9770*/  UMOV UR4, 0xffffffff ;  /* 0xffffffff00047882 */ /* 0x000fe20000000000 */
[----:B------:R-:W-:Y:S02]  /*9780*/  SHF.L.U32 R3, R0, 0x1f, RZ ;  /* 0x0000001f00037819 */ /* 0x000fe400000006ff */
[----:B------:R-:W-:Y:S05]  /*9790*/  BRA.DIV UR4, `(.L_x_409) ;  /* 0x0000013604bc7947 */ /* 0x000fea000b800000 */
.L_x_580:
[----:B------:R-:W2:Y:S01]  /*97a0*/  SYNCS.PHASECHK.TRANS64.TRYWAIT P1, [R18+URZ+0x31c00], R3 ;  /* 0x031c0003120075a7 */ /* 0x000ea2000802017f */
        /* <DEDUP_REMOVED lines=11> */
[----:B------:R-:W-:-:S02]  /*9860*/  IMAD.MOV.U32 R9, RZ, RZ, R32 ;  /* 0x000000ffff097224 */ /* 0x000fc400078e0020 */
[----:B------:R-:W-:-:S03]  /*9870*/  IMAD.MOV.U32 R10, RZ, RZ, R33 ;  /* 0x000000ffff0a7224 */ /* 0x000fc600078e0021 */
[----:B------:R-:W-:Y:S01]  /*9880*/  PRMT R44, R0, 0x5410, R9 ;  /* 0x00005410002c7816 */ /* 0x000fe20000000009 */
[----:B------:R-:W-:Y:S01]  /*9890*/  IMAD.MOV.U32 R0, RZ, RZ, R34 ;  /* 0x000000ffff007224 */ /* 0x000fe200078e0022 */
[----:B------:R-:W-:Y:S01]  /*98a0*/  PRMT R45, R8, 0x5410, R10 ;  /* 0x00005410082d7816 */ /* 0x000fe2000000000a */
        /* <DEDUP_REMOVED lines=17> */
[----:B--2---:R-:W-:Y:S06]  /*99c0*/  @!P1 BRA `(.L_x_411) ;  /* 0x0000013400589947 */ /* 0x004fec0003800000 */
.L_x_581:
[----:B------:R-:W-:Y:S05]  /*99d0*/  BSYNC B1 ;  /* 0x0000000000017941 */ /* 0x000fea0003800000 */
.L_x_410:
[----:B------:R-:W-:Y:S02]  /*99e0*/  PRMT R48, R0, 0x7610, R48 ;  /* 0x0000761000307816 */ /* 0x000fe40000000030 */
[----:B------:R-:W-:Y:S01]  /*99f0*/  PRMT R49, R8, 0x7610, R49 ;  /* 0x0000761008317816 */ /* 0x000fe20000000031 */
[----:B------:R-:W-:Y:S06]  /*9a00*/  @P0 BRA `(.L_x_393) ;  /* 0x0000001400400947 */ /* 0x000fec0003800000 */
[----:B------:R-:W2:Y:S01]  /*9a10*/  LDL R76, [R1+0x2c] ;  /* 0x00002c00014c7983 */ /* 0x000ea20000100800 */
[----:B0-----:R-:W0:Y:S03]  /*9a20*/  LDC R3, c[0x0][0x3d4] ;  /* 0x0000f500ff037b82 */ /* 0x001e260000000800 */
[----:B------:R-:W3:Y:S04]  /*9a30*/  LDL R75, [R1+0x34] ;  /* 0x00003400014b7983 */ /* 0x000ee80000100800 */
[----:B------:R4:W5:Y:S04]  /*9a40*/  LDL R74, [R1+0x38] ;  /* 0x00003800014a7983 */ /* 0x0009680000100800 */
[----:B------:R4:W5:Y:S04]  /*9a50*/  LDL R73, [R1+0x40] ;  /* 0x0000400001497983 */ /* 0x0009680000100800 */
[----:B------:R4:W5:Y:S01]  /*9a60*/  LDL R72, [R1+0x3c] ;  /* 0x00003c0001487983 */ /* 0x0009620000100800 */
[----:B------:R-:W-:Y:S01]  /*9a70*/  BSSY B1, `(.L_x_412) ;  /* 0x0000071000017945 */ /* 0x000fe20003800000 */
[----:B0-----:R-:W-:-:S02]  /*9a80*/  ISETP.GE.AND P0, PT, R144, R3, PT ;  /* 0x000000039000720c */ /* 0x001fc40003f06270 */
[-C--:B--2---:R-:W-:Y:S02]  /*9a90*/  ISETP.GE.AND P1, PT, R76, R3.reuse, PT ;  /* 0x000000034c00720c */ /* 0x084fe40003f26270 */
[----:B---3--:R-:W-:-:S09]  /*9aa0*/  ISETP.GE.AND P2, PT, R75, R3, PT ;  /* 0x000000034b00720c */ /* 0x008fd20003f46270 */
[----:B----4-:R-:W-:Y:S05]  /*9ab0*/  @P0 BRA `(.L_x_413) ;  /* 0x0000000400b00947 */ /* 0x010fea0003800000 */
[----:B------:R-:W2:Y:S01]  /*9ac0*/  LDL R77, [R1+0x8c] ;  /* 0x00008c00014d7983 */ /* 0x000ea20000100800 */
[----:B------:R-:W0:Y:S02]  /*9ad0*/  S2R R9, SR_TID.X ;  /* 0x0000000000097919 */ /* 0x000e240000002100 */
[----:B0-----:R-:W-:-:S05]  /*9ae0*/  VIADD R9, R9, 0xffffff80 ;  /* 0xffffff8009097836 */ /* 0x001fca0000000000 */
[----:B------:R-:W-:-:S04]  /*9af0*/  LEA.HI R0, R9, R9, RZ, 0x1 ;  /* 0x0000000909007211 */ /* 0x000fc800078f08ff */
[----:B------:R-:W-:-:S05]  /*9b00*/  LOP3.LUT R0, R0, 0xfffffffe, RZ, 0xc0, !PT ;  /* 0xfffffffe00007812 */ /* 0x000fca00078ec0ff */
[----:B------:R-:W-:-:S05]  /*9b10*/  IMAD.IADD R0, R9, 0x1, -R0 ;  /* 0x0000000109007824 */ /* 0x000fca00078e0a00 */
[----:B------:R-:W-:-:S04]  /*9b20*/  LEA.HI R0, R3, R0, RZ, 0x1d ;  /* 0x0000000003007211 */ /* 0x000fc800078fe8ff */
[----:B------:R-:W-:-:S04]  /*9b30*/  SHF.R.S32.HI R9, RZ, 0x1f, R0 ;  /* 0x0000001fff097819 */ /* 0x000fc80000011400 */
[----:B------:R-:W-:Y:S01]  /*9b40*/  LEA.HI R9, R9, R0, RZ, 0x2 ;  /* 0x0000000009097211 */ /* 0x000fe200078f10ff */
[----:B------:R-:W-:-:S03]  /*9b50*/  IMAD.SHL.U32 R0, R0, 0x8, RZ ;  /* 0x0000000800007824 */ /* 0x000fc600078e00ff */
[----:B------:R-:W-:Y:S02]  /*9b60*/  SHF.R.S32.HI R9, RZ, 0x2, R9 ;  /* 0x00000002ff097819 */ /* 0x000fe40000011409 */
[----:B-----5:R-:W-:-:S03]  /*9b70*/  LOP3.LUT R0, R74, 0x18, R0, 0xf8, !PT ;  /* 0x000000184a007812 */ /* 0x020fc600078ef800 */
[----:B------:R-:W-:Y:S01]  /*9b80*/  IMAD R9, R9, 0x1800, R73 ;  /* 0x0000180009097824 */ /* 0x000fe200078e0249 */
[----:B------:R-:W-:-:S05]  /*9b90*/  LOP3.LUT R0, R0, R72, RZ, 0x3c, !PT ;  /* 0x0000004800007212 */ /* 0x000fca00078e3cff */
[----:B------:R-:W-:-:S04]  /*9ba0*/  IMAD.IADD R13, R9, 0x1, R0 ;  /* 0x00000001090d7824 */ /* 0x000fc800078e0200 */
[----:B------:R-:W-:-:S05]  /*9bb0*/  IMAD R0, R13, 0x2, R18 ;  /* 0x000000020d007824 */ /* 0x000fca00078e0212 */
[----:B-1----:R-:W0:Y:S01]  /*9bc0*/  LDS.128 R12, [R0+0xda00] ;  /* 0x00da0000000c7984 */ /* 0x002e220000000c00 */
[----:B------:R-:W-:Y:S02]  /*9bd0*/  SHF.R.U64 R63, R4, 0x10, R5 ;  /* 0x00000010043f7819 */ /* 0x000fe40000001205 */
[----:B------:R-:W-:Y:S02]  /*9be0*/  SHF.R.U64 R60, R32, 0x10, R33 ;  /* 0x00000010203c7819 */ /* 0x000fe40000001221 */
[--C-:B------:R-:W-:Y:S02]  /*9bf0*/  SHF.R.U64 R32, R34, 0x10, R35.reuse ;  /* 0x0000001022207819 */ /* 0x100fe40000001223 */
[----:B------:R-:W-:Y:S02]  /*9c00*/  SHF.R.U32.HI R34, RZ, 0x10, R35 ;  /* 0x00000010ff227819 */ /* 0x000fe40000011623 */
[----:B------:R-:W-:Y:S02]  /*9c10*/  PRMT R63, R58, 0x5410, R63 ;  /* 0x000054103a3f7816 */ /* 0x000fe4000000003f */
[----:B------:R-:W-:-:S02]  /*9c20*/  SHF.R.U32.HI R64, RZ, 0x10, R5 ;  /* 0x00000010ff407819 */ /* 0x000fc40000011605 */
[----:B------:R-:W-:Y:S01]  /*9c30*/  PRMT R60, R44, 0x5432, R60 ;  /* 0x000054322c3c7816 */ /* 0x000fe2000000003c */
[----:B------:R-:W-:Y:S01]  /*9c40*/  IMAD.U32 R65, R63, 0x10000, RZ ;  /* 0x000100003f417824 */ /* 0x000fe200078e00ff */
[----:B------:R-:W-:Y:S02]  /*9c50*/  PRMT R4, R47, 0x5432, R34 ;  /* 0x000054322f047816 */ /* 0x000fe40000000022 */
[----:B------:R-:W-:Y:S02]  /*9c60*/  SHF.R.U32.HI R62, RZ, 0x10, R33 ;  /* 0x00000010ff3e7819 */ /* 0x000fe40000011621 */
[----:B------:R-:W-:Y:S02]  /*9c70*/  PRMT R64, R20, 0x5432, R64 ;  /* 0x0000543214407816 */ /* 0x000fe40000000040 */
[--C-:B------:R-:W-:Y:S01]  /*9c80*/  SHF.R.U32.HI R68, RZ, 0x10, R7.reuse ;  /* 0x00000010ff447819 */ /* 0x100fe20000011607 */
[----:B------:R-:W-:Y:S01]  /*9c90*/  IMAD.U32 R61, R60, 0x10000, RZ ;  /* 0x000100003c3d7824 */ /* 0x000fe200078e00ff */
[----:B------:R-:W-:Y:S01]  /*9ca0*/  SHF.R.U64 R67, R6, 0x10, R7 ;  /* 0x0000001006437819 */ /* 0x000fe20000001207 */
[----:B------:R-:W-:Y:S01]  /*9cb0*/  IMAD.U32 R66, R64, 0x10000, RZ ;  /* 0x0001000040427824 */ /* 0x000fe200078e00ff */
[----:B------:R-:W-:-:S02]  /*9cc0*/  PRMT R62, R45, 0x5432, R62 ;  /* 0x000054322d3e7816 */ /* 0x000fc4000000003e */
[----:B------:R-:W-:Y:S02]  /*9cd0*/  PRMT R68, R21, 0x5432, R68 ;  /* 0x0000543215447816 */ /* 0x000fe40000000044 */
[----:B------:R-:W-:Y:S02]  /*9ce0*/  PRMT R5, R46, 0x5432, R32 ;  /* 0x000054322e057816 */ /* 0x000fe40000000020 */
[----:B------:R-:W-:Y:S01]  /*9cf0*/  PRMT R67, R59, 0x5410, R67 ;  /* 0x000054103b437816 */ /* 0x000fe20000000043 */
[----:B0-----:R-:W-:Y:S02]  /*9d00*/  IMAD.U32 R34, R12, 0x10000, RZ ;  /* 0x000100000c227824 */ /* 0x001fe400078e00ff */
[----:B------:R-:W-:Y:S02]  /*9d10*/  IMAD.U32 R35, R13, 0x10000, RZ ;  /* 0x000100000d237824 */ /* 0x000fe400078e00ff */
[C---:B------:R-:W-:Y:S01]  /*9d20*/  FMUL.FTZ R69, R34.reuse, R65 ;  /* 0x0000004122457220 */ /* 0x040fe20000410000 */
[----:B------:R-:W-:Y:S01]  /*9d30*/  FMUL.FTZ R71, R34, R61 ;  /* 0x0000003d22477220 */ /* 0x000fe20000410000 */
[----:B------:R-:W-:-:S02]  /*9d40*/  IMAD.U32 R34, R62, 0x10000, RZ ;  /* 0x000100003e227824 */ /* 0x000fc400078e00ff */
[----:B------:R-:W-:Y:S02]  /*9d50*/  IMAD.U32 R59, R15, 0x10000, RZ ;  /* 0x000100000f3b7824 */ /* 0x000fe400078e00ff */
[----:B------:R-:W-:Y:S01]  /*9d60*/  IMAD.U32 R70, R68, 0x10000, RZ ;  /* 0x0001000044467824 */ /* 0x000fe200078e00ff */
[----:B------:R-:W-:Y:S02]  /*9d70*/  LOP3.LUT R12, R12, 0xffff0000, RZ, 0xc0, !PT ;  /* 0xffff00000c0c7812 */ /* 0x000fe400078ec0ff */
[----:B------:R-:W-:Y:S02]  /*9d80*/  LOP3.LUT R63, R63, 0xffff0000, RZ, 0xc0, !PT ;  /* 0xffff00003f3f7812 */ /* 0x000fe400078ec0ff */
[----:B------:R-:W-:Y:S02]  /*9d90*/  LOP3.LUT R60, R60, 0xffff0000, RZ, 0xc0, !PT ;  /* 0xffff00003c3c7812 */ /* 0x000fe400078ec0ff */
[----:B------:R-:W-:Y:S02]  /*9da0*/  LOP3.LUT R13, R13, 0xffff0000, RZ, 0xc0, !PT ;  /* 0xffff00000d0d7812 */ /* 0x000fe400078ec0ff */
[----:B------:R-:W-:-:S02]  /*9db0*/  LOP3.LUT R64, R64, 0xffff0000, RZ, 0xc0, !PT ;  /* 0xffff000040407812 */ /* 0x000fc400078ec0ff */
[----:B------:R-:W-:Y:S01]  /*9dc0*/  LOP3.LUT R62, R62, 0xffff0000, RZ, 0xc0, !PT ;  /* 0xffff00003e3e7812 */ /* 0x000fe200078ec0ff */
[C---:B------:R-:W-:Y:S01]  /*9dd0*/  IMAD.U32 R58, R14.reuse, 0x10000, RZ ;  /* 0x000100000e3a7824 */ /* 0x040fe200078e00ff */
[----:B------:R-:W-:Y:S02]  /*9de0*/  LOP3.LUT R14, R14, 0xffff0000, RZ, 0xc0, !PT ;  /* 0xffff00000e0e7812 */ /* 0x000fe400078ec0ff */
[----:B------:R-:W-:Y:S02]  /*9df0*/  LOP3.LUT R15, R15, 0xffff0000, RZ, 0xc0, !PT ;  /* 0xffff00000f0f7812 */ /* 0x000fe400078ec0ff */
[----:B------:R-:W-:Y:S01]  /*9e00*/  LOP3.LUT R68, R68, 0xffff0000, RZ, 0xc0, !PT ;  /* 0xffff000044447812 */ /* 0x000fe200078ec0ff */
[----:B--2---:R-:W0:Y:S02]  /*9e10*/  LDS.128 R8, [R77] ;  /* 0x000000004d087984 */ /* 0x004e240000000c00 */
[----:B0-----:R-:W-:Y:S02]  /*9e20*/  IMAD.U32 R6, R8, 0x10000, RZ ;  /* 0x0001000008067824 */ /* 0x001fe400078e00ff */
[----:B------:R-:W-:-:S02]  /*9e30*/  IMAD.U32 R32, R9, 0x10000, RZ ;  /* 0x0001000009207824 */ /* 0x000fc400078e00ff */
[C---:B------:R-:W-:Y:S01]  /*9e40*/  FFMA.FTZ R69, R6.reuse, R61, -R69 ;  /* 0x0000003d06457223 */ /* 0x040fe20000010845 */
[C---:B------:R-:W-:Y:S01]  /*9e50*/  FMUL.FTZ R61, R35.reuse, R66 ;  /* 0x00000042233d7220 */ /* 0x040fe20000410000 */
[----:B------:R-:W-:Y:S01]  /*9e60*/  FFMA.FTZ R71, R6, R65, R71 ;  /* 0x0000004106477223 */ /* 0x000fe20000010047 */
[----:B------:R-:W-:Y:S02]  /*9e70*/  IMAD.U32 R6, R4, 0x10000, RZ ;  /* 0x0001000004067824 */ /* 0x000fe400078e00ff */
[-C--:B------:R-:W-:Y:S01]  /*9e80*/  FMUL.FTZ R35, R35, R34.reuse ;  /* 0x0000002223237220 */ /* 0x080fe20000410000 */
[----:B------:R-:W-:Y:S01]  /*9e90*/  FFMA.FTZ R61, R32, R34, -R61 ;  /* 0x00000022203d7223 */ /* 0x000fe2000001083d */
[----:B------:R-:W-:Y:S02]  /*9ea0*/  IMAD.U32 R33, R11, 0x10000, RZ ;  /* 0x000100000b217824 */ /* 0x000fe400078e00ff */
[C---:B------:R-:W-:Y:S01]  /*9eb0*/  FMUL.FTZ R34, R59.reuse, R70 ;  /* 0x000000463b227220 */ /* 0x040fe20000410000 */
[----:B------:R-:W-:Y:S01]  /*9ec0*/  FMUL.FTZ R65, R59, R6 ;  /* 0x000000063b417220 */ /* 0x000fe20000410000 */
[----:B------:R-:W-:-:S02]  /*9ed0*/  LOP3.LUT R7, R8, 0xffff0000, RZ, 0xc0, !PT ;  /* 0xffff000008077812 */ /* 0x000fc400078ec0ff */
[C---:B------:R-:W-:Y:S01]  /*9ee0*/  FFMA.FTZ R59, R33.reuse, R6, -R34 ;  /* 0x00000006213b7223 */ /* 0x040fe20000010822 */
[----:B------:R-:W-:Y:S01]  /*9ef0*/  FMUL.FTZ R6, R12, R63 ;  /* 0x0000003f0c067220 */ /* 0x000fe20000410000 */
[----:B------:R-:W-:Y:S01]  /*9f00*/  FFMA.FTZ R35, R32, R66, R35 ;  /* 0x0000004220237223 */ /* 0x000fe20000010023 */
[----:B------:R-:W-:Y:S01]  /*9f10*/  FMUL.FTZ R32, R12, R60 ;  /* 0x0000003c0c207220 */ /* 0x000fe20000410000 */
[----:B------:R-:W-:Y:S01]  /*9f20*/  FFMA.FTZ R65, R33, R70, R65 ;  /* 0x0000004621417223 */ /* 0x000fe20000010041 */
[----:B------:R-:W-:Y:S01]  /*9f30*/  IMAD.U32 R12, R67, 0x10000, RZ ;  /* 0x00010000430c7824 */ /* 0x000fe200078e00ff */
[----:B------:R-:W-:Y:S01]  /*9f40*/  LOP3.LUT R8, R9, 0xffff0000, RZ, 0xc0, !PT ;  /* 0xffff000009087812 */ /* 0x000fe200078ec0ff */
[----:B------:R-:W-:Y:S01]  /*9f50*/  FFMA.FTZ R60, R7, R60, -R6 ;  /* 0x0000003c073c7223 */ /* 0x000fe20000010806 */
[----:B------:R-:W-:Y:S01]  /*9f60*/  FMUL.FTZ R33, R13, R64 ;  /* 0x000000400d217220 */ /* 0x000fe20000410000 */
[----:B------:R-:W-:Y:S01]  /*9f70*/  LOP3.LUT R67, R67, 0xffff0000, RZ, 0xc0, !PT ;  /* 0xffff000043437812 */ /* 0x000fe200078ec0ff */
[----:B------:R-:W-:-:S02]  /*9f80*/  IMAD.U32 R6, R5, 0x10000, RZ ;  /* 0x0001000005067824 */ /* 0x000fc400078e00ff */
[----:B------:R-:W-:Y:S01]  /*9f90*/  FMUL.FTZ R13, R13, R62 ;  /* 0x0000003e0d0d7220 */ /* 0x000fe20000410000 */
[----:B------:R-:W-:Y:S01]  /*9fa0*/  LOP3.LUT R5, R5, 0xffff0000, RZ, 0xc0, !PT ;  /* 0xffff000005057812 */ /* 0x000fe200078ec0ff */
[----:B------:R-:W-:Y:S01]  /*9fb0*/  IMAD.U32 R9, R10, 0x10000, RZ ;  /* 0x000100000a097824 */ /* 0x000fe200078e00ff */
[----:B------:R-:W-:Y:S01]  /*9fc0*/  LOP3.LUT R4, R4, 0xffff0000, RZ, 0xc0, !PT ;  /* 0xffff000004047812 */ /* 0x000fe200078ec0ff */
[----:B------:R-:W-:Y:S01]  /*9fd0*/  FFMA.FTZ R32, R7, R63, R32 ;  /* 0x0000003f07207223 */ /* 0x000fe20000010020 */
[----:B------:R-:W-:Y:S01]  /*9fe0*/  LOP3.LUT R10, R10, 0xffff0000, RZ, 0xc0, !PT ;  /* 0xffff00000a0a7812 */ /* 0x000fe200078ec0ff */
[----:B------:R-:W-:Y:S01]  /*9ff0*/  FMUL.FTZ R34, R58, R12 ;  /* 0x0000000c3a227220 */ /* 0x000fe20000410000 */
[----:B------:R-:W-:Y:S01]  /*a000*/  LOP3.LUT R11, R11, 0xffff0000, RZ, 0xc0, !PT ;  /* 0xffff00000b0b7812 */ /* 0x000fe200078ec0ff */
[C---:B------:R-:W-:Y:S01]  /*a010*/  FFMA.FTZ R62, R8.reuse, R62, -R33 ;  /* 0x0000003e083e7223 */ /* 0x040fe20000010821 */
[----:B------:R-:W-:Y:S01]  /*a020*/  FFMA.FTZ R64, R8, R64, R13 ;  /* 0x0000004008407223 */ /* 0x000fe2000001000d */
[----:B------:R-:W-:Y:S01]  /*a030*/  FMUL.FTZ R58, R58, R6 ;  /* 0x000000063a3a7220 */ /* 0x000fe20000410000 */
[C---:B------:R-:W-:Y:S01]  /*a040*/  FMUL.FTZ R7, R14.reuse, R67 ;  /* 0x000000430e077220 */ /* 0x040fe20000410000 */
[C---:B------:R-:W-:Y:S01]  /*a050*/  FMUL.FTZ R8, R15.reuse, R68 ;  /* 0x000000440f087220 */ /* 0x040fe20000410000 */
[-C--:B------:R-:W-:Y:S01]  /*a060*/  FMUL.FTZ R14, R14, R5.reuse ;  /* 0x000000050e0e7220 */ /* 0x080fe20000410000 */
[----:B------:R-:W-:Y:S01]  /*a070*/  FMUL.FTZ R15, R15, R4 ;  /* 0x000000040f0f7220 */ /* 0x000fe20000410000 */
[C---:B------:R-:W-:Y:S01]  /*a080*/  FFMA.FTZ R6, R9.reuse, R6, -R34 ;  /* 0x0000000609067223 */ /* 0x040fe20000010822 */
[----:B------:R-:W-:Y:S01]  /*a090*/  FFMA.FTZ R58, R9, R12, R58 ;  /* 0x0000000c093a7223 */ /* 0x000fe2000001003a */
[C---:B------:R-:W-:Y:S01]  /*a0a0*/  FFMA.FTZ R7, R10.reuse, R5, -R7 ;  /* 0x000000050a077223 */ /* 0x040fe20000010807 */
[C---:B------:R-:W-:Y:S01]  /*a0b0*/  FFMA.FTZ R12, R11.reuse, R4, -R8 ;  /* 0x000000040b0c7223 */ /* 0x040fe20000010808 */
[----:B------:R-:W-:Y:S01]  /*a0c0*/  FFMA.FTZ R67, R10, R67, R14 ;  /* 0x000000430a437223 */ /* 0x000fe2000001000e */
[----:B------:R-:W-:Y:S01]  /*a0d0*/  FFMA.FTZ R68, R11, R68, R15 ;  /* 0x000000440b447223 */ /* 0x000fe2000001000f */
[----:B------:R-:W-:-:S02]  /*a0e0*/  F2FP.BF16.F32.PACK_AB R4, R60, R69 ;  /* 0x000000453c04723e */ /* 0x000fc400000010ff */
[----:B------:R-:W-:Y:S02]  /*a0f0*/  F2FP.BF16.F32.PACK_AB R6, R7, R6 ;  /* 0x000000060706723e */ /* 0x000fe400000010ff */
[----:B------:R-:W-:Y:S02]  /*a100*/  F2FP.BF16.F32.PACK_AB R5, R62, R61 ;  /* 0x0000003d3e05723e */ /* 0x000fe400000010ff */
[----:B------:R-:W-:Y:S02]  /*a110*/  F2FP.BF16.F32.PACK_AB R7, R12, R59 ;  /* 0x0000003b0c07723e */ /* 0x000fe400000010ff */
[----:B------:R-:W-:Y:S02]  /*a120*/  F2FP.BF16.F32.PACK_AB R8, R32, R71 ;  /* 0x000000472008723e */ /* 0x000fe400000010ff */
[----:B------:R-:W-:Y:S02]  /*a130*/  F2FP.BF16.F32.PACK_AB R9, R64, R35 ;  /* 0x000000234009723e */ /* 0x000fe400000010ff */
[----:B------:R-:W-:-:S02]  /*a140*/  F2FP.BF16.F32.PACK_AB R10, R67, R58 ;  /* 0x0000003a430a723e */ /* 0x000fc400000010ff */
[----:B------:R-:W-:Y:S01]  /*a150*/  F2FP.BF16.F32.PACK_AB R11, R68, R65 ;  /* 0x00000041440b723e */ /* 0x000fe200000010ff */
[----:B------:R0:W-:Y:S04]  /*a160*/  STS.128 [R77], R4 ;  /* 0x000000044d007388 */ /* 0x0001e80000000c00 */
[----:B------:R0:W-:Y:S02]  /*a170*/  STS.128 [R0+0xda00], R8 ;  /* 0x00da000800007388 */ /* 0x0001e40000000c00 */
.L_x_413:
[----:B------:R-:W-:Y:S05]  /*a180*/  BSYNC B1 ;  /* 0x0000000000017941 */ /* 0x000fea0003800000 */
.L_x_412:
[----:B------:R-:W-:Y:S04]  /*a190*/  BSSY B1, `(.L_x_414) ;  /* 0x000006c000017945 */ /* 0x000fe80003800000 */
[----:B------:R-:W-:Y:S05]  /*a1a0*/  @P1 BRA `(.L_x_415) ;  /* 0x0000000400a81947 */ /* 0x000fea0003800000 */
[----:B------:R-:W2:Y:S01]  /*a1b0*/  LDL R58, [R1+0x88] ;  /* 0x00008800013a7983 */ /* 0x000ea20000100800 */
[----:B0-----:R-:W-:Y:S02]  /*a1c0*/  SHF.R.S32.HI R0, RZ, 0x1f, R76 ;  /* 0x0000001fff007819 */ /* 0x001fe4000001144c */
[----:B------:R-:W-:Y:S02]  /*a1d0*/  SHF.R.U64 R33, R36, 0x10, R37 ;  /* 0x0000001024217819 */ /* 0x000fe40000001225 */
[----:B------:R-:W-:Y:S02]  /*a1e0*/  LEA.HI R0, R0, R76, RZ, 0x3 ;  /* 0x0000004c00007211 */ /* 0x000fe400078f18ff */
[--C-:B------:R-:W-:Y:S02]  /*a1f0*/  SHF.R.U64 R13, R24, 0x10, R25.reuse ;  /* 0x00000010180d7819 */ /* 0x100fe40000001219 */
[----:B------:R-:W-:Y:S02]  /*a200*/  SHF.R.S32.HI R0, RZ, 0x3, R0 ;  /* 0x00000003ff007819 */ /* 0x000fe40000011400 */
[----:B------:R-:W-:-:S02]  /*a210*/  SHF.R.U32.HI R24, RZ, 0x10, R25 ;  /* 0x00000010ff187819 */ /* 0x000fc40000011619 */
[----:B------:R-:W-:Y:S02]  /*a220*/  LEA.HI R0, R3, R0, RZ, 0x1d ;  /* 0x0000000003007211 */ /* 0x000fe400078fe8ff */
[----:B------:R-:W-:Y:S02]  /*a230*/  PRMT R50, R50, 0x5410, R33 ;  /* 0x0000541032327816 */ /* 0x000fe40000000021 */
[----:B------:R-:W-:Y:S02]  /*a240*/  SHF.R.S32.HI R5, RZ, 0x1f, R0 ;  /* 0x0000001fff057819 */ /* 0x000fe40000011400 */
[----:B------:R-:W-:Y:S01]  /*a250*/  PRMT R52, R52, 0x5410, R13 ;  /* 0x0000541034347816 */ /* 0x000fe2000000000d */
[----:B------:R-:W-:Y:S01]  /*a260*/  IMAD.U32 R33, R50, 0x10000, RZ ;  /* 0x0001000032217824 */ /* 0x000fe200078e00ff */
[----:B------:R-:W-:Y:S01]  /*a270*/  LEA.HI R5, R5, R0, RZ, 0x2 ;  /* 0x0000000005057211 */ /* 0x000fe200078f10ff */
[----:B------:R-:W-:Y:S01]  /*a280*/  IMAD.SHL.U32 R0, R0, 0x8, RZ ;  /* 0x0000000800007824 */ /* 0x000fe200078e00ff */
[----:B------:R-:W-:Y:S01]  /*a290*/  SHF.R.U32.HI R36, RZ, 0x10, R37 ;  /* 0x00000010ff247819 */ /* 0x000fe20000011625 */
[----:B------:R-:W-:Y:S01]  /*a2a0*/  IMAD.U32 R35, R52, 0x10000, RZ ;  /* 0x0001000034237824 */ /* 0x000fe200078e00ff */
[----:B------:R-:W-:-:S02]  /*a2b0*/  SHF.R.S32.HI R5, RZ, 0x2, R5 ;  /* 0x00000002ff057819 */ /* 0x000fc40000011405 */
[----:B-----5:R-:W-:Y:S02]  /*a2c0*/  LOP3.LUT R0, R74, 0x18, R0, 0xf8, !PT ;  /* 0x000000184a007812 */ /* 0x020fe400078ef800 */
[----:B------:R-:W-:Y:S01]  /*a2d0*/  SHF.R.U64 R12, R26, 0x10, R27 ;  /* 0x000000101a0c7819 */ /* 0x000fe2000000121b */
[----:B------:R-:W-:Y:S01]  /*a2e0*/  IMAD R5, R5, 0x1800, R73 ;  /* 0x0000180005057824 */ /* 0x000fe200078e0249 */
[----:B------:R-:W-:Y:S02]  /*a2f0*/  LOP3.LUT R0, R0, R72, RZ, 0x3c, !PT ;  /* 0x0000004800007212 */ /* 0x000fe400078e3cff */
[----:B------:R-:W-:Y:S02]  /*a300*/  PRMT R53, R53, 0x5410, R24 ;  /* 0x0000541035357816 */ /* 0x000fe40000000018 */
[----:B------:R-:W-:Y:S01]  /*a310*/  SHF.R.U64 R15, R38, 0x10, R39 ;  /* 0x00000010260f7819 */ /* 0x000fe20000001227 */
[----:B------:R-:W-:Y:S01]  /*a320*/  IMAD.IADD R9, R5, 0x1, R0 ;  /* 0x0000000105097824 */ /* 0x000fe200078e0200 */
[----:B------:R-:W-:Y:S01]  /*a330*/  SHF.R.U32.HI R27, RZ, 0x10, R27 ;  /* 0x00000010ff1b7819 */ /* 0x000fe2000001161b */
[----:B------:R-:W-:Y:S01]  /*a340*/  IMAD.U32 R32, R53, 0x10000, RZ ;  /* 0x0001000035207824 */ /* 0x000fe200078e00ff */
[----:B------:R-:W-:Y:S01]  /*a350*/  SHF.R.U32.HI R38, RZ, 0x10, R39 ;  /* 0x00000010ff267819 */ /* 0x000fe20000011627 */
[----:B------:R-:W-:Y:S01]  /*a360*/  IMAD R0, R9, 0x2, R18 ;  /* 0x0000000209007824 */ /* 0x000fe200078e0212 */
[----:B------:R-:W-:-:S02]  /*a370*/  PRMT R57, R57, 0x5410, R36 ;  /* 0x0000541039397816 */ /* 0x000fc40000000024 */
[----:B------:R-:W-:Y:S02]  /*a380*/  PRMT R55, R55, 0x5410, R12 ;  /* 0x0000541037377816 */ /* 0x000fe4000000000c */
[----:B------:R-:W0:Y:S01]  /*a390*/  LDS.128 R8, [R0+0xda00] ;  /* 0x00da000000087984 */ /* 0x000e220000000c00 */
[----:B------:R-:W-:Y:S02]  /*a3a0*/  PRMT R54, R54, 0x5410, R27 ;  /* 0x0000541036367816 */ /* 0x000fe4000000001b */
[----:B------:R-:W-:Y:S02]  /*a3b0*/  PRMT R51, R51, 0x5410, R38 ;  /* 0x0000541033337816 */ /* 0x000fe40000000026 */
[----:B------:R-:W-:Y:S01]  /*a3c0*/  PRMT R56, R56, 0x5410, R15 ;  /* 0x0000541038387816 */ /* 0x000fe2000000000f */
[C---:B------:R-:W-:Y:S01]  /*a3d0*/  IMAD.U32 R34, R54.reuse, 0x10000, RZ ;  /* 0x0001000036227824 */ /* 0x040fe200078e00ff */
[----:B------:R-:W-:Y:S01]  /*a3e0*/  LOP3.LUT R54, R54, 0xffff0000, RZ, 0xc0, !PT ;  /* 0xffff000036367812 */ /* 0x000fe200078ec0ff */
[C---:B0-----:R-:W-:Y:S01]  /*a3f0*/  IMAD.U32 R24, R8.reuse, 0x10000, RZ ;  /* 0x0001000008187824 */ /* 0x041fe200078e00ff */
[----:B------:R-:W-:Y:S01]  /*a400*/  LOP3.LUT R8, R8, 0xffff0000, RZ, 0xc0, !PT ;  /* 0xffff000008087812 */ /* 0x000fe200078ec0ff */
[C---:B------:R-:W-:Y:S01]  /*a410*/  IMAD.U32 R25, R9.reuse, 0x10000, RZ ;  /* 0x0001000009197824 */ /* 0x040fe200078e00ff */
[----:B------:R-:W-:Y:S01]  /*a420*/  LOP3.LUT R9, R9, 0xffff0000, RZ, 0xc0, !PT ;  /* 0xffff000009097812 */ /* 0x000fe200078ec0ff */
[C---:B------:R-:W-:Y:S01]  /*a430*/  FMUL.FTZ R37, R24.reuse, R35 ;  /* 0x0000002318257220 */ /* 0x040fe20000410000 */
[----:B------:R-:W-:Y:S01]  /*a440*/  FMUL.FTZ R39, R24, R33 ;  /* 0x0000002118277220 */ /* 0x000fe20000410000 */
[----:B------:R-:W-:-:S02]  /*a450*/  IMAD.U32 R24, R57, 0x10000, RZ ;  /* 0x0001000039187824 */ /* 0x000fc400078e00ff */
[----:B------:R-:W-:Y:S01]  /*a460*/  FMUL.FTZ R36, R25, R32 ;  /* 0x0000002019247220 */ /* 0x000fe20000410000 */
[C---:B------:R-:W-:Y:S01]  /*a470*/  IMAD.U32 R27, R11.reuse, 0x10000, RZ ;  /* 0x000100000b1b7824 */ /* 0x040fe200078e00ff */
[----:B------:R-:W-:Y:S01]  /*a480*/  LOP3.LUT R11, R11, 0xffff0000, RZ, 0xc0, !PT ;  /* 0xffff00000b0b7812 */ /* 0x000fe200078ec0ff */
[----:B------:R-:W-:Y:S01]  /*a490*/  FMUL.FTZ R38, R25, R24 ;  /* 0x0000001819267220 */ /* 0x000fe20000410000 */
[----:B------:R-:W-:Y:S01]  /*a4a0*/  LOP3.LUT R25, R52, 0xffff0000, RZ, 0xc0, !PT ;  /* 0xffff000034197812 */ /* 0x000fe200078ec0ff */
[C---:B------:R-:W-:Y:S01]  /*a4b0*/  IMAD.U32 R26, R10.reuse, 0x10000, RZ ;  /* 0x000100000a1a7824 */ /* 0x040fe200078e00ff */
[----:B------:R-:W-:Y:S01]  /*a4c0*/  LOP3.LUT R10, R10, 0xffff0000, RZ, 0xc0, !PT ;  /* 0xffff00000a0a7812 */ /* 0x000fe200078ec0ff */
[----:B--2---:R-:W0:Y:S02]  /*a4d0*/  LDS.128 R4, [R58] ;  /* 0x000000003a047984 */ /* 0x004e240000000c00 */
[C---:B0-----:R-:W-:Y:S01]  /*a4e0*/  IMAD.U32 R12, R4.reuse, 0x10000, RZ ;  /* 0x00010000040c7824 */ /* 0x041fe200078e00ff */
[----:B------:R-:W-:Y:S01]  /*a4f0*/  LOP3.LUT R4, R4, 0xffff0000, RZ, 0xc0, !PT ;  /* 0xffff000004047812 */ /* 0x000fe200078ec0ff */
[C---:B------:R-:W-:Y:S01]  /*a500*/  IMAD.U32 R13, R5.reuse, 0x10000, RZ ;  /* 0x00010000050d7824 */ /* 0x040fe200078e00ff */
[----:B------:R-:W-:Y:S01]  /*a510*/  LOP3.LUT R5, R5, 0xffff0000, RZ, 0xc0, !PT ;  /* 0xffff000005057812 */ /* 0x000fe200078ec0ff */
[C---:B------:R-:W-:Y:S01]  /*a520*/  FFMA.FTZ R37, R12.reuse, R33, -R37 ;  /* 0x000000210c257223 */ /* 0x040fe20000010825 */
[----:B------:R-:W-:Y:S01]  /*a530*/  FFMA.FTZ R39, R12, R35, R39 ;  /* 0x000000230c277223 */ /* 0x000fe20000010027 */
[----:B------:R-:W-:-:S02]  /*a540*/  IMAD.U32 R12, R51, 0x10000, RZ ;  /* 0x00010000330c7824 */ /* 0x000fc400078e00ff */
[----:B------:R-:W-:Y:S01]  /*a550*/  FFMA.FTZ R36, R13, R24, -R36 ;  /* 0x000000180d247223 */ /* 0x000fe20000010824 */
[----:B------:R-:W-:Y:S01]  /*a560*/  FMUL.FTZ R24, R27, R34 ;  /* 0x000000221b187220 */ /* 0x000fe20000410000 */
[----:B------:R-:W-:Y:S02]  /*a570*/  IMAD.U32 R15, R7, 0x10000, RZ ;  /* 0x00010000070f7824 */ /* 0x000fe400078e00ff */
[----:B------:R-:W-:Y:S01]  /*a580*/  FMUL.FTZ R27, R27, R12 ;  /* 0x0000000c1b1b7220 */ /* 0x000fe20000410000 */
[----:B------:R-:W-:Y:S01]  /*a590*/  FFMA.FTZ R38, R13, R32, R38 ;  /* 0x000000200d267223 */ /* 0x000fe20000010026 */
[----:B------:R-:W-:Y:S01]  /*a5a0*/  LOP3.LUT R13, R50, 0xffff0000, RZ, 0xc0, !PT ;  /* 0xffff0000320d7812 */ /* 0x000fe200078ec0ff */
[C---:B------:R-:W-:Y:S01]  /*a5b0*/  FFMA.FTZ R35, R15.reuse, R12, -R24 ;  /* 0x0000000c0f237223 */ /* 0x040fe20000010818 */
[----:B------:R-:W-:Y:S01]  /*a5c0*/  FFMA.FTZ R50, R15, R34, R27 ;  /* 0x000000220f327223 */ /* 0x000fe2000001001b */
[C---:B------:R-:W-:Y:S01]  /*a5d0*/  FMUL.FTZ R15, R8.reuse, R25 ;  /* 0x00000019080f7220 */ /* 0x040fe20000410000 */
[----:B------:R-:W-:Y:S01]  /*a5e0*/  LOP3.LUT R12, R57, 0xffff0000, RZ, 0xc0, !PT ;  /* 0xffff0000390c7812 */ /* 0x000fe200078ec0ff */
[-C--:B------:R-:W-:Y:S01]  /*a5f0*/  FMUL.FTZ R27, R8, R13.reuse ;  /* 0x0000000d081b7220 */ /* 0x080fe20000410000 */
[----:B------:R-:W-:Y:S01]  /*a600*/  LOP3.LUT R24, R53, 0xffff0000, RZ, 0xc0, !PT ;  /* 0xffff000035187812 */ /* 0x000fe200078ec0ff */
[----:B------:R-:W-:Y:S01]  /*a610*/  FFMA.FTZ R8, R4, R13, -R15 ;  /* 0x0000000d04087223 */ /* 0x000fe2000001080f */
[----:B------:R-:W-:-:S02]  /*a620*/  IMAD.U32 R15, R55, 0x10000, RZ ;  /* 0x00010000370f7824 */ /* 0x000fc400078e00ff */
[C---:B------:R-:W-:Y:S01]  /*a630*/  FMUL.FTZ R33, R9.reuse, R12 ;  /* 0x0000000c09217220 */ /* 0x040fe20000410000 */
[----:B------:R-:W-:Y:S02]  /*a640*/  IMAD.U32 R13, R56, 0x10000, RZ ;  /* 0x00010000380d7824 */ /* 0x000fe400078e00ff */
[----:B------:R-:W-:Y:S01]  /*a650*/  FMUL.FTZ R34, R9, R24 ;  /* 0x0000001809227220 */ /* 0x000fe20000410000 */
[----:B------:R-:W-:Y:S01]  /*a660*/  FFMA.FTZ R32, R4, R25, R27 ;  /* 0x0000001904207223 */ /* 0x000fe2000001001b */
[----:B-1----:R-:W-:Y:S02]  /*a670*/  IMAD.U32 R14, R6, 0x10000, RZ ;  /* 0x00010000060e7824 */ /* 0x002fe400078e00ff */
[C---:B------:R-:W-:Y:S01]  /*a680*/  FMUL.FTZ R25, R26.reuse, R15 ;  /* 0x0000000f1a197220 */ /* 0x040fe20000410000 */
[C---:B------:R-:W-:Y:S01]  /*a690*/  FFMA.FTZ R9, R5.reuse, R12, -R34 ;  /* 0x0000000c05097223 */ /* 0x040fe20000010822 */
[----:B------:R-:W-:Y:S01]  /*a6a0*/  FFMA.FTZ R33, R5, R24, R33 ;  /* 0x0000001805217223 */ /* 0x000fe20000010021 */
[-C--:B------:R-:W-:Y:S01]  /*a6b0*/  FMUL.FTZ R27, R26, R13.reuse ;  /* 0x0000000d1a1b7220 */ /* 0x080fe20000410000 */
[----:B------:R-:W-:Y:S01]  /*a6c0*/  LOP3.LUT R55, R55, 0xffff0000, RZ, 0xc0, !PT ;  /* 0xffff000037377812 */ /* 0x000fe200078ec0ff */
[----:B------:R-:W-:Y:S01]  /*a6d0*/  FFMA.FTZ R25, R14, R13, -R25 ;  /* 0x0000000d0e197223 */ /* 0x000fe20000010819 */
[----:B------:R-:W-:Y:S01]  /*a6e0*/  LOP3.LUT R5, R56, 0xffff0000, RZ, 0xc0, !PT ;  /* 0xffff000038057812 */ /* 0x000fe200078ec0ff */
[----:B------:R-:W-:Y:S01]  /*a6f0*/  FFMA.FTZ R27, R14, R15, R27 ;  /* 0x0000000f0e1b7223 */ /* 0x000fe2000001001b */
[----:B------:R-:W-:Y:S01]  /*a700*/  LOP3.LUT R4, R51, 0xffff0000, RZ, 0xc0, !PT ;  /* 0xffff000033047812 */ /* 0x000fe200078ec0ff */
[----:B------:R-:W-:Y:S01]  /*a710*/  FMUL.FTZ R13, R10, R55 ;  /* 0x000000370a0d7220 */ /* 0x000fe20000410000 */
[----:B------:R-:W-:Y:S01]  /*a720*/  LOP3.LUT R6, R6, 0xffff0000, RZ, 0xc0, !PT ;  /* 0xffff000006067812 */ /* 0x000fe200078ec0ff */
[----:B------:R-:W-:Y:S01]  /*a730*/  FMUL.FTZ R14, R11, R54 ;  /* 0x000000360b0e7220 */ /* 0x000fe20000410000 */
[----:B------:R-:W-:Y:S01]  /*a740*/  LOP3.LUT R7, R7, 0xffff0000, RZ, 0xc0, !PT ;  /* 0xffff000007077812 */ /* 0x000fe200078ec0ff */
[-C--:B------:R-:W-:Y:S01]  /*a750*/  FMUL.FTZ R12, R10, R5.reuse ;  /* 0x000000050a0c7220 */ /* 0x080fe20000410000 */
[----:B------:R-:W-:Y:S01]  /*a760*/  FMUL.FTZ R11, R11, R4 ;  /* 0x000000040b0b7220 */ /* 0x000fe20000410000 */
[C---:B------:R-:W-:Y:S01]  /*a770*/  FFMA.FTZ R10, R6.reuse, R5, -R13 ;  /* 0x00000005060a7223 */ /* 0x040fe2000001080d */
[----:B------:R-:W-:Y:S01]  /*a780*/  F2FP.BF16.F32.PACK_AB R5, R9, R36 ;  /* 0x000000240905723e */ /* 0x000fe200000010ff */
[C---:B------:R-:W-:Y:S01]  /*a790*/  FFMA.FTZ R14, R7.reuse, R4, -R14 ;  /* 0x00000004070e7223 */ /* 0x040fe2000001080e */
[----:B------:R-:W-:Y:S01]  /*a7a0*/  FFMA.FTZ R12, R6, R55, R12 ;  /* 0x00000037060c7223 */ /* 0x000fe2000001000c */
[----:B------:R-:W-:Y:S01]  /*a7b0*/  FFMA.FTZ R11, R7, R54, R11 ;  /* 0x00000036070b7223 */ /* 0x000fe2000001000b */
[----:B------:R-:W-:-:S02]  /*a7c0*/  F2FP.BF16.F32.PACK_AB R4, R8, R37 ;  /* 0x000000250804723e */ /* 0x000fc400000010ff */
[----:B------:R-:W-:Y:S02]  /*a7d0*/  F2FP.BF16.F32.PACK_AB R6, R10, R25 ;  /* 0x000000190a06723e */ /* 0x000fe400000010ff */
[----:B------:R-:W-:Y:S02]  /*a7e0*/  F2FP.BF16.F32.PACK_AB R7, R14, R35 ;  /* 0x000000230e07723e */ /* 0x000fe400000010ff */
[----:B------:R-:W-:Y:S02]  /*a7f0*/  F2FP.BF16.F32.PACK_AB R8, R32, R39 ;  /* 0x000000272008723e */ /* 0x000fe400000010ff */
[----:B------:R-:W-:Y:S01]  /*a800*/  F2FP.BF16.F32.PACK_AB R9, R33, R38 ;  /* 0x000000262109723e */ /* 0x000fe200000010ff */
[----:B------:R2:W-:Y:S01]  /*a810*/  STS.128 [R58], R4 ;  /* 0x000000043a007388 */ /* 0x0005e20000000c00 */
[----:B------:R-:W-:Y:S02]  /*a820*/  F2FP.BF16.F32.PACK_AB R10, R12, R27 ;  /* 0x0000001b0c0a723e */ /* 0x000fe400000010ff */
[----:B------:R-:W-:-:S05]  /*a830*/  F2FP.BF16.F32.PACK_AB R11, R11, R50 ;  /* 0x000000320b0b723e */ /* 0x000fca00000010ff */
[----:B------:R2:W-:Y:S02]  /*a840*/  STS.128 [R0+0xda00], R8 ;  /* 0x00da000800007388 */ /* 0x0005e40000000c00 */
.L_x_415:
[----:B------:R-:W-:Y:S05]  /*a850*/  BSYNC B1 ;  /* 0x0000000000017941 */ /* 0x000fea0003800000 */
.L_x_414:
[----:B------:R-:W-:Y:S05]  /*a860*/  @P2 BRA `(.L_x_393) ;  /* 0x0000000400a82947 */ /* 0x000fea0003800000 */
[----:B------:R-:W3:Y:S01]  /*a870*/  LDL R34, [R1+0x84] ;  /* 0x0000840001227983 */ /* 0x000ee20000100800 */
[----:B0-2---:R-:W-:Y:S02]  /*a880*/  SHF.R.S32.HI R0, RZ, 0x1f, R75 ;  /* 0x0000001fff007819 */ /* 0x005fe4000001144b */
        /* <DEDUP_REMOVED lines=12> */
[----:B------:R-:W-:-:S02]  /*a950*/  SHF.R.U32.HI R40, RZ, 0x10, R41 ;  /* 0x00000010ff287819 */ /* 0x000fc40000011629 */
[----:B------:R-:W-:Y:S02]  /*a960*/  SHF.R.S32.HI R0, RZ, 0x2, R0 ;  /* 0x00000002ff007819 */ /* 0x000fe40000011400 */
[----:B-----5:R-:W-:Y:S02]  /*a970*/  LOP3.LUT R3, R74, 0x18, R3, 0xf8, !PT ;  /* 0x000000184a037812 */ /* 0x020fe400078ef803 */
[----:B------:R-:W-:Y:S01]  /*a980*/  PRMT R27, R21, 0x5410, R28 ;  /* 0x00005410151b7816 */ /* 0x000fe2000000001c */
[----:B------:R-:W-:Y:S01]  /*a990*/  IMAD R0, R0, 0x1800, R73 ;  /* 0x0000180000007824 */ /* 0x000fe200078e0249 */
[----:B------:R-:W-:Y:S01]  /*a9a0*/  LOP3.LUT R3, R3, R72, RZ, 0x3c, !PT ;  /* 0x0000004803037212 */ /* 0x000fe200078e3cff */
[----:B------:R-:W-:Y:S01]  /*a9b0*/  IMAD.U32 R28, R25, 0x10000, RZ ;  /* 0x00010000191c7824 */ /* 0x000fe200078e00ff */
[--C-:B------:R-:W-:Y:S01]  /*a9c0*/  SHF.R.U64 R13, R42, 0x10, R43.reuse ;  /* 0x000000102a0d7819 */ /* 0x100fe2000000122b */
[----:B------:R-:W-:Y:S01]  /*a9d0*/  IMAD.U32 R29, R27, 0x10000, RZ ;  /* 0x000100001b1d7824 */ /* 0x000fe200078e00ff */
[----:B------:R-:W-:Y:S01]  /*a9e0*/  SHF.R.U32.HI R42, RZ, 0x10, R43 ;  /* 0x00000010ff2a7819 */ /* 0x000fe2000001162b */
[----:B------:R-:W-:Y:S01]  /*a9f0*/  IMAD.IADD R3, R0, 0x1, R3 ;  /* 0x0000000100037824 */ /* 0x000fe200078e0203 */
[----:B------:R-:W-:-:S02]  /*aa00*/  PRMT R47, R47, 0x5410, R40 ;  /* 0x000054102f2f7816 */ /* 0x000fc40000000028 */
[----:B------:R-:W-:Y:S01]  /*aa10*/  PRMT R49, R49, 0x5410, R42 ;  /* 0x0000541031317816 */ /* 0x000fe2000000002a */
[----:B------:R-:W-:Y:S01]  /*aa20*/  IMAD R0, R3, 0x2, R18 ;  /* 0x0000000203007824 */ /* 0x000fe200078e0212 */
[--C-:B------:R-:W-:Y:S02]  /*aa30*/  SHF.R.U64 R3, R30, 0x10, R31.reuse ;  /* 0x000000101e037819 */ /* 0x100fe4000000121f */
[----:B------:R-:W-:Y:S02]  /*aa40*/  SHF.R.U32.HI R30, RZ, 0x10, R31 ;  /* 0x00000010ff1e7819 */ /* 0x000fe4000001161f */
[----:B------:R-:W0:Y:S01]  /*aa50*/  LDS.128 R8, [R0+0xda00] ;  /* 0x00da000000087984 */ /* 0x000e220000000c00 */
[----:B------:R-:W-:Y:S02]  /*aa60*/  PRMT R44, R44, 0x5410, R3 ;  /* 0x000054102c2c7816 */ /* 0x000fe40000000003 */
[----:B------:R-:W-:Y:S02]  /*aa70*/  PRMT R45, R45, 0x5410, R30 ;  /* 0x000054102d2d7816 */ /* 0x000fe4000000001e */
[----:B------:R-:W-:-:S02]  /*aa80*/  LOP3.LUT R25, R25, 0xffff0000, RZ, 0xc0, !PT ;  /* 0xffff000019197812 */ /* 0x000fc400078ec0ff */
[----:B------:R-:W-:Y:S01]  /*aa90*/  PRMT R48, R48, 0x5410, R13 ;  /* 0x0000541030307816 */ /* 0x000fe2000000000d */
[----:B------:R-:W-:Y:S02]  /*aaa0*/  IMAD.U32 R31, R45, 0x10000, RZ ;  /* 0x000100002d1f7824 */ /* 0x000fe400078e00ff */
[C---:B0-----:R-:W-:Y:S01]  /*aab0*/  IMAD.U32 R15, R8.reuse, 0x10000, RZ ;  /* 0x00010000080f7824 */ /* 0x041fe200078e00ff */
[----:B------:R-:W-:Y:S01]  /*aac0*/  LOP3.LUT R8, R8, 0xffff0000, RZ, 0xc0, !PT ;  /* 0xffff000008087812 */ /* 0x000fe200078ec0ff */
[C---:B------:R-:W-:Y:S01]  /*aad0*/  IMAD.U32 R20, R9.reuse, 0x10000, RZ ;  /* 0x0001000009147824 */ /* 0x040fe200078e00ff */
[----:B------:R-:W-:Y:S01]  /*aae0*/  LOP3.LUT R9, R9, 0xffff0000, RZ, 0xc0, !PT ;  /* 0xffff000009097812 */ /* 0x000fe200078ec0ff */
[C---:B------:R-:W-:Y:S01]  /*aaf0*/  FMUL.FTZ R30, R15.reuse, R28 ;  /* 0x0000001c0f1e7220 */ /* 0x040fe20000410000 */
[-C--:B------:R-:W-:Y:S01]  /*ab00*/  FMUL.FTZ R32, R15, R26.reuse ;  /* 0x0000001a0f207220 */ /* 0x080fe20000410000 */
[----:B------:R-:W-:Y:S02]  /*ab10*/  IMAD.U32 R15, R47, 0x10000, RZ ;  /* 0x000100002f0f7824 */ /* 0x000fe400078e00ff */
[C---:B------:R-:W-:Y:S01]  /*ab20*/  FMUL.FTZ R33, R20.reuse, R29 ;  /* 0x0000001d14217220 */ /* 0x040fe20000410000 */
[C---:B------:R-:W-:Y:S01]  /*ab30*/  IMAD.U32 R24, R11.reuse, 0x10000, RZ ;  /* 0x000100000b187824 */ /* 0x040fe200078e00ff */
[----:B------:R-:W-:Y:S01]  /*ab40*/  LOP3.LUT R11, R11, 0xffff0000, RZ, 0xc0, !PT ;  /* 0xffff00000b0b7812 */ /* 0x000fe200078ec0ff */
[----:B------:R-:W-:Y:S01]  /*ab50*/  FMUL.FTZ R35, R20, R15 ;  /* 0x0000000f14237220 */ /* 0x000fe20000410000 */
[C---:B------:R-:W-:Y:S01]  /*ab60*/  IMAD.U32 R21, R10.reuse, 0x10000, RZ ;  /* 0x000100000a157824 */ /* 0x040fe200078e00ff */
[----:B------:R-:W-:Y:S01]  /*ab70*/  LOP3.LUT R10, R10, 0xffff0000, RZ, 0xc0, !PT ;  /* 0xffff00000a0a7812 */ /* 0x000fe200078ec0ff */
[----:B------:R-:W-:Y:S01]  /*ab80*/  IMAD.U32 R20, R44, 0x10000, RZ ;  /* 0x000100002c147824 */ /* 0x000fe200078e00ff */
[----:B---3--:R-:W0:Y:S02]  /*ab90*/  LDS.128 R4, [R34] ;  /* 0x0000000022047984 */ /* 0x008e240000000c00 */
        /* <DEDUP_REMOVED lines=8> */
[----:B-1----:R-:W-:Y:S02]  /*ac20*/  IMAD.U32 R14, R7, 0x10000, RZ ;  /* 0x00010000070e7824 */ /* 0x002fe400078e00ff */
[C---:B------:R-:W-:Y:S01]  /*ac30*/  FMUL.FTZ R15, R24.reuse, R31 ;  /* 0x0000001f180f7220 */ /* 0x040fe20000410000 */
[----:B------:R-:W-:Y:S01]  /*ac40*/  FMUL.FTZ R24, R24, R3 ;  /* 0x0000000318187220 */ /* 0x000fe20000410000 */
[----:B------:R-:W-:Y:S01]  /*ac50*/  FFMA.FTZ R35, R12, R29, R35 ;  /* 0x0000001d0c237223 */ /* 0x000fe20000010023 */
[----:B------:R-:W-:Y:S01]  /*ac60*/  LOP3.LUT R12, R47, 0xffff0000, RZ, 0xc0, !PT ;  /* 0xffff00002f0c7812 */ /* 0x000fe200078ec0ff */
[----:B------:R-:W-:Y:S01]  /*ac70*/  FFMA.FTZ R28, R14, R3, -R15 ;  /* 0x000000030e1c7223 */ /* 0x000fe2000001080f */
[----:B------:R-:W-:Y:S01]  /*ac80*/  LOP3.LUT R3, R46, 0xffff0000, RZ, 0xc0, !PT ;  /* 0xffff00002e037812 */ /* 0x000fe200078ec0ff */
[----:B------:R-:W-:Y:S01]  /*ac90*/  FFMA.FTZ R31, R14, R31, R24 ;  /* 0x0000001f0e1f7223 */ /* 0x000fe20000010018 */
[----:B------:R-:W-:Y:S01]  /*aca0*/  LOP3.LUT R14, R27, 0xffff0000, RZ, 0xc0, !PT ;  /* 0xffff00001b0e7812 */ /* 0x000fe200078ec0ff */
[----:B------:R-:W-:Y:S01]  /*acb0*/  FMUL.FTZ R15, R8, R25 ;  /* 0x00000019080f7220 */ /* 0x000fe20000410000 */
[----:B------:R-:W-:-:S02]  /*acc0*/  IMAD.U32 R13, R6, 0x10000, RZ ;  /* 0x00010000060d7824 */ /* 0x000fc400078e00ff */
[-C--:B------:R-:W-:Y:S01]  /*acd0*/  FMUL.FTZ R27, R8, R3.reuse ;  /* 0x00000003081b7220 */ /* 0x080fe20000410000 */
[----:B------:R-:W-:Y:S02]  /*ace0*/  IMAD.U32 R8, R48, 0x10000, RZ ;  /* 0x0001000030087824 */ /* 0x000fe400078e00ff */
[C---:B------:R-:W-:Y:S01]  /*acf0*/  FMUL.FTZ R24, R9.reuse, R14 ;  /* 0x0000000e09187220 */ /* 0x040fe20000410000 */
[C---:B------:R-:W-:Y:S01]  /*ad00*/  FFMA.FTZ R15, R4.reuse, R3, -R15 ;  /* 0x00000003040f7223 */ /* 0x040fe2000001080f */
[----:B------:R-:W-:Y:S01]  /*ad10*/  FMUL.FTZ R9, R9, R12 ;  /* 0x0000000c09097220 */ /* 0x000fe20000410000 */
[----:B------:R-:W-:Y:S01]  /*ad20*/  FFMA.FTZ R27, R4, R25, R27 ;  /* 0x00000019041b7223 */ /* 0x000fe2000001001b */
[----:B------:R-:W-:Y:S01]  /*ad30*/  FMUL.FTZ R4, R21, R20 ;  /* 0x0000001415047220 */ /* 0x000fe20000410000 */
[C---:B------:R-:W-:Y:S01]  /*ad40*/  FFMA.FTZ R24, R5.reuse, R12, -R24 ;  /* 0x0000000c05187223 */ /* 0x040fe20000010818 */
[----:B------:R-:W-:Y:S01]  /*ad50*/  FFMA.FTZ R14, R5, R14, R9 ;  /* 0x0000000e050e7223 */ /* 0x000fe20000010009 */
[-C--:B------:R-:W-:Y:S01]  /*ad60*/  FMUL.FTZ R26, R21, R8.reuse ;  /* 0x00000008151a7220 */ /* 0x080fe20000410000 */
[----:B------:R-:W-:Y:S01]  /*ad70*/  FFMA.FTZ R12, R13, R8, -R4 ;  /* 0x000000080d0c7223 */ /* 0x000fe20000010804 */
[----:B------:R-:W-:-:S02]  /*ad80*/  LOP3.LUT R5, R44, 0xffff0000, RZ, 0xc0, !PT ;  /* 0xffff00002c057812 */ /* 0x000fc400078ec0ff */
[----:B------:R-:W-:Y:S01]  /*ad90*/  LOP3.LUT R3, R48, 0xffff0000, RZ, 0xc0, !PT ;  /* 0xffff000030037812 */ /* 0x000fe200078ec0ff */
[----:B------:R-:W-:Y:S01]  /*ada0*/  FFMA.FTZ R26, R13, R20, R26 ;  /* 0x000000140d1a7223 */ /* 0x000fe2000001001a */
[----:B------:R-:W-:Y:S01]  /*adb0*/  LOP3.LUT R8, R45, 0xffff0000, RZ, 0xc0, !PT ;  /* 0xffff00002d087812 */ /* 0x000fe200078ec0ff */
[C---:B------:R-:W-:Y:S01]  /*adc0*/  FMUL.FTZ R9, R10.reuse, R5 ;  /* 0x000000050a097220 */ /* 0x040fe20000410000 */
[----:B------:R-:W-:Y:S01]  /*add0*/  LOP3.LUT R4, R49, 0xffff0000, RZ, 0xc0, !PT ;  /* 0xffff000031047812 */ /* 0x000fe200078ec0ff */
[-C--:B------:R-:W-:Y:S01]  /*ade0*/  FMUL.FTZ R10, R10, R3.reuse ;  /* 0x000000030a0a7220 */ /* 0x080fe20000410000 */
[----:B------:R-:W-:Y:S01]  /*adf0*/  LOP3.LUT R6, R6, 0xffff0000, RZ, 0xc0, !PT ;  /* 0xffff000006067812 */ /* 0x000fe200078ec0ff */
[----:B------:R-:W-:Y:S01]  /*ae00*/  FMUL.FTZ R20, R11, R8 ;  /* 0x000000080b147220 */ /* 0x000fe20000410000 */
[----:B------:R-:W-:Y:S01]  /*ae10*/  LOP3.LUT R7, R7, 0xffff0000, RZ, 0xc0, !PT ;  /* 0xffff000007077812 */ /* 0x000fe200078ec0ff */
[-C--:B------:R-:W-:Y:S02]  /*ae20*/  FMUL.FTZ R21, R11, R4.reuse ;  /* 0x000000040b157220 */ /* 0x080fe40000410000 */
[C---:B------:R-:W-:Y:S01]  /*ae30*/  FFMA.FTZ R3, R6.reuse, R3, -R9 ;  /* 0x0000000306037223 */ /* 0x040fe20000010809 */
[----:B------:R-:W-:Y:S01]  /*ae40*/  FFMA.FTZ R11, R6, R5, R10 ;  /* 0x00000005060b7223 */ /* 0x000fe2000001000a */
[C---:B------:R-:W-:Y:S01]  /*ae50*/  FFMA.FTZ R13, R7.reuse, R4, -R20 ;  /* 0x00000004070d7223 */ /* 0x040fe20000010814 */
[----:B------:R-:W-:Y:S01]  /*ae60*/  FFMA.FTZ R20, R7, R8, R21 ;  /* 0x0000000807147223 */ /* 0x000fe20000010015 */
[----:B------:R-:W-:-:S02]  /*ae70*/  F2FP.BF16.F32.PACK_AB R4, R15, R30 ;  /* 0x0000001e0f04723e */ /* 0x000fc400000010ff */
[----:B------:R-:W-:Y:S02]  /*ae80*/  F2FP.BF16.F32.PACK_AB R5, R24, R33 ;  /* 0x000000211805723e */ /* 0x000fe400000010ff */
[----:B------:R-:W-:Y:S02]  /*ae90*/  F2FP.BF16.F32.PACK_AB R6, R3, R12 ;  /* 0x0000000c0306723e */ /* 0x000fe400000010ff */
[----:B------:R-:W-:Y:S02]  /*aea0*/  F2FP.BF16.F32.PACK_AB R10, R11, R26 ;  /* 0x0000001a0b0a723e */ /* 0x000fe400000010ff */
[----:B------:R-:W-:Y:S02]  /*aeb0*/  F2FP.BF16.F32.PACK_AB R7, R13, R28 ;  /* 0x0000001c0d07723e */ /* 0x000fe400000010ff */
[----:B------:R-:W-:Y:S02]  /*aec0*/  F2FP.BF16.F32.PACK_AB R8, R27, R32 ;  /* 0x000000201b08723e */ /* 0x000fe400000010ff */
[----:B------:R-:W-:Y:S01]  /*aed0*/  F2FP.BF16.F32.PACK_AB R9, R14, R35 ;  /* 0x000000230e09723e */ /* 0x000fe200000010ff */
[----:B------:R0:W-:Y:S01]  /*aee0*/  STS.128 [R34], R4 ;  /* 0x0000000422007388 */ /* 0x0001e20000000c00 */
[----:B------:R-:W-:-:S05]  /*aef0*/  F2FP.BF16.F32.PACK_AB R11, R20, R31 ;  /* 0x0000001f140b723e */ /* 0x000fca00000010ff */
[----:B------:R0:W-:Y:S02]  /*af00*/  STS.128 [R0+0xda00], R8 ;  /* 0x00da000800007388 */ /* 0x0001e40000000c00 */
.L_x_393:
[----:B------:R-:W-:Y:S05]  /*af10*/  BSYNC B0 ;  /* 0x0000000000007941 */ /* 0x000fea0003800000 */
.L_x_383:
[----:B------:R-:W-:Y:S01]  /*af20*/  @!PT LDS RZ, [RZ] ;  /* 0x00000000fffff984 */ /* 0x000fe20000000800 */
[----:B------:R-:W-:Y:S01]  /*af30*/  @!PT LDS RZ, [RZ] ;  /* 0x00000000fffff984 */ /* 0x000fe20000000800 */
[----:B------:R-:W-:Y:S01]  /*af40*/  @!PT LDS RZ, [RZ] ;  /* 0x00000000fffff984 */ /* 0x000fe20000000800 */
[----:B------:R-:W-:Y:S01]  /*af50*/  @!PT LDS RZ, [RZ] ;  /* 0x00000000fffff984 */ /* 0x000fe20000000800 */
[----:B------:R1:W-:Y:S06]  /*af60*/  MEMBAR.ALL.CTA ;  /* 0x0000000000007992 */ /* 0x0003ec0000008000 */
[----:B-1----:R-:W1:Y:S01]  /*af70*/  FENCE.VIEW.ASYNC.S ;  /* 0x00000000000073c6 */ /* 0x002e620000000000 */
[----:B------:R-:W-:Y:S05]  /*af80*/  WARPSYNC.ALL ;  /* 0x0000000000007948 */ /* 0x000fea0003800000 */
[----:B-1----:R-:W-:Y:S06]  /*af90*/  BAR.SYNC.DEFER_BLOCKING 0xd, 0x180 ;  /* 0x0346000000007b1d */ /* 0x002fec0000010000 */
.L_x_381:
[----:B0-23--:R-:W2:Y:S02]  /*afa0*/  LDL R0, [R1+0x48] ;  /* 0x0000480001007983 */ /* 0x00dea40000100800 */
[----:B--2---:R-:W-:-:S13]  /*afb0*/  R2UR UR4, R0 ;  /* 0x00000000000472ca */ /* 0x004fda00000e0000 */
[----:B------:R-:W-:-:S05]  /*afc0*/  IMAD.U32 R0, RZ, RZ, UR4 ;  /* 0x00000004ff007e24 */ /* 0x000fca000f8e00ff */
[----:B------:R-:W-:-:S13]  /*afd0*/  ISETP.NE.AND P0, PT, R0, 0x3, PT ;  /* 0x000000030000780c */ /* 0x000fda0003f05270 */
[----:B------:R-:W-:Y:S05]  /*afe0*/  @!P0 BRA `(.L_x_416) ;  /* 0x0000000000048947 */ /* 0x000fea0003800000 */
[----:B------:R-:W-:Y:S01]  /*aff0*/  BPT.TRAP 0x1 ;  /* 0x000000040000795c */ /* 0x000fe20000300000 */
.L_x_416:
[----:B----4-:R-:W2:Y:S01]  /*b000*/  LDL R3, [R1+0x44] ;  /* 0x0000440001037983 */ /* 0x010ea20000100800 */
[----:B------:R-:W-:Y:S01]  /*b010*/  IMAD R0, R146, 0x8, R18 ;  /* 0x0000000892007824 */ /* 0x000fe200078e0212 */
[----:B--2---:R-:W-:-:S04]  /*b020*/  SHF.L.U32 R5, R3, 0x1f, RZ ;  /* 0x0000001f03057819 */ /* 0x004fc800000006ff */
[----:B------:R0:W2:Y:S01]  /*b030*/  SYNCS.PHASECHK.TRANS64.TRYWAIT P1, [R0+URZ+0x31c30], R5 ;  /* 0x031c3005000075a7 */ /* 0x0000a2000802017f */
[----:B------:R-:W-:Y:S05]  /*b040*/  @!P0 BRA `(.L_x_417) ;  /* 0x0000000000048947 */ /* 0x000fea0003800000 */
[----:B------:R-:W-:Y:S01]  /*b050*/  BPT.TRAP 0x1 ;  /* 0x000000040000795c */ /* 0x000fe20000300000 */
.L_x_417:
[----:B------:R-:W-:Y:S02]  /*b060*/  IMAD R2, R2, 0x1000, R18 ;  /* 0x0000100002027824 */ /* 0x000fe400078e0212 */
[----:B------:R-:W-:Y:S02]  /*b070*/  VIADD R4, R18, 0x16a00 ;  /* 0x00016a0012047836 */ /* 0x000fe40000000000 */
[----:B------:R-:W-:-:S03]  /*b080*/  VIADD R3, R2, 0xda00 ;  /* 0x0000da0002037836 */ /* 0x000fc60000000000 */
[----:B------:R-:W-:Y:S02]  /*b090*/  SHF.R.U32.HI R2, RZ, 0x4, R4 ;  /* 0x00000004ff027819 */ /* 0x000fe40000011604 */
[----:B------:R-:W-:Y:S02]  /*b0a0*/  SHF.R.U32.HI R3, RZ, 0x4, R3 ;  /* 0x00000004ff037819 */ /* 0x000fe40000011603 */
[----:B------:R-:W-:Y:S02]  /*b0b0*/  LOP3.LUT R2, R2, 0x3fff, RZ, 0xc0, !PT ;  /* 0x00003fff02027812 */ /* 0x000fe400078ec0ff */
[----:B------:R-:W-:Y:S02]  /*b0c0*/  LOP3.LUT R3, R3, 0x3fff, RZ, 0xc0, !PT ;  /* 0x00003fff03037812 */ /* 0x000fe400078ec0ff */
[----:B------:R-:W-:-:S05]  /*b0d0*/  LOP3.LUT R2, R2, 0x10000, RZ, 0xfc, !PT ;  /* 0x0001000002027812 */ /* 0x000fca00078efcff */
[----:B------:R3:W-:Y:S01]  /*b0e0*/  STL [R1+0x54], R2 ;  /* 0x0000540201007387 */ /* 0x0007e20000100800 */
[----:B--2---:R-:W-:Y:S05]  /*b0f0*/  @P1 BRA `(.L_x_418) ;  /* 0x0000000000081947 */ /* 0x004fea0003800000 */
[----:B------:R-:W2:Y:S02]  /*b100*/  SYNCS.PHASECHK.TRANS64.TRYWAIT P1, [R0+URZ+0x31c30], R5 ;  /* 0x031c3005000075a7 */ /* 0x000ea4000802017f */
[----:B--2---:R-:W-:Y:S05]  /*b110*/  @!P1 BRA `(.L_x_419) ;  /* 0x0000011c00989947 */ /* 0x004fea0003800000 */
.L_x_418:
[----:B------:R-:W1:Y:S01]  /*b120*/  LDL R4, [R1+0x54] ;  /* 0x0000540001047983 */ /* 0x000e620000100800 */
[----:B---3--:R-:W-:Y:S01]  /*b130*/  LOP3.LUT R2, R3, 0x10000, RZ, 0xfc, !PT ;  /* 0x0001000003027812 */ /* 0x008fe200078efcff */
[----:B------:R-:W-:Y:S02]  /*b140*/  IMAD.MOV.U32 R15, RZ, RZ, -0x7fffffe0 ;  /* 0x80000020ff0f7424 */ /* 0x000fe400078e00ff */
[----:B------:R-:W-:Y:S01]  /*b150*/  IMAD.MOV.U32 R3, RZ, RZ, -0x7fffffe0 ;  /* 0x80000020ff037424 */ /* 0x000fe200078e00ff */
[----:B------:R-:W-:Y:S05]  /*b160*/  WARPSYNC.ALL ;  /* 0x0000000000007948 */ /* 0x000fea0003800000 */
[----:B------:R-:W-:Y:S01]  /*b170*/  R2UR UR7, R15 ;  /* 0x000000000f0772ca */ /* 0x000fe200000e0000 */
[----:B------:R-:W3:Y:S01]  /*b180*/  LDL R98, [R1+0x90] ;  /* 0x0000900001627983 */ /* 0x000ee20000100800 */
[----:B------:R-:W-:-:S02]  /*b190*/  R2UR UR4, R2 ;  /* 0x00000000020472ca */ /* 0x000fc400000e0000 */
[C---:B------:R-:W-:Y:S01]  /*b1a0*/  R2UR UR5, R3.reuse ;  /* 0x00000000030572ca */ /* 0x040fe200000e0000 */
[----:B------:R-:W-:Y:S01]  /*b1b0*/  WARPGROUP.ARRIVE ;  /* 0x00000000000079c5 */ /* 0x000fe20000000000 */
[----:B0-2---:R-:W-:Y:S02]  /*b1c0*/  IMAD.MOV.U32 R5, RZ, RZ, -0x7fffffe0 ;  /* 0x80000020ff057424 */ /* 0x005fe400078e00ff */
[----:B------:R-:W-:Y:S01]  /*b1d0*/  IMAD.MOV.U32 R7, RZ, RZ, -0x7fffffe0 ;  /* 0x80000020ff077424 */ /* 0x000fe200078e00ff */
[C---:B------:R-:W-:Y:S02]  /*b1e0*/  R2UR UR8, R2.reuse ;  /* 0x00000000020872ca */ /* 0x040fe400000e0000 */
[----:B------:R-:W-:Y:S02]  /*b1f0*/  R2UR UR9, R3 ;  /* 0x00000000030972ca */ /* 0x000fe400000e0000 */
[----:B------:R-:W-:Y:S02]  /*b200*/  R2UR UR11, R7 ;  /* 0x00000000070b72ca */ /* 0x000fe400000e0000 */
[----:B------:R-:W-:-:S02]  /*b210*/  R2UR UR12, R2 ;  /* 0x00000000020c72ca */ /* 0x000fc400000e0000 */
[C---:B------:R-:W-:Y:S01]  /*b220*/  R2UR UR13, R3.reuse ;  /* 0x00000000030d72ca */ /* 0x040fe200000e0000 */
[----:B------:R-:W-:Y:S01]  /*b230*/  IMAD.MOV.U32 R9, RZ, RZ, -0x7fffffe0 ;  /* 0x80000020ff097424 */ /* 0x000fe200078e00ff */
[----:B------:R-:W-:Y:S02]  /*b240*/  R2UR UR16, R2 ;  /* 0x00000000021072ca */ /* 0x000fe400000e0000 */
[----:B------:R-:W-:Y:S02]  /*b250*/  R2UR UR17, R3 ;  /* 0x00000000031172ca */ /* 0x000fe400000e0000 */
[----:B------:R-:W-:Y:S01]  /*b260*/  R2UR UR19, R9 ;  /* 0x00000000091372ca */ /* 0x000fe200000e0000 */
[----:B-1----:R-:W-:-:S05]  /*b270*/  IMAD R14, R146, 0x6c0, R4 ;  /* 0x000006c0920e7824 */ /* 0x002fca00078e0204 */
[----:B------:R-:W-:-:S13]  /*b280*/  R2UR UR6, R14 ;  /* 0x000000000e0672ca */ /* 0x000fda00000e0000 */
[----:B------:R-:W-:Y:S01]  /*b290*/  HGMMA.64x16x16.F32.BF16 R88, gdesc[UR4], RZ, !UPT, gsb0 ;  /* 0x00200000045879f0 */ /* 0x000fe2000c0018ff */
[----:B------:R-:W-:Y:S01]  /*b2a0*/  VIADD R4, R14, 0x40 ;  /* 0x000000400e047836 */ /* 0x000fe20000000000 */
[----:B------:R-:W-:Y:S02]  /*b2b0*/  R2UR UR7, R5 ;  /* 0x00000000050772ca */ /* 0x000fe400000e0000 */
[----:B------:R-:W-:Y:S02]  /*b2c0*/  R2UR UR4, R2 ;  /* 0x00000000020472ca */ /* 0x000fe400000e0000 */
[----:B------:R-:W-:Y:S02]  /*b2d0*/  R2UR UR6, R4 ;  /* 0x00000000040672ca */ /* 0x000fe400000e0000 */
[----:B------:R-:W-:Y:S01]  /*b2e0*/  R2UR UR5, R3 ;  /* 0x00000000030572ca */ /* 0x000fe200000e0000 */
[----:B------:R-:W-:Y:S02]  /*b2f0*/  WARPGROUP.DEPBAR.LE gsb0, 0x0 ;  /* 0x00008000000079c5 */ /* 0x000fe40000010000 */
[----:B------:R-:W-:-:S10]  /*b300*/  WARPGROUP.ARRIVE ;  /* 0x00000000000079c5 */ /* 0x000fd40000000000 */
[----:B------:R-:W-:Y:S01]  /*b310*/  HGMMA.64x16x16.F32.BF16 R80, gdesc[UR4], RZ, !UPT, gsb0 ;  /* 0x00200000045079f0 */ /* 0x000fe2000c0018ff */
[----:B------:R-:W-:-:S05]  /*b320*/  VIADD R6, R14, 0x80 ;  /* 0x000000800e067836 */ /* 0x000fca0000000000 */
[----:B------:R-:W-:Y:S01]  /*b330*/  R2UR UR10, R6 ;  /* 0x00000000060a72ca */ /* 0x000fe200000e0000 */
[----:B------:R-:W-:Y:S02]  /*b340*/  WARPGROUP.DEPBAR.LE gsb0, 0x0 ;  /* 0x00008000000079c5 */ /* 0x000fe40000010000 */
[----:B-----5:R-:W-:-:S10]  /*b350*/  WARPGROUP.ARRIVE ;  /* 0x00000000000079c5 */ /* 0x020fd40000000000 */
[----:B------:R-:W-:Y:S01]  /*b360*/  HGMMA.64x16x16.F32.BF16 R72, gdesc[UR8], RZ, !UPT, gsb0 ;  /* 0x00200000084879f0 */ /* 0x000fe2000c0018ff */
[----:B------:R-:W-:Y:S02]  /*b370*/  VIADD R4, R14, 0xc0 ;  /* 0x000000c00e047836 */ /* 0x000fe40000000000 */
[----:B------:R-:W-:-:S03]  /*b380*/  IMAD.MOV.U32 R5, RZ, RZ, -0x7fffffe0 ;  /* 0x80000020ff057424 */ /* 0x000fc600078e00ff */
        /* <DEDUP_REMOVED lines=8> */
[----:B------:R-:W-:-:S10]  /*b410*/  WARPGROUP.ARRIVE ;  /* 0x00000000000079c5 */ /* 0x000fd40000000000 */
[----:B------:R-:W-:Y:S01]  /*b420*/  HGMMA.64x16x16.F32.BF16 R56, gdesc[UR16], RZ, !UPT, gsb0 ;  /* 0x00200000103879f0 */ /* 0x000fe2000c0018ff */
[----:B------:R-:W-:Y:S02]  /*b430*/  VIADD R6, R14, 0x140 ;  /* 0x000001400e067836 */ /* 0x000fe40000000000 */
[----:B------:R-:W-:Y:S01]  /*b440*/  IMAD.MOV.U32 R7, RZ, RZ, -0x7fffffe0 ;  /* 0x80000020ff077424 */ /* 0x000fe200078e00ff */
[----:B------:R-:W-:Y:S02]  /*b450*/  R2UR UR20, R2 ;  /* 0x00000000021472ca */ /* 0x000fe400000e0000 */
[----:B------:R-:W-:Y:S02]  /*b460*/  R2UR UR22, R6 ;  /* 0x00000000061672ca */ /* 0x000fe400000e0000 */
[----:B------:R-:W-:Y:S02]  /*b470*/  R2UR UR23, R7 ;  /* 0x00000000071772ca */ /* 0x000fe400000e0000 */
[----:B------:R-:W-:Y:S01]  /*b480*/  R2UR UR21, R3 ;  /* 0x00000000031572ca */ /* 0x000fe200000e0000 */
[----:B------:R-:W-:-:S02]  /*b490*/  WARPGROUP.DEPBAR.LE gsb0, 0x0 ;  /* 0x00008000000079c5 */ /* 0x000fc40000010000 */
        /* <DEDUP_REMOVED lines=30> */
[----:B------:R-:W-:Y:S02]  /*b680*/  IMAD.MOV.U32 R5, RZ, RZ, -0x7fffffe0 ;  /* 0x80000020ff057424 */ /* 0x000fe400078e00ff */
[----:B------:R-:W-:Y:S02]  /*b690*/  VIADD R8, R2, 0x2 ;  /* 0x0000000202087836 */ /* 0x000fe40000000000 */
[----:B------:R-:W-:Y:S01]  /*b6a0*/  IMAD.MOV.U32 R9, RZ, RZ, -0x7fffffe0 ;  /* 0x80000020ff097424 */ /* 0x000fe200078e00ff */
[----:B------:R-:W-:Y:S02]  /*b6b0*/  R2UR UR38, R4 ;  /* 0x00000000042672ca */ /* 0x000fe400000e0000 */
[----:B------:R-:W-:-:S02]  /*b6c0*/  R2UR UR39, R5 ;  /* 0x00000000052772ca */ /* 0x000fc400000e0000 */
[----:B------:R-:W-:Y:S02]  /*b6d0*/  R2UR UR36, R8 ;  /* 0x00000000082472ca */ /* 0x000fe400000e0000 */
[----:B------:R-:W-:Y:S01]  /*b6e0*/  R2UR UR37, R9 ;  /* 0x00000000092572ca */ /* 0x000fe200000e0000 */
[----:B------:R-:W-:Y:S02]  /*b6f0*/  WARPGROUP.DEPBAR.LE gsb0, 0x0 ;  /* 0x00008000000079c5 */ /* 0x000fe40000010000 */
[----:B------:R-:W-:-:S10]  /*b700*/  WARPGROUP.ARRIVE ;  /* 0x00000000000079c5 */ /* 0x000fd40000000000 */
[----:B------:R-:W-:Y:S01]  /*b710*/  HGMMA.64x16x16.F32.BF16 R88, gdesc[UR36], R88, gsb0 ;  /* 0x00200000245879f0 */ /* 0x000fe20008001858 */
        /* <DEDUP_REMOVED lines=239> */
[----:B------:R-:W-:-:S03]  /*c610*/  IMAD.MOV.U32 R7, RZ, RZ, -0x7fffffe0 ;  /* 0x80000020ff077424 */ /* 0x000fc600078e00ff */
[----:B------:R-:W-:Y:S01]  /*c620*/  R2UR UR38, R6 ;  /* 0x00000000062672ca */ /* 0x000fe200000e0000 */
[----:B------:R-:W-:Y:S01]  /*c630*/  VIADD R6, R2, 0x600 ;  /* 0x0000060002067836 */ /* 0x000fe20000000000 */
[----:B------:R-:W-:Y:S01]  /*c640*/  R2UR UR39, R7 ;  /* 0x00000000072772ca */ /* 0x000fe200000e0000 */
[----:B------:R-:W-:-:S03]  /*c650*/  IMAD.MOV.U32 R7, RZ, RZ, -0x7fffffe0 ;  /* 0x80000020ff077424 */ /* 0x000fc600078e00ff */
        /* <DEDUP_REMOVED lines=78> */
[----:B------:R-:W-:Y:S02]  /*cb40*/  VIADD R4, R2, 0x602 ;  /* 0x0000060202047836 */ /* 0x000fe40000000000 */
[----:B------:R-:W-:Y:S02]  /*cb50*/  IMAD.MOV.U32 R97, RZ, RZ, -0x7fffffe0 ;  /* 0x80000020ff617424 */ /* 0x000fe400078e00ff */
        /* <DEDUP_REMOVED lines=17> */
[----:B------:R-:W-:Y:S01]  /*cc70*/  VIADD R20, R14, 0x502 ;  /* 0x000005020e147836 */ /* 0x000fe20000000000 */
[----:B------:R-:W-:Y:S01]  /*cc80*/  R2UR UR8, R4 ;  /* 0x00000000040872ca */ /* 0x000fe200000e0000 */
[----:B------:R-:W-:Y:S01]  /*cc90*/  IMAD.MOV.U32 R21, RZ, RZ, -0x7fffffe0 ;  /* 0x80000020ff157424 */ /* 0x000fe200078e00ff */
[----:B------:R-:W-:Y:S01]  /*cca0*/  R2UR UR9, R5 ;  /* 0x00000000050972ca */ /* 0x000fe200000e0000 */
[----:B------:R-:W-:Y:S01]  /*ccb0*/  ULDC UR4, c[0x0][0x9d8] ;  /* 0x0002760000047ab9 */ /* 0x000fe20000000800 */
[----:B------:R-:W-:Y:S01]  /*ccc0*/  R2UR UR10, R20 ;  /* 0x00000000140a72ca */ /* 0x000fe200000e0000 */
[----:B------:R-:W-:Y:S01]  /*ccd0*/  ULDC UR5, c[0x0][0x988] ;  /* 0x0002620000057ab9 */ /* 0x000fe20000000800 */
        /* <DEDUP_REMOVED lines=40> */
[----:B---3--:R-:W-:Y:S02]  /*cf60*/  IMAD.IADD R21, R98, 0x1, R108 ;  /* 0x0000000162157824 */ /* 0x008fe400078e026c */
[----:B------:R-:W-:Y:S01]  /*cf70*/  VIADD R20, R14, 0x642 ;  /* 0x000006420e147836 */ /* 0x000fe20000000000 */
[----:B------:R-:W-:Y:S01]  /*cf80*/  R2UR UR8, R4 ;  /* 0x00000000040872ca */ /* 0x000fe200000e0000 */
[----:B------:R-:W-:Y:S01]  /*cf90*/  FMUL.FTZ R15, R88, UR4 ;  /* 0x00000004580f7c20 */ /* 0x000fe20008410000 */
[----:B------:R-:W-:Y:S02]  /*cfa0*/  R2UR UR9, R5 ;  /* 0x00000000050972ca */ /* 0x000fe400000e0000 */
[----:B------:R-:W-:Y:S01]  /*cfb0*/  R2UR UR10, R20 ;  /* 0x00000000140a72ca */ /* 0x000fe200000e0000 */
[----:B------:R-:W-:Y:S01]  /*cfc0*/  FMUL.FTZ R88, R89, UR4 ;  /* 0x0000000459587c20 */ /* 0x000fe20008410000 */
[----:B------:R-:W-:Y:S01]  /*cfd0*/  FMUL.FTZ R89, R90, UR4 ;  /* 0x000000045a597c20 */ /* 0x000fe20008410000 */
[----:B------:R-:W-:Y:S01]  /*cfe0*/  FMUL.FTZ R90, R91, UR4 ;  /* 0x000000045b5a7c20 */ /* 0x000fe20008410000 */
[----:B------:R-:W-:Y:S01]  /*cff0*/  FMUL.FTZ R91, R92, UR4 ;  /* 0x000000045c5b7c20 */ /* 0x000fe20008410000 */
[----:B------:R-:W-:Y:S01]  /*d000*/  FMUL.FTZ R92, R93, UR4 ;  /* 0x000000045d5c7c20 */ /* 0x000fe20008410000 */
[----:B------:R-:W-:Y:S01]  /*d010*/  FMUL.FTZ R93, R94, UR4 ;  /* 0x000000045e5d7c20 */ /* 0x000fe20008410000 */
[----:B------:R-:W-:Y:S01]  /*d020*/  FMUL.FTZ R94, R95, UR4 ;  /* 0x000000045f5e7c20 */ /* 0x000fe20008410000 */
[----:B------:R-:W-:Y:S01]  /*d030*/  FMUL.FTZ R74, R74, UR4 ;  /* 0x000000044a4a7c20 */ /* 0x000fe20008410000 */
[----:B------:R-:W-:Y:S08]  /*d040*/  MUFU.TANH R15, R15 ;  /* 0x0000000f000f7308 */ /* 0x000ff00000002400 */
[----:B------:R-:W-:Y:S01]  /*d050*/  MUFU.TANH R92, R92 ;  /* 0x0000005c005c7308 */ /* 0x000fe20000002400 */
[----:B------:R-:W-:-:S02]  /*d060*/  WARPGROUP.DEPBAR.LE gsb0, 0x0 ;  /* 0x00008000000079c5 */ /* 0x000fc40000010000 */
[----:B------:R-:W-:Y:S01]  /*d070*/  FMUL.FTZ R97, R40, UR4 ;  /* 0x0000000428617c20 */ /* 0x000fe20008410000 */
[----:B------:R-:W-:Y:S02]  /*d080*/  VIADD R40, R14, 0x682 ;  /* 0x000006820e287836 */ /* 0x000fe40000000000 */
[----:B------:R-:W-:Y:S02]  /*d090*/  IMAD R14, R112, -0x90, R21 ;  /* 0xffffff70700e7824 */ /* 0x000fe400078e0215 */
[----:B------:R-:W-:-:S05]  /*d0a0*/  IMAD.MOV.U32 R21, RZ, RZ, -0x7fffffe0 ;  /* 0x80000020ff157424 */ /* 0x000fca00078e00ff */
[----:B------:R-:W-:Y:S01]  /*d0b0*/  R2UR UR11, R21 ;  /* 0x00000000150b72ca */ /* 0x000fe200000e0000 */
[----:B------:R-:W-:Y:S01]  /*d0c0*/  WARPGROUP.ARRIVE ;  /* 0x00000000000079c5 */ /* 0x000fe20000000000 */
[----:B------:R-:W0:Y:S01]  /*d0d0*/  MUFU.TANH R94, R94 ;  /* 0x0000005e005e7308 */ /* 0x000e220000002400 */
[----:B------:R-:W-:-:S07]  /*d0e0*/  FMUL.FTZ R80, R80, UR4 ;  /* 0x0000000450507c20 */ /* 0x000fce0008410000 */
[----:B------:R-:W1:Y:S03]  /*d0f0*/  MUFU.TANH R88, R88 ;  /* 0x0000005800587308 */ /* 0x000e660000002400 */
[----:B------:R-:W-:Y:S05]  /*d100*/  HGMMA.64x16x16.F32.BF16 R32, gdesc[UR8], R32, gsb0 ;  /* 0x00200000082079f0 */ /* 0x000fea0008001820 */
[----:B------:R-:W-:Y:S01]  /*d110*/  MUFU.TANH R74, R74 ;  /* 0x0000004a004a7308 */ /* 0x000fe20000002400 */
[----:B------:R-:W-:-:S07]  /*d120*/  FMUL.FTZ R81, R81, UR4 ;  /* 0x0000000451517c20 */ /* 0x000fce0008410000 */
[----:B------:R-:W2:Y:S01]  /*d130*/  MUFU.TANH R91, R91 ;  /* 0x0000005b005b7308 */ /* 0x000ea20000002400 */
[----:B------:R-:W-:Y:S01]  /*d140*/  ISETP.GT.AND P3, PT, R14, 0x9, PT ;  /* 0x000000090e00780c */ /* 0x000fe20003f64270 */
[----:B------:R-:W-:Y:S01]  /*d150*/  FMUL.FTZ R84, R84, UR4 ;  /* 0x0000000454547c20 */ /* 0x000fe20008410000 */
[C---:B------:R-:W-:Y:S02]  /*d160*/  ISETP.GT.AND P5, PT, R14.reuse, RZ, PT ;  /* 0x000000ff0e00720c */ /* 0x040fe40003fa4270 */
[----:B------:R-:W-:-:S03]  /*d170*/  ISETP.GT.AND P1, PT, R14, 0x1, PT ;  /* 0x000000010e00780c */ /* 0x000fc60003f24270 */
[----:B------:R-:W3:Y:S01]  /*d180*/  MUFU.TANH R89, R89 ;  /* 0x0000005900597308 */ /* 0x000ee20000002400 */
[----:B------:R-:W-:Y:S01]  /*d190*/  FMUL.FTZ R53, R53, UR4 ;  /* 0x0000000435357c20 */ /* 0x000fe20008410000 */
[----:B0-----:R-:W-:Y:S02]  /*d1a0*/  FSEL R94, R94, -INF , P3 ;  /* 0xff8000005e5e7808 */ /* 0x001fe40001800000 */
[----:B------:R-:W-:-:S04]  /*d1b0*/  FSEL R92, R92, -INF , P3 ;  /* 0xff8000005c5c7808 */ /* 0x000fc80001800000 */
[----:B------:R-:W0:Y:S01]  /*d1c0*/  MUFU.TANH R80, R80 ;  /* 0x0000005000507308 */ /* 0x000e220000002400 */
[C---:B------:R-:W-:Y:S01]  /*d1d0*/  ISETP.GT.AND P3, PT, R14.reuse, 0x20, PT ;  /* 0x000000200e00780c */ /* 0x040fe20003f64270 */
[----:B------:R-:W-:Y:S01]  /*d1e0*/  FMUL.FTZ R96, R55, UR4 ;  /* 0x0000000437607c20 */ /* 0x000fe20008410000 */
[----:B------:R-:W-:Y:S01]  /*d1f0*/  FMUL.FTZ R98, R41, UR4 ;  /* 0x0000000429627c20 */ /* 0x000fe20008410000 */
[----:B------:R-:W-:Y:S01]  /*d200*/  ISETP.GT.AND P2, PT, R14, 0x8, PT ;  /* 0x000000080e00780c */ /* 0x000fe20003f44270 */
[----:B------:R-:W-:Y:S01]  /*d210*/  FMUL.FTZ R85, R85, UR4 ;  /* 0x0000000455557c20 */ /* 0x000fe20008410000 */
[----:B------:R-:W-:Y:S02]  /*d220*/  FSEL R21, R15, -INF , P5 ;  /* 0xff8000000f157808 */ /* 0x000fe40002800000 */
[----:B------:R-:W4:Y:S01]  /*d230*/  MUFU.TANH R90, R90 ;  /* 0x0000005a005a7308 */ /* 0x000f220000002400 */
[----:B-1----:R-:W-:Y:S01]  /*d240*/  FSEL R88, R88, -INF , P1 ;  /* 0xff80000058587808 */ /* 0x002fe20000800000 */
[----:B------:R-:W-:Y:S01]  /*d250*/  FMUL.FTZ R55, R42, UR4 ;  /* 0x000000042a377c20 */ /* 0x000fe20008410000 */
[----:B------:R-:W-:-:S05]  /*d260*/  IMAD.MOV.U32 R41, RZ, RZ, -0x7fffffe0 ;  /* 0x80000020ff297424 */ /* 0x000fca00078e00ff */
[----:B------:R-:W1:Y:S01]  /*d270*/  MUFU.TANH R81, R81 ;  /* 0x0000005100517308 */ /* 0x000e620000002400 */
[----:B------:R-:W-:Y:S01]  /*d280*/  FMUL.FTZ R82, R82, UR4 ;  /* 0x0000000452527c20 */ /* 0x000fe20008410000 */
[----:B--2---:R-:W-:Y:S01]  /*d290*/  FSEL R91, R91, -INF , P2 ;  /* 0xff8000005b5b7808 */ /* 0x004fe20001000000 */
[----:B------:R-:W-:Y:S01]  /*d2a0*/  FMUL.FTZ R72, R72, UR4 ;  /* 0x0000000448487c20 */ /* 0x000fe20008410000 */
[----:B------:R-:W-:-:S04]  /*d2b0*/  R2UR UR15, R41 ;  /* 0x00000000290f72ca */ /* 0x000fc800000e0000 */
[----:B------:R-:W2:Y:S01]  /*d2c0*/  MUFU.TANH R93, R93 ;  /* 0x0000005d005d7308 */ /* 0x000ea20000002400 */
[----:B------:R-:W-:Y:S01]  /*d2d0*/  FMUL.FTZ R83, R83, UR4 ;  /* 0x0000000453537c20 */ /* 0x000fe20008410000 */
[----:B------:R-:W-:-:S06]  /*d2e0*/  ISETP.GT.AND P4, PT, R14, 0x10, PT ;  /* 0x000000100e00780c */ /* 0x000fcc0003f84270 */
[----:B------:R3:W-:Y:S01]  /*d2f0*/  MUFU.TANH R42, R53 ;  /* 0x00000035002a7308 */ /* 0x0007e20000002400 */
[----:B------:R-:W-:-:S07]  /*d300*/  FMUL.FTZ R73, R73, UR4 ;  /* 0x0000000449497c20 */ /* 0x000fce0008410000 */
[----:B------:R-:W2:Y:S01]  /*d310*/  MUFU.TANH R84, R84 ;  /* 0x0000005400547308 */ /* 0x000ea20000002400 */
[----:B---3--:R-:W-:Y:S02]  /*d320*/  FSEL R53, R74, -INF , P3 ;  /* 0xff8000004a357808 */ /* 0x008fe40001800000 */
[----:B------:R-:W-:-:S05]  /*d330*/  FMNMX.FTZ R74, R21, R88, !PT ;  /* 0x00000058154a7209 */ /* 0x000fca0007810000 */
[----:B------:R-:W3:Y:S01]  /*d340*/  MUFU.TANH R85, R85 ;  /* 0x0000005500557308 */ /* 0x000ee20000002400 */
[----:B------:R-:W-:Y:S01]  /*d350*/  FSEL R89, R89, -INF , P5 ;  /* 0xff80000059597808 */ /* 0x000fe20002800000 */
[----:B------:R-:W-:Y:S01]  /*d360*/  FMUL.FTZ R86, R86, UR4 ;  /* 0x0000000456567c20 */ /* 0x000fe20008410000 */
[----:B------:R-:W-:-:S05]  /*d370*/  ISETP.GT.AND P5, PT, R14, 0x11, PT ;  /* 0x000000110e00780c */ /* 0x000fca0003fa4270 */
[----:B------:R4:W-:Y:S01]  /*d380*/  MUFU.TANH R41, R55 ;  /* 0x0000003700297308 */ /* 0x0009e20000002400 */
[----:B0-----:R-:W-:Y:S01]  /*d390*/  FSEL R80, R80, -INF , P4 ;  /* 0xff80000050507808 */ /* 0x001fe20002000000 */
[----:B------:R-:W-:Y:S01]  /*d3a0*/  FMUL.FTZ R76, R76, UR4 ;  /* 0x000000044c4c7c20 */ /* 0x000fe20008410000 */
[----:B----4-:R-:W-:-:S05]  /*d3b0*/  FMNMX.FTZ R55, R91, R74, !PT ;  /* 0x0000004a5b377209 */ /* 0x010fca0007810000 */
[----:B------:R-:W0:Y:S01]  /*d3c0*/  MUFU.TANH R82, R82 ;  /* 0x0000005200527308 */ /* 0x000e220000002400 */
[----:B------:R-:W-:-:S07]  /*d3d0*/  FMNMX.FTZ R55, R92, R55, !PT ;  /* 0x000000375c377209 */ /* 0x000fce0007810000 */
[----:B------:R-:W4:Y:S01]  /*d3e0*/  MUFU.TANH R72, R72 ;  /* 0x0000004800487308 */ /* 0x000f220000002400 */
[----:B------:R-:W-:Y:S01]  /*d3f0*/  FSEL R90, R90, -INF , P1 ;  /* 0xff8000005a5a7808 */ /* 0x000fe20000800000 */
[----:B------:R-:W-:Y:S01]  /*d400*/  FMUL.FTZ R87, R87, UR4 ;  /* 0x0000000457577c20 */ /* 0x000fe20008410000 */
[----:B------:R-:W-:Y:S01]  /*d410*/  ISETP.GT.AND P1, PT, R14, 0x18, PT ;  /* 0x000000180e00780c */ /* 0x000fe20003f24270 */
[----:B------:R-:W-:Y:S01]  /*d420*/  FMUL.FTZ R77, R77, UR4 ;  /* 0x000000044d4d7c20 */ /* 0x000fe20008410000 */
[----:B-1----:R-:W-:-:S03]  /*d430*/  FSEL R81, R81, -INF , P5 ;  /* 0xff80000051517808 */ /* 0x002fc60002800000 */
[----:B------:R-:W1:Y:S01]  /*d440*/  MUFU.TANH R83, R83 ;  /* 0x0000005300537308 */ /* 0x000e620000002400 */
[----:B------:R-:W-:Y:S02]  /*d450*/  FMNMX.FTZ R74, R80, R55, !PT ;  /* 0x00000037504a7209 */ /* 0x000fe40007810000 */
[----:B--2---:R-:W-:-:S05]  /*d460*/  FSEL R93, R93, -INF , P2 ;  /* 0xff8000005d5d7808 */ /* 0x004fca0001000000 */
[----:B------:R-:W2:Y:S01]  /*d470*/  MUFU.TANH R73, R73 ;  /* 0x0000004900497308 */ /* 0x000ea20000002400 */
[----:B------:R-:W-:Y:S01]  /*d480*/  ISETP.GT.AND P2, PT, R14, 0x19, PT ;  /* 0x000000190e00780c */ /* 0x000fe20003f44270 */
[----:B------:R-:W-:Y:S01]  /*d490*/  FMUL.FTZ R64, R64, UR4 ;  /* 0x0000000440407c20 */ /* 0x000fe20008410000 */
[----:B------:R-:W-:Y:S02]  /*d4a0*/  FSEL R84, R84, -INF , P1 ;  /* 0xff80000054547808 */ /* 0x000fe40000800000 */
[----:B------:R-:W-:-:S03]  /*d4b0*/  FMNMX.FTZ R55, R81, R74, !PT ;  /* 0x0000004a51377209 */ /* 0x000fc60007810000 */
[----:B------:R-:W2:Y:S01]  /*d4c0*/  MUFU.TANH R86, R86 ;  /* 0x0000005600567308 */ /* 0x000ea20000002400 */
[----:B------:R-:W-:Y:S01]  /*d4d0*/  FMUL.FTZ R75, R75, UR4 ;  /* 0x000000044b4b7c20 */ /* 0x000fe20008410000 */
[----:B---3--:R-:W-:-:S06]  /*d4e0*/  FSEL R85, R85, -INF , P2 ;  /* 0xff80000055557808 */ /* 0x008fcc0001000000 */
[----:B------:R-:W3:Y:S01]  /*d4f0*/  MUFU.TANH R76, R76 ;  /* 0x0000004c004c7308 */ /* 0x000ee20000002400 */
[----:B------:R-:W-:Y:S01]  /*d500*/  FMNMX.FTZ R74, R84, R55, !PT ;  /* 0x00000037544a7209 */ /* 0x000fe20007810000 */
[----:B------:R-:W-:Y:S01]  /*d510*/  FMUL.FTZ R65, R65, UR4 ;  /* 0x0000000441417c20 */ /* 0x000fe20008410000 */
[----:B------:R-:W-:-:S05]  /*d520*/  R2UR UR14, R40 ;  /* 0x00000000280e72ca */ /* 0x000fca00000e0000 */
[----:B------:R-:W3:Y:S01]  /*d530*/  MUFU.TANH R87, R87 ;  /* 0x0000005700577308 */ /* 0x000ee20000002400 */
[----:B------:R-:W-:Y:S02]  /*d540*/  R2UR UR12, R4 ;  /* 0x00000000040c72ca */ /* 0x000fe400000e0000 */
[----:B------:R-:W-:-:S05]  /*d550*/  R2UR UR13, R5 ;  /* 0x00000000050d72ca */ /* 0x000fca00000e0000 */
[----:B------:R-:W3:Y:S01]  /*d560*/  MUFU.TANH R77, R77 ;  /* 0x0000004d004d7308 */ /* 0x000ee20000002400 */
[----:B0-----:R-:W-:Y:S01]  /*d570*/  FSEL R82, R82, -INF , P4 ;  /* 0xff80000052527808 */ /* 0x001fe20002000000 */
[----:B------:R-:W-:Y:S01]  /*d580*/  FMUL.FTZ R78, R78, UR4 ;  /* 0x000000044e4e7c20 */ /* 0x000fe20008410000 */
[----:B------:R-:W-:Y:S01]  /*d590*/  ISETP.GT.AND P4, PT, R14, 0x21, PT ;  /* 0x000000210e00780c */ /* 0x000fe20003f84270 */
[----:B------:R-:W-:Y:S01]  /*d5a0*/  FMUL.FTZ R68, R68, UR4 ;  /* 0x0000000444447c20 */ /* 0x000fe20008410000 */
[----:B----4-:R-:W-:Y:S02]  /*d5b0*/  FSEL R72, R72, -INF , P3 ;  /* 0xff80000048487808 */ /* 0x010fe40001800000 */
[----:B------:R-:W-:Y:S01]  /*d5c0*/  FMNMX.FTZ R55, R85, R74, !PT ;  /* 0x0000004a55377209 */ /* 0x000fe20007810000 */
[----:B------:R-:W0:Y:S01]  /*d5d0*/  MUFU.TANH R64, R64 ;  /* 0x0000004000407308 */ /* 0x000e220000002400 */
[----:B-1----:R-:W-:Y:S01]  /*d5e0*/  FSEL R83, R83, -INF , P5 ;  /* 0xff80000053537808 */ /* 0x002fe20002800000 */
[----:B------:R-:W-:Y:S01]  /*d5f0*/  FMUL.FTZ R79, R79, UR4 ;  /* 0x000000044f4f7c20 */ /* 0x000fe20008410000 */
[----:B------:R-:W-:-:S02]  /*d600*/  WARPGROUP.DEPBAR.LE gsb0, 0x0 ;  /* 0x00008000000079c5 */ /* 0x000fc40000010000 */
[----:B------:R-:W-:-:S03]  /*d610*/  ISETP.GT.AND P5, PT, R14, 0x28, PT ;  /* 0x000000280e00780c */ /* 0x000fc60003fa4270 */
[----:B------:R-:W1:Y:S01]  /*d620*/  MUFU.TANH R75, R75 ;  /* 0x0000004b004b7308 */ /* 0x000e620000002400 */
[----:B--2---:R-:W-:Y:S01]  /*d630*/  FSEL R73, R73, -INF , P4 ;  /* 0xff80000049497808 */ /* 0x004fe20002000000 */
[----:B------:R-:W-:Y:S01]  /*d640*/  FMUL.FTZ R69, R69, UR4 ;  /* 0x0000000445457c20 */ /* 0x000fe20008410000 */
[----:B------:R-:W-:Y:S01]  /*d650*/  FMNMX.FTZ R74, R72, R55, !PT ;  /* 0x00000037484a7209 */ /* 0x000fe20007810000 */
[----:B------:R-:W-:-:S04]  /*d660*/  WARPGROUP.ARRIVE ;  /* 0x00000000000079c5 */ /* 0x000fc80000000000 */
[----:B------:R-:W2:Y:S01]  /*d670*/  MUFU.TANH R65, R65 ;  /* 0x0000004100417308 */ /* 0x000ea20000002400 */
[----:B------:R-:W-:Y:S01]  /*d680*/  FSEL R86, R86, -INF , P1 ;  /* 0xff80000056567808 */ /* 0x000fe20000800000 */
[----:B------:R-:W-:Y:S01]  /*d690*/  FMUL.FTZ R66, R66, UR4 ;  /* 0x0000000442427c20 */ /* 0x000fe20008410000 */
[----:B------:R-:W-:Y:S01]  /*d6a0*/  ISETP.GT.AND P1, PT, R14, 0x29, PT ;  /* 0x000000290e00780c */ /* 0x000fe20003f24270 */
[----:B------:R-:W-:Y:S01]  /*d6b0*/  FMUL.FTZ R56, R56, UR4 ;  /* 0x0000000438387c20 */ /* 0x000fe20008410000 */
[----:B---3--:R-:W-:Y:S01]  /*d6c0*/  FSEL R76, R76, -INF , P5 ;  /* 0xff8000004c4c7808 */ /* 0x008fe20002800000 */
[----:B------:R-:W-:Y:S02]  /*d6d0*/  HGMMA.64x16x16.F32.BF16 R24, gdesc[UR12], R24, gsb0 ;  /* 0x002000000c1879f0 */ /* 0x000fe40008001818 */
[----:B------:R-:W3:Y:S01]  /*d6e0*/  MUFU.TANH R78, R78 ;  /* 0x0000004e004e7308 */ /* 0x000ee20000002400 */
[----:B------:R-:W-:Y:S01]  /*d6f0*/  FMNMX.FTZ R55, R73, R74, !PT ;  /* 0x0000004a49377209 */ /* 0x000fe20007810000 */
[----:B------:R-:W-:Y:S01]  /*d700*/  FMUL.FTZ R67, R67, UR4 ;  /* 0x0000000443437c20 */ /* 0x000fe20008410000 */
[----:B------:R-:W-:-:S05]  /*d710*/  FSEL R87, R87, -INF , P2 ;  /* 0xff80000057577808 */ /* 0x000fca0001000000 */
[----:B------:R-:W4:Y:S01]  /*d720*/  MUFU.TANH R68, R68 ;  /* 0x0000004400447308 */ /* 0x000f220000002400 */
[----:B------:R-:W-:Y:S01]  /*d730*/  ISETP.GT.AND P2, PT, R14, 0x30, PT ;  /* 0x000000300e00780c */ /* 0x000fe20003f44270 */
[----:B------:R-:W-:Y:S01]  /*d740*/  FMUL.FTZ R57, R57, UR4 ;  /* 0x0000000439397c20 */ /* 0x000fe20008410000 */
[----:B------:R-:W-:Y:S02]  /*d750*/  FSEL R77, R77, -INF , P1 ;  /* 0xff8000004d4d7808 */ /* 0x000fe40000800000 */
[----:B------:R-:W-:-:S03]  /*d760*/  FMNMX.FTZ R74, R76, R55, !PT ;  /* 0x000000374c4a7209 */ /* 0x000fc60007810000 */
[----:B------:R-:W4:Y:S01]  /*d770*/  MUFU.TANH R79, R79 ;  /* 0x0000004f004f7308 */ /* 0x000f220000002400 */
[----:B------:R-:W-:Y:S01]  /*d780*/  FMUL.FTZ R70, R70, UR4 ;  /* 0x0000000446467c20 */ /* 0x000fe20008410000 */
[----:B------:R-:W-:-:S06]  /*d790*/  ISETP.GT.AND P3, PT, R14, 0x31, PT ;  /* 0x000000310e00780c */ /* 0x000fcc0003f64270 */
[----:B------:R-:W4:Y:S01]  /*d7a0*/  MUFU.TANH R69, R69 ;  /* 0x0000004500457308 */ /* 0x000f220000002400 */
[----:B0-----:R-:W-:Y:S01]  /*d7b0*/  FSEL R64, R64, -INF , P2 ;  /* 0xff80000040407808 */ /* 0x001fe20001000000 */
[----:B------:R-:W-:Y:S01]  /*d7c0*/  FMUL.FTZ R60, R60, UR4 ;  /* 0x000000043c3c7c20 */ /* 0x000fe20008410000 */
[----:B------:R-:W-:-:S05]  /*d7d0*/  FMNMX.FTZ R55, R77, R74, !PT ;  /* 0x0000004a4d377209 */ /* 0x000fca0007810000 */
[----:B------:R-:W0:Y:S01]  /*d7e0*/  MUFU.TANH R66, R66 ;  /* 0x0000004200427308 */ /* 0x000e220000002400 */
[----:B-1----:R-:W-:Y:S01]  /*d7f0*/  FSEL R75, R75, -INF , P4 ;  /* 0xff8000004b4b7808 */ /* 0x002fe20002000000 */
[----:B------:R-:W-:Y:S01]  /*d800*/  FMUL.FTZ R71, R71, UR4 ;  /* 0x0000000447477c20 */ /* 0x000fe20008410000 */
[----:B------:R-:W-:-:S05]  /*d810*/  ISETP.GT.AND P4, PT, R14, 0x38, PT ;  /* 0x000000380e00780c */ /* 0x000fca0003f84270 */
[----:B------:R-:W1:Y:S01]  /*d820*/  MUFU.TANH R56, R56 ;  /* 0x0000003800387308 */ /* 0x000e620000002400 */
[----:B--2---:R-:W-:Y:S01]  /*d830*/  FSEL R65, R65, -INF , P3 ;  /* 0xff80000041417808 */ /* 0x004fe20001800000 */
[----:B------:R-:W-:Y:S01]  /*d840*/  FMUL.FTZ R61, R61, UR4 ;  /* 0x000000043d3d7c20 */ /* 0x000fe20008410000 */
[----:B------:R-:W-:Y:S01]  /*d850*/  FMNMX.FTZ R74, R64, R55, !PT ;  /* 0x00000037404a7209 */ /* 0x000fe20007810000 */
[----:B------:R-:W-:-:S04]  /*d860*/  FMUL.FTZ R95, R54, UR4 ;  /* 0x00000004365f7c20 */ /* 0x000fc80008410000 */
[----:B------:R-:W2:Y:S01]  /*d870*/  MUFU.TANH R67, R67 ;  /* 0x0000004300437308 */ /* 0x000ea20000002400 */
[----:B---3--:R-:W-:Y:S01]  /*d880*/  FSEL R78, R78, -INF , P5 ;  /* 0xff8000004e4e7808 */ /* 0x008fe20002800000 */
[----:B------:R-:W-:Y:S01]  /*d890*/  FMUL.FTZ R58, R58, UR4 ;  /* 0x000000043a3a7c20 */ /* 0x000fe20008410000 */
[----:B------:R-:W-:-:S05]  /*d8a0*/  ISETP.GT.AND P5, PT, R14, 0x39, PT ;  /* 0x000000390e00780c */ /* 0x000fca0003fa4270 */
[----:B------:R-:W3:Y:S01]  /*d8b0*/  MUFU.TANH R57, R57 ;  /* 0x0000003900397308 */ /* 0x000ee20000002400 */
[----:B----4-:R-:W-:Y:S01]  /*d8c0*/  FSEL R68, R68, -INF , P4 ;  /* 0xff80000044447808 */ /* 0x010fe20002000000 */
[----:B------:R-:W-:Y:S01]  /*d8d0*/  FMUL.FTZ R48, R48, UR4 ;  /* 0x0000000430307c20 */ /* 0x000fe20008410000 */
[----:B------:R-:W-:Y:S01]  /*d8e0*/  FMNMX.FTZ R55, R65, R74, !PT ;  /* 0x0000004a41377209 */ /* 0x000fe20007810000 */
[----:B------:R-:W-:-:S04]  /*d8f0*/  FMUL.FTZ R54, R43, UR4 ;  /* 0x000000042b367c20 */ /* 0x000fc80008410000 */
[----:B------:R-:W4:Y:S01]  /*d900*/  MUFU.TANH R70, R70 ;  /* 0x0000004600467308 */ /* 0x000f220000002400 */
[----:B------:R-:W-:Y:S01]  /*d910*/  FSEL R79, R79, -INF , P1 ;  /* 0xff8000004f4f7808 */ /* 0x000fe20000800000 */
[----:B------:R-:W-:Y:S01]  /*d920*/  FMUL.FTZ R59, R59, UR4 ;  /* 0x000000043b3b7c20 */ /* 0x000fe20008410000 */
[----:B------:R-:W-:-:S05]  /*d930*/  ISETP.GT.AND P1, PT, R14, 0x40, PT ;  /* 0x000000400e00780c */ /* 0x000fca0003f24270 */
[----:B------:R-:W4:Y:S01]  /*d940*/  MUFU.TANH R60, R60 ;  /* 0x0000003c003c7308 */ /* 0x000f220000002400 */
[----:B------:R-:W-:Y:S01]  /*d950*/  FSEL R69, R69, -INF , P5 ;  /* 0xff80000045457808 */ /* 0x000fe20002800000 */
[----:B------:R-:W-:Y:S01]  /*d960*/  FMUL.FTZ R49, R49, UR4 ;  /* 0x0000000431317c20 */ /* 0x000fe20008410000 */
[----:B0-----:R-:W-:-:S05]  /*d970*/  FSEL R66, R66, -INF , P2 ;  /* 0xff80000042427808 */ /* 0x001fca0001000000 */
[----:B------:R-:W0:Y:S01]  /*d980*/  MUFU.TANH R71, R71 ;  /* 0x0000004700477308 */ /* 0x000e220000002400 */
[----:B------:R-:W-:Y:S01]  /*d990*/  FMUL.FTZ R62, R62, UR4 ;  /* 0x000000043e3e7c20 */ /* 0x000fe20008410000 */
[----:B------:R-:W-:-:S06]  /*d9a0*/  ISETP.GT.AND P2, PT, R14, 0x41, PT ;  /* 0x000000410e00780c */ /* 0x000fcc0003f44270 */
[----:B------:R2:W-:Y:S01]  /*d9b0*/  MUFU.TANH R43, R95 ;  /* 0x0000005f002b7308 */ /* 0x0005e20000002400 */
[----:B-1----:R-:W-:Y:S01]  /*d9c0*/  FSEL R56, R56, -INF , P1 ;  /* 0xff80000038387808 */ /* 0x002fe20000800000 */
[----:B------:R-:W-:-:S06]  /*d9d0*/  FMUL.FTZ R52, R52, UR4 ;  /* 0x0000000434347c20 */ /* 0x000fcc0008410000 */
[----:B------:R-:W1:Y:S01]  /*d9e0*/  MUFU.TANH R61, R61 ;  /* 0x0000003d003d7308 */ /* 0x000e620000002400 */
[----:B--2---:R-:W-:Y:S01]  /*d9f0*/  FMUL.FTZ R95, R34, UR4 ;  /* 0x00000004225f7c20 */ /* 0x004fe20008410000 */
[----:B------:R-:W-:-:S04]  /*da00*/  FMNMX.FTZ R34, R68, R55, !PT ;  /* 0x0000003744227209 */ /* 0x000fc80007810000 */
[----:B------:R-:W-:Y:S02]  /*da10*/  FMNMX.FTZ R55, R69, R34, !PT ;  /* 0x0000002245377209 */ /* 0x000fe40007810000 */
[----:B------:R-:W2:Y:S01]  /*da20*/  MUFU.TANH R58, R58 ;  /* 0x0000003a003a7308 */ /* 0x000ea20000002400 */
[----:B------:R-:W-:Y:S01]  /*da30*/  FSEL R67, R67, -INF , P3 ;  /* 0xff80000043437808 */ /* 0x000fe20001800000 */
[----:B------:R-:W-:Y:S01]  /*da40*/  FMUL.FTZ R63, R63, UR4 ;  /* 0x000000043f3f7c20 */ /* 0x000fe20008410000 */
[----:B------:R-:W-:-:S05]  /*da50*/  ISETP.GT.AND P3, PT, R14, 0x48, PT ;  /* 0x000000480e00780c */ /* 0x000fca0003f64270 */
[----:B------:R-:W2:Y:S01]  /*da60*/  MUFU.TANH R48, R48 ;  /* 0x0000003000307308 */ /* 0x000ea20000002400 */
[----:B---3--:R-:W-:Y:S02]  /*da70*/  FSEL R57, R57, -INF , P2 ;  /* 0xff80000039397808 */ /* 0x008fe40001000000 */
[----:B------:R-:W-:-:S05]  /*da80*/  FMNMX.FTZ R34, R56, R55, !PT ;  /* 0x0000003738227209 */ /* 0x000fca0007810000 */
[----:B------:R-:W3:Y:S01]  /*da90*/  MUFU.TANH R59, R59 ;  /* 0x0000003b003b7308 */ /* 0x000ee20000002400 */
[----:B----4-:R-:W-:Y:S01]  /*daa0*/  FSEL R70, R70, -INF , P4 ;  /* 0xff80000046467808 */ /* 0x010fe20002000000 */
[----:B------:R-:W-:Y:S01]  /*dab0*/  FMUL.FTZ R50, R50, UR4 ;  /* 0x0000000432327c20 */ /* 0x000fe20008410000 */
[----:B------:R-:W-:-:S05]  /*dac0*/  ISETP.GT.AND P4, PT, R14, 0x49, PT ;  /* 0x000000490e00780c */ /* 0x000fca0003f84270 */
[----:B------:R-:W4:Y:S01]  /*dad0*/  MUFU.TANH R49, R49 ;  /* 0x0000003100317308 */ /* 0x000f220000002400 */
[----:B------:R-:W-:Y:S01]  /*dae0*/  FSEL R60, R60, -INF , P3 ;  /* 0xff8000003c3c7808 */ /* 0x000fe20001800000 */
[----:B------:R-:W-:Y:S01]  /*daf0*/  FMUL.FTZ R51, R51, UR4 ;  /* 0x0000000433337c20 */ /* 0x000fe20008410000 */
[----:B0-----:R-:W-:-:S05]  /*db00*/  FSEL R71, R71, -INF , P5 ;  /* 0xff80000047477808 */ /* 0x001fca0002800000 */
[----:B------:R-:W0:Y:S01]  /*db10*/  MUFU.TANH R62, R62 ;  /* 0x0000003e003e7308 */ /* 0x000e220000002400 */
[----:B------:R-:W-:Y:S02]  /*db20*/  ISETP.GT.AND P5, PT, R14, 0x50, PT ;  /* 0x000000500e00780c */ /* 0x000fe40003fa4270 */
[----:B-1----:R-:W-:-:S05]  /*db30*/  FSEL R61, R61, -INF , P4 ;  /* 0xff8000003d3d7808 */ /* 0x002fca0002000000 */
[----:B------:R-:W1:Y:S08]  /*db40*/  MUFU.TANH R52, R52 ;  /* 0x0000003400347308 */ /* 0x000e700000002400 */
[----:B------:R3:W-:Y:S01]  /*db50*/  MUFU.TANH R15, R97 ;  /* 0x00000061000f7308 */ /* 0x0007e20000002400 */
[----:B--2---:R-:W-:Y:S01]  /*db60*/  FSEL R58, R58, -INF , P1 ;  /* 0xff8000003a3a7808 */ /* 0x004fe20000800000 */
[----:B------:R-:W-:Y:S01]  /*db70*/  FMUL.FTZ R55, R37, UR4 ;  /* 0x0000000425377c20 */ /* 0x000fe20008410000 */
[----:B---3--:R-:W-:-:S05]  /*db80*/  FMNMX.FTZ R97, R57, R34, !PT ;  /* 0x0000002239617209 */ /* 0x008fca0007810000 */
[----:B------:R-:W2:Y:S01]  /*db90*/  MUFU.TANH R63, R63 ;  /* 0x0000003f003f7308 */ /* 0x000ea20000002400 */
[----:B------:R-:W-:Y:S01]  /*dba0*/  FMNMX.FTZ R34, R60, R97, !PT ;  /* 0x000000613c227209 */ /* 0x000fe20007810000 */
[----:B------:R-:W-:Y:S01]  /*dbb0*/  FMUL.FTZ R44, R44, UR4 ;  /* 0x000000042c2c7c20 */ /* 0x000fe20008410000 */
[----:B------:R-:W-:-:S05]  /*dbc0*/  ISETP.GT.AND P1, PT, R14, 0x51, PT ;  /* 0x000000510e00780c */ /* 0x000fca0003f24270 */
[----:B------:R-:W3:Y:S01]  /*dbd0*/  MUFU.TANH R50, R50 ;  /* 0x0000003200327308 */ /* 0x000ee20000002400 */
[----:B------:R-:W-:Y:S02]  /*dbe0*/  FSEL R48, R48, -INF , P5 ;  /* 0xff80000030307808 */ /* 0x000fe40002800000 */
[----:B------:R-:W-:Y:S02]  /*dbf0*/  FMNMX.FTZ R37, R61, R34, !PT ;  /* 0x000000223d257209 */ /* 0x000fe40007810000 */
[----:B------:R-:W-:-:S03]  /*dc00*/  FSEL R59, R59, -INF , P2 ;  /* 0xff8000003b3b7808 */ /* 0x000fc60001000000 */
[----:B------:R-:W3:Y:S01]  /*dc10*/  MUFU.TANH R51, R51 ;  /* 0x0000003300337308 */ /* 0x000ee20000002400 */
[----:B------:R-:W-:Y:S01]  /*dc20*/  ISETP.GT.AND P2, PT, R14, 0x58, PT ;  /* 0x000000580e00780c */ /* 0x000fe20003f44270 */
[----:B------:R-:W-:Y:S01]  /*dc30*/  FMUL.FTZ R45, R45, UR4 ;  /* 0x000000042d2d7c20 */ /* 0x000fe20008410000 */
[----:B----4-:R-:W-:Y:S02]  /*dc40*/  FSEL R49, R49, -INF , P1 ;  /* 0xff80000031317808 */ /* 0x010fe40000800000 */
[----:B------:R-:W-:-:S03]  /*dc50*/  FMNMX.FTZ R34, R48, R37, !PT ;  /* 0x0000002530227209 */ /* 0x000fc60007810000 */
[----:B------:R-:W4:Y:S01]  /*dc60*/  MUFU.TANH R40, R98 ;  /* 0x0000006200287308 */ /* 0x000f220000002400 */
[----:B0-----:R-:W-:Y:S01]  /*dc70*/  FSEL R62, R62, -INF , P3 ;  /* 0xff8000003e3e7808 */ /* 0x001fe20001800000 */
[----:B------:R-:W-:Y:S01]  /*dc80*/  FMUL.FTZ R32, R32, UR4 ;  /* 0x0000000420207c20 */ /* 0x000fe20008410000 */
[----:B------:R-:W-:Y:S02]  /*dc90*/  ISETP.GT.AND P3, PT, R14, 0x59, PT ;  /* 0x000000590e00780c */ /* 0x000fe40003f64270 */
[----:B-1----:R-:W-:Y:S02]  /*dca0*/  FSEL R52, R52, -INF , P2 ;  /* 0xff80000034347808 */ /* 0x002fe40001000000 */
[----:B------:R-:W-:Y:S01]  /*dcb0*/  FMNMX.FTZ R37, R49, R34, !PT ;  /* 0x0000002231257209 */ /* 0x000fe20007810000 */
[----:B------:R-:W0:Y:S01]  /*dcc0*/  MUFU.TANH R44, R44 ;  /* 0x0000002c002c7308 */ /* 0x000e220000002400 */
[----:B--2---:R-:W-:Y:S01]  /*dcd0*/  FSEL R63, R63, -INF , P4 ;  /* 0xff8000003f3f7808 */ /* 0x004fe20002000000 */
[----:B------:R-:W-:Y:S01]  /*dce0*/  FMUL.FTZ R33, R33, UR4 ;  /* 0x0000000421217c20 */ /* 0x000fe20008410000 */
[----:B------:R-:W-:-:S02]  /*dcf0*/  ISETP.GT.AND P4, PT, R14, 0x60, PT ;  /* 0x000000600e00780c */ /* 0x000fc40003f84270 */
[----:B------:R-:W-:-:S03]  /*dd00*/  FSEL R42, R42, -INF , P3 ;  /* 0xff8000002a2a7808 */ /* 0x000fc60001800000 */
[----:B------:R-:W1:Y:S01]  /*dd10*/  MUFU.TANH R20, R96 ;  /* 0x0000006000147308 */ /* 0x000e620000002400 */
[----:B------:R-:W-:Y:S01]  /*dd20*/  FMNMX.FTZ R37, R52, R37, !PT ;  /* 0x0000002534257209 */ /* 0x000fe20007810000 */
[----:B------:R-:W-:Y:S02]  /*dd30*/  WARPGROUP.DEPBAR.LE gsb0, 0x0 ;  /* 0x00008000000079c5 */ /* 0x000fe40000010000 */
[----:B---3--:R-:W-:-:S04]  /*dd40*/  FSEL R50, R50, -INF , P5 ;  /* 0xff80000032327808 */ /* 0x008fc80002800000 */
[----:B------:R-:W2:Y:S01]  /*dd50*/  MUFU.TANH R45, R45 ;  /* 0x0000002d002d7308 */ /* 0x000ea20000002400 */
[----:B------:R-:W-:Y:S01]  /*dd60*/  FMUL.FTZ R34, R24, UR4 ;  /* 0x0000000418227c20 */ /* 0x000fe20008410000 */
[----:B------:R-:W-:Y:S01]  /*dd70*/  FMUL.FTZ R46, R46, UR4 ;  /* 0x000000042e2e7c20 */ /* 0x000fe20008410000 */
[----:B------:R-:W-:Y:S01]  /*dd80*/  FMUL.FTZ R47, R47, UR4 ;  /* 0x000000042f2f7c20 */ /* 0x000fe20008410000 */
[----:B------:R-:W-:Y:S01]  /*dd90*/  ISETP.GT.AND P5, PT, R14, 0x61, PT ;  /* 0x000000610e00780c */ /* 0x000fe20003fa4270 */
[----:B------:R-:W-:Y:S01]  /*dda0*/  FMUL.FTZ R74, R36, UR4 ;  /* 0x00000004244a7c20 */ /* 0x000fe20008410000 */
[----:B------:R-:W-:Y:S02]  /*ddb0*/  FSEL R24, R15, -INF , P4 ;  /* 0xff8000000f187808 */ /* 0x000fe40002000000 */
[----:B------:R-:W-:Y:S01]  /*ddc0*/  MUFU.TANH R32, R32 ;  /* 0x0000002000207308 */ /* 0x000fe20000002400 */
[----:B------:R-:W-:Y:S02]  /*ddd0*/  FMNMX.FTZ R37, R42, R37, !PT ;  /* 0x000000252a257209 */ /* 0x000fe40007810000 */
[----:B------:R-:W-:-:S02]  /*dde0*/  FSEL R51, R51, -INF , P1 ;  /* 0xff80000033337808 */ /* 0x000fc40000800000 */
[----:B------:R-:W-:-:S03]  /*ddf0*/  ISETP.GT.AND P1, PT, R14, 0x68, PT ;  /* 0x000000680e00780c */ /* 0x000fc60003f24270 */
[----:B------:R-:W3:Y:S01]  /*de00*/  MUFU.TANH R54, R54 ;  /* 0x0000003600367308 */ /* 0x000ee20000002400 */
[----:B----4-:R-:W-:Y:S02]  /*de10*/  FSEL R40, R40, -INF , P5 ;  /* 0xff80000028287808 */ /* 0x010fe40002800000 */
[----:B------:R-:W-:-:S05]  /*de20*/  FMNMX.FTZ R37, R24, R37, !PT ;  /* 0x0000002518257209 */ /* 0x000fca0007810000 */
[----:B------:R-:W4:Y:S01]  /*de30*/  MUFU.TANH R33, R33 ;  /* 0x0000002100217308 */ /* 0x000f220000002400 */
[----:B------:R-:W-:Y:S02]  /*de40*/  FSEL R43, R43, -INF , P2 ;  /* 0xff8000002b2b7808 */ /* 0x000fe40001000000 */
[----:B------:R-:W-:Y:S02]  /*de50*/  ISETP.GT.AND P2, PT, R14, 0x69, PT ;  /* 0x000000690e00780c */ /* 0x000fe40003f44270 */
[----:B0-----:R-:W-:-:S03]  /*de60*/  FSEL R44, R44, -INF , P1 ;  /* 0xff8000002c2c7808 */ /* 0x001fc60000800000 */
[----:B------:R-:W0:Y:S01]  /*de70*/  MUFU.TANH R46, R46 ;  /* 0x0000002e002e7308 */ /* 0x000e220000002400 */
[----:B------:R-:W-:Y:S01]  /*de80*/  FMNMX.FTZ R37, R40, R37, !PT ;  /* 0x0000002528257209 */ /* 0x000fe20007810000 */
[----:B------:R-:W-:Y:S01]  /*de90*/  FMUL.FTZ R36, R38, UR4 ;  /* 0x0000000426247c20 */ /* 0x000fe20008410000 */
[----:B-1----:R-:W-:-:S05]  /*dea0*/  FSEL R20, R20, -INF , P3 ;  /* 0xff80000014147808 */ /* 0x002fca0001800000 */
[----:B------:R-:W1:Y:S01]  /*deb0*/  MUFU.TANH R47, R47 ;  /* 0x0000002f002f7308 */ /* 0x000e620000002400 */
[----:B------:R-:W-:Y:S01]  /*dec0*/  FMUL.FTZ R35, R35, UR4 ;  /* 0x0000000423237c20 */ /* 0x000fe20008410000 */
[----:B------:R-:W-:-:S06]  /*ded0*/  ISETP.GT.AND P3, PT, R14, 0x70, PT ;  /* 0x000000700e00780c */ /* 0x000fcc0003f64270 */
[----:B------:R-:W1:Y:S01]  /*dee0*/  MUFU.TANH R74, R74 ;  /* 0x0000004a004a7308 */ /* 0x000e620000002400 */
[----:B--2---:R-:W-:Y:S01]  /*def0*/  FSEL R45, R45, -INF , P2 ;  /* 0xff8000002d2d7808 */ /* 0x004fe20001000000 */
[----:B------:R-:W-:Y:S01]  /*df00*/  FMUL.FTZ R25, R25, UR4 ;  /* 0x0000000419197c20 */ /* 0x000fe20008410000 */
[----:B------:R-:W-:-:S05]  /*df10*/  FMNMX.FTZ R38, R44, R37, !PT ;  /* 0x000000252c267209 */ /* 0x000fca0007810000 */
[----:B------:R-:W2:Y:S01]  /*df20*/  MUFU.TANH R55, R55 ;  /* 0x0000003700377308 */ /* 0x000ea20000002400 */
[----:B------:R-:W-:Y:S02]  /*df30*/  FSEL R41, R41, -INF , P4 ;  /* 0xff80000029297808 */ /* 0x000fe40002000000 */
[----:B------:R-:W-:Y:S02]  /*df40*/  ISETP.GT.AND P4, PT, R14, 0x71, PT ;  /* 0x000000710e00780c */ /* 0x000fe40003f84270 */
[----:B------:R-:W-:-:S03]  /*df50*/  FMNMX.FTZ R97, R45, R38, !PT ;  /* 0x000000262d617209 */ /* 0x000fc60007810000 */
[----:B------:R-:W2:Y:S01]  /*df60*/  MUFU.TANH R95, R95 ;  /* 0x0000005f005f7308 */ /* 0x000ea20000002400 */
[----:B---3--:R-:W-:Y:S01]  /*df70*/  FSEL R54, R54, -INF , P5 ;  /* 0xff80000036367808 */ /* 0x008fe20002800000 */
[----:B------:R-:W-:Y:S01]  /*df80*/  FMUL.FTZ R28, R28, UR4 ;  /* 0x000000041c1c7c20 */ /* 0x000fe20008410000 */
[----:B------:R-:W-:-:S05]  /*df90*/  ISETP.GT.AND P5, PT, R14, 0x78, PT ;  /* 0x000000780e00780c */ /* 0x000fca0003fa4270 */
[----:B------:R3:W2:Y:S01]  /*dfa0*/  MUFU.TANH R15, R34 ;  /* 0x00000022000f7308 */ /* 0x0006a20000002400 */
[----:B----4-:R-:W-:Y:S01]  /*dfb0*/  FSEL R33, R33, -INF , P4 ;  /* 0xff80000021217808 */ /* 0x010fe20002000000 */
[----:B------:R-:W-:Y:S01]  /*dfc0*/  FMUL.FTZ R96, R29, UR4 ;  /* 0x000000041d607c20 */ /* 0x000fe20008410000 */
[----:B---3--:R-:W-:-:S05]  /*dfd0*/  FSEL R34, R32, -INF , P3 ;  /* 0xff80000020227808 */ /* 0x008fca0001800000 */
[----:B------:R-:W3:Y:S01]  /*dfe0*/  MUFU.TANH R35, R35 ;  /* 0x0000002300237308 */ /* 0x000ee20000002400 */
[----:B------:R-:W-:-:S07]  /*dff0*/  FMNMX.FTZ R32, R34, R97, !PT ;  /* 0x0000006122207209 */ /* 0x000fce0007810000 */
[----:B------:R-:W4:Y:S01]  /*e000*/  MUFU.TANH R25, R25 ;  /* 0x0000001900197308 */ /* 0x000f220000002400 */
[----:B0-----:R-:W-:Y:S02]  /*e010*/  FSEL R46, R46, -INF , P1 ;  /* 0xff8000002e2e7808 */ /* 0x001fe40000800000 */
[----:B-1----:R-:W-:Y:S02]  /*e020*/  FSEL R29, R47, -INF , P2 ;  /* 0xff8000002f1d7808 */ /* 0x002fe40001000000 */
[----:B------:R-:W-:-:S03]  /*e030*/  ISETP.GT.AND P1, PT, R14, 0x79, PT ;  /* 0x000000790e00780c */ /* 0x000fc60003f24270 */
[----:B------:R-:W0:Y:S01]  /*e040*/  MUFU.TANH R36, R36 ;  /* 0x0000002400247308 */ /* 0x000e220000002400 */
[----:B------:R-:W-:Y:S02]  /*e050*/  FSEL R74, R74, -INF , P5 ;  /* 0xff8000004a4a7808 */ /* 0x000fe40002800000 */
[----:B------:R-:W-:-:S05]  /*e060*/  FMNMX.FTZ R47, R33, R32, !PT ;  /* 0x00000020212f7209 */ /* 0x000fca0007810000 */
[----:B------:R3:W1:Y:S01]  /*e070*/  MUFU.TANH R37, R28 ;  /* 0x0000001c00257308 */ /* 0x0006620000002400 */
[----:B------:R-:W-:Y:S02]  /*e080*/  ISETP.GT.AND P2, PT, R14, 0x80, PT ;  /* 0x000000800e00780c */ /* 0x000fe40003f44270 */
[----:B--2---:R-:W-:Y:S02]  /*e090*/  FSEL R55, R55, -INF , P1 ;  /* 0xff80000037377808 */ /* 0x004fe40000800000 */
[----:B------:R-:W-:-:S03]  /*e0a0*/  FMNMX.FTZ R38, R74, R47, !PT ;  /* 0x0000002f4a267209 */ /* 0x000fc60007810000 */
[----:B------:R-:W2:Y:S01]  /*e0b0*/  MUFU.TANH R96, R96 ;  /* 0x0000006000607308 */ /* 0x000ea20000002400 */
[----:B------:R-:W-:Y:S02]  /*e0c0*/  FSEL R32, R95, -INF , P3 ;  /* 0xff8000005f207808 */ /* 0x000fe40001800000 */
[C---:B------:R-:W-:Y:S02]  /*e0d0*/  ISETP.GT.AND P3, PT, R14.reuse, 0x81, PT ;  /* 0x000000810e00780c */ /* 0x040fe40003f64270 */
[----:B------:R-:W-:Y:S02]  /*e0e0*/  FSEL R47, R15, -INF , P2 ;  /* 0xff8000000f2f7808 */ /* 0x000fe40001000000 */
[----:B------:R-:W-:Y:S02]  /*e0f0*/  FMNMX.FTZ R98, R55, R38, !PT ;  /* 0x0000002637627209 */ /* 0x000fe40007810000 */
[----:B---3--:R-:W-:Y:S02]  /*e100*/  FSEL R28, R35, -INF , P4 ;  /* 0xff800000231c7808 */ /* 0x008fe40002000000 */
[----:B------:R-:W-:-:S02]  /*e110*/  ISETP.GT.AND P4, PT, R14, 0x88, PT ;  /* 0x000000880e00780c */ /* 0x000fc40003f84270 */
[----:B----4-:R-:W-:Y:S02]  /*e120*/  FSEL R38, R25, -INF , P3 ;  /* 0xff80000019267808 */ /* 0x010fe40001800000 */
[----:B------:R-:W-:Y:S02]  /*e130*/  FMNMX.FTZ R15, R47, R98, !PT ;  /* 0x000000622f0f7209 */ /* 0x000fe40007810000 */
[----:B0-----:R-:W-:Y:S02]  /*e140*/  FSEL R25, R36, -INF , P5 ;  /* 0xff80000024197808 */ /* 0x001fe40002800000 */
[----:B------:R-:W-:Y:S02]  /*e150*/  ISETP.GT.AND P5, PT, R14, 0x89, PT ;  /* 0x000000890e00780c */ /* 0x000fe40003fa4270 */
[----:B-1----:R-:W-:Y:S02]  /*e160*/  FSEL R37, R37, -INF , P4 ;  /* 0xff80000025257808 */ /* 0x002fe40002000000 */
[----:B------:R-:W-:-:S02]  /*e170*/  FMNMX.FTZ R14, R38, R15, !PT ;  /* 0x0000000f260e7209 */ /* 0x000fc40007810000 */
[----:B--2---:R-:W-:Y:S02]  /*e180*/  FSEL R35, R96, -INF , P5 ;  /* 0xff80000060237808 */ /* 0x004fe40002800000 */
[----:B------:R-:W-:-:S04]  /*e190*/  FMNMX.FTZ R14, R37, R14, !PT ;  /* 0x0000000e250e7209 */ /* 0x000fc80007810000 */
[----:B------:R-:W-:-:S05]  /*e1a0*/  FMNMX.FTZ R95, R35, R14, !PT ;  /* 0x0000000e235f7209 */ /* 0x000fca0007810000 */
[----:B------:R-:W0:Y:S02]  /*e1b0*/  SHFL.BFLY PT, R14, R95, 0x2, 0x1f ;  /* 0x0c401f005f0e7f89 */ /* 0x000e2400000e0000 */
[----:B0-----:R-:W-:-:S05]  /*e1c0*/  FMNMX.FTZ R98, R95, R14, !PT ;  /* 0x0000000e5f627209 */ /* 0x001fca0007810000 */
[----:B------:R-:W0:Y:S01]  /*e1d0*/  SHFL.BFLY PT, R15, R98, 0x1, 0x1f ;  /* 0x0c201f00620f7f89 */ /* 0x000e2200000e0000 */
[----:B------:R-:W-:Y:S01]  /*e1e0*/  FMUL.FTZ R97, R26, UR4 ;  /* 0x000000041a617c20 */ /* 0x000fe20008410000 */
[----:B0-----:R-:W-:Y:S01]  /*e1f0*/  FMNMX.FTZ R14, R98, R15, !PT ;  /* 0x0000000f620e7209 */ /* 0x001fe20007810000 */
[----:B------:R-:W-:-:S03]  /*e200*/  IMAD.U32 R15, RZ, RZ, UR5 ;  /* 0x00000005ff0f7e24 */ /* 0x000fc6000f8e00ff */
[C---:B------:R-:W-:Y:S01]  /*e210*/  FSETP.NEU.FTZ.AND P6, PT, R14.reuse, -INF , PT ;  /* 0xff8000000e00780b */ /* 0x040fe20003fdd000 */
[----:B------:R-:W-:Y:S01]  /*e220*/  FMUL.FTZ R36, R14, R15 ;  /* 0x0000000f0e247220 */ /* 0x000fe20000410000 */
[----:B------:R-:W-:-:S04]  /*e230*/  FMUL.FTZ R98, R27, UR4 ;  /* 0x000000041b627c20 */ /* 0x000fc80008410000 */
[----:B------:R-:W-:-:S05]  /*e240*/  FSEL R36, R36, RZ, P6 ;  /* 0x000000ff24247208 */ /* 0x000fca0003000000 */
[-CC-:B------:R-:W-:Y:S01]  /*e250*/  FFMA.FTZ R27, R88, R15.reuse, -R36.reuse ;  /* 0x0000000f581b7223 */ /* 0x180fe20000010824 */
[----:B------:R-:W-:Y:S01]  /*e260*/  FMNMX.FTZ R88, R89, R90, !PT ;  /* 0x0000005a59587209 */ /* 0x000fe20007810000 */
[----:B------:R-:W-:-:S03]  /*e270*/  FFMA.FTZ R26, R21, R15, -R36 ;  /* 0x0000000f151a7223 */ /* 0x000fc60000010824 */
[----:B------:R-:W-:-:S04]  /*e280*/  FMNMX.FTZ R21, R93, R88, !PT ;  /* 0x000000585d157209 */ /* 0x000fc80007810000 */
[----:B------:R-:W-:-:S04]  /*e290*/  FMNMX.FTZ R21, R94, R21, !PT ;  /* 0x000000155e157209 */ /* 0x000fc80007810000 */
[----:B------:R-:W-:-:S04]  /*e2a0*/  FMNMX.FTZ R88, R82, R21, !PT ;  /* 0x0000001552587209 */ /* 0x000fc80007810000 */
[----:B------:R-:W-:Y:S01]  /*e2b0*/  FMNMX.FTZ R21, R83, R88, !PT ;  /* 0x0000005853157209 */ /* 0x000fe20007810000 */
[----:B------:R-:W-:-:S03]  /*e2c0*/  FMUL.FTZ R96, R39, UR4 ;  /* 0x0000000427607c20 */ /* 0x000fc60008410000 */
[----:B------:R-:W-:Y:S01]  /*e2d0*/  FMNMX.FTZ R88, R86, R21, !PT ;  /* 0x0000001556587209 */ /* 0x000fe20007810000 */
[----:B------:R-:W-:-:S03]  /*e2e0*/  FFMA.FTZ R39, R72, R15, -R36 ;  /* 0x0000000f48277223 */ /* 0x000fc60000010824 */
[----:B------:R-:W-:-:S04]  /*e2f0*/  FMNMX.FTZ R72, R87, R88, !PT ;  /* 0x0000005857487209 */ /* 0x000fc80007810000 */
[----:B------:R-:W-:-:S04]  /*e300*/  FMNMX.FTZ R72, R53, R72, !PT ;  /* 0x0000004835487209 */ /* 0x000fc80007810000 */
[----:B------:R-:W-:-:S04]  /*e310*/  FMNMX.FTZ R21, R75, R72, !PT ;  /* 0x000000484b157209 */ /* 0x000fc80007810000 */
[----:B------:R-:W-:-:S04]  /*e320*/  FMNMX.FTZ R72, R78, R21, !PT ;  /* 0x000000154e487209 */ /* 0x000fc80007810000 */
[----:B------:R-:W-:-:S04]  /*e330*/  FMNMX.FTZ R21, R79, R72, !PT ;  /* 0x000000484f157209 */ /* 0x000fc80007810000 */
[----:B------:R-:W-:-:S04]  /*e340*/  FMNMX.FTZ R72, R66, R21, !PT ;  /* 0x0000001542487209 */ /* 0x000fc80007810000 */
[----:B------:R-:W-:-:S04]  /*e350*/  FMNMX.FTZ R21, R67, R72, !PT ;  /* 0x0000004843157209 */ /* 0x000fc80007810000 */
[----:B------:R-:W-:Y:S01]  /*e360*/  FMNMX.FTZ R72, R70, R21, !PT ;  /* 0x0000001546487209 */ /* 0x000fe20007810000 */
[----:B------:R0:W-:Y:S03]  /*e370*/  MUFU.EX2 R88, R39 ;  /* 0x0000002700587308 */ /* 0x0001e60000000800 */
[----:B------:R-:W-:Y:S01]  /*e380*/  FMNMX.FTZ R21, R71, R72, !PT ;  /* 0x0000004847157209 */ /* 0x000fe20007810000 */
[----:B0-----:R-:W-:-:S03]  /*e390*/  FFMA.FTZ R39, R64, R15, -R36 ;  /* 0x0000000f40277223 */ /* 0x001fc60000010824 */
[----:B------:R-:W-:-:S04]  /*e3a0*/  FMNMX.FTZ R64, R58, R21, !PT ;  /* 0x000000153a407209 */ /* 0x000fc80007810000 */
[----:B------:R-:W-:Y:S01]  /*e3b0*/  FMNMX.FTZ R21, R59, R64, !PT ;  /* 0x000000403b157209 */ /* 0x000fe20007810000 */
[----:B------:R-:W-:-:S03]  /*e3c0*/  FMUL.FTZ R99, R30, UR4 ;  /* 0x000000041e637c20 */ /* 0x000fc60008410000 */
[----:B------:R-:W-:Y:S01]  /*e3d0*/  FMNMX.FTZ R72, R62, R21, !PT ;  /* 0x000000153e487209 */ /* 0x000fe20007810000 */
[-CC-:B------:R-:W-:Y:S01]  /*e3e0*/  FFMA.FTZ R30, R91, R15.reuse, -R36.reuse ;  /* 0x0000000f5b1e7223 */ /* 0x180fe20000010824 */
[-CC-:B------:R-:W-:Y:S02]  /*e3f0*/  FFMA.FTZ R91, R73, R15.reuse, -R36.reuse ;  /* 0x0000000f495b7223 */ /* 0x180fe40000010824 */
[----:B------:R-:W-:Y:S01]  /*e400*/  FMNMX.FTZ R21, R63, R72, !PT ;  /* 0x000000483f157209 */ /* 0x000fe20007810000 */
[-CC-:B------:R-:W-:Y:S01]  /*e410*/  FFMA.FTZ R73, R65, R15.reuse, -R36.reuse ;  /* 0x0000000f41497223 */ /* 0x180fe20000010824 */
[----:B------:R-:W-:Y:S02]  /*e420*/  FFMA.FTZ R65, R68, R15, -R36 ;  /* 0x0000000f44417223 */ /* 0x000fe40000010824 */
        /* <DEDUP_REMOVED lines=8> */
[----:B------:R-:W-:-:S04]  /*e4b0*/  FMNMX.FTZ R56, R20, R21, !PT ;  /* 0x0000001514387209 */ /* 0x000fc80007810000 */
[----:B------:R-:W-:Y:S01]  /*e4c0*/  FMNMX.FTZ R21, R41, R56, !PT ;  /* 0x0000003829157209 */ /* 0x000fe20007810000 */
[----:B------:R-:W0:Y:S03]  /*e4d0*/  MUFU.TANH R96, R96 ;  /* 0x0000006000607308 */ /* 0x000e260000002400 */
[----:B------:R-:W-:-:S04]  /*e4e0*/  FMNMX.FTZ R21, R54, R21, !PT ;  /* 0x0000001536157209 */ /* 0x000fc80007810000 */
[----:B------:R-:W-:Y:S01]  /*e4f0*/  FMNMX.FTZ R56, R46, R21, !PT ;  /* 0x000000152e387209 */ /* 0x000fe20007810000 */
[----:B------:R-:W1:Y:S03]  /*e500*/  MUFU.TANH R97, R97 ;  /* 0x0000006100617308 */ /* 0x000e660000002400 */
[----:B------:R-:W-:-:S04]  /*e510*/  FMNMX.FTZ R21, R29, R56, !PT ;  /* 0x000000381d157209 */ /* 0x000fc80007810000 */
[----:B------:R-:W-:Y:S01]  /*e520*/  FMNMX.FTZ R21, R32, R21, !PT ;  /* 0x0000001520157209 */ /* 0x000fe20007810000 */
[----:B------:R-:W2:Y:S03]  /*e530*/  MUFU.TANH R98, R98 ;  /* 0x0000006200627308 */ /* 0x000ea60000002400 */
[----:B------:R-:W-:-:S05]  /*e540*/  FMNMX.FTZ R56, R28, R21, !PT ;  /* 0x000000151c387209 */ /* 0x000fca0007810000 */
[----:B------:R-:W3:Y:S01]  /*e550*/  MUFU.TANH R99, R99 ;  /* 0x0000006300637308 */ /* 0x000ee20000002400 */
[----:B0-----:R-:W-:Y:S02]  /*e560*/  FSEL R96, R96, -INF , P1 ;  /* 0xff80000060607808 */ /* 0x001fe40000800000 */
[----:B------:R-:W-:-:S05]  /*e570*/  FMNMX.FTZ R21, R25, R56, !PT ;  /* 0x0000003819157209 */ /* 0x000fca0007810000 */
[----:B------:R-:W0:Y:S01]  /*e580*/  MUFU.TANH R100, R100 ;  /* 0x0000006400647308 */ /* 0x000e220000002400 */
[----:B-1----:R-:W-:Y:S02]  /*e590*/  FSEL R102, R97, -INF , P2 ;  /* 0xff80000061667808 */ /* 0x002fe40001000000 */
[----:B------:R-:W-:Y:S02]  /*e5a0*/  FMNMX.FTZ R21, R96, R21, !PT ;  /* 0x0000001560157209 */ /* 0x000fe40007810000 */
[----:B--2---:R-:W-:Y:S02]  /*e5b0*/  FSEL R98, R98, -INF , P3 ;  /* 0xff80000062627808 */ /* 0x004fe40001800000 */
[----:B------:R-:W-:Y:S02]  /*e5c0*/  FMNMX.FTZ R21, R102, R21, !PT ;  /* 0x0000001566157209 */ /* 0x000fe40007810000 */
[----:B---3--:R-:W-:Y:S02]  /*e5d0*/  FSEL R104, R99, -INF , P4 ;  /* 0xff80000063687808 */ /* 0x008fe40002000000 */
[----:B------:R-:W-:-:S04]  /*e5e0*/  FMNMX.FTZ R21, R98, R21, !PT ;  /* 0x0000001562157209 */ /* 0x000fc80007810000 */
[----:B------:R-:W-:Y:S02]  /*e5f0*/  FMNMX.FTZ R21, R104, R21, !PT ;  /* 0x0000001568157209 */ /* 0x000fe40007810000 */
[----:B0-----:R-:W-:-:S04]  /*e600*/  FSEL R100, R100, -INF , P5 ;  /* 0xff80000064647808 */ /* 0x001fc80002800000 */
[----:B------:R-:W-:Y:S01]  /*e610*/  FMNMX.FTZ R21, R100, R21, !PT ;  /* 0x0000001564157209 */ /* 0x000fe20007810000 */
[----:B------:R-:W-:-:S04]  /*e620*/  FFMA.FTZ R56, R42, R15, -R36 ;  /* 0x0000000f2a387223 */ /* 0x000fc80000010824 */
[----:B------:R-:W0:Y:S01]  /*e630*/  SHFL.BFLY PT, R42, R21, 0x2, 0x1f ;  /* 0x0c401f00152a7f89 */ /* 0x000e2200000e0000 */
[-CC-:B------:R-:W-:Y:S01]  /*e640*/  FFMA.FTZ R72, R57, R15.reuse, -R36.reuse ;  /* 0x0000000f39487223 */ /* 0x180fe20000010824 */
[----:B------:R-:W-:Y:S01]  /*e650*/  FFMA.FTZ R57, R24, R15, -R36 ;  /* 0x0000000f18397223 */ /* 0x000fe20000010824 */
[----:B0-----:R-:W-:-:S05]  /*e660*/  FMNMX.FTZ R24, R21, R42, !PT ;  /* 0x0000002a15187209 */ /* 0x001fca0007810000 */
[----:B------:R-:W0:Y:S01]  /*e670*/  SHFL.BFLY PT, R21, R24, 0x1, 0x1f ;  /* 0x0c201f0018157f89 */ /* 0x000e2200000e0000 */
[----:B------:R1:W-:Y:S01]  /*e680*/  MUFU.EX2 R64, R73 ;  /* 0x0000004900407308 */ /* 0x0003e20000000800 */
[----:B------:R-:W2:Y:S01]  /*e690*/  S2R R101, SR_TID.X ;  /* 0x0000000000657919 */ /* 0x000ea20000002100 */
[-CC-:B-1----:R-:W-:Y:S01]  /*e6a0*/  FFMA.FTZ R73, R44, R15.reuse, -R36.reuse ;  /* 0x0000000f2c497223 */ /* 0x182fe20000010824 */
[----:B------:R-:W-:Y:S01]  /*e6b0*/  FFMA.FTZ R44, R74, R15, -R36 ;  /* 0x0000000f4a2c7223 */ /* 0x000fe20000010824 */
[----:B0-----:R-:W-:-:S04]  /*e6c0*/  FMNMX.FTZ R74, R24, R21, !PT ;  /* 0x00000015184a7209 */ /* 0x001fc80007810000 */
[C---:B------:R-:W-:Y:S01]  /*e6d0*/  FSETP.NEU.FTZ.AND P1, PT, R74.reuse, -INF , PT ;  /* 0xff8000004a00780b */ /* 0x040fe20003f3d000 */
[-C--:B------:R-:W-:Y:S01]  /*e6e0*/  FMUL.FTZ R24, R74, R15.reuse ;  /* 0x0000000f4a187220 */ /* 0x080fe20000410000 */
[----:B------:R0:W-:Y:S04]  /*e6f0*/  MUFU.EX2 R68, R76 ;  /* 0x0000004c00447308 */ /* 0x0001e80000000800 */
[----:B------:R-:W-:Y:S01]  /*e700*/  FSEL R24, R24, RZ, P1 ;  /* 0x000000ff18187208 */ /* 0x000fe20000800000 */
[-CC-:B------:R-:W-:Y:S01]  /*e710*/  FFMA.FTZ R42, R33, R15.reuse, -R36.reuse ;  /* 0x0000000f212a7223 */ /* 0x180fe20000010824 */
[-CC-:B------:R-:W-:Y:S01]  /*e720*/  FFMA.FTZ R95, R77, R15.reuse, -R36.reuse ;  /* 0x0000000f4d5f7223 */ /* 0x180fe20000010824 */
[-CC-:B------:R-:W-:Y:S01]  /*e730*/  FFMA.FTZ R77, R45, R15.reuse, -R36.reuse ;  /* 0x0000000f2d4d7223 */ /* 0x180fe20000010824 */
[-C--:B0-----:R-:W-:Y:S01]  /*e740*/  FFMA.FTZ R76, R61, R15.reuse, -R36 ;  /* 0x0000000f3d4c7223 */ /* 0x081fe20000010824 */
[-CC-:B------:R-:W-:Y:S01]  /*e750*/  FFMA.FTZ R33, R89, R15.reuse, -R24.reuse ;  /* 0x0000000f59217223 */ /* 0x180fe20000010818 */
[-C--:B------:R-:W-:Y:S01]  /*e760*/  FFMA.FTZ R90, R90, R15.reuse, -R24 ;  /* 0x0000000f5a5a7223 */ /* 0x080fe20000010818 */
[-CC-:B------:R-:W-:Y:S01]  /*e770*/  FFMA.FTZ R61, R40, R15.reuse, -R36.reuse ;  /* 0x0000000f283d7223 */ /* 0x180fe20000010824 */
        /* <DEDUP_REMOVED lines=13> */
[-C--:B------:R-:W-:Y:S01]  /*e850*/  FFMA.FTZ R36, R35, R15.reuse, -R36 ;  /* 0x0000000f23247223 */ /* 0x080fe20000010824 */
[-CC-:B------:R-:W-:Y:S01]  /*e860*/  FFMA.FTZ R35, R93, R15.reuse, -R24.reuse ;  /* 0x0000000f5d237223 */ /* 0x180fe20000010818 */
[----:B------:R-:W-:Y:S01]  /*e870*/  MUFU.EX2 R26, R26 ;  /* 0x0000001a001a7308 */ /* 0x000fe20000000800 */
[----:B------:R-:W-:-:S07]  /*e880*/  FFMA.FTZ R94, R94, R15, -R24 ;  /* 0x0000000f5e5e7223 */ /* 0x000fce0000010818 */
[----:B------:R-:W0:Y:S01]  /*e890*/  MUFU.EX2 R27, R27 ;  /* 0x0000001b001b7308 */ /* 0x000e220000000800 */
[----:B------:R-:W-:-:S07]  /*e8a0*/  FFMA.FTZ R55, R82, R15, -R24 ;  /* 0x0000000f52377223 */ /* 0x000fce0000010818 */
[----:B------:R-:W-:Y:S01]  /*e8b0*/  MUFU.EX2 R33, R33 ;  /* 0x0000002100217308 */ /* 0x000fe20000000800 */
[----:B--2---:R-:W-:-:S07]  /*e8c0*/  LOP3.LUT R101, R101, 0x7f, RZ, 0xc0, !PT ;  /* 0x0000007f65657812 */ /* 0x004fce00078ec0ff */
[----:B------:R-:W1:Y:S01]  /*e8d0*/  MUFU.EX2 R90, R90 ;  /* 0x0000005a005a7308 */ /* 0x000e620000000800 */
[----:B------:R-:W-:-:S07]  /*e8e0*/  FFMA.FTZ R82, R83, R15, -R24 ;  /* 0x0000000f53527223 */ /* 0x000fce0000010818 */
[----:B------:R-:W2:Y:S01]  /*e8f0*/  MUFU.EX2 R30, R30 ;  /* 0x0000001e001e7308 */ /* 0x000ea20000000800 */
[----:B------:R-:W-:-:S07]  /*e900*/  ISETP.NE.AND P1, PT, R101, RZ, PT ;  /* 0x000000ff6500720c */ /* 0x000fce0003f25270 */
[----:B------:R-:W3:Y:S01]  /*e910*/  MUFU.EX2 R35, R35 ;  /* 0x0000002300237308 */ /* 0x000ee20000000800 */
[----:B------:R-:W-:-:S07]  /*e920*/  FFMA.FTZ R83, R86, R15, -R24 ;  /* 0x0000000f56537223 */ /* 0x000fce0000010818 */
[----:B------:R-:W4:Y:S01]  /*e930*/  MUFU.EX2 R31, R31 ;  /* 0x0000001f001f7308 */ /* 0x000f220000000800 */
[----:B------:R-:W-:-:S07]  /*e940*/  FFMA.FTZ R89, R51, R15, -R24 ;  /* 0x0000000f33597223 */ /* 0x000fce0000010818 */
[----:B------:R-:W4:Y:S01]  /*e950*/  MUFU.EX2 R94, R94 ;  /* 0x0000005e005e7308 */ /* 0x000f220000000800 */
[-CC-:B------:R-:W-:Y:S01]  /*e960*/  FFMA.FTZ R93, R43, R15.reuse, -R24.reuse ;  /* 0x0000000f2b5d7223 */ /* 0x180fe20000010818 */
[----:B------:R-:W-:Y:S01]  /*e970*/  FFMA.FTZ R43, R20, R15, -R24 ;  /* 0x0000000f142b7223 */ /* 0x000fe20000010818 */
[----:B0-----:R-:W-:-:S05]  /*e980*/  FADD.FTZ R51, R26, R27 ;  /* 0x0000001b1a337221 */ /* 0x001fca0000010000 */
[----:B------:R-:W0:Y:S01]  /*e990*/  MUFU.EX2 R80, R80 ;  /* 0x0000005000507308 */ /* 0x000e220000000800 */
[----:B------:R-:W-:Y:S01]  /*e9a0*/  FFMA.FTZ R37, R66, R15, -R24 ;  /* 0x0000000f42257223 */ /* 0x000fe20000010818 */
[----:B-1----:R-:W-:-:S06]  /*e9b0*/  FADD.FTZ R20, R33, R90 ;  /* 0x0000005a21147221 */ /* 0x002fcc0000010000 */
[----:B------:R-:W1:Y:S01]  /*e9c0*/  MUFU.EX2 R55, R55 ;  /* 0x0000003700377308 */ /* 0x000e620000000800 */
[-CC-:B------:R-:W-:Y:S01]  /*e9d0*/  FFMA.FTZ R86, R87, R15.reuse, -R24.reuse ;  /* 0x0000000f57567223 */ /* 0x180fe20000010818 */
[-CC-:B------:R-:W-:Y:S01]  /*e9e0*/  FFMA.FTZ R66, R67, R15.reuse, -R24.reuse ;  /* 0x0000000f43427223 */ /* 0x180fe20000010818 */
[----:B------:R-:W-:-:S05]  /*e9f0*/  FFMA.FTZ R67, R54, R15, -R24 ;  /* 0x0000000f36437223 */ /* 0x000fca0000010818 */
[----:B------:R-:W1:Y:S01]  /*ea00*/  MUFU.EX2 R81, R81 ;  /* 0x0000005100517308 */ /* 0x000e620000000800 */
[----:B--2---:R-:W-:Y:S01]  /*ea10*/  FADD.FTZ R54, R30, R51 ;  /* 0x000000331e367221 */ /* 0x004fe20000010000 */
[----:B---3--:R-:W-:-:S06]  /*ea20*/  FADD.FTZ R97, R35, R20 ;  /* 0x0000001423617221 */ /* 0x008fcc0000010000 */
[----:B------:R-:W2:Y:S01]  /*ea30*/  MUFU.EX2 R82, R82 ;  /* 0x0000005200527308 */ /* 0x000ea20000000800 */
[----:B------:R-:W-:Y:S01]  /*ea40*/  FFMA.FTZ R87, R53, R15, -R24 ;  /* 0x0000000f35577223 */ /* 0x000fe20000010818 */
[----:B------:R-:W-:Y:S02]  /*ea50*/  @!P1 VIADD R0, R0, 0x31c40 ;  /* 0x00031c4000009836 */ /* 0x000fe40000000000 */
[----:B----4-:R-:W-:-:S04]  /*ea60*/  FADD.FTZ R99, R31, R54 ;  /* 0x000000361f637221 */ /* 0x010fc80000010000 */
[----:B------:R-:W3:Y:S01]  /*ea70*/  MUFU.EX2 R84, R84 ;  /* 0x0000005400547308 */ /* 0x000ee20000000800 */
[-CC-:B------:R-:W-:Y:S01]  /*ea80*/  FFMA.FTZ R51, R32, R15.reuse, -R24.reuse ;  /* 0x0000000f20337223 */ /* 0x180fe20000010818 */
[-CC-:B------:R-:W-:Y:S01]  /*ea90*/  FFMA.FTZ R106, R75, R15.reuse, -R24.reuse ;  /* 0x0000000f4b6a7223 */ /* 0x180fe20000010818 */
[----:B------:R-:W-:-:S05]  /*eaa0*/  FFMA.FTZ R53, R70, R15, -R24 ;  /* 0x0000000f46357223 */ /* 0x000fca0000010818 */
[----:B------:R-:W-:Y:S01]  /*eab0*/  MUFU.EX2 R83, R83 ;  /* 0x0000005300537308 */ /* 0x000fe20000000800 */
[----:B------:R-:W-:Y:S01]  /*eac0*/  FADD.FTZ R32, R94, R97 ;  /* 0x000000615e207221 */ /* 0x000fe20000010000 */
[-CC-:B------:R-:W-:Y:S01]  /*ead0*/  FFMA.FTZ R75, R78, R15.reuse, -R24.reuse ;  /* 0x0000000f4e4b7223 */ /* 0x180fe20000010818 */
[-CC-:B------:R-:W-:Y:S01]  /*eae0*/  FFMA.FTZ R70, R71, R15.reuse, -R24.reuse ;  /* 0x0000000f47467223 */ /* 0x180fe20000010818 */
[----:B------:R-:W-:-:S04]  /*eaf0*/  FFMA.FTZ R78, R79, R15, -R24 ;  /* 0x0000000f4f4e7223 */ /* 0x000fc80000010818 */
[----:B------:R-:W4:Y:S01]  /*eb00*/  MUFU.EX2 R85, R85 ;  /* 0x0000005500557308 */ /* 0x000f220000000800 */
[-CC-:B------:R-:W-:Y:S01]  /*eb10*/  FFMA.FTZ R71, R46, R15.reuse, -R24.reuse ;  /* 0x0000000f2e477223 */ /* 0x180fe20000010818 */
[----:B------:R-:W-:Y:S01]  /*eb20*/  FFMA.FTZ R79, R29, R15, -R24 ;  /* 0x0000000f1d4f7223 */ /* 0x000fe20000010818 */
[----:B0-----:R-:W-:-:S05]  /*eb30*/  FADD.FTZ R46, R80, R99 ;  /* 0x00000063502e7221 */ /* 0x001fca0000010000 */
[----:B------:R-:W0:Y:S01]  /*eb40*/  MUFU.EX2 R86, R86 ;  /* 0x0000005600567308 */ /* 0x000e220000000800 */
[----:B------:R-:W-:Y:S01]  /*eb50*/  @!P1 PRMT R0, RZ, 0x654, R0 ;  /* 0x00000654ff009816 */ /* 0x000fe20000000000 */
[----:B-1----:R-:W-:Y:S01]  /*eb60*/  FADD.FTZ R29, R55, R32 ;  /* 0x00000020371d7221 */ /* 0x002fe20000010000 */
[-CC-:B------:R-:W-:Y:S01]  /*eb70*/  FFMA.FTZ R50, R50, R15.reuse, -R24.reuse ;  /* 0x0000000f32327223 */ /* 0x180fe20000010818 */
[----:B------:R-:W-:-:S04]  /*eb80*/  FFMA.FTZ R54, R28, R15, -R24 ;  /* 0x0000000f1c367223 */ /* 0x000fc80000010818 */
[----:B------:R-:W1:Y:S01]  /*eb90*/  MUFU.EX2 R87, R87 ;  /* 0x0000005700577308 */ /* 0x000e620000000800 */
[----:B------:R-:W-:Y:S01]  /*eba0*/  FADD.FTZ R97, R81, R46 ;  /* 0x0000002e51617221 */ /* 0x000fe20000010000 */
[----:B--2---:R-:W-:Y:S01]  /*ebb0*/  FADD.FTZ R28, R82, R29 ;  /* 0x0000001d521c7221 */ /* 0x004fe20000010000 */
[----:B------:R2:W-:Y:S05]  /*ebc0*/  @!P1 SYNCS.ARRIVE.TRANS64.RED.A1T0 RZ, [R0+URZ], RZ ;  /* 0x000000ff00ff99a7 */ /* 0x0005ea000810043f */
[----:B------:R-:W1:Y:S01]  /*ebd0*/  MUFU.EX2 R91, R91 ;  /* 0x0000005b005b7308 */ /* 0x000e620000000800 */
[----:B---3--:R-:W-:-:S07]  /*ebe0*/  FADD.FTZ R32, R84, R97 ;  /* 0x0000006154207221 */ /* 0x008fce0000010000 */
[----:B------:R-:W3:Y:S01]  /*ebf0*/  MUFU.EX2 R106, R106 ;  /* 0x0000006a006a7308 */ /* 0x000ee20000000800 */
[----:B----4-:R-:W-:-:S07]  /*ec00*/  FADD.FTZ R29, R85, R32 ;  /* 0x00000020551d7221 */ /* 0x010fce0000010000 */
[----:B------:R-:W4:Y:S08]  /*ec10*/  MUFU.EX2 R92, R92 ;  /* 0x0000005c005c7308 */ /* 0x000f300000000800 */
[----:B--2---:R2:W-:Y:S08]  /*ec20*/  MUFU.EX2 R0, R50 ;  /* 0x0000003200007308 */ /* 0x0045f00000000800 */
[----:B------:R-:W4:Y:S01]  /*ec30*/  MUFU.EX2 R75, R75 ;  /* 0x0000004b004b7308 */ /* 0x000f220000000800 */
[----:B--2---:R-:W-:Y:S01]  /*ec40*/  FFMA.FTZ R50, R25, R15, -R24 ;  /* 0x0000000f19327223 */ /* 0x004fe20000010818 */
[----:B------:R-:W-:Y:S01]  /*ec50*/  FADD.FTZ R25, R83, R28 ;  /* 0x0000001c53197221 */ /* 0x000fe20000010000 */
[----:B------:R-:W-:-:S03]  /*ec60*/  FADD.FTZ R32, R88, R29 ;  /* 0x0000001d58207221 */ /* 0x000fc60000010000 */
[----:B0-----:R-:W-:Y:S02]  /*ec70*/  FADD.FTZ R28, R86, R25 ;  /* 0x00000019561c7221 */ /* 0x001fe40000010000 */
[----:B------:R-:W0:Y:S01]  /*ec80*/  MUFU.EX2 R95, R95 ;  /* 0x0000005f005f7308 */ /* 0x000e220000000800 */
[----:B------:R-:W-:Y:S01]  /*ec90*/  FFMA.FTZ R58, R58, R15, -R24 ;  /* 0x0000000f3a3a7223 */ /* 0x000fe20000010818 */
[----:B-1----:R-:W-:-:S06]  /*eca0*/  FADD.FTZ R25, R87, R28 ;  /* 0x0000001c57197221 */ /* 0x002fcc0000010000 */
[----:B------:R-:W1:Y:S01]  /*ecb0*/  MUFU.EX2 R78, R78 ;  /* 0x0000004e004e7308 */ /* 0x000e620000000800 */
[-CC-:B------:R-:W-:Y:S01]  /*ecc0*/  FFMA.FTZ R59, R59, R15.reuse, -R24.reuse ;  /* 0x0000000f3b3b7223 */ /* 0x180fe20000010818 */
[-CC-:B------:R-:W-:Y:S01]  /*ecd0*/  FFMA.FTZ R62, R62, R15.reuse, -R24.reuse ;  /* 0x0000000f3e3e7223 */ /* 0x180fe20000010818 */
[-CC-:B------:R-:W-:Y:S01]  /*ece0*/  FFMA.FTZ R63, R63, R15.reuse, -R24.reuse ;  /* 0x0000000f3f3f7223 */ /* 0x180fe20000010818 */
[-CC-:B------:R-:W-:Y:S01]  /*ecf0*/  FFMA.FTZ R34, R41, R15.reuse, -R24.reuse ;  /* 0x0000000f29227223 */ /* 0x180fe20000010818 */
[----:B------:R-:W-:-:S03]  /*ed00*/  FFMA.FTZ R96, R96, R15, -R24 ;  /* 0x0000000f60607223 */ /* 0x000fc60000010818 */
[----:B------:R-:W2:Y:S01]  /*ed10*/  MUFU.EX2 R39, R39 ;  /* 0x0000002700277308 */ /* 0x000ea20000000800 */
[-CC-:B------:R-:W-:Y:S01]  /*ed20*/  FFMA.FTZ R102, R102, R15.reuse, -R24.reuse ;  /* 0x0000000f66667223 */ /* 0x180fe20000010818 */
[-CC-:B------:R-:W-:Y:S01]  /*ed30*/  FFMA.FTZ R98, R98, R15.reuse, -R24.reuse ;  /* 0x0000000f62627223 */ /* 0x180fe20000010818 */
[-CC-:B------:R-:W-:Y:S01]  /*ed40*/  FFMA.FTZ R104, R104, R15.reuse, -R24.reuse ;  /* 0x0000000f68687223 */ /* 0x180fe20000010818 */
[----:B------:R-:W-:Y:S01]  /*ed50*/  FFMA.FTZ R100, R100, R15, -R24 ;  /* 0x0000000f64647223 */ /* 0x000fe20000010818 */
[----:B------:R-:W-:-:S03]  /*ed60*/  F2FP.BF16.F32.PACK_AB R24, R27, R26 ;  /* 0x0000001a1b18723e */ /* 0x000fc600000010ff */
[----:B------:R-:W2:Y:S01]  /*ed70*/  MUFU.EX2 R37, R37 ;  /* 0x0000002500257308 */ /* 0x000ea20000000800 */
[----:B------:R-:W-:Y:S01]  /*ed80*/  FADD.FTZ R29, R91, R32 ;  /* 0x000000205b1d7221 */ /* 0x000fe20000010000 */
[----:B------:R-:W-:Y:S01]  /*ed90*/  F2FP.BF16.F32.PACK_AB R26, R31, R30 ;  /* 0x0000001e1f1a723e */ /* 0x000fe200000010ff */
[----:B---3--:R-:W-:-:S05]  /*eda0*/  FADD.FTZ R30, R106, R25 ;  /* 0x000000196a1e7221 */ /* 0x008fca0000010000 */
[----:B------:R-:W3:Y:S01]  /*edb0*/  MUFU.EX2 R66, R66 ;  /* 0x0000004200427308 */ /* 0x000ee20000000800 */
[----:B----4-:R-:W-:Y:S01]  /*edc0*/  FADD.FTZ R32, R92, R29 ;  /* 0x0000001d5c207221 */ /* 0x010fe20000010000 */
[----:B------:R-:W-:Y:S01]  /*edd0*/  FADD.FTZ R25, R75, R30 ;  /* 0x0000001e4b197221 */ /* 0x000fe20000010000 */
[----:B------:R-:W-:-:S05]  /*ede0*/  F2FP.BF16.F32.PACK_AB R28, R81, R80 ;  /* 0x00000050511c723e */ /* 0x000fca00000010ff */
[----:B------:R-:W4:Y:S01]  /*edf0*/  MUFU.EX2 R65, R65 ;  /* 0x0000004100417308 */ /* 0x000f220000000800 */
[----:B0-----:R-:W-:Y:S01]  /*ee00*/  FADD.FTZ R80, R95, R32 ;  /* 0x000000205f507221 */ /* 0x001fe20000010000 */
[----:B------:R-:W-:Y:S01]  /*ee10*/  F2FP.BF16.F32.PACK_AB R30, R85, R84 ;  /* 0x00000054551e723e */ /* 0x000fe200000010ff */
[----:B-1----:R-:W-:-:S05]  /*ee20*/  FADD.FTZ R84, R78, R25 ;  /* 0x000000194e547221 */ /* 0x002fca0000010000 */
[----:B------:R-:W0:Y:S01]  /*ee30*/  MUFU.EX2 R53, R53 ;  /* 0x0000003500357308 */ /* 0x000e220000000800 */
[----:B--2---:R-:W-:Y:S01]  /*ee40*/  FADD.FTZ R25, R39, R80 ;  /* 0x0000005027197221 */ /* 0x004fe20000010000 */
[----:B------:R-:W-:-:S06]  /*ee50*/  FADD.FTZ R29, R37, R84 ;  /* 0x00000054251d7221 */ /* 0x000fcc0000010000 */
[----:B------:R-:W1:Y:S01]  /*ee60*/  MUFU.EX2 R70, R70 ;  /* 0x0000004600467308 */ /* 0x000e620000000800 */
[----:B------:R-:W-:Y:S01]  /*ee70*/  FADD.FTZ R80, R64, R25 ;  /* 0x0000001940507221 */ /* 0x000fe20000010000 */
[----:B---3--:R-:W-:-:S06]  /*ee80*/  FADD.FTZ R84, R66, R29 ;  /* 0x0000001d42547221 */ /* 0x008fcc0000010000 */
[----:B------:R-:W2:Y:S08]  /*ee90*/  MUFU.EX2 R69, R69 ;  /* 0x0000004500457308 */ /* 0x000eb00000000800 */
[----:B------:R-:W3:Y:S01]  /*eea0*/  MUFU.EX2 R58, R58 ;  /* 0x0000003a003a7308 */ /* 0x000ee20000000800 */
[----:B------:R-:W-:Y:S01]  /*eeb0*/  F2FP.BF16.F32.PACK_AB R27, R94, R35 ;  /* 0x000000235e1b723e */ /* 0x000fe200000010ff */
[----:B----4-:R-:W-:-:S06]  /*eec0*/  FADD.FTZ R31, R65, R80 ;  /* 0x00000050411f7221 */ /* 0x010fcc0000010000 */
[----:B------:R-:W4:Y:S01]  /*eed0*/  MUFU.EX2 R72, R72 ;  /* 0x0000004800487308 */ /* 0x000f220000000800 */
[----:B0-----:R-:W-:-:S07]  /*eee0*/  FADD.FTZ R35, R53, R84 ;  /* 0x0000005435237221 */ /* 0x001fce0000010000 */
[----:B------:R-:W0:Y:S01]  /*eef0*/  MUFU.EX2 R59, R59 ;  /* 0x0000003b003b7308 */ /* 0x000e220000000800 */
[----:B------:R-:W-:Y:S01]  /*ef00*/  F2FP.BF16.F32.PACK_AB R29, R82, R55 ;  /* 0x00000037521d723e */ /* 0x000fe200000010ff */
[----:B------:R-:W-:-:S06]  /*ef10*/  FADD.FTZ R82, R68, R31 ;  /* 0x0000001f44527221 */ /* 0x000fcc0000010000 */
[----:B------:R-:W0:Y:S01]  /*ef20*/  MUFU.EX2 R60, R60 ;  /* 0x0000003c003c7308 */ /* 0x000e220000000800 */
[----:B-1----:R-:W-:-:S07]  /*ef30*/  FADD.FTZ R55, R70, R35 ;  /* 0x0000002346377221 */ /* 0x002fce0000010000 */
[----:B------:R-:W1:Y:S01]  /*ef40*/  MUFU.EX2 R62, R62 ;  /* 0x0000003e003e7308 */ /* 0x000e620000000800 */
[----:B--2---:R-:W-:Y:S01]  /*ef50*/  FADD.FTZ R81, R69, R82 ;  /* 0x0000005245517221 */ /* 0x004fe20000010000 */
[----:B------:R-:W-:-:S06]  /*ef60*/  F2FP.BF16.F32.PACK_AB R35, R78, R75 ;  /* 0x0000004b4e23723e */ /* 0x000fcc00000010ff */
[----:B------:R-:W2:Y:S01]  /*ef70*/  MUFU.EX2 R76, R76 ;  /* 0x0000004c004c7308 */ /* 0x000ea20000000800 */
[----:B---3--:R-:W-:-:S07]  /*ef80*/  FADD.FTZ R78, R58, R55 ;  /* 0x000000373a4e7221 */ /* 0x008fce0000010000 */
[----:B------:R-:W3:Y:S01]  /*ef90*/  MUFU.EX2 R63, R63 ;  /* 0x0000003f003f7308 */ /* 0x000ee20000000800 */
[----:B----4-:R-:W-:Y:S01]  /*efa0*/  FADD.FTZ R81, R72, R81 ;  /* 0x0000005148517221 */ /* 0x010fe20000010000 */
[----:B0-----:R-:W-:-:S06]  /*efb0*/  FADD.FTZ R55, R59, R78 ;  /* 0x0000004e3b377221 */ /* 0x001fcc0000010000 */
[----:B------:R-:W0:Y:S01]  /*efc0*/  MUFU.EX2 R48, R48 ;  /* 0x0000003000307308 */ /* 0x000e220000000800 */
[----:B------:R-:W-:Y:S01]  /*efd0*/  F2FP.BF16.F32.PACK_AB R25, R90, R33 ;  /* 0x000000215a19723e */ /* 0x000fe200000010ff */
[----:B------:R-:W-:-:S06]  /*efe0*/  FADD.FTZ R81, R60, R81 ;  /* 0x000000513c517221 */ /* 0x000fcc0000010000 */
[----:B------:R-:W4:Y:S01]  /*eff0*/  MUFU.EX2 R49, R49 ;  /* 0x0000003100317308 */ /* 0x000f220000000800 */
[----:B-1----:R-:W-:-:S07]  /*f000*/  FADD.FTZ R78, R62, R55 ;  /* 0x000000373e4e7221 */ /* 0x002fce0000010000 */
[----:B------:R-:W1:Y:S01]  /*f010*/  MUFU.EX2 R41, R89 ;  /* 0x0000005900297308 */ /* 0x000e620000000800 */
[----:B------:R3:W-:Y:S01]  /*f020*/  STSM.16.M88.4 [R22+0x24300], R24 ;  /* 0x0243001816007844 */ /* 0x0007e20000000200 */
[----:B--2---:R-:W-:-:S06]  /*f030*/  FADD.FTZ R81, R76, R81 ;  /* 0x000000514c517221 */ /* 0x004fcc0000010000 */
[----:B------:R-:W2:Y:S01]  /*f040*/  MUFU.EX2 R52, R52 ;  /* 0x0000003400347308 */ /* 0x000ea20000000800 */
[----:B------:R-:W-:-:S07]  /*f050*/  F2FP.BF16.F32.PACK_AB R31, R86, R83 ;  /* 0x00000053561f723e */ /* 0x000fce00000010ff */
[----:B------:R-:W2:Y:S01]  /*f060*/  MUFU.EX2 R20, R93 ;  /* 0x0000005d00147308 */ /* 0x000ea20000000800 */
[----:B---3--:R-:W-:Y:S01]  /*f070*/  F2FP.BF16.F32.PACK_AB R24, R64, R39 ;  /* 0x000000274018723e */ /* 0x008fe200000010ff */
[----:B------:R-:W-:Y:S01]  /*f080*/  FADD.FTZ R39, R63, R78 ;  /* 0x0000004e3f277221 */ /* 0x000fe20000010000 */
[----:B------:R-:W-:-:S05]  /*f090*/  F2FP.BF16.F32.PACK_AB R26, R68, R65 ;  /* 0x00000041441a723e */ /* 0x000fca00000010ff */
[----:B------:R-:W3:Y:S01]  /*f0a0*/  MUFU.EX2 R56, R56 ;  /* 0x0000003800387308 */ /* 0x000ee20000000800 */
[----:B0-----:R-:W-:Y:S01]  /*f0b0*/  FADD.FTZ R64, R48, R81 ;  /* 0x0000005130407221 */ /* 0x001fe20000010000 */
[----:B------:R-:W-:-:S06]  /*f0c0*/  FADD.FTZ R68, R0, R39 ;  /* 0x0000002700447221 */ /* 0x000fcc0000010000 */
[----:B------:R-:W0:Y:S01]  /*f0d0*/  MUFU.EX2 R43, R43 ;  /* 0x0000002b002b7308 */ /* 0x000e220000000800 */
[----:B------:R-:W-:Y:S01]  /*f0e0*/  F2FP.BF16.F32.PACK_AB R32, R91, R88 ;  /* 0x000000585b20723e */ /* 0x000fe200000010ff */
[----:B------:R1:W-:Y:S01]  /*f0f0*/  STSM.16.M88.4 [R22+0x25b00], R28 ;  /* 0x025b001c16007844 */ /* 0x0003e20000000200 */
[----:B------:R-:W-:-:S05]  /*f100*/  F2FP.BF16.F32.PACK_AB R33, R106, R87 ;  /* 0x000000576a21723e */ /* 0x000fca00000010ff */
[----:B------:R-:W0:Y:S01]  /*f110*/  MUFU.EX2 R57, R57 ;  /* 0x0000003900397308 */ /* 0x000e220000000800 */
[----:B----4-:R-:W-:-:S07]  /*f120*/  FADD.FTZ R27, R49, R64 ;  /* 0x00000040311b7221 */ /* 0x010fce0000010000 */
[----:B------:R4:W0:Y:S01]  /*f130*/  MUFU.EX2 R46, R34 ;  /* 0x00000022002e7308 */ /* 0x0008220000000800 */
[----:B-1----:R-:W-:Y:S01]  /*f140*/  FADD.FTZ R29, R41, R68 ;  /* 0x00000044291d7221 */ /* 0x002fe20000010000 */
[----:B--2---:R-:W-:-:S06]  /*f150*/  FADD.FTZ R31, R52, R27 ;  /* 0x0000001b341f7221 */ /* 0x004fcc0000010000 */
[----:B------:R-:W1:Y:S01]  /*f160*/  MUFU.EX2 R61, R61 ;  /* 0x0000003d003d7308 */ /* 0x000e620000000800 */
[----:B----4-:R-:W-:-:S07]  /*f170*/  F2FP.BF16.F32.PACK_AB R34, R95, R92 ;  /* 0x0000005c5f22723e */ /* 0x010fce00000010ff */
[----:B------:R-:W2:Y:S01]  /*f180*/  MUFU.EX2 R67, R67 ;  /* 0x0000004300437308 */ /* 0x000ea20000000800 */
[----:B------:R4:W-:Y:S07]  /*f190*/  STSM.16.M88.4 [R22+0x27300], R32 ;  /* 0x0273002016007844 */ /* 0x0009ee0000000200 */
[----:B------:R-:W2:Y:S08]  /*f1a0*/  MUFU.EX2 R73, R73 ;  /* 0x0000004900497308 */ /* 0x000eb00000000800 */
[----:B------:R-:W2:Y:S01]  /*f1b0*/  MUFU.EX2 R71, R71 ;  /* 0x0000004700477308 */ /* 0x000ea20000000800 */
[----:B----4-:R-:W-:Y:S01]  /*f1c0*/  FADD.FTZ R32, R20, R29 ;  /* 0x0000001d14207221 */ /* 0x010fe20000010000 */
[----:B---3--:R-:W-:-:S03]  /*f1d0*/  FADD.FTZ R34, R56, R31 ;  /* 0x0000001f38227221 */ /* 0x008fc60000010000 */
[----:B0-----:R-:W-:-:S03]  /*f1e0*/  FADD.FTZ R33, R43, R32 ;  /* 0x000000202b217221 */ /* 0x001fc60000010000 */
[----:B------:R-:W-:Y:S01]  /*f1f0*/  MUFU.EX2 R77, R77 ;  /* 0x0000004d004d7308 */ /* 0x000fe20000000800 */
[----:B------:R-:W-:Y:S01]  /*f200*/  FADD.FTZ R34, R57, R34 ;  /* 0x0000002239227221 */ /* 0x000fe20000010000 */
[----:B------:R-:W-:-:S06]  /*f210*/  FADD.FTZ R32, R46, R33 ;  /* 0x000000212e207221 */ /* 0x000fcc0000010000 */
[----:B------:R-:W0:Y:S01]  /*f220*/  MUFU.EX2 R80, R79 ;  /* 0x0000004f00507308 */ /* 0x000e220000000800 */
[----:B-1----:R-:W-:Y:S01]  /*f230*/  FADD.FTZ R34, R61, R34 ;  /* 0x000000223d227221 */ /* 0x002fe20000010000 */
[----:B--2---:R-:W-:-:S06]  /*f240*/  FADD.FTZ R32, R67, R32 ;  /* 0x0000002043207221 */ /* 0x004fcc0000010000 */
[----:B------:R-:W1:Y:S01]  /*f250*/  MUFU.EX2 R40, R40 ;  /* 0x0000002800287308 */ /* 0x000e620000000800 */
[----:B------:R-:W-:-:S07]  /*f260*/  F2FP.BF16.F32.PACK_AB R25, R66, R37 ;  /* 0x000000254219723e */ /* 0x000fce00000010ff */
[----:B------:R-:W2:Y:S01]  /*f270*/  MUFU.EX2 R51, R51 ;  /* 0x0000003300337308 */ /* 0x000ea20000000800 */
[----:B------:R-:W-:Y:S01]  /*f280*/  F2FP.BF16.F32.PACK_AB R27, R70, R53 ;  /* 0x00000035461b723e */ /* 0x000fe200000010ff */
[----:B------:R-:W-:-:S06]  /*f290*/  FADD.FTZ R34, R73, R34 ;  /* 0x0000002249227221 */ /* 0x000fcc0000010000 */
[----:B------:R-:W3:Y:S01]  /*f2a0*/  MUFU.EX2 R42, R42 ;  /* 0x0000002a002a7308 */ /* 0x000ee20000000800 */
[----:B------:R-:W-:-:S07]  /*f2b0*/  FADD.FTZ R33, R71, R32 ;  /* 0x0000002047217221 */ /* 0x000fce0000010000 */
[----:B------:R-:W4:Y:S01]  /*f2c0*/  MUFU.EX2 R54, R54 ;  /* 0x0000003600367308 */ /* 0x000f220000000800 */
[----:B------:R-:W-:Y:S01]  /*f2d0*/  F2FP.BF16.F32.PACK_AB R28, R72, R69 ;  /* 0x00000045481c723e */ /* 0x000fe200000010ff */
[----:B------:R1:W-:Y:S01]  /*f2e0*/  STSM.16.M88.4 [R22+0x28b00], R24 ;  /* 0x028b001816007844 */ /* 0x0003e20000000200 */
[----:B------:R-:W-:-:S05]  /*f2f0*/  F2FP.BF16.F32.PACK_AB R30, R76, R60 ;  /* 0x0000003c4c1e723e */ /* 0x000fca00000010ff */
[----:B------:R-:W4:Y:S01]  /*f300*/  MUFU.EX2 R44, R44 ;  /* 0x0000002c002c7308 */ /* 0x000f220000000800 */
[----:B------:R-:W-:Y:S02]  /*f310*/  F2FP.BF16.F32.PACK_AB R29, R59, R58 ;  /* 0x0000003a3b1d723e */ /* 0x000fe400000010ff */
[----:B------:R-:W-:-:S05]  /*f320*/  F2FP.BF16.F32.PACK_AB R31, R63, R62 ;  /* 0x0000003e3f1f723e */ /* 0x000fca00000010ff */
[----:B------:R-:W4:Y:S01]  /*f330*/  MUFU.EX2 R50, R50 ;  /* 0x0000003200327308 */ /* 0x000f220000000800 */
[----:B0-----:R-:W-:Y:S01]  /*f340*/  FADD.FTZ R32, R80, R33 ;  /* 0x0000002150207221 */ /* 0x001fe20000010000 */
[----:B-1----:R-:W-:Y:S01]  /*f350*/  FADD.FTZ R25, R77, R34 ;  /* 0x000000224d197221 */ /* 0x002fe20000010000 */
[----:B------:R2:W-:Y:S05]  /*f360*/  STSM.16.M88.4 [R22+0x2a300], R28 ;  /* 0x02a3001c16007844 */ /* 0x0005ea0000000200 */
[----:B------:R-:W0:Y:S01]  /*f370*/  MUFU.EX2 R45, R45 ;  /* 0x0000002d002d7308 */ /* 0x000e220000000800 */
[----:B------:R-:W-:-:S07]  /*f380*/  FADD.FTZ R27, R40, R25 ;  /* 0x00000019281b7221 */ /* 0x000fce0000010000 */
[----:B------:R-:W1:Y:S01]  /*f390*/  MUFU.EX2 R35, R96 ;  /* 0x0000006000237308 */ /* 0x000e620000000800 */
[----:B--2---:R-:W-:-:S07]  /*f3a0*/  FADD.FTZ R31, R51, R32 ;  /* 0x00000020331f7221 */ /* 0x004fce0000010000 */
[----:B------:R-:W2:Y:S01]  /*f3b0*/  MUFU.EX2 R47, R47 ;  /* 0x0000002f002f7308 */ /* 0x000ea20000000800 */
[----:B------:R-:W-:Y:S01]  /*f3c0*/  F2FP.BF16.F32.PACK_AB R25, R41, R0 ;  /* 0x000000002919723e */ /* 0x000fe200000010ff */
[----:B---3--:R-:W-:Y:S01]  /*f3d0*/  FADD.FTZ R33, R42, R27 ;  /* 0x0000001b2a217221 */ /* 0x008fe20000010000 */
[----:B----4-:R-:W-:-:S05]  /*f3e0*/  FADD.FTZ R41, R54, R31 ;  /* 0x0000001f36297221 */ /* 0x010fca0000010000 */
[----:B------:R-:W3:Y:S01]  /*f3f0*/  MUFU.EX2 R102, R102 ;  /* 0x0000006600667308 */ /* 0x000ee20000000800 */
[----:B------:R-:W-:Y:S01]  /*f400*/  F2FP.BF16.F32.PACK_AB R27, R43, R20 ;  /* 0x000000142b1b723e */ /* 0x000fe200000010ff */
[----:B------:R-:W-:-:S06]  /*f410*/  FADD.FTZ R0, R44, R33 ;  /* 0x000000212c007221 */ /* 0x000fcc0000010000 */
[----:B------:R-:W4:Y:S01]  /*f420*/  MUFU.EX2 R38, R38 ;  /* 0x0000002600267308 */ /* 0x000f220000000800 */
[----:B------:R-:W-:-:S07]  /*f430*/  FADD.FTZ R20, R50, R41 ;  /* 0x0000002932147221 */ /* 0x000fce0000010000 */
[----:B------:R-:W-:Y:S08]  /*f440*/  MUFU.EX2 R21, R21 ;  /* 0x0000001500157308 */ /* 0x000ff00000000800 */
[----:B------:R-:W-:Y:S08]  /*f450*/  MUFU.EX2 R36, R36 ;  /* 0x0000002400247308 */ /* 0x000ff00000000800 */
[----:B------:R-:W4:Y:S08]  /*f460*/  MUFU.EX2 R37, R98 ;  /* 0x0000006200257308 */ /* 0x000f300000000800 */
[----:B------:R-:W-:Y:S08]  /*f470*/  MUFU.EX2 R104, R104 ;  /* 0x0000006800687308 */ /* 0x000ff00000000800 */
[----:B------:R-:W4:Y:S01]  /*f480*/  MUFU.EX2 R39, R100 ;  /* 0x0000006400277308 */ /* 0x000f220000000800 */
[----:B0-----:R-:W-:Y:S01]  /*f490*/  FADD.FTZ R0, R45, R0 ;  /* 0x000000002d007221 */ /* 0x001fe20000010000 */
[----:B-1----:R-:W-:Y:S01]  /*f4a0*/  FADD.FTZ R33, R35, R20 ;  /* 0x0000001423217221 */ /* 0x002fe20000010000 */
[----:B------:R-:W-:-:S02]  /*f4b0*/  F2FP.BF16.F32.PACK_AB R24, R49, R48 ;  /* 0x000000303118723e */ /* 0x000fc400000010ff */
[----:B------:R-:W-:Y:S01]  /*f4c0*/  F2FP.BF16.F32.PACK_AB R26, R56, R52 ;  /* 0x00000034381a723e */ /* 0x000fe200000010ff */
[----:B--2---:R-:W-:Y:S01]  /*f4d0*/  FADD.FTZ R41, R47, R0 ;  /* 0x000000002f297221 */ /* 0x004fe20000010000 */
[----:B---3--:R-:W-:Y:S01]  /*f4e0*/  FADD.FTZ R0, R102, R33 ;  /* 0x0000002166007221 */ /* 0x008fe20000010000 */
[----:B------:R-:W-:Y:S02]  /*f4f0*/  F2FP.BF16.F32.PACK_AB R28, R61, R57 ;  /* 0x000000393d1c723e */ /* 0x000fe400000010ff */
[----:B------:R-:W-:Y:S01]  /*f500*/  F2FP.BF16.F32.PACK_AB R30, R77, R73 ;  /* 0x000000494d1e723e */ /* 0x000fe200000010ff */
[----:B------:R0:W-:Y:S01]  /*f510*/  STSM.16.M88.4 [R22+0x2bb00], R24 ;  /* 0x02bb001816007844 */ /* 0x0001e20000000200 */
[----:B------:R-:W-:Y:S01]  /*f520*/  F2FP.BF16.F32.PACK_AB R29, R67, R46 ;  /* 0x0000002e431d723e */ /* 0x000fe200000010ff */
[----:B----4-:R-:W-:Y:S01]  /*f530*/  FADD.FTZ R20, R38, R41 ;  /* 0x0000002926147221 */ /* 0x010fe20000010000 */
[----:B------:R-:W-:Y:S01]  /*f540*/  F2FP.BF16.F32.PACK_AB R31, R80, R71 ;  /* 0x00000047501f723e */ /* 0x000fe200000010ff */
[----:B------:R-:W-:Y:S01]  /*f550*/  FADD.FTZ R41, R37, R0 ;  /* 0x0000000025297221 */ /* 0x000fe20000010000 */
[----:B------:R-:W-:-:S02]  /*f560*/  F2FP.BF16.F32.PACK_AB R32, R42, R40 ;  /* 0x000000282a20723e */ /* 0x000fc400000010ff */
[----:B------:R-:W-:Y:S02]  /*f570*/  F2FP.BF16.F32.PACK_AB R34, R45, R44 ;  /* 0x0000002c2d22723e */ /* 0x000fe400000010ff */
[----:B------:R-:W-:Y:S02]  /*f580*/  F2FP.BF16.F32.PACK_AB R33, R54, R51 ;  /* 0x000000333621723e */ /* 0x000fe400000010ff */
[----:B------:R-:W-:Y:S01]  /*f590*/  F2FP.BF16.F32.PACK_AB R35, R35, R50 ;  /* 0x000000322323723e */ /* 0x000fe200000010ff */
[----:B------:R-:W-:Y:S01]  /*f5a0*/  STSM.16.M88.4 [R22+0x2d300], R28 ;  /* 0x02d3001c16007844 */ /* 0x000fe20000000200 */
[----:B0-----:R-:W-:Y:S02]  /*f5b0*/  F2FP.BF16.F32.PACK_AB R24, R38, R47 ;  /* 0x0000002f2618723e */ /* 0x001fe400000010ff */
[----:B------:R-:W-:Y:S02]  /*f5c0*/  F2FP.BF16.F32.PACK_AB R25, R37, R102 ;  /* 0x000000662519723e */ /* 0x000fe400000010ff */
[----:B------:R-:W-:-:S02]  /*f5d0*/  F2FP.BF16.F32.PACK_AB R26, R36, R21 ;  /* 0x00000015241a723e */ /* 0x000fc400000010ff */
[----:B------:R-:W-:Y:S01]  /*f5e0*/  F2FP.BF16.F32.PACK_AB R27, R39, R104 ;  /* 0x00000068271b723e */ /* 0x000fe200000010ff */
[----:B------:R-:W-:Y:S01]  /*f5f0*/  FADD.FTZ R21, R21, R20 ;  /* 0x0000001415157221 */ /* 0x000fe20000010000 */
[----:B------:R0:W-:Y:S01]  /*f600*/  STSM.16.M88.4 [R22+0x2eb00], R32 ;  /* 0x02eb002016007844 */ /* 0x0001e20000000200 */
[----:B------:R-:W-:-:S03]  /*f610*/  FADD.FTZ R104, R104, R41 ;  /* 0x0000002968687221 */ /* 0x000fc60000010000 */
[----:B------:R1:W-:Y:S01]  /*f620*/  STSM.16.M88.4 [R22+0x30300], R24 ;  /* 0x0303001816007844 */ /* 0x0003e20000000200 */
[----:B------:R-:W-:Y:S01]  /*f630*/  FADD.FTZ R20, R36, R21 ;  /* 0x0000001524147221 */ /* 0x000fe20000010000 */
[----:B------:R-:W-:Y:S01]  /*f640*/  FADD.FTZ R0, R39, R104 ;  /* 0x0000006827007221 */ /* 0x000fe20000010000 */
[----:B------:R2:W-:Y:S06]  /*f650*/  MEMBAR.ALL.CTA ;  /* 0x0000000000007992 */ /* 0x0005ec0000008000 */
[----:B--2---:R-:W2:Y:S04]  /*f660*/  FENCE.VIEW.ASYNC.S ;  /* 0x00000000000073c6 */ /* 0x004ea80000000000 */
[----:B------:R3:W-:Y:S04]  /*f670*/  STL [R1+0x20], R20 ;  /* 0x0000201401007387 */ /* 0x0007e80000100800 */
[----:B------:R3:W-:Y:S01]  /*f680*/  STL [R1+0x28], R0 ;  /* 0x0000280001007387 */ /* 0x0007e20000100800 */
[----:B------:R-:W-:Y:S01]  /*f690*/  ISETP.GE.AND P2, PT, R108, 0x91, PT ;  /* 0x000000916c00780c */ /* 0x000fe20003f46270 */
[----:B------:R-:W-:-:S04]  /*f6a0*/  IMAD.MOV.U32 R71, RZ, RZ, RZ ;  /* 0x000000ffff477224 */ /* 0x000fc800078e00ff */
[--C-:B------:R-:W-:Y:S02]  /*f6b0*/  IMAD.MOV.U32 R70, RZ, RZ, R71.reuse ;  /* 0x000000ffff467224 */ /* 0x100fe400078e0047 */
[--C-:B------:R-:W-:Y:S02]  /*f6c0*/  IMAD.MOV.U32 R69, RZ, RZ, R71.reuse ;  /* 0x000000ffff457224 */ /* 0x100fe400078e0047 */
[--C-:B------:R-:W-:Y:S02]  /*f6d0*/  IMAD.MOV.U32 R68, RZ, RZ, R71.reuse ;  /* 0x000000ffff447224 */ /* 0x100fe400078e0047 */
[--C-:B------:R-:W-:Y:S02]  /*f6e0*/  IMAD.MOV.U32 R67, RZ, RZ, R71.reuse ;  /* 0x000000ffff437224 */ /* 0x100fe400078e0047 */
[--C-:B------:R-:W-:Y:S02]  /*f6f0*/  IMAD.MOV.U32 R66, RZ, RZ, R71.reuse ;  /* 0x000000ffff427224 */ /* 0x100fe400078e0047 */
[----:B------:R-:W-:-:S02]  /*f700*/  IMAD.MOV.U32 R65, RZ, RZ, R71 ;  /* 0x000000ffff417224 */ /* 0x000fc400078e0047 */
        /* <DEDUP_REMOVED lines=29> */
[----:B0-----:R-:W-:-:S02]  /*f8e0*/  IMAD.MOV.U32 R35, RZ, RZ, R71 ;  /* 0x000000ffff237224 */ /* 0x001fc400078e0047 */
[--C-:B------:R-:W-:Y:S02]  /*f8f0*/  IMAD.MOV.U32 R34, RZ, RZ, R71.reuse ;  /* 0x000000ffff227224 */ /* 0x100fe400078e0047 */
[--C-:B------:R-:W-:Y:S02]  /*f900*/  IMAD.MOV.U32 R33, RZ, RZ, R71.reuse ;  /* 0x000000ffff217224 */ /* 0x100fe400078e0047 */
[--C-:B------:R-:W-:Y:S02]  /*f910*/  IMAD.MOV.U32 R32, RZ, RZ, R71.reuse ;  /* 0x000000ffff207224 */ /* 0x100fe400078e0047 */
[--C-:B------:R-:W-:Y:S02]  /*f920*/  IMAD.MOV.U32 R31, RZ, RZ, R71.reuse ;  /* 0x000000ffff1f7224 */ /* 0x100fe400078e0047 */
[--C-:B------:R-:W-:Y:S02]  /*f930*/  IMAD.MOV.U32 R30, RZ, RZ, R71.reuse ;  /* 0x000000ffff1e7224 */ /* 0x100fe400078e0047 */
[----:B------:R-:W-:-:S02]  /*f940*/  IMAD.MOV.U32 R29, RZ, RZ, R71 ;  /* 0x000000ffff1d7224 */ /* 0x000fc400078e0047 */
[--C-:B------:R-:W-:Y:S02]  /*f950*/  IMAD.MOV.U32 R28, RZ, RZ, R71.reuse ;  /* 0x000000ffff1c7224 */ /* 0x100fe400078e0047 */
[--C-:B-1----:R-:W-:Y:S02]  /*f960*/  IMAD.MOV.U32 R27, RZ, RZ, R71.reuse ;  /* 0x000000ffff1b7224 */ /* 0x102fe400078e0047 */
[--C-:B------:R-:W-:Y:S02]  /*f970*/  IMAD.MOV.U32 R26, RZ, RZ, R71.reuse ;  /* 0x000000ffff1a7224 */ /* 0x100fe400078e0047 */
[--C-:B------:R-:W-:Y:S02]  /*f980*/  IMAD.MOV.U32 R25, RZ, RZ, R71.reuse ;  /* 0x000000ffff197224 */ /* 0x100fe400078e0047 */
[----:B------:R-:W-:Y:S01]  /*f990*/  IMAD.MOV.U32 R24, RZ, RZ, R71 ;  /* 0x000000ffff187224 */ /* 0x000fe200078e0047 */
[----:B--2---:R-:W-:Y:S01]  /*f9a0*/  NOP ;  /* 0x0000000000007918 */ /* 0x004fe20000000000 */
[----:B---3--:R-:W-:Y:S05]  /*f9b0*/  @!P2 BRA `(.L_x_420) ;  /* 0x00000054000ca947 */ /* 0x008fea0003800000 */
[----:B------:R-:W-:Y:S01]  /*f9c0*/  VIADD R0, R112, 0xfffffffe ;  /* 0xfffffffe70007836 */ /* 0x000fe20000000000 */
[----:B------:R-:W-:Y:S01]  /*f9d0*/  STL [R1+0x1c], R74 ;  /* 0x00001c4a01007387 */ /* 0x000fe20000100800 */
[----:B------:R-:W-:-:S03]  /*f9e0*/  IMAD.MOV.U32 R152, RZ, RZ, R14 ;  /* 0x000000ffff987224 */ /* 0x000fc600078e000e */
[----:B------:R0:W-:Y:S04]  /*f9f0*/  STL [R1+0x24], R0 ;  /* 0x0000240001007387 */ /* 0x0001e80000100800 */
[----:B------:R1:W5:Y:S01]  /*fa00*/  LDL.LU R153, [R1+0x44] ;  /* 0x0000440001997983 */ /* 0x0003620000300800 */
[----:B------:R-:W-:Y:S02]  /*fa10*/  CS2R R70, SRZ ;  /* 0x0000000000467805 */ /* 0x000fe4000001ff00 */
[----:B------:R-:W-:Y:S02]  /*fa20*/  CS2R R68, SRZ ;  /* 0x0000000000447805 */ /* 0x000fe4000001ff00 */
[----:B------:R-:W-:Y:S02]  /*fa30*/  CS2R R66, SRZ ;  /* 0x0000000000427805 */ /* 0x000fe4000001ff00 */
[----:B------:R-:W-:-:S02]  /*fa40*/  CS2R R64, SRZ ;  /* 0x0000000000407805 */ /* 0x000fc4000001ff00 */
[----:B------:R-:W-:Y:S01]  /*fa50*/  CS2R R62, SRZ ;  /* 0x00000000003e7805 */ /* 0x000fe2000001ff00 */
[----:B0-----:R-:W-:Y:S01]  /*fa60*/  IMAD.MOV.U32 R0, RZ, RZ, R146 ;  /* 0x000000ffff007224 */ /* 0x001fe200078e0092 */
        /* <DEDUP_REMOVED lines=18> */
[----:B-1----:R-:W-:-:S07]  /*fb90*/  CS2R R24, SRZ ;  /* 0x0000000000187805 */ /* 0x002fce000001ff00 */
.L_x_430:
[----:B------:R-:W2:Y:S01]  /*fba0*/  LDL R15, [R1+0x50] ;  /* 0x00005000010f7983 */ /* 0x000ea20000100800 */
[----:B------:R-:W-:Y:S01]  /*fbb0*/  VIADD R146, R0, 0x1 ;  /* 0x0000000100927836 */ /* 0x000fe20000000000 */
[----:B------:R-:W-:Y:S05]  /*fbc0*/  YIELD ;  /* 0x0000000000007946 */ /* 0x000fea0003800000 */
[----:B------:R-:W-:-:S04]  /*fbd0*/  ISETP.NE.AND P3, PT, R146, 0x2, PT ;  /* 0x000000029200780c */ /* 0x000fc80003f65270 */
[----:B------:R-:W-:Y:S02]  /*fbe0*/  SEL R14, RZ, 0x1, P3 ;  /* 0x00000001ff0e7807 */ /* 0x000fe40001800000 */
[----:B------:R-:W-:Y:S02]  /*fbf0*/  SEL R146, R146, RZ, P3 ;  /* 0x000000ff92927207 */ /* 0x000fe40001800000 */
[----:B--2---:R-:W-:Y:S02]  /*fc00*/  ISETP.NE.AND P2, PT, R15, RZ, PT ;  /* 0x000000ff0f00720c */ /* 0x004fe40003f45270 */
[----:B-----5:R-:W-:-:S05]  /*fc10*/  LOP3.LUT R15, R153, R14, RZ, 0x3c, !PT ;  /* 0x0000000e990f7212 */ /* 0x020fca00078e3cff */
[----:B------:R0:W-:Y:S06]  /*fc20*/  STL [R1+0x44], R15 ;  /* 0x0000440f01007387 */ /* 0x0001ec0000100800 */
[----:B------:R-:W-:Y:S05]  /*fc30*/  @P2 BRA `(.L_x_421) ;  /* 0x0000000000302947 */ /* 0x000fea0003800000 */
[----:B------:R-:W-:Y:S05]  /*fc40*/  @!P0 BRA `(.L_x_422) ;  /* 0x0000000000048947 */ /* 0x000fea0003800000 */
[----:B------:R-:W-:Y:S01]  /*fc50*/  BPT.TRAP 0x1 ;  /* 0x000000040000795c */ /* 0x000fe20000300000 */
.L_x_422:
[----:B------:R-:W-:Y:S01]  /*fc60*/  IMAD R14, R146, 0x8, R18 ;  /* 0x00000008920e7824 */ /* 0x000fe200078e0212 */
[----:B0-----:R-:W-:-:S04]  /*fc70*/  SHF.L.U32 R15, R15, 0x1f, RZ ;  /* 0x0000001f0f0f7819 */ /* 0x001fc800000006ff */
[----:B------:R0:W1:Y:S01]  /*fc80*/  SYNCS.PHASECHK.TRANS64.TRYWAIT P3, [R14+URZ+0x31c30], R15 ;  /* 0x031c300f0e0075a7 */ /* 0x000062000806017f */
[----:B------:R-:W-:Y:S05]  /*fc90*/  @!P0 BRA `(.L_x_423) ;  /* 0x0000000000048947 */ /* 0x000fea0003800000 */
[----:B------:R-:W-:Y:S01]  /*fca0*/  BPT.TRAP 0x1 ;  /* 0x000000040000795c */ /* 0x000fe20000300000 */
.L_x_423:
[----:B------:R-:W-:Y:S04]  /*fcb0*/  BSSY B0, `(.L_x_421) ;  /* 0x0000004000007945 */ /* 0x000fe80003800000 */
[----:B-1----:R-:W-:Y:S05]  /*fcc0*/  @P3 BRA `(.L_x_424) ;  /* 0x0000000000083947 */ /* 0x002fea0003800000 */
[----:B------:R-:W1:Y:S02]  /*fcd0*/  SYNCS.PHASECHK.TRANS64.TRYWAIT P3, [R14+URZ+0x31c30], R15 ;  /* 0x031c300f0e0075a7 */ /* 0x000e64000806017f */
[----:B-1----:R-:W-:Y:S05]  /*fce0*/  @!P3 BRA `(.L_x_425) ;  /* 0x000000d000b8b947 */ /* 0x002fea0003800000 */
.L_x_424:
[----:B------:R-:W-:Y:S05]  /*fcf0*/  BSYNC B0 ;  /* 0x0000000000007941 */ /* 0x000fea0003800000 */
.L_x_421:
[----:B01----:R-:W2:Y:S01]  /*fd00*/  LDL R14, [R1+0x54] ;  /* 0x00005400010e7983 */ /* 0x003ea20000100800 */
[----:B------:R-:W-:Y:S01]  /*fd10*/  IMAD.MOV.U32 R21, RZ, RZ, -0x7fffffe0 ;  /* 0x80000020ff157424 */ /* 0x000fe200078e00ff */
[----:B------:R-:W-:Y:S05]  /*fd20*/  WARPSYNC.ALL ;  /* 0x0000000000007948 */ /* 0x000fea0003800000 */
[----:B------:R-:W0:Y:S01]  /*fd30*/  S2R R20, SR_TID.X ;  /* 0x0000000000147919 */ /* 0x000e220000002100 */
[----:B------:R-:W-:Y:S01]  /*fd40*/  R2UR UR59, R21 ;  /* 0x00000000153b72ca */ /* 0x000fe200000e0000 */
[----:B------:R-:W-:Y:S01]  /*fd50*/  IMAD.MOV.U32 R149, RZ, RZ, -0x7fffffe0 ;  /* 0x80000020ff957424 */ /* 0x000fe200078e00ff */
[----:B------:R-:W-:Y:S01]  /*fd60*/  R2UR UR56, R2 ;  /* 0x00000000023872ca */ /* 0x000fe200000e0000 */
[----:B------:R-:W-:Y:S01]  /*fd70*/  IMAD.MOV.U32 R73, RZ, RZ, -0x7fffffe0 ;  /* 0x80000020ff497424 */ /* 0x000fe200078e00ff */
[----:B------:R-:W-:Y:S01]  /*fd80*/  R2UR UR57, R3 ;  /* 0x00000000033972ca */ /* 0x000fe200000e0000 */
[----:B------:R-:W-:Y:S01]  /*fd90*/  IMAD.MOV.U32 R15, RZ, RZ, -0x7fffffe0 ;  /* 0x80000020ff0f7424 */ /* 0x000fe200078e00ff */
[----:B------:R-:W-:Y:S01]  /*fda0*/  R2UR UR19, R21 ;  /* 0x00000000151372ca */ /* 0x000fe200000e0000 */
[----:B------:R-:W-:Y:S01]  /*fdb0*/  STL [R1+0xb8], R22 ;  /* 0x0000b81601007387 */ /* 0x000fe20000100800 */
[C---:B------:R-:W-:Y:S01]  /*fdc0*/  R2UR UR7, R73.reuse ;  /* 0x00000000490772ca */ /* 0x040fe200000e0000 */
[----:B------:R-:W-:Y:S01]  /*fdd0*/  IMAD.MOV.U32 R151, RZ, RZ, -0x7fffffe0 ;  /* 0x80000020ff977424 */ /* 0x000fe200078e00ff */
[----:B------:R-:W-:Y:S01]  /*fde0*/  R2UR UR11, R73 ;  /* 0x00000000490b72ca */ /* 0x000fe200000e0000 */
[----:B------:R-:W-:Y:S01]  /*fdf0*/  STL [R1+0xb4], R19 ;  /* 0x0000b41301007387 */ /* 0x000fe20000100800 */
[----:B------:R-:W-:-:S02]  /*fe00*/  R2UR UR9, R15 ;  /* 0x000000000f0972ca */ /* 0x000fc400000e0000 */
[----:B------:R-:W-:Y:S01]  /*fe10*/  MOV R80, UR59 ;  /* 0x0000003b00507c02 */ /* 0x000fe20008000f00 */
[----:B------:R1:W-:Y:S01]  /*fe20*/  STL [R1+0xb0], R18 ;  /* 0x0000b01201007387 */ /* 0x0003e20000100800 */
[----:B------:R-:W-:Y:S02]  /*fe30*/  R2UR UR59, R149 ;  /* 0x00000000953b72ca */ /* 0x000fe400000e0000 */
[C---:B------:R-:W-:Y:S01]  /*fe40*/  R2UR UR5, R15.reuse ;  /* 0x000000000f0572ca */ /* 0x040fe200000e0000 */
[----:B------:R3:W-:Y:S01]  /*fe50*/  STL [R1+0xac], R17 ;  /* 0x0000ac1101007387 */ /* 0x0007e20000100800 */
[C---:B------:R-:W-:Y:S02]  /*fe60*/  R2UR UR15, R15.reuse ;  /* 0x000000000f0f72ca */ /* 0x040fe400000e0000 */
[C---:B------:R-:W-:Y:S01]  /*fe70*/  R2UR UR23, R15.reuse ;  /* 0x000000000f1772ca */ /* 0x040fe200000e0000 */
[----:B------:R-:W-:Y:S01]  /*fe80*/  STL [R1+0xa8], R16 ;  /* 0x0000a81001007387 */ /* 0x000fe20000100800 */
[----:B------:R-:W-:-:S02]  /*fe90*/  R2UR UR35, R15 ;  /* 0x000000000f2372ca */ /* 0x000fc400000e0000 */
[----:B------:R-:W-:Y:S01]  /*fea0*/  MOV R77, UR9 ;  /* 0x00000009004d7c02 */ /* 0x000fe20008000f00 */
[----:B------:R4:W-:Y:S01]  /*feb0*/  STL [R1+0xa4], R0 ;  /* 0x0000a40001007387 */ /* 0x0009e20000100800 */
[----:B------:R-:W-:Y:S02]  /*fec0*/  R2UR UR9, R3 ;  /* 0x00000000030972ca */ /* 0x000fe400000e0000 */
[C---:B------:R-:W-:Y:S02]  /*fed0*/  R2UR UR47, R15.reuse ;  /* 0x000000000f2f72ca */ /* 0x040fe400000e0000 */
[----:B0-----:R-:W-:Y:S02]  /*fee0*/  SHF.R.U32.HI R20, RZ, 0x7, R20 ;  /* 0x00000007ff147819 */ /* 0x001fe40000011614 */
[----:B------:R-:W-:Y:S02]  /*fef0*/  R2UR UR55, R15 ;  /* 0x000000000f3772ca */ /* 0x000fe400000e0000 */
[C---:B------:R-:W-:Y:S01]  /*ff00*/  R2UR UR31, R21.reuse ;  /* 0x00000000151f72ca */ /* 0x040fe200000e0000 */
[----:B------:R-:W-:Y:S01]  /*ff10*/  VIADD R74, R20, 0x8 ;  /* 0x00000008144a7836 */ /* 0x000fe20000000000 */
[----:B------:R-:W-:-:S02]  /*ff20*/  R2UR UR39, R21 ;  /* 0x00000000152772ca */ /* 0x000fc400000e0000 */
[C---:B------:R-:W-:Y:S02]  /*ff30*/  R2UR UR41, R21.reuse ;  /* 0x00000000152972ca */ /* 0x040fe400000e0000 */
[----:B------:R0:W-:Y:S01]  /*ff40*/  BAR.SYNC.DEFER_BLOCKING R74, 0x100 ;  /* 0x0004004a0000751d */ /* 0x0001e20000010000 */
[----:B------:R-:W-:Y:S02]  /*ff50*/  R2UR UR45, R21 ;  /* 0x00000000152d72ca */ /* 0x000fe400000e0000 */
[----:B------:R-:W-:Y:S02]  /*ff60*/  R2UR UR12, R2 ;  /* 0x00000000020c72ca */ /* 0x000fe400000e0000 */
[----:B------:R-:W-:Y:S02]  /*ff70*/  R2UR UR13, R3 ;  /* 0x00000000030d72ca */ /* 0x000fe400000e0000 */
[----:B------:R-:W-:Y:S02]  /*ff80*/  R2UR UR27, R73 ;  /* 0x00000000491b72ca */ /* 0x000fe400000e0000 */
[----:B0-----:R-:W-:Y:S01]  /*ff90*/  MOV R74, UR7 ;  /* 0x00000007004a7c02 */ /* 0x001fe20008000f00 */
[----:B------:R-:W-:Y:S01]  /*ffa0*/  UMOV UR7, UR11 ;  /* 0x0000000b00077c82 */ /* 0x000fe20008000000 */
[----:B------:R-:W-:-:S02]  /*ffb0*/  R2UR UR11, R21 ;  /* 0x00000000150b72ca */ /* 0x000fc400000e0000 */
[C---:B------:R-:W-:Y:S02]  /*ffc0*/  R2UR UR43, R73.reuse ;  /* 0x00000000492b72ca */ /* 0x040fe400000e0000 */
[C---:B------:R-:W-:Y:S02]  /*ffd0*/  R2UR UR51, R73.reuse ;  /* 0x00000000493372ca */ /* 0x040fe400000e0000 */
[C---:B------:R-:W-:Y:S02]  /*ffe0*/  R2UR UR29, R73.reuse ;  /* 0x00000000491d72ca */ /* 0x040fe400000e0000 */
[C---:B------:R-:W-:Y:S02]  /*fff0*/  R2UR UR49, R73.reuse ;  /* 0x00000000493172ca */ /* 0x040fe400000e0000 */
[----:B------:R-:W-:Y:S01]  /*10000*/  R2UR UR37, R73 ;  /* 0x00000000492572ca */ /* 0x000fe200000e0000 */
[----:B------:R-:W-:Y:S01]  /*10010*/  IMAD.MOV.U32 R73, RZ, RZ, -0x7fffffe0 ;  /* 0x80000020ff497424 */ /* 0x000fe200078e00ff */
[----:B-1----:R-:W-:Y:S01]  /*10020*/  MOV R18, UR61 ;  /* 0x0000003d00127c02 */ /* 0x002fe20008000f00 */
[----:B------:R-:W-:Y:S01]  /*10030*/  WARPGROUP.ARRIVE ;  /* 0x00000000000079c5 */ /* 0x000fe20000000000 */
[----:B------:R-:W-:Y:S01]  /*10040*/  MOV R78, UR11 ;  /* 0x0000000b004e7c02 */ /* 0x000fe20008000f00 */
[----:B------:R-:W-:Y:S01]  /*10050*/  UMOV UR11, UR5 ;  /* 0x00000005000b7c82 */ /* 0x000fe20008000000 */
[----:B------:R-:W-:Y:S01]  /*10060*/  R2UR UR5, R21 ;  /* 0x00000000150572ca */ /* 0x000fe200000e0000 */
[----:B------:R-:W-:Y:S01]  /*10070*/  IMAD.MOV.U32 R21, RZ, RZ, -0x7fffffe0 ;  /* 0x80000020ff157424 */ /* 0x000fe200078e00ff */
[----:B------:R-:W-:Y:S01]  /*10080*/  R2UR UR33, R73 ;  /* 0x00000000492172ca */ /* 0x000fe200000e0000 */
[----:B------:R-:W-:Y:S01]  /*10090*/  IMAD.MOV.U32 R73, RZ, RZ, -0x7fffffe0 ;  /* 0x80000020ff497424 */ /* 0x000fe200078e00ff */
[----:B---3--:R-:W-:-:S02]  /*100a0*/  MOV R17, UR60 ;  /* 0x0000003c00117c02 */ /* 0x008fc40008000f00 */
[----:B------:R-:W-:Y:S01]  /*100b0*/  R2UR UR25, R21 ;  /* 0x00000000151972ca */ /* 0x000fe200000e0000 */
[----:B------:R-:W-:Y:S01]  /*100c0*/  IMAD.MOV.U32 R21, RZ, RZ, -0x7fffffe0 ;  /* 0x80000020ff157424 */ /* 0x000fe200078e00ff */
[----:B------:R-:W-:Y:S01]  /*100d0*/  R2UR UR61, R73 ;  /* 0x00000000493d72ca */ /* 0x000fe200000e0000 */
[----:B------:R-:W-:Y:S01]  /*100e0*/  IMAD.MOV.U32 R73, RZ, RZ, -0x7fffffe0 ;  /* 0x80000020ff497424 */ /* 0x000fe200078e00ff */
[----:B------:R-:W-:Y:S02]  /*100f0*/  R2UR UR16, R2 ;  /* 0x00000000021072ca */ /* 0x000fe400000e0000 */
[C---:B------:R-:W-:Y:S01]  /*10100*/  R2UR UR17, R3.reuse ;  /* 0x00000000031172ca */ /* 0x040fe200000e0000 */
[----:B------:R-:W-:Y:S01]  /*10110*/  IMAD.U32 R15, RZ, RZ, UR5 ;  /* 0x00000005ff0f7e24 */ /* 0x000fe2000f8e00ff */
[----:B------:R-:W-:Y:S02]  /*10120*/  R2UR UR5, R3 ;  /* 0x00000000030572ca */ /* 0x000fe400000e0000 */
[----:B------:R-:W-:-:S02]  /*10130*/  R2UR UR20, R8 ;  /* 0x00000000081472ca */ /* 0x000fc400000e0000 */
[C---:B------:R-:W-:Y:S02]  /*10140*/  R2UR UR21, R9.reuse ;  /* 0x00000000091572ca */ /* 0x040fe400000e0000 */
[----:B------:R-:W-:Y:S02]  /*10150*/  R2UR UR52, R8 ;  /* 0x00000000083472ca */ /* 0x000fe400000e0000 */
[----:B------:R-:W-:Y:S01]  /*10160*/  R2UR UR53, R9 ;  /* 0x00000000093572ca */ /* 0x000fe200000e0000 */
[----:B--2---:R-:W-:-:S04]  /*10170*/  IMAD R148, R146, 0x6c0, R14 ;  /* 0x000006c092947824 */ /* 0x004fc800078e020e */
[C---:B------:R-:W-:Y:S02]  /*10180*/  VIADD R20, R148.reuse, 0xc0 ;  /* 0x000000c094147836 */ /* 0x040fe40000000000 */
[C---:B------:R-:W-:Y:S02]  /*10190*/  VIADD R72, R148.reuse, 0x80 ;  /* 0x0000008094487836 */ /* 0x040fe40000000000 */
[----:B------:R-:W-:Y:S01]  /*101a0*/  VIADD R14, R148, 0x40 ;  /* 0x00000040940e7836 */ /* 0x000fe20000000000 */
[----:B------:R-:W-:Y:S01]  /*101b0*/  R2UR UR58, R20 ;  /* 0x00000000143a72ca */ /* 0x000fe200000e0000 */
[----:B------:R-:W-:Y:S01]  /*101c0*/  VIADD R20, R148, 0x180 ;  /* 0x0000018094147836 */ /* 0x000fe20000000000 */
[----:B------:R-:W-:Y:S01]  /*101d0*/  R2UR UR10, R72 ;  /* 0x00000000480a72ca */ /* 0x000fe200000e0000 */
[----:B------:R-:W-:Y:S01]  /*101e0*/  VIADD R72, R148, 0x140 ;  /* 0x0000014094487836 */ /* 0x000fe20000000000 */
[----:B------:R-:W-:Y:S01]  /*101f0*/  R2UR UR4, R14 ;  /* 0x000000000e0472ca */ /* 0x000fe200000e0000 */
[----:B------:R-:W-:-:S02]  /*10200*/  VIADD R14, R148, 0x100 ;  /* 0x00000100940e7836 */ /* 0x000fc40000000000 */
[----:B------:R-:W-:Y:S01]  /*10210*/  VIADD R150, R148, 0x382 ;  /* 0x0000038294967836 */ /* 0x000fe20000000000 */
[----:B------:R-:W-:Y:S01]  /*10220*/  R2UR UR6, R72 ;  /* 0x00000000480672ca */ /* 0x000fe200000e0000 */
[----:B------:R-:W-:Y:S01]  /*10230*/  VIADD R72, R148, 0x42 ;  /* 0x0000004294487836 */ /* 0x000fe20000000000 */
[----:B------:R-:W-:Y:S01]  /*10240*/  R2UR UR8, R14 ;  /* 0x000000000e0872ca */ /* 0x000fe200000e0000 */
[C---:B------:R-:W-:Y:S02]  /*10250*/  VIADD R14, R148.reuse, 0x1c0 ;  /* 0x000001c0940e7836 */ /* 0x040fe40000000000 */
[----:B------:R-:W-:Y:S02]  /*10260*/  MOV R81, UR58 ;  /* 0x0000003a00517c02 */ /* 0x000fe40008000f00 */
[----:B------:R-:W-:Y:S02]  /*10270*/  R2UR UR58, R148 ;  /* 0x00000000943a72ca */ /* 0x000fe400000e0000 */
[----:B------:R-:W-:Y:S01]  /*10280*/  R2UR UR14, R14 ;  /* 0x000000000e0e72ca */ /* 0x000fe200000e0000 */
[----:B------:R-:W-:Y:S01]  /*10290*/  VIADD R14, R148, 0x2 ;  /* 0x00000002940e7836 */ /* 0x000fe20000000000 */
[----:B------:R-:W-:Y:S01]  /*102a0*/  R2UR UR26, R72 ;  /* 0x00000000481a72ca */ /* 0x000fe200000e0000 */
[----:B------:R-:W-:Y:S01]  /*102b0*/  VIADD R72, R148, 0x142 ;  /* 0x0000014294487836 */ /* 0x000fe20000000000 */
[----:B------:R-:W-:Y:S01]  /*102c0*/  MOV R75, UR6 ;  /* 0x00000006004b7c02 */ /* 0x000fe20008000f00 */
[----:B------:R-:W-:Y:S01]  /*102d0*/  UMOV UR6, UR10 ;  /* 0x0000000a00067c82 */ /* 0x000fe20008000000 */
[----:B------:R-:W-:Y:S01]  /*102e0*/  R2UR UR10, R20 ;  /* 0x00000000140a72ca */ /* 0x000fe200000e0000 */
[----:B------:R-:W-:Y:S01]  /*102f0*/  VIADD R20, R148, 0x200 ;  /* 0x0000020094147836 */ /* 0x000fe20000000000 */
[----:B------:R-:W-:-:S02]  /*10300*/  MOV R76, UR8 ;  /* 0x00000008004c7c02 */ /* 0x000fc40008000f00 */
[----:B------:R-:W-:Y:S01]  /*10310*/  R2UR UR8, R2 ;  /* 0x00000000020872ca */ /* 0x000fe200000e0000 */
[----:B------:R-:W-:Y:S01]  /*10320*/  HGMMA.64x16x16.F32.BF16 R136, gdesc[UR56], RZ, !UPT, gsb0 ;  /* 0x00200000388879f0 */ /* 0x000fe2000c0018ff */
[----:B------:R-:W-:Y:S01]  /*10330*/  R2UR UR18, R20 ;  /* 0x00000000141272ca */ /* 0x000fe200000e0000 */
[----:B------:R-:W-:Y:S01]  /*10340*/  VIADD R20, R148, 0x82 ;  /* 0x0000008294147836 */ /* 0x000fe20000000000 */
[----:B------:R-:W-:Y:S01]  /*10350*/  R2UR UR22, R14 ;  /* 0x000000000e1672ca */ /* 0x000fe200000e0000 */
[----:B------:R-:W-:Y:S01]  /*10360*/  VIADD R14, R148, 0xc2 ;  /* 0x000000c2940e7836 */ /* 0x000fe20000000000 */
[----:B------:R-:W-:Y:S02]  /*10370*/  R2UR UR59, R80 ;  /* 0x00000000503b72ca */ /* 0x000fe400000e0000 */
[----:B------:R-:W-:Y:S01]  /*10380*/  R2UR UR30, R20 ;  /* 0x00000000141e72ca */ /* 0x000fe200000e0000 */
[----:B------:R-:W-:Y:S01]  /*10390*/  VIADD R20, R148, 0x102 ;  /* 0x0000010294147836 */ /* 0x000fe20000000000 */
[----:B------:R-:W-:Y:S01]  /*103a0*/  MOV R79, UR10 ;  /* 0x0000000a004f7c02 */ /* 0x000fe20008000f00 */
[----:B------:R-:W-:Y:S01]  /*103b0*/  UMOV UR10, UR4 ;  /* 0x00000004000a7c82 */ /* 0x000fe20008000000 */
[----:B------:R-:W-:Y:S01]  /*103c0*/  R2UR UR34, R14 ;  /* 0x000000000e2272ca */ /* 0x000fe200000e0000 */
[----:B------:R-:W-:Y:S01]  /*103d0*/  VIADD R14, R148, 0x182 ;  /* 0x00000182940e7836 */ /* 0x000fe20000000000 */
[----:B------:R-:W-:Y:S01]  /*103e0*/  R2UR UR38, R20 ;  /* 0x00000000142672ca */ /* 0x000fe200000e0000 */
[----:B------:R-:W-:Y:S01]  /*103f0*/  VIADD R20, R148, 0x240 ;  /* 0x0000024094147836 */ /* 0x000fe20000000000 */
[----:B------:R-:W-:-:S02]  /*10400*/  R2UR UR58, R81 ;  /* 0x00000000513a72ca */ /* 0x000fc400000e0000 */
[----:B------:R-:W-:Y:S01]  /*10410*/  R2UR UR46, R14 ;  /* 0x000000000e2e72ca */ /* 0x000fe200000e0000 */
[----:B------:R-:W-:Y:S01]  /*10420*/  VIADD R14, R148, 0x202 ;  /* 0x00000202940e7836 */ /* 0x000fe20000000000 */
[----:B------:R-:W-:Y:S01]  /*10430*/  R2UR UR4, R20 ;  /* 0x00000000140472ca */ /* 0x000fe200000e0000 */
[----:B------:R-:W-:Y:S01]  /*10440*/  VIADD R20, R148, 0x2c0 ;  /* 0x000002c094147836 */ /* 0x000fe20000000000 */
[----:B------:R-:W-:Y:S02]  /*10450*/  R2UR UR56, R2 ;  /* 0x00000000023872ca */ /* 0x000fe400000e0000 */
[----:B------:R-:W-:Y:S02]  /*10460*/  R2UR UR54, R14 ;  /* 0x000000000e3672ca */ /* 0x000fe400000e0000 */
[----:B------:R-:W-:Y:S02]  /*10470*/  R2UR UR57, R3 ;  /* 0x00000000033972ca */ /* 0x000fe400000e0000 */
[----:B------:R-:W-:Y:S01]  /*10480*/  R2UR UR40, R20 ;  /* 0x00000000142872ca */ /* 0x000fe200000e0000 */
[----:B------:R-:W-:Y:S01]  /*10490*/  VIADD R20, R148, 0x340 ;  /* 0x0000034094147836 */ /* 0x000fe20000000000 */
[----:B------:R-:W-:Y:S01]  /*104a0*/  R2UR UR42, R72 ;  /* 0x00000000482a72ca */ /* 0x000fe200000e0000 */
[----:B------:R-:W-:-:S02]  /*104b0*/  VIADD R72, R148, 0x1c2 ;  /* 0x000001c294487836 */ /* 0x000fc40000000000 */
[----:B------:R-:W-:Y:S01]  /*104c0*/  IMAD.U32 R14, RZ, RZ, UR4 ;  /* 0x00000004ff0e7e24 */ /* 0x000fe2000f8e00ff */
[----:B------:R-:W-:Y:S02]  /*104d0*/  R2UR UR4, R2 ;  /* 0x00000000020472ca */ /* 0x000fe400000e0000 */
[----:B------:R-:W-:Y:S01]  /*104e0*/  R2UR UR44, R20 ;  /* 0x00000000142c72ca */ /* 0x000fe200000e0000 */
[----:B------:R-:W-:Y:S01]  /*104f0*/  VIADD R20, R148, 0x3c0 ;  /* 0x000003c094147836 */ /* 0x000fe20000000000 */
[----:B------:R-:W-:Y:S01]  /*10500*/  R2UR UR50, R72 ;  /* 0x00000000483272ca */ /* 0x000fe200000e0000 */
[----:B------:R-:W-:-:S03]  /*10510*/  VIADD R72, R148, 0x280 ;  /* 0x0000028094487836 */ /* 0x000fc60000000000 */
[----:B------:R-:W-:Y:S01]  /*10520*/  R2UR UR24, R20 ;  /* 0x00000000141872ca */ /* 0x000fe200000e0000 */
[----:B------:R-:W-:Y:S01]  /*10530*/  VIADD R20, R148, 0x440 ;  /* 0x0000044094147836 */ /* 0x000fe20000000000 */
[----:B------:R-:W-:Y:S01]  /*10540*/  R2UR UR28, R72 ;  /* 0x00000000481c72ca */ /* 0x000fe200000e0000 */
[----:B------:R-:W-:-:S05]  /*10550*/  VIADD R72, R148, 0x300 ;  /* 0x0000030094487836 */ /* 0x000fca0000000000 */
[----:B------:R-:W-:Y:S01]  /*10560*/  R2UR UR48, R72 ;  /* 0x00000000483072ca */ /* 0x000fe200000e0000 */
[----:B------:R-:W-:Y:S01]  /*10570*/  VIADD R72, R148, 0x380 ;  /* 0x0000038094487836 */ /* 0x000fe20000000000 */
[----:B------:R-:W-:Y:S02]  /*10580*/  WARPGROUP.DEPBAR.LE gsb0, 0x0 ;  /* 0x00008000000079c5 */ /* 0x000fe40000010000 */
[----:B------:R-:W-:Y:S02]  /*10590*/  WARPGROUP.ARRIVE ;  /* 0x00000000000079c5 */ /* 0x000fe40000000000 */
[----:B------:R-:W-:Y:S01]  /*105a0*/  R2UR UR36, R72 ;  /* 0x00000000482472ca */ /* 0x000fe200000e0000 */
[----:B------:R-:W-:-:S03]  /*105b0*/  VIADD R72, R148, 0x400 ;  /* 0x0000040094487836 */ /* 0x000fc60000000000 */
[----:B------:R-:W-:Y:S01]  /*105c0*/  HGMMA.64x16x16.F32.BF16 R128, gdesc[UR8], RZ, !UPT, gsb0 ;  /* 0x00200000088079f0 */ /* 0x000fe2000c0018ff */
[----:B------:R-:W-:Y:S02]  /*105d0*/  R2UR UR9, R77 ;  /* 0x000000004d0972ca */ /* 0x000fe400000e0000 */
[----:B------:R-:W-:Y:S02]  /*105e0*/  R2UR UR8, R76 ;  /* 0x000000004c0872ca */ /* 0x000fe400000e0000 */
[----:B------:R-:W-:Y:S02]  /*105f0*/  R2UR UR11, R78 ;  /* 0x000000004e0b72ca */ /* 0x000fe400000e0000 */
[----:B------:R-:W-:Y:S02]  /*10600*/  R2UR UR10, R79 ;  /* 0x000000004f0a72ca */ /* 0x000fe400000e0000 */
[----:B------:R-:W-:Y:S01]  /*10610*/  R2UR UR32, R72 ;  /* 0x00000000482072ca */ /* 0x000fe200000e0000 */
[----:B------:R-:W-:-:S05]  /*10620*/  VIADD R72, R148, 0x242 ;  /* 0x0000024294487836 */ /* 0x000fca0000000000 */
[----:B------:R-:W-:Y:S01]  /*10630*/  R2UR UR60, R72 ;  /* 0x00000000483c72ca */ /* 0x000fe200000e0000 */
[----:B------:R-:W-:Y:S01]  /*10640*/  VIADD R72, R148, 0x2c2 ;  /* 0x000002c294487836 */ /* 0x000fe20000000000 */
[----:B------:R-:W-:Y:S02]  /*10650*/  WARPGROUP.DEPBAR.LE gsb0, 0x0 ;  /* 0x00008000000079c5 */ /* 0x000fe40000010000 */
[----:B------:R-:W-:-:S06]  /*10660*/  WARPGROUP.ARRIVE ;  /* 0x00000000000079c5 */ /* 0x000fcc0000000000 */
[----:B------:R-:W-:Y:S01]  /*10670*/  HGMMA.64x16x16.F32.BF16 R120, gdesc[UR4], RZ, !UPT, gsb0 ;  /* 0x00200000047879f0 */ /* 0x000fe2000c0018ff */
[----:B------:R-:W-:Y:S01]  /*10680*/  R2UR UR7, R74 ;  /* 0x000000004a0772ca */ /* 0x000fe200000e0000 */
[----:B------:R-:W-:Y:S01]  /*10690*/  VIADD R74, R148, 0x302 ;  /* 0x00000302944a7836 */ /* 0x000fe20000000000 */
[----:B------:R-:W-:Y:S01]  /*106a0*/  R2UR UR6, R75 ;  /* 0x000000004b0672ca */ /* 0x000fe200000e0000 */
[----:B------:R-:W-:Y:S01]  /*106b0*/  IMAD.MOV.U32 R75, RZ, RZ, -0x7fffffe0 ;  /* 0x80000020ff4b7424 */ /* 0x000fe200078e00ff */
[----:B------:R-:W-:Y:S02]  /*106c0*/  R2UR UR4, R2 ;  /* 0x00000000020472ca */ /* 0x000fe400000e0000 */
[----:B------:R-:W-:Y:S01]  /*106d0*/  R2UR UR5, R3 ;  /* 0x00000000030572ca */ /* 0x000fe200000e0000 */
        /* <DEDUP_REMOVED lines=8> */
[----:B------:R-:W-:-:S07]  /*10760*/  R2UR UR57, R3 ;  /* 0x00000000033972ca */ /* 0x000fce00000e0000 */
[----:B------:R-:W-:Y:S01]  /*10770*/  MOV R22, UR58 ;  /* 0x0000003a00167c02 */ /* 0x000fe20008000f00 */
[----:B------:R-:W-:Y:S01]  /*10780*/  UMOV UR58, UR8 ;  /* 0x00000008003a7c82 */ /* 0x000fe20008000000 */
[----:B------:R-:W-:Y:S01]  /*10790*/  MOV R154, UR59 ;  /* 0x0000003b009a7c02 */ /* 0x000fe20008000f00 */
[----:B------:R-:W-:Y:S01]  /*107a0*/  UMOV UR59, UR9 ;  /* 0x00000009003b7c82 */ /* 0x000fe20008000000 */
        /* <DEDUP_REMOVED lines=8> */
[----:B------:R-:W-:-:S03]  /*10830*/  IMAD.MOV.U32 R73, RZ, RZ, -0x7fffffe0 ;  /* 0x80000020ff497424 */ /* 0x000fc600078e00ff */
[----:B------:R-:W-:Y:S02]  /*10840*/  R2UR UR56, R72 ;  /* 0x00000000483872ca */ /* 0x000fe400000e0000 */
[----:B------:R-:W-:Y:S01]  /*10850*/  R2UR UR57, R73 ;  /* 0x00000000493972ca */ /* 0x000fe200000e0000 */
[----:B------:R-:W-:Y:S02]  /*10860*/  WARPGROUP.DEPBAR.LE gsb0, 0x0 ;  /* 0x00008000000079c5 */ /* 0x000fe40000010000 */
[----:B------:R-:W-:-:S06]  /*10870*/  WARPGROUP.ARRIVE ;  /* 0x00000000000079c5 */ /* 0x000fcc0000000000 */
[----:B------:R-:W-:Y:S01]  /*10880*/  HGMMA.64x16x16.F32.BF16 R96, gdesc[UR4], RZ, !UPT, gsb0 ;  /* 0x00200000046079f0 */ /* 0x000fe2000c0018ff */
[----:B------:R-:W-:Y:S02]  /*10890*/  R2UR UR4, R20 ;  /* 0x00000000140472ca */ /* 0x000fe400000e0000 */
[----:B------:R-:W-:Y:S02]  /*108a0*/  R2UR UR5, R21 ;  /* 0x00000000150572ca */ /* 0x000fe400000e0000 */
[----:B------:R-:W-:Y:S01]  /*108b0*/  R2UR UR6, R150 ;  /* 0x00000000960672ca */ /* 0x000fe200000e0000 */
[----:B------:R-:W-:Y:S01]  /*108c0*/  VIADD R150, R148, 0x3c2 ;  /* 0x000003c294967836 */ /* 0x000fe20000000000 */
[----:B------:R-:W-:Y:S01]  /*108d0*/  R2UR UR7, R151 ;  /* 0x00000000970772ca */ /* 0x000fe200000e0000 */
[----:B------:R-:W-:-:S06]  /*108e0*/  IMAD.MOV.U32 R151, RZ, RZ, -0x7fffffe0 ;  /* 0x80000020ff977424 */ /* 0x000fcc00078e00ff */
[----:B------:R-:W-:Y:S01]  /*108f0*/  IMAD.U32 R20, RZ, RZ, UR4 ;  /* 0x00000004ff147e24 */ /* 0x000fe2000f8e00ff */
[----:B------:R-:W-:Y:S01]  /*10900*/  UMOV UR4, UR44 ;  /* 0x0000002c00047c82 */ /* 0x000fe20008000000 */
[----:B------:R-:W-:Y:S01]  /*10910*/  IMAD.U32 R21, RZ, RZ, UR5 ;  /* 0x00000005ff157e24 */ /* 0x000fe2000f8e00ff */
[----:B------:R-:W-:Y:S01]  /*10920*/  UMOV UR5, UR45 ;  /* 0x0000002d00057c82 */ /* 0x000fe20008000000 */
[C---:B------:R-:W-:Y:S02]  /*10930*/  R2UR UR44, R8.reuse ;  /* 0x00000000082c72ca */ /* 0x040fe400000e0000 */
[----:B------:R-:W-:Y:S02]  /*10940*/  R2UR UR45, R9 ;  /* 0x00000000092d72ca */ /* 0x000fe400000e0000 */
[----:B------:R-:W-:Y:S01]  /*10950*/  MOV R19, UR7 ;  /* 0x0000000700137c02 */ /* 0x000fe20008000f00 */
[----:B------:R-:W-:Y:S01]  /*10960*/  UMOV UR7, UR49 ;  /* 0x0000003100077c82 */ /* 0x000fe20008000000 */
[----:B------:R-:W-:Y:S01]  /*10970*/  MOV R157, UR6 ;  /* 0x00000006009d7c02 */ /* 0x000fe20008000f00 */
[----:B------:R-:W-:Y:S01]  /*10980*/  UMOV UR6, UR48 ;  /* 0x0000003000067c82 */ /* 0x000fe20008000000 */
[----:B------:R-:W-:-:S02]  /*10990*/  R2UR UR48, R8 ;  /* 0x00000000083072ca */ /* 0x000fc400000e0000 */
        /* <DEDUP_REMOVED lines=9> */
[----:B------:R-:W-:Y:S01]  /*10a30*/  IMAD.MOV.U32 R151, RZ, RZ, -0x7fffffe0 ;  /* 0x80000020ff977424 */ /* 0x000fe200078e00ff */
[----:B------:R-:W-:Y:S02]  /*10a40*/  WARPGROUP.DEPBAR.LE gsb0, 0x0 ;  /* 0x00008000000079c5 */ /* 0x000fe40000010000 */
[----:B------:R-:W-:-:S06]  /*10a50*/  WARPGROUP.ARRIVE ;  /* 0x00000000000079c5 */ /* 0x000fcc0000000000 */
[----:B------:R-:W-:Y:S01]  /*10a60*/  HGMMA.64x16x16.F32.BF16 R80, gdesc[UR12], RZ, !UPT, gsb0 ;  /* 0x002000000c5079f0 */ /* 0x000fe2000c0018ff */
[----:B------:R-:W-:Y:S01]  /*10a70*/  UMOV UR12, UR36 ;  /* 0x00000024000c7c82 */ /* 0x000fe20008000000 */
[----:B------:R-:W-:Y:S01]  /*10a80*/  UMOV UR13, UR37 ;  /* 0x00000025000d7c82 */ /* 0x000fe20008000000 */
[----:B------:R-:W-:Y:S02]  /*10a90*/  R2UR UR36, R8 ;  /* 0x00000000082472ca */ /* 0x000fe400000e0000 */
[----:B------:R-:W-:Y:S02]  /*10aa0*/  R2UR UR37, R9 ;  /* 0x00000000092572ca */ /* 0x000fe400000e0000 */
[----:B------:R-:W-:Y:S01]  /*10ab0*/  R2UR UR14, R150 ;  /* 0x00000000960e72ca */ /* 0x000fe200000e0000 */
[----:B------:R-:W-:Y:S01]  /*10ac0*/  VIADD R150, R148, 0x442 ;  /* 0x0000044294967836 */ /* 0x000fe20000000000 */
[----:B------:R-:W-:Y:S01]  /*10ad0*/  R2UR UR15, R151 ;  /* 0x00000000970f72ca */ /* 0x000fe200000e0000 */
[----:B------:R-:W-:Y:S01]  /*10ae0*/  IMAD.MOV.U32 R151, RZ, RZ, -0x7fffffe0 ;  /* 0x80000020ff977424 */ /* 0x000fe200078e00ff */
[----:B------:R-:W-:-:S02]  /*10af0*/  WARPGROUP.DEPBAR.LE gsb0, 0x0 ;  /* 0x00008000000079c5 */ /* 0x000fc40000010000 */
        /* <DEDUP_REMOVED lines=12> */
[----:B------:R-:W-:Y:S01]  /*10bc0*/  HGMMA.64x16x16.F32.BF16 R136, gdesc[UR20], R136, gsb0 ;  /* 0x00200000148879f0 */ /* 0x000fe20008001888 */
[----:B------:R-:W-:Y:S01]  /*10bd0*/  UMOV UR20, UR28 ;  /* 0x0000001c00147c82 */ /* 0x000fe20008000000 */
[----:B------:R-:W-:Y:S01]  /*10be0*/  UMOV UR21, UR29 ;  /* 0x0000001d00157c82 */ /* 0x000fe20008000000 */
[C---:B------:R-:W-:Y:S01]  /*10bf0*/  R2UR UR28, R8.reuse ;  /* 0x00000000081c72ca */ /* 0x040fe200000e0000 */
[----:B------:R-:W-:Y:S01]  /*10c00*/  UMOV UR22, UR32 ;  /* 0x0000002000167c82 */ /* 0x000fe20008000000 */
[C---:B------:R-:W-:Y:S01]  /*10c10*/  R2UR UR29, R9.reuse ;  /* 0x00000000091d72ca */ /* 0x040fe200000e0000 */
[----:B------:R-:W-:Y:S01]  /*10c20*/  UMOV UR23, UR33 ;  /* 0x0000002100177c82 */ /* 0x000fe20008000000 */
[----:B------:R-:W-:Y:S02]  /*10c30*/  R2UR UR32, R8 ;  /* 0x00000000082072ca */ /* 0x000fe400000e0000 */
[----:B------:R-:W-:Y:S01]  /*10c40*/  R2UR UR33, R9 ;  /* 0x00000000092172ca */ /* 0x000fe200000e0000 */
[----:B------:R-:W-:-:S02]  /*10c50*/  WARPGROUP.DEPBAR.LE gsb0, 0x0 ;  /* 0x00008000000079c5 */ /* 0x000fc40000010000 */
        /* <DEDUP_REMOVED lines=9> */
[----:B------:R-:W-:Y:S01]  /*10cf0*/  UMOV UR35, UR41 ;  /* 0x0000002900237c82 */ /* 0x000fe20008000000 */
[----:B------:R-:W-:Y:S02]  /*10d00*/  R2UR UR40, R8 ;  /* 0x00000000082872ca */ /* 0x000fe400000e0000 */
[----:B------:R-:W-:Y:S02]  /*10d10*/  R2UR UR41, R9 ;  /* 0x00000000092972ca */ /* 0x000fe400000e0000 */
[----:B------:R-:W-:Y:S02]  /*10d20*/  R2UR UR32, R12 ;  /* 0x000000000c2072ca */ /* 0x000fe400000e0000 */
[----:B------:R-:W-:Y:S01]  /*10d30*/  R2UR UR33, R13 ;  /* 0x000000000d2172ca */ /* 0x000fe200000e0000 */
[----:B------:R-:W-:-:S02]  /*10d40*/  WARPGROUP.DEPBAR.LE gsb0, 0x0 ;  /* 0x00008000000079c5 */ /* 0x000fc40000010000 */
[----:B------:R-:W-:-:S06]  /*10d50*/  WARPGROUP.ARRIVE ;  /* 0x00000000000079c5 */ /* 0x000fcc0000000000 */
[----:B------:R-:W-:Y:S01]  /*10d60*/  HGMMA.64x16x16.F32.BF16 R104, gdesc[UR36], R104, gsb0 ;  /* 0x00200000246879f0 */ /* 0x000fe20008001868 */
[----:B------:R-:W-:Y:S02]  /*10d70*/  R2UR UR36, R12 ;  /* 0x000000000c2472ca */ /* 0x000fe400000e0000 */
[----:B------:R-:W-:Y:S01]  /*10d80*/  R2UR UR37, R13 ;  /* 0x000000000d2572ca */ /* 0x000fe200000e0000 */
[----:B------:R-:W-:Y:S02]  /*10d90*/  WARPGROUP.DEPBAR.LE gsb0, 0x0 ;  /* 0x00008000000079c5 */ /* 0x000fe40000010000 */
[----:B------:R-:W-:-:S06]  /*10da0*/  WARPGROUP.ARRIVE ;  /* 0x00000000000079c5 */ /* 0x000fcc0000000000 */
[----:B------:R-:W-:Y:S01]  /*10db0*/  HGMMA.64x16x16.F32.BF16 R96, gdesc[UR40], R96, gsb0 ;  /* 0x00200000286079f0 */ /* 0x000fe20008001860 */
[----:B------:R-:W-:Y:S01]  /*10dc0*/  UMOV UR42, UR22 ;  /* 0x00000016002a7c82 */ /* 0x000fe20008000000 */
[----:B------:R-:W-:Y:S01]  /*10dd0*/  UMOV UR43, UR23 ;  /* 0x00000017002b7c82 */ /* 0x000fe20008000000 */
[----:B------:R-:W-:Y:S01]  /*10de0*/  R2UR UR22, R150 ;  /* 0x00000000961672ca */ /* 0x000fe200000e0000 */
[----:B------:R-:W-:Y:S01]  /*10df0*/  VIADD R150, R148, 0x4c0 ;  /* 0x000004c094967836 */ /* 0x000fe20000000000 */
[----:B------:R-:W-:Y:S01]  /*10e00*/  R2UR UR23, R151 ;  /* 0x00000000971772ca */ /* 0x000fe200000e0000 */
[----:B------:R-:W-:-:S03]  /*10e10*/  IMAD.MOV.U32 R151, RZ, RZ, -0x7fffffe0 ;  /* 0x80000020ff977424 */ /* 0x000fc600078e00ff */
[----:B------:R-:W-:Y:S01]  /*10e20*/  R2UR UR38, R150 ;  /* 0x00000000962672ca */ /* 0x000fe200000e0000 */
[----:B------:R-:W-:Y:S01]  /*10e30*/  IMAD.MOV.U32 R150, RZ, RZ, R154 ;  /* 0x000000ffff967224 */ /* 0x000fe200078e009a */
[----:B------:R-:W-:-:S05]  /*10e40*/  R2UR UR39, R151 ;  /* 0x00000000972772ca */ /* 0x000fca00000e0000 */
[----:B----4-:R-:W-:Y:S01]  /*10e50*/  MOV R0, UR22 ;  /* 0x0000001600007c02 */ /* 0x010fe20008000f00 */
[----:B------:R-:W-:Y:S01]  /*10e60*/  UMOV UR22, UR20 ;  /* 0x0000001400167c82 */ /* 0x000fe20008000000 */
[----:B------:R-:W-:Y:S01]  /*10e70*/  MOV R16, UR23 ;  /* 0x0000001700107c02 */ /* 0x000fe20008000f00 */
[----:B------:R-:W-:Y:S01]  /*10e80*/  UMOV UR23, UR21 ;  /* 0x0000001500177c82 */ /* 0x000fe20008000000 */
[----:B------:R-:W-:Y:S02]  /*10e90*/  R2UR UR20, R12 ;  /* 0x000000000c1472ca */ /* 0x000fe400000e0000 */
[----:B------:R-:W-:Y:S02]  /*10ea0*/  MOV R155, UR38 ;  /* 0x00000026009b7c02 */ /* 0x000fe40008000f00 */
[----:B------:R-:W-:Y:S02]  /*10eb0*/  MOV R156, UR39 ;  /* 0x00000027009c7c02 */ /* 0x000fe40008000f00 */
[----:B------:R-:W-:Y:S01]  /*10ec0*/  R2UR UR38, R14 ;  /* 0x000000000e2672ca */ /* 0x000fe200000e0000 */
[----:B------:R-:W-:Y:S01]  /*10ed0*/  VIADD R14, R148, 0x500 ;  /* 0x00000500940e7836 */ /* 0x000fe20000000000 */
[----:B------:R-:W-:Y:S01]  /*10ee0*/  R2UR UR39, R15 ;  /* 0x000000000f2772ca */ /* 0x000fe200000e0000 */
[----:B------:R-:W-:Y:S01]  /*10ef0*/  IMAD.MOV.U32 R15, RZ, RZ, -0x7fffffe0 ;  /* 0x80000020ff0f7424 */ /* 0x000fe200078e00ff */
[----:B------:R-:W-:-:S02]  /*10f00*/  R2UR UR21, R13 ;  /* 0x000000000d1572ca */ /* 0x000fc400000e0000 */
[----:B------:R-:W-:Y:S02]  /*10f10*/  R2UR UR40, R12 ;  /* 0x000000000c2872ca */ /* 0x000fe400000e0000 */
[----:B------:R-:W-:Y:S02]  /*10f20*/  R2UR UR41, R13 ;  /* 0x000000000d2972ca */ /* 0x000fe400000e0000 */
[----:B------:R-:W-:Y:S01]  /*10f30*/  R2UR UR30, R14 ;  /* 0x000000000e1e72ca */ /* 0x000fe200000e0000 */
[----:B------:R-:W-:Y:S01]  /*10f40*/  VIADD R14, R148, 0x540 ;  /* 0x00000540940e7836 */ /* 0x000fe20000000000 */
[----:B------:R-:W-:Y:S01]  /*10f50*/  R2UR UR31, R15 ;  /* 0x000000000f1f72ca */ /* 0x000fe200000e0000 */
[----:B------:R-:W-:-:S03]  /*10f60*/  IMAD.MOV.U32 R15, RZ, RZ, -0x7fffffe0 ;  /* 0x80000020ff0f7424 */ /* 0x000fc600078e00ff */
[----:B------:R-:W-:Y:S01]  /*10f70*/  R2UR UR26, R14 ;  /* 0x000000000e1a72ca */ /* 0x000fe200000e0000 */
[----:B------:R-:W-:Y:S01]  /*10f80*/  IMAD.MOV.U32 R14, RZ, RZ, R150 ;  /* 0x000000ffff0e7224 */ /* 0x000fe200078e0096 */
[----:B------:R-:W-:-:S05]  /*10f90*/  R2UR UR27, R15 ;  /* 0x000000000f1b72ca */ /* 0x000fca00000e0000 */
[----:B------:R-:W-:Y:S01]  /*10fa0*/  MOV R151, UR30 ;  /* 0x0000001e00977c02 */ /* 0x000fe20008000f00 */
[----:B------:R-:W-:Y:S01]  /*10fb0*/  UMOV UR30, UR58 ;  /* 0x0000003a001e7c82 */ /* 0x000fe20008000000 */
[----:B------:R-:W-:Y:S01]  /*10fc0*/  MOV R154, UR31 ;  /* 0x0000001f009a7c02 */ /* 0x000fe20008000f00 */
[----:B------:R-:W-:Y:S02]  /*10fd0*/  WARPGROUP.DEPBAR.LE gsb0, 0x0 ;  /* 0x00008000000079c5 */ /* 0x000fe40000010000 */
[----:B------:R-:W-:Y:S01]  /*10fe0*/  WARPGROUP.ARRIVE ;  /* 0x00000000000079c5 */ /* 0x000fe20000000000 */
[----:B------:R-:W-:Y:S01]  /*10ff0*/  UMOV UR31, UR59 ;  /* 0x0000003b001f7c82 */ /* 0x000fe20008000000 */
[----:B------:R-:W-:Y:S02]  /*11000*/  R2UR UR59, R14 ;  /* 0x000000000e3b72ca */ /* 0x000fe400000e0000 */
[----:B------:R-:W-:Y:S02]  /*11010*/  R2UR UR58, R22 ;  /* 0x00000000163a72ca */ /* 0x000fe400000e0000 */
[----:B------:R-:W-:Y:S01]  /*11020*/  HGMMA.64x16x16.F32.BF16 R88, gdesc[UR44], R88, gsb0 ;  /* 0x002000002c5879f0 */ /* 0x000fe20008001858 */
[----:B------:R-:W-:Y:S01]  /*11030*/  R2UR UR44, R12 ;  /* 0x000000000c2c72ca */ /* 0x000fe200000e0000 */
[----:B------:R-:W-:Y:S01]  /*11040*/  UMOV UR46, UR16 ;  /* 0x00000010002e7c82 */ /* 0x000fe20008000000 */
[----:B------:R-:W-:Y:S01]  /*11050*/  R2UR UR45, R13 ;  /* 0x000000000d2d72ca */ /* 0x000fe200000e0000 */
[----:B------:R-:W-:Y:S01]  /*11060*/  UMOV UR47, UR17 ;  /* 0x00000011002f7c82 */ /* 0x000fe20008000000 */
[----:B------:R-:W-:-:S02]  /*11070*/  MOV R150, UR27 ;  /* 0x0000001b00967c02 */ /* 0x000fc40008000f00 */
[----:B------:R-:W-:Y:S02]  /*11080*/  MOV R149, UR26 ;  /* 0x0000001a00957c02 */ /* 0x000fe40008000f00 */
[C---:B------:R-:W-:Y:S02]  /*11090*/  R2UR UR24, R10.reuse ;  /* 0x000000000a1872ca */ /* 0x040fe400000e0000 */
[C---:B------:R-:W-:Y:S02]  /*110a0*/  R2UR UR25, R11.reuse ;  /* 0x000000000b1972ca */ /* 0x040fe400000e0000 */
[----:B------:R-:W-:Y:S02]  /*110b0*/  R2UR UR28, R10 ;  /* 0x000000000a1c72ca */ /* 0x000fe400000e0000 */
[----:B------:R-:W-:Y:S01]  /*110c0*/  R2UR UR29, R11 ;  /* 0x000000000b1d72ca */ /* 0x000fe200000e0000 */
[----:B------:R-:W-:Y:S01]  /*110d0*/  VIADD R14, R148, 0x580 ;  /* 0x00000580940e7836 */ /* 0x000fe20000000000 */
[----:B------:R-:W-:Y:S01]  /*110e0*/  R2UR UR26, R20 ;  /* 0x00000000141a72ca */ /* 0x000fe200000e0000 */
[----:B------:R-:W-:Y:S01]  /*110f0*/  IMAD.MOV.U32 R15, RZ, RZ, -0x7fffffe0 ;  /* 0x80000020ff0f7424 */ /* 0x000fe200078e00ff */
[----:B------:R-:W-:Y:S01]  /*11100*/  R2UR UR27, R21 ;  /* 0x00000000151b72ca */ /* 0x000fe200000e0000 */
[----:B------:R0:W5:Y:S01]  /*11110*/  LDL.LU R22, [R1+0xb8] ;  /* 0x0000b80001167983 */ /* 0x0001620000300800 */
[----:B------:R-:W-:-:S02]  /*11120*/  WARPGROUP.DEPBAR.LE gsb0, 0x0 ;  /* 0x00008000000079c5 */ /* 0x000fc40000010000 */
[----:B------:R-:W-:-:S06]  /*11130*/  WARPGROUP.ARRIVE ;  /* 0x00000000000079c5 */ /* 0x000fcc0000000000 */
[----:B------:R-:W-:Y:S01]  /*11140*/  HGMMA.64x16x16.F32.BF16 R80, gdesc[UR48], R80, gsb0 ;  /* 0x00200000305079f0 */ /* 0x000fe20008001850 */
[----:B------:R-:W-:Y:S01]  /*11150*/  R2UR UR48, R12 ;  /* 0x000000000c3072ca */ /* 0x000fe200000e0000 */
[----:B------:R-:W-:Y:S01]  /*11160*/  UMOV UR50, UR12 ;  /* 0x0000000c00327c82 */ /* 0x000fe20008000000 */
[----:B------:R-:W-:Y:S01]  /*11170*/  R2UR UR49, R13 ;  /* 0x000000000d3172ca */ /* 0x000fe200000e0000 */
[----:B------:R-:W-:Y:S01]  /*11180*/  UMOV UR51, UR13 ;  /* 0x0000000d00337c82 */ /* 0x000fe20008000000 */
[----:B------:R-:W-:Y:S02]  /*11190*/  WARPGROUP.DEPBAR.LE gsb0, 0x0 ;  /* 0x00008000000079c5 */ /* 0x000fe40000010000 */
[----:B------:R-:W-:-:S06]  /*111a0*/  WARPGROUP.ARRIVE ;  /* 0x00000000000079c5 */ /* 0x000fcc0000000000 */
[----:B------:R-:W-:Y:S01]  /*111b0*/  HGMMA.64x16x16.F32.BF16 R72, gdesc[UR52], R72, gsb0 ;  /* 0x00200000344879f0 */ /* 0x000fe20008001848 */
[----:B------:R-:W-:Y:S01]  /*111c0*/  UMOV UR54, UR4 ;  /* 0x0000000400367c82 */ /* 0x000fe20008000000 */
[----:B------:R-:W-:Y:S01]  /*111d0*/  UMOV UR55, UR5 ;  /* 0x0000000500377c82 */ /* 0x000fe20008000000 */
[C---:B------:R-:W-:Y:S02]  /*111e0*/  R2UR UR4, R12.reuse ;  /* 0x000000000c0472ca */ /* 0x040fe400000e0000 */
[C---:B------:R-:W-:Y:S02]  /*111f0*/  R2UR UR5, R13.reuse ;  /* 0x000000000d0572ca */ /* 0x040fe400000e0000 */
        /* <DEDUP_REMOVED lines=29> */
[----:B------:R-:W-:Y:S01]  /*113d0*/  R2UR UR57, R13 ;  /* 0x000000000d3972ca */ /* 0x000fe200000e0000 */
[----:B------:R-:W-:Y:S02]  /*113e0*/  WARPGROUP.DEPBAR.LE gsb0, 0x0 ;  /* 0x00008000000079c5 */ /* 0x000fe40000010000 */
[----:B------:R-:W-:-:S10]  /*113f0*/  WARPGROUP.ARRIVE ;  /* 0x00000000000079c5 */ /* 0x000fd40000000000 */
[----:B------:R-:W-:Y:S01]  /*11400*/  HGMMA.64x16x16.F32.BF16 R72, gdesc[UR56], R72, gsb0 ;  /* 0x00200000384879f0 */ /* 0x000fe20008001848 */
[----:B------:R-:W-:Y:S02]  /*11410*/  R2UR UR56, R10 ;  /* 0x000000000a3872ca */ /* 0x000fe400000e0000 */
[----:B------:R-:W-:Y:S01]  /*11420*/  R2UR UR57, R11 ;  /* 0x000000000b3972ca */ /* 0x000fe200000e0000 */
[----:B------:R-:W-:Y:S01]  /*11430*/  UMOV UR58, UR60 ;  /* 0x0000003c003a7c82 */ /* 0x000fe20008000000 */
[----:B------:R-:W-:Y:S01]  /*11440*/  UMOV UR59, UR61 ;  /* 0x0000003d003b7c82 */ /* 0x000fe20008000000 */
[----:B------:R-:W-:Y:S02]  /*11450*/  WARPGROUP.DEPBAR.LE gsb0, 0x0 ;  /* 0x00008000000079c5 */ /* 0x000fe40000010000 */
[----:B------:R-:W-:-:S08]  /*11460*/  WARPGROUP.ARRIVE ;  /* 0x00000000000079c5 */ /* 0x000fd00000000000 */
[----:B------:R-:W-:Y:S03]  /*11470*/  HGMMA.64x16x16.F32.BF16 R136, gdesc[UR56], R136, gsb0 ;  /* 0x00200000388879f0 */ /* 0x000fe60008001888 */
[----:B------:R-:W-:Y:S02]  /*11480*/  WARPGROUP.DEPBAR.LE gsb0, 0x0 ;  /* 0x00008000000079c5 */ /* 0x000fe40000010000 */
[----:B------:R-:W-:-:S06]  /*11490*/  WARPGROUP.ARRIVE ;  /* 0x00000000000079c5 */ /* 0x000fcc0000000000 */
[----:B------:R-:W-:Y:S03]  /*114a0*/  HGMMA.64x16x16.F32.BF16 R128, gdesc[UR24], R128, gsb0 ;  /* 0x00200000188079f0 */ /* 0x000fe60008001880 */
[----:B------:R-:W-:Y:S02]  /*114b0*/  WARPGROUP.DEPBAR.LE gsb0, 0x0 ;  /* 0x00008000000079c5 */ /* 0x000fe40000010000 */
[----:B------:R-:W-:-:S06]  /*114c0*/  WARPGROUP.ARRIVE ;  /* 0x00000000000079c5 */ /* 0x000fcc0000000000 */
[----:B------:R-:W-:Y:S01]  /*114d0*/  HGMMA.64x16x16.F32.BF16 R120, gdesc[UR28], R120, gsb0 ;  /* 0x002000001c7879f0 */ /* 0x000fe20008001878 */
[----:B------:R-:W-:Y:S02]  /*114e0*/  R2UR UR36, R10 ;  /* 0x000000000a2472ca */ /* 0x000fe400000e0000 */
[----:B------:R-:W-:Y:S01]  /*114f0*/  R2UR UR37, R11 ;  /* 0x000000000b2572ca */ /* 0x000fe200000e0000 */
[----:B------:R-:W-:Y:S01]  /*11500*/  UMOV UR38, UR8 ;  /* 0x0000000800267c82 */ /* 0x000fe20008000000 */
[----:B------:R-:W-:Y:S01]  /*11510*/  UMOV UR39, UR9 ;  /* 0x0000000900277c82 */ /* 0x000fe20008000000 */
[----:B------:R-:W-:Y:S02]  /*11520*/  WARPGROUP.DEPBAR.LE gsb0, 0x0 ;  /* 0x00008000000079c5 */ /* 0x000fe40000010000 */
[----:B------:R-:W-:-:S08]  /*11530*/  WARPGROUP.ARRIVE ;  /* 0x00000000000079c5 */ /* 0x000fd00000000000 */
[----:B------:R-:W-:Y:S01]  /*11540*/  HGMMA.64x16x16.F32.BF16 R112, gdesc[UR36], R112, gsb0 ;  /* 0x00200000247079f0 */ /* 0x000fe20008001870 */
[----:B------:R-:W-:Y:S02]  /*11550*/  R2UR UR20, R10 ;  /* 0x000000000a1472ca */ /* 0x000fe400000e0000 */
[----:B------:R-:W-:Y:S01]  /*11560*/  R2UR UR21, R11 ;  /* 0x000000000b1572ca */ /* 0x000fe200000e0000 */
[----:B------:R-:W-:Y:S02]  /*11570*/  WARPGROUP.DEPBAR.LE gsb0, 0x0 ;  /* 0x00008000000079c5 */ /* 0x000fe40000010000 */
[----:B------:R-:W-:-:S10]  /*11580*/  WARPGROUP.ARRIVE ;  /* 0x00000000000079c5 */ /* 0x000fd40000000000 */
[----:B------:R-:W-:Y:S01]  /*11590*/  HGMMA.64x16x16.F32.BF16 R104, gdesc[UR20], R104, gsb0 ;  /* 0x00200000146879f0 */ /* 0x000fe20008001868 */
[----:B------:R-:W-:Y:S02]  /*115a0*/  R2UR UR7, R19 ;  /* 0x00000000130772ca */ /* 0x000fe400000e0000 */
[----:B------:R-:W-:Y:S01]  /*115b0*/  R2UR UR6, R157 ;  /* 0x000000009d0672ca */ /* 0x000fe200000e0000 */
[----:B------:R0:W5:Y:S01]  /*115c0*/  LDL.LU R19, [R1+0xb4] ;  /* 0x0000b40001137983 */ /* 0x0001620000300800 */
[----:B------:R-:W-:Y:S02]  /*115d0*/  R2UR UR4, R10 ;  /* 0x000000000a0472ca */ /* 0x000fe400000e0000 */
[----:B------:R-:W-:Y:S01]  /*115e0*/  R2UR UR5, R11 ;  /* 0x000000000b0572ca */ /* 0x000fe200000e0000 */
[----:B------:R-:W-:Y:S02]  /*115f0*/  WARPGROUP.DEPBAR.LE gsb0, 0x0 ;  /* 0x00008000000079c5 */ /* 0x000fe40000010000 */
[----:B------:R-:W-:-:S10]  /*11600*/  WARPGROUP.ARRIVE ;  /* 0x00000000000079c5 */ /* 0x000fd40000000000 */
        /* <DEDUP_REMOVED lines=17> */
[----:B------:R-:W-:Y:S02]  /*11720*/  R2UR UR22, R0 ;  /* 0x00000000001672ca */ /* 0x000fe400000e0000 */
        /* <DEDUP_REMOVED lines=110> */
[----:B------:R-:W-:-:S02]  /*11e10*/  R2UR UR17, R5 ;  /* 0x00000000051172ca */ /* 0x000fc400000e0000 */
[----:B------:R-:W-:Y:S02]  /*11e20*/  R2UR UR61, R18 ;  /* 0x00000000123d72ca */ /* 0x000fe400000e0000 */
[----:B------:R0:W5:Y:S01]  /*11e30*/  LDL.LU R18, [R1+0xb0] ;  /* 0x0000b00001127983 */ /* 0x0001620000300800 */
[----:B------:R-:W-:-:S03]  /*11e40*/  R2UR UR60, R17 ;  /* 0x00000000113c72ca */ /* 0x000fc600000e0000 */
[----:B------:R0:W5:Y:S04]  /*11e50*/  LDL.LU R17, [R1+0xac] ;  /* 0x0000ac0001117983 */ /* 0x0001680000300800 */
[----:B------:R0:W5:Y:S04]  /*11e60*/  LDL.LU R16, [R1+0xa8] ;  /* 0x0000a80001107983 */ /* 0x0001680000300800 */
[----:B------:R0:W5:Y:S01]  /*11e70*/  LDL.LU R0, [R1+0xa4] ;  /* 0x0000a40001007983 */ /* 0x0001620000300800 */
[----:B------:R-:W-:Y:S02]  /*11e80*/  WARPGROUP.DEPBAR.LE gsb0, 0x0 ;  /* 0x00008000000079c5 */ /* 0x000fe40000010000 */
[----:B------:R-:W-:-:S06]  /*11e90*/  WARPGROUP.ARRIVE ;  /* 0x00000000000079c5 */ /* 0x000fcc0000000000 */
        /* <DEDUP_REMOVED lines=36> */
[----:B------:R-:W-:Y:S03]  /*120e0*/  HGMMA.64x16x16.F32.BF16 R72, gdesc[UR32], R72, gsb0 ;  /* 0x00200000204879f0 */ /* 0x000fe60008001848 */
[----:B------:R-:W-:Y:S02]  /*120f0*/  WARPGROUP.DEPBAR.LE gsb0, 0x0 ;  /* 0x00008000000079c5 */ /* 0x000fe40000010000 */
[----:B0-----:R-:W-:Y:S05]  /*12100*/  @P2 BRA `(.L_x_426) ;  /* 0x0000000000282947 */ /* 0x001fea0003800000 */
[----:B------:R-:W-:Y:S05]  /*12110*/  @!P0 BRA `(.L_x_427) ;  /* 0x0000000000048947 */ /* 0x000fea0003800000 */
[----:B------:R-:W-:Y:S01]  /*12120*/  BPT.TRAP 0x1 ;  /* 0x000000040000795c */ /* 0x000fe20000300000 */
.L_x_427:
[----:B------:R-:W-:Y:S01]  /*12130*/  SHF.L.U32 R14, R153, 0x1f, RZ ;  /* 0x0000001f990e7819 */ /* 0x000fe200000006ff */
[----:B-----5:R-:W-:-:S04]  /*12140*/  IMAD R15, R0, 0x8, R18 ;  /* 0x00000008000f7824 */ /* 0x020fc800078e0212 */
[----:B------:R0:W1:Y:S01]  /*12150*/  SYNCS.PHASECHK.TRANS64.TRYWAIT P2, [R15+URZ+0x31c50], R14 ;  /* 0x031c500e0f0075a7 */ /* 0x000062000804017f */
[----:B------:R-:W-:Y:S05]  /*12160*/  @!P0 BRA `(.L_x_428) ;  /* 0x0000000000048947 */ /* 0x000fea0003800000 */
[----:B------:R-:W-:Y:S01]  /*12170*/  BPT.TRAP 0x1 ;  /* 0x000000040000795c */ /* 0x000fe20000300000 */
.L_x_428:
[----:B-1----:R-:W-:Y:S05]  /*12180*/  @P2 BRA `(.L_x_426) ;  /* 0x0000000000082947 */ /* 0x002fea0003800000 */
[----:B------:R-:W1:Y:S02]  /*12190*/  SYNCS.PHASECHK.TRANS64.TRYWAIT P2, [R15+URZ+0x31c50], R14 ;  /* 0x031c500e0f0075a7 */ /* 0x000e64000804017f */
[----:B-1----:R-:W-:Y:S05]  /*121a0*/  @!P2 BRA `(.L_x_429) ;  /* 0x000000ac009ca947 */ /* 0x002fea0003800000 */
.L_x_426:
[----:B------:R-:W-:Y:S05]  /*121b0*/  WARPSYNC.ALL ;  /* 0x0000000000007948 */ /* 0x000fea0003800000 */
[----:B------:R-:W-:Y:S01]  /*121c0*/  ULDC UR4, c[0x0][0x9d8] ;  /* 0x0002760000047ab9 */ /* 0x000fe20000000800 */
[----:B------:R-:W-:Y:S01]  /*121d0*/  STL [R1+0xbc], R8 ;  /* 0x0000bc0801007387 */ /* 0x000fe20000100800 */
[----:B------:R-:W-:Y:S01]  /*121e0*/  FMUL.FTZ R157, R136, UR4 ;  /* 0x00000004889d7c20 */ /* 0x000fe20008410000 */
[----:B------:R-:W-:Y:S01]  /*121f0*/  FMUL.FTZ R156, R137, UR4 ;  /* 0x00000004899c7c20 */ /* 0x000fe20008410000 */
[----:B------:R-:W-:Y:S01]  /*12200*/  FMUL.FTZ R138, R138, UR4 ;  /* 0x000000048a8a7c20 */ /* 0x000fe20008410000 */
[----:B------:R-:W-:Y:S01]  /*12210*/  STL [R1+0xb8], R7 ;  /* 0x0000b80701007387 */ /* 0x000fe20000100800 */
[----:B------:R-:W-:Y:S01]  /*12220*/  FMUL.FTZ R140, R140, UR4 ;  /* 0x000000048c8c7c20 */ /* 0x000fe20008410000 */
[----:B------:R-:W-:Y:S01]  /*12230*/  FMUL.FTZ R137, R128, UR4 ;  /* 0x0000000480897c20 */ /* 0x000fe20008410000 */
[----:B------:R-:W0:Y:S01]  /*12240*/  MUFU.TANH R157, R157 ;  /* 0x0000009d009d7308 */ /* 0x000e220000002400 */
[----:B------:R-:W-:Y:S01]  /*12250*/  STL [R1+0xb4], R6 ;  /* 0x0000b40601007387 */ /* 0x000fe20000100800 */
[----:B------:R-:W-:Y:S01]  /*12260*/  FMUL.FTZ R136, R129, UR4 ;  /* 0x0000000481887c20 */ /* 0x000fe20008410000 */
[----:B------:R-:W-:Y:S01]  /*12270*/  FMUL.FTZ R129, R132, UR4 ;  /* 0x0000000484817c20 */ /* 0x000fe20008410000 */
[----:B------:R-:W-:Y:S01]  /*12280*/  FMUL.FTZ R128, R133, UR4 ;  /* 0x0000000485807c20 */ /* 0x000fe20008410000 */
[----:B------:R-:W-:Y:S01]  /*12290*/  STL [R1+0xb0], R5 ;  /* 0x0000b00501007387 */ /* 0x000fe20000100800 */
[----:B------:R-:W-:Y:S01]  /*122a0*/  FMUL.FTZ R133, R120, UR4 ;  /* 0x0000000478857c20 */ /* 0x000fe20008410000 */
[----:B------:R-:W-:Y:S01]  /*122b0*/  FMUL.FTZ R132, R121, UR4 ;  /* 0x0000000479847c20 */ /* 0x000fe20008410000 */
[----:B------:R-:W2:Y:S01]  /*122c0*/  MUFU.TANH R156, R156 ;  /* 0x0000009c009c7308 */ /* 0x000ea20000002400 */
[----:B------:R-:W-:Y:S01]  /*122d0*/  STL [R1+0xac], R4 ;  /* 0x0000ac0401007387 */ /* 0x000fe20000100800 */
[----:B------:R-:W-:Y:S01]  /*122e0*/  FMUL.FTZ R121, R124, UR4 ;  /* 0x000000047c797c20 */ /* 0x000fe20008410000 */
[----:B------:R-:W-:Y:S01]  /*122f0*/  FMUL.FTZ R124, R125, UR4 ;  /* 0x000000047d7c7c20 */ /* 0x000fe20008410000 */
[----:B------:R-:W-:Y:S01]  /*12300*/  FMUL.FTZ R120, R112, UR4 ;  /* 0x0000000470787c20 */ /* 0x000fe20008410000 */
[----:B------:R-:W-:Y:S01]  /*12310*/  STL [R1+0xa8], R3 ;  /* 0x0000a80301007387 */ /* 0x000fe20000100800 */
[----:B------:R-:W-:Y:S01]  /*12320*/  FMUL.FTZ R20, R113, UR4 ;  /* 0x0000000471147c20 */ /* 0x000fe20008410000 */
[----:B------:R-:W-:Y:S01]  /*12330*/  FMUL.FTZ R21, R116, UR4 ;  /* 0x0000000474157c20 */ /* 0x000fe20008410000 */
[----:B------:R-:W3:Y:S01]  /*12340*/  MUFU.TANH R140, R140 ;  /* 0x0000008c008c7308 */ /* 0x000ee20000002400 */
[----:B------:R4:W-:Y:S01]  /*12350*/  STL [R1+0xa4], R2 ;  /* 0x0000a40201007387 */ /* 0x0009e20000100800 */
[----:B01----:R-:W-:Y:S01]  /*12360*/  FMNMX.FTZ R14, R157, R152, !PT ;  /* 0x000000989d0e7209 */ /* 0x003fe20007810000 */
[----:B------:R-:W-:Y:S01]  /*12370*/  FMUL.FTZ R112, R117, UR4 ;  /* 0x0000000475707c20 */ /* 0x000fe20008410000 */
[----:B------:R-:W-:Y:S01]  /*12380*/  FMUL.FTZ R104, R104, UR4 ;  /* 0x0000000468687c20 */ /* 0x000fe20008410000 */
[----:B------:R-:W-:Y:S01]  /*12390*/  FMUL.FTZ R105, R105, UR4 ;  /* 0x0000000469697c20 */ /* 0x000fe20008410000 */
[----:B------:R-:W-:Y:S01]  /*123a0*/  FMUL.FTZ R108, R108, UR4 ;  /* 0x000000046c6c7c20 */ /* 0x000fe20008410000 */
[----:B------:R-:W-:Y:S01]  /*123b0*/  FMUL.FTZ R109, R109, UR4 ;  /* 0x000000046d6d7c20 */ /* 0x000fe20008410000 */
[----:B------:R-:W-:Y:S01]  /*123c0*/  MUFU.TANH R137, R137 ;  /* 0x0000008900897308 */ /* 0x000fe20000002400 */
[----:B--2---:R-:W-:Y:S01]  /*123d0*/  FMNMX.FTZ R14, R156, R14, !PT ;  /* 0x0000000e9c0e7209 */ /* 0x004fe20007810000 */
[----:B------:R-:W-:Y:S01]  /*123e0*/  FMUL.FTZ R96, R96, UR4 ;  /* 0x0000000460607c20 */ /* 0x000fe20008410000 */
[----:B------:R-:W-:Y:S01]  /*123f0*/  FMUL.FTZ R97, R97, UR4 ;  /* 0x0000000461617c20 */ /* 0x000fe20008410000 */
[----:B------:R-:W-:Y:S01]  /*12400*/  FMUL.FTZ R100, R100, UR4 ;  /* 0x0000000464647c20 */ /* 0x000fe20008410000 */
[----:B------:R-:W-:Y:S01]  /*12410*/  FMUL.FTZ R101, R101, UR4 ;  /* 0x0000000465657c20 */ /* 0x000fe20008410000 */
[----:B------:R-:W-:Y:S01]  /*12420*/  FMUL.FTZ R88, R88, UR4 ;  /* 0x0000000458587c20 */ /* 0x000fe20008410000 */
[----:B------:R-:W-:Y:S01]  /*12430*/  FMUL.FTZ R89, R89, UR4 ;  /* 0x0000000459597c20 */ /* 0x000fe20008410000 */
[----:B----4-:R0:W1:Y:S01]  /*12440*/  MUFU.TANH R2, R138 ;  /* 0x0000008a00027308 */ /* 0x0100620000002400 */
[----:B---3--:R-:W-:Y:S01]  /*12450*/  FMNMX.FTZ R14, R140, R14, !PT ;  /* 0x0000000e8c0e7209 */ /* 0x008fe20007810000 */
[----:B------:R-:W-:Y:S01]  /*12460*/  FMUL.FTZ R113, R92, UR4 ;  /* 0x000000045c717c20 */ /* 0x000fe20008410000 */
[----:B------:R-:W-:Y:S01]  /*12470*/  FMUL.FTZ R116, R93, UR4 ;  /* 0x000000045d747c20 */ /* 0x000fe20008410000 */
[----:B------:R-:W-:Y:S01]  /*12480*/  FMUL.FTZ R153, R81, UR4 ;  /* 0x0000000451997c20 */ /* 0x000fe20008410000 */
[----:B------:R-:W-:Y:S01]  /*12490*/  FMUL.FTZ R150, R84, UR4 ;  /* 0x0000000454967c20 */ /* 0x000fe20008410000 */
[----:B------:R-:W-:Y:S01]  /*124a0*/  FMUL.FTZ R149, R85, UR4 ;  /* 0x0000000455957c20 */ /* 0x000fe20008410000 */
[----:B------:R-:W-:Y:S01]  /*124b0*/  FMUL.FTZ R151, R72, UR4 ;  /* 0x0000000448977c20 */ /* 0x000fe20008410000 */
[----:B------:R-:W-:Y:S01]  /*124c0*/  MUFU.TANH R136, R136 ;  /* 0x0000008800887308 */ /* 0x000fe20000002400 */
[----:B0-----:R-:W-:Y:S01]  /*124d0*/  FMUL.FTZ R138, R141, UR4 ;  /* 0x000000048d8a7c20 */ /* 0x001fe20008410000 */
[----:B------:R-:W-:Y:S01]  /*124e0*/  FMUL.FTZ R141, R80, UR4 ;  /* 0x00000004508d7c20 */ /* 0x000fe20008410000 */
[----:B------:R-:W-:Y:S01]  /*124f0*/  FMUL.FTZ R148, R73, UR4 ;  /* 0x0000000449947c20 */ /* 0x000fe20008410000 */
[----:B------:R-:W-:Y:S01]  /*12500*/  FMUL.FTZ R154, R76, UR4 ;  /* 0x000000044c9a7c20 */ /* 0x000fe20008410000 */
[----:B------:R-:W-:Y:S01]  /*12510*/  FMUL.FTZ R155, R77, UR4 ;  /* 0x000000044d9b7c20 */ /* 0x000fe20008410000 */
[----:B------:R-:W-:Y:S01]  /*12520*/  FMUL.FTZ R115, R115, UR4 ;  /* 0x0000000473737c20 */ /* 0x000fe20008410000 */
[----:B------:R-:W-:Y:S01]  /*12530*/  FMUL.FTZ R126, R126, UR4 ;  /* 0x000000047e7e7c20 */ /* 0x000fe20008410000 */
[----:B------:R-:W0:Y:S01]  /*12540*/  MUFU.TANH R138, R138 ;  /* 0x0000008a008a7308 */ /* 0x000e220000002400 */
[----:B------:R-:W-:Y:S01]  /*12550*/  ULDC UR5, c[0x0][0x988] ;  /* 0x0002620000057ab9 */ /* 0x000fe20000000800 */
[----:B------:R-:W-:Y:S01]  /*12560*/  FMUL.FTZ R134, R134, UR4 ;  /* 0x0000000486867c20 */ /* 0x000fe20008410000 */
[----:B-1----:R1:W-:Y:S01]  /*12570*/  STL [R1+0x30], R2 ;  /* 0x0000300201007387 */ /* 0x0023e20000100800 */
[----:B------:R-:W-:Y:S01]  /*12580*/  FMUL.FTZ R135, R135, UR4 ;  /* 0x0000000487877c20 */ /* 0x000fe20008410000 */
[----:B------:R-:W-:Y:S01]  /*12590*/  FMUL.FTZ R114, R114, UR4 ;  /* 0x0000000472727c20 */ /* 0x000fe20008410000 */
[----:B------:R-:W-:Y:S01]  /*125a0*/  FMUL.FTZ R118, R118, UR4 ;  /* 0x0000000476767c20 */ /* 0x000fe20008410000 */
[----:B------:R-:W-:Y:S01]  /*125b0*/  FMUL.FTZ R122, R122, UR4 ;  /* 0x000000047a7a7c20 */ /* 0x000fe20008410000 */
[----:B------:R-:W2:Y:S01]  /*125c0*/  MUFU.TANH R129, R129 ;  /* 0x0000008100817308 */ /* 0x000ea20000002400 */
[----:B------:R-:W-:Y:S01]  /*125d0*/  FMUL.FTZ R127, R127, UR4 ;  /* 0x000000047f7f7c20 */ /* 0x000fe20008410000 */
[----:B------:R-:W-:Y:S01]  /*125e0*/  FMUL.FTZ R123, R123, UR4 ;  /* 0x000000047b7b7c20 */ /* 0x000fe20008410000 */
[----:B------:R-:W-:Y:S01]  /*125f0*/  FMUL.FTZ R139, R139, UR4 ;  /* 0x000000048b8b7c20 */ /* 0x000fe20008410000 */
[----:B------:R-:W-:Y:S01]  /*12600*/  FMUL.FTZ R142, R142, UR4 ;  /* 0x000000048e8e7c20 */ /* 0x000fe20008410000 */
[----:B------:R-:W-:Y:S01]  /*12610*/  FMUL.FTZ R143, R143, UR4 ;  /* 0x000000048f8f7c20 */ /* 0x000fe20008410000 */
[----:B------:R-:W-:Y:S01]  /*12620*/  FMUL.FTZ R130, R130, UR4 ;  /* 0x0000000482827c20 */ /* 0x000fe20008410000 */
[----:B------:R-:W-:Y:S01]  /*12630*/  FMUL.FTZ R131, R131, UR4 ;  /* 0x0000000483837c20 */ /* 0x000fe20008410000 */
[----:B------:R-:W3:Y:S01]  /*12640*/  MUFU.TANH R128, R128 ;  /* 0x0000008000807308 */ /* 0x000ee20000002400 */
[----:B0-----:R-:W-:-:S04]  /*12650*/  FMNMX.FTZ R14, R138, R14, !PT ;  /* 0x0000000e8a0e7209 */ /* 0x001fc80007810000 */
[----:B------:R-:W-:-:S03]  /*12660*/  FMNMX.FTZ R14, R137, R14, !PT ;  /* 0x0000000e890e7209 */ /* 0x000fc60007810000 */
[----:B------:R-:W0:Y:S01]  /*12670*/  MUFU.TANH R133, R133 ;  /* 0x0000008500857308 */ /* 0x000e220000002400 */
[----:B------:R-:W-:-:S04]  /*12680*/  FMNMX.FTZ R14, R136, R14, !PT ;  /* 0x0000000e880e7209 */ /* 0x000fc80007810000 */
[----:B--2---:R-:W-:-:S03]  /*12690*/  FMNMX.FTZ R14, R129, R14, !PT ;  /* 0x0000000e810e7209 */ /* 0x004fc60007810000 */
[----:B------:R-:W2:Y:S01]  /*126a0*/  MUFU.TANH R132, R132 ;  /* 0x0000008400847308 */ /* 0x000ea20000002400 */
[----:B---3--:R-:W-:-:S07]  /*126b0*/  FMNMX.FTZ R14, R128, R14, !PT ;  /* 0x0000000e800e7209 */ /* 0x008fce0007810000 */
[----:B------:R-:W3:Y:S01]  /*126c0*/  MUFU.TANH R121, R121 ;  /* 0x0000007900797308 */ /* 0x000ee20000002400 */
[----:B0-----:R-:W-:-:S07]  /*126d0*/  FMNMX.FTZ R14, R133, R14, !PT ;  /* 0x0000000e850e7209 */ /* 0x001fce0007810000 */
[----:B------:R-:W0:Y:S01]  /*126e0*/  MUFU.TANH R124, R124 ;  /* 0x0000007c007c7308 */ /* 0x000e220000002400 */
[----:B--2---:R-:W-:-:S07]  /*126f0*/  FMNMX.FTZ R14, R132, R14, !PT ;  /* 0x0000000e840e7209 */ /* 0x004fce0007810000 */
        /* <DEDUP_REMOVED lines=51> */
[----:B0-----:R-:W-:-:S05]  /*12a30*/  FMNMX.FTZ R14, R155, R14, !PT ;  /* 0x0000000e9b0e7209 */ /* 0x001fca0007810000 */
[----:B------:R-:W0:Y:S02]  /*12a40*/  SHFL.BFLY PT, R15, R14, 0x2, 0x1f ;  /* 0x0c401f000e0f7f89 */ /* 0x000e2400000e0000 */
[----:B------:R4:W-:Y:S08]  /*12a50*/  MUFU.TANH R3, R134 ;  /* 0x0000008600037308 */ /* 0x0009f00000002400 */
[----:B-1----:R1:W-:Y:S08]  /*12a60*/  MUFU.TANH R2, R135 ;  /* 0x0000008700027308 */ /* 0x0023f00000002400 */
[----:B------:R3:W-:Y:S01]  /*12a70*/  MUFU.TANH R85, R114 ;  /* 0x0000007200557308 */ /* 0x0007e20000002400 */
[----:B0-----:R-:W-:-:S07]  /*12a80*/  FMNMX.FTZ R14, R14, R15, !PT ;  /* 0x0000000f0e0e7209 */ /* 0x001fce0007810000 */
[----:B------:R0:W-:Y:S01]  /*12a90*/  MUFU.TANH R92, R118 ;  /* 0x00000076005c7308 */ /* 0x0001e20000002400 */
[----:B------:R-:W2:Y:S07]  /*12aa0*/  SHFL.BFLY PT, R15, R14, 0x1, 0x1f ;  /* 0x0c201f000e0f7f89 */ /* 0x000eae00000e0000 */
[----:B------:R0:W-:Y:S08]  /*12ab0*/  MUFU.TANH R81, R122 ;  /* 0x0000007a00517308 */ /* 0x0001f00000002400 */
[----:B------:R-:W0:Y:S08]  /*12ac0*/  MUFU.TANH R93, R127 ;  /* 0x0000007f005d7308 */ /* 0x000e300000002400 */
[----:B------:R-:W0:Y:S01]  /*12ad0*/  MUFU.TANH R84, R123 ;  /* 0x0000007b00547308 */ /* 0x000e220000002400 */
[----:B--2---:R-:W-:Y:S01]  /*12ae0*/  FMNMX.FTZ R14, R14, R15, !PT ;  /* 0x0000000f0e0e7209 */ /* 0x004fe20007810000 */
[----:B------:R-:W-:-:S04]  /*12af0*/  IMAD.U32 R15, RZ, RZ, UR5 ;  /* 0x00000005ff0f7e24 */ /* 0x000fc8000f8e00ff */
[CC--:B----4-:R-:W-:Y:S01]  /*12b00*/  FMUL.FTZ R134, R14.reuse, R15.reuse ;  /* 0x0000000f0e867220 */ /* 0x0d0fe20000410000 */
[----:B-1----:R-:W-:Y:S01]  /*12b10*/  FADD.FTZ R135, -R14, R152 ;  /* 0x000000980e877221 */ /* 0x002fe20000010100 */
[----:B------:R-:W-:Y:S02]  /*12b20*/  MUFU.TANH R8, R139 ;  /* 0x0000008b00087308 */ /* 0x000fe40000002400 */
[-CC-:B------:R-:W-:Y:S01]  /*12b30*/  FFMA.FTZ R117, R138, R15.reuse, -R134.reuse ;  /* 0x0000000f8a757223 */ /* 0x180fe20000010886 */
[-CC-:B------:R-:W-:Y:S01]  /*12b40*/  FFMA.FTZ R115, R140, R15.reuse, -R134.reuse ;  /* 0x0000000f8c737223 */ /* 0x180fe20000010886 */
[-C--:B------:R-:W-:Y:S01]  /*12b50*/  FFMA.FTZ R126, R132, R15.reuse, -R134 ;  /* 0x0000000f847e7223 */ /* 0x080fe20000010886 */
[----:B------:R-:W-:Y:S01]  /*12b60*/  IMAD.MOV.U32 R138, RZ, RZ, R125 ;  /* 0x000000ffff8a7224 */ /* 0x000fe200078e007d */
[----:B------:R-:W2:Y:S01]  /*12b70*/  LDL.LU R140, [R1+0x1c] ;  /* 0x00001c00018c7983 */ /* 0x000ea20000300800 */
[----:B---3--:R-:W-:Y:S02]  /*12b80*/  IMAD.MOV.U32 R132, RZ, RZ, R80 ;  /* 0x000000ffff847224 */ /* 0x008fe400078e0050 */
[-CC-:B------:R-:W-:Y:S01]  /*12b90*/  FFMA.FTZ R125, R121, R15.reuse, -R134.reuse ;  /* 0x0000000f797d7223 */ /* 0x180fe20000010886 */
[-CC-:B------:R-:W-:Y:S01]  /*12ba0*/  FFMA.FTZ R80, R105, R15.reuse, -R134.reuse ;  /* 0x0000000f69507223 */ /* 0x180fe20000010886 */
[----:B------:R-:W2:Y:S01]  /*12bb0*/  LDL.LU R121, [R1+0x30] ;  /* 0x0000300001797983 */ /* 0x000ea20000300800 */
[-C--:B------:R-:W-:Y:S01]  /*12bc0*/  FMUL.FTZ R135, R135, R15.reuse ;  /* 0x0000000f87877220 */ /* 0x080fe20000410000 */
[-CC-:B------:R-:W-:Y:S01]  /*12bd0*/  FFMA.FTZ R114, R157, R15.reuse, -R134.reuse ;  /* 0x0000000f9d727223 */ /* 0x180fe20000010886 */
[-CC-:B0-----:R-:W-:Y:S01]  /*12be0*/  FFMA.FTZ R118, R156, R15.reuse, -R134.reuse ;  /* 0x0000000f9c767223 */ /* 0x181fe20000010886 */
[----:B------:R-:W3:Y:S01]  /*12bf0*/  LDL.LU R105, [R1+0x20] ;  /* 0x0000200001697983 */ /* 0x000ee20000300800 */
[-CC-:B------:R-:W-:Y:S01]  /*12c00*/  FFMA.FTZ R122, R20, R15.reuse, -R134.reuse ;  /* 0x0000000f147a7223 */ /* 0x180fe20000010886 */
[-CC-:B------:R-:W-:Y:S01]  /*12c10*/  FFMA.FTZ R73, R104, R15.reuse, -R134.reuse ;  /* 0x0000000f68497223 */ /* 0x180fe20000010886 */
[----:B------:R-:W-:Y:S08]  /*12c20*/  MUFU.EX2 R20, R135 ;  /* 0x0000008700147308 */ /* 0x000ff00000000800 */
[----:B------:R0:W3:Y:S01]  /*12c30*/  MUFU.EX2 R104, R114 ;  /* 0x0000007200687308 */ /* 0x0000e20000000800 */
[----:B------:R-:W-:-:S07]  /*12c40*/  FFMA.FTZ R72, R97, R15, -R134 ;  /* 0x0000000f61487223 */ /* 0x000fce0000010886 */
[----:B------:R-:W1:Y:S01]  /*12c50*/  MUFU.EX2 R118, R118 ;  /* 0x0000007600767308 */ /* 0x000e620000000800 */
[----:B0-----:R-:W-:Y:S01]  /*12c60*/  FMUL.FTZ R114, R106, UR4 ;  /* 0x000000046a727c20 */ /* 0x001fe20008410000 */
[----:B------:R-:W-:-:S06]  /*12c70*/  FFMA.FTZ R123, R120, R15, -R134 ;  /* 0x0000000f787b7223 */ /* 0x000fcc0000010886 */
[----:B------:R-:W0:Y:S01]  /*12c80*/  MUFU.EX2 R106, R115 ;  /* 0x00000073006a7308 */ /* 0x000e220000000800 */
[----:B------:R-:W-:Y:S02]  /*12c90*/  IMAD.MOV.U32 R120, RZ, RZ, R93 ;  /* 0x000000ffff787224 */ /* 0x000fe400078e005d */
[----:B------:R-:W-:-:S05]  /*12ca0*/  FFMA.FTZ R93, R96, R15, -R134 ;  /* 0x0000000f605d7223 */ /* 0x000fca0000010886 */
[----:B------:R-:W4:Y:S08]  /*12cb0*/  MUFU.EX2 R97, R117 ;  /* 0x0000007500617308 */ /* 0x000f300000000800 */
[----:B------:R-:W2:Y:S08]  /*12cc0*/  MUFU.TANH R7, R142 ;  /* 0x0000008e00077308 */ /* 0x000eb00000002400 */
[----:B------:R-:W2:Y:S08]  /*12cd0*/  MUFU.TANH R6, R143 ;  /* 0x0000008f00067308 */ /* 0x000eb00000002400 */
[----:B------:R-:W2:Y:S08]  /*12ce0*/  MUFU.TANH R5, R130 ;  /* 0x0000008200057308 */ /* 0x000eb00000002400 */
[----:B------:R1:W2:Y:S01]  /*12cf0*/  MUFU.TANH R4, R131 ;  /* 0x0000008300047308 */ /* 0x0002a20000002400 */
[----:B------:R-:W-:Y:S01]  /*12d00*/  FFMA.FTZ R127, R133, R15, -R134 ;  /* 0x0000000f857f7223 */ /* 0x000fe20000010886 */
[----:B------:R-:W-:-:S02]  /*12d10*/  IMAD.MOV.U32 R133, RZ, RZ, R81 ;  /* 0x000000ffff857224 */ /* 0x000fc400078e0051 */
[-C--:B-1----:R-:W-:Y:S01]  /*12d20*/  FFMA.FTZ R131, R137, R15.reuse, -R134 ;  /* 0x0000000f89837223 */ /* 0x082fe20000010886 */
[----:B------:R-:W-:Y:S02]  /*12d30*/  IMAD.MOV.U32 R137, RZ, RZ, R84 ;  /* 0x000000ffff897224 */ /* 0x000fe400078e0054 */
[-CC-:B------:R-:W-:Y:S01]  /*12d40*/  FFMA.FTZ R84, R89, R15.reuse, -R134.reuse ;  /* 0x0000000f59547223 */ /* 0x180fe20000010886 */
[-CC-:B------:R-:W-:Y:S01]  /*12d50*/  FFMA.FTZ R89, R113, R15.reuse, -R134.reuse ;  /* 0x0000000f71597223 */ /* 0x180fe20000010886 */
[----:B------:R-:W-:Y:S01]  /*12d60*/  FMUL.FTZ R113, R119, UR4 ;  /* 0x0000000477717c20 */ /* 0x000fe20008410000 */
[----:B------:R-:W-:Y:S01]  /*12d70*/  FMUL.FTZ R119, R99, UR4 ;  /* 0x0000000463777c20 */ /* 0x000fe20008410000 */
[----:B------:R-:W-:Y:S02]  /*12d80*/  IMAD.MOV.U32 R99, RZ, RZ, R137 ;  /* 0x000000ffff637224 */ /* 0x000fe400078e0089 */
[----:B------:R-:W-:Y:S01]  /*12d90*/  FFMA.FTZ R81, R112, R15, -R134 ;  /* 0x0000000f70517223 */ /* 0x000fe20000010886 */
[----:B------:R-:W-:-:S02]  /*12da0*/  IMAD.MOV.U32 R112, RZ, RZ, R92 ;  /* 0x000000ffff707224 */ /* 0x000fc400078e005c */
[-C--:B------:R-:W-:Y:S01]  /*12db0*/  FFMA.FTZ R92, R100, R15.reuse, -R134 ;  /* 0x0000000f645c7223 */ /* 0x080fe20000010886 */
[----:B------:R-:W-:Y:S02]  /*12dc0*/  IMAD.MOV.U32 R100, RZ, RZ, R132 ;  /* 0x000000ffff647224 */ /* 0x000fe400078e0084 */
[-CC-:B------:R-:W-:Y:S01]  /*12dd0*/  FFMA.FTZ R76, R21, R15.reuse, -R134.reuse ;  /* 0x0000000f154c7223 */ /* 0x180fe20000010886 */
[-CC-:B------:R-:W-:Y:S01]  /*12de0*/  FFMA.FTZ R130, R136, R15.reuse, -R134.reuse ;  /* 0x0000000f88827223 */ /* 0x180fe20000010886 */
[----:B------:R-:W-:Y:S01]  /*12df0*/  FFMA.FTZ R21, R101, R15, -R134 ;  /* 0x0000000f65157223 */ /* 0x000fe20000010886 */
[----:B------:R-:W-:Y:S02]  /*12e00*/  IMAD.MOV.U32 R136, RZ, RZ, R85 ;  /* 0x000000ffff887224 */ /* 0x000fe400078e0055 */
[----:B------:R-:W-:Y:S02]  /*12e10*/  IMAD.MOV.U32 R101, RZ, RZ, R120 ;  /* 0x000000ffff657224 */ /* 0x000fe400078e0078 */
[----:B------:R-:W-:Y:S01]  /*12e20*/  FMUL.FTZ R137, R102, UR4 ;  /* 0x0000000466897c20 */ /* 0x000fe20008410000 */
[----:B------:R-:W1:Y:S01]  /*12e30*/  MUFU.TANH R113, R113 ;  /* 0x0000007100717308 */ /* 0x000e620000002400 */
[----:B------:R-:W-:-:S02]  /*12e40*/  IMAD.MOV.U32 R102, RZ, RZ, R136 ;  /* 0x000000ffff667224 */ /* 0x000fc400078e0088 */
[-C--:B------:R-:W-:Y:S01]  /*12e50*/  FFMA.FTZ R85, R108, R15.reuse, -R134 ;  /* 0x0000000f6c557223 */ /* 0x080fe20000010886 */
[----:B------:R-:W-:Y:S01]  /*12e60*/  FMUL.FTZ R115, R107, UR4 ;  /* 0x000000046b737c20 */ /* 0x000fe20008410000 */
[----:B------:R-:W-:Y:S01]  /*12e70*/  FMUL.FTZ R108, R103, UR4 ;  /* 0x00000004676c7c20 */ /* 0x000fe20008410000 */
[----:B------:R-:W-:Y:S02]  /*12e80*/  IMAD.MOV.U32 R103, RZ, RZ, R138 ;  /* 0x000000ffff677224 */ /* 0x000fe400078e008a */
[----:B------:R-:W-:Y:S01]  /*12e90*/  FFMA.FTZ R139, R116, R15, -R134 ;  /* 0x0000000f748b7223 */ /* 0x000fe20000010886 */
[----:B------:R-:W1:Y:S01]  /*12ea0*/  MUFU.TANH R114, R114 ;  /* 0x0000007200727308 */ /* 0x000e620000002400 */
[----:B------:R-:W-:Y:S01]  /*12eb0*/  FMUL.FTZ R116, R110, UR4 ;  /* 0x000000046e747c20 */ /* 0x000fe20008410000 */
[----:B------:R-:W-:-:S06]  /*12ec0*/  FMUL.FTZ R117, R111, UR4 ;  /* 0x000000046f757c20 */ /* 0x000fcc0008410000 */
[----:B------:R-:W1:Y:S08]  /*12ed0*/  MUFU.TANH R115, R115 ;  /* 0x0000007300737308 */ /* 0x000e700000002400 */
[----:B------:R-:W1:Y:S08]  /*12ee0*/  MUFU.TANH R116, R116 ;  /* 0x0000007400747308 */ /* 0x000e700000002400 */
[----:B------:R-:W1:Y:S01]  /*12ef0*/  MUFU.TANH R117, R117 ;  /* 0x0000007500757308 */ /* 0x000e620000002400 */
[----:B------:R-:W-:Y:S01]  /*12f00*/  FFMA.FTZ R77, R109, R15, -R134 ;  /* 0x0000000f6d4d7223 */ /* 0x000fe20000010886 */
[----:B------:R-:W-:-:S06]  /*12f10*/  FMUL.FTZ R109, R90, UR4 ;  /* 0x000000045a6d7c20 */ /* 0x000fcc0008410000 */
[----:B------:R-:W-:Y:S01]  /*12f20*/  MUFU.TANH R119, R119 ;  /* 0x0000007700777308 */ /* 0x000fe20000002400 */
[----:B------:R-:W-:-:S07]  /*12f30*/  FMUL.FTZ R110, R91, UR4 ;  /* 0x000000045b6e7c20 */ /* 0x000fce0008410000 */
[----:B------:R-:W-:Y:S01]  /*12f40*/  MUFU.TANH R137, R137 ;  /* 0x0000008900897308 */ /* 0x000fe20000002400 */
[----:B------:R-:W-:-:S07]  /*12f50*/  FMUL.FTZ R111, R94, UR4 ;  /* 0x000000045e6f7c20 */ /* 0x000fce0008410000 */
[----:B------:R-:W-:Y:S01]  /*12f60*/  MUFU.TANH R108, R108 ;  /* 0x0000006c006c7308 */ /* 0x000fe20000002400 */
[----:B------:R-:W-:-:S07]  /*12f70*/  FMUL.FTZ R132, R95, UR4 ;  /* 0x000000045f847c20 */ /* 0x000fce0008410000 */
[----:B------:R-:W-:Y:S08]  /*12f80*/  MUFU.TANH R109, R109 ;  /* 0x0000006d006d7308 */ /* 0x000ff00000002400 */
[----:B------:R-:W-:Y:S01]  /*12f90*/  MUFU.TANH R110, R110 ;  /* 0x0000006e006e7308 */ /* 0x000fe20000002400 */
[-CC-:B------:R-:W-:Y:S01]  /*12fa0*/  FFMA.FTZ R129, R129, R15.reuse, -R134.reuse ;  /* 0x0000000f81817223 */ /* 0x180fe20000010886 */
[-CC-:B------:R-:W-:Y:S01]  /*12fb0*/  FFMA.FTZ R128, R128, R15.reuse, -R134.reuse ;  /* 0x0000000f80807223 */ /* 0x180fe20000010886 */
[----:B------:R-:W-:-:S05]  /*12fc0*/  FFMA.FTZ R124, R124, R15, -R134 ;  /* 0x0000000f7c7c7223 */ /* 0x000fca0000010886 */
[----:B------:R-:W-:Y:S01]  /*12fd0*/  MUFU.TANH R111, R111 ;  /* 0x0000006f006f7308 */ /* 0x000fe20000002400 */
[-CC-:B------:R-:W-:Y:S01]  /*12fe0*/  FFMA.FTZ R88, R88, R15.reuse, -R134.reuse ;  /* 0x0000000f58587223 */ /* 0x180fe20000010886 */
[-CC-:B------:R-:W-:Y:S01]  /*12ff0*/  FFMA.FTZ R141, R141, R15.reuse, -R134.reuse ;  /* 0x0000000f8d8d7223 */ /* 0x180fe20000010886 */
[-CC-:B------:R-:W-:Y:S01]  /*13000*/  FFMA.FTZ R142, R153, R15.reuse, -R134.reuse ;  /* 0x0000000f998e7223 */ /* 0x180fe20000010886 */
[-CC-:B------:R-:W-:Y:S01]  /*13010*/  FFMA.FTZ R143, R150, R15.reuse, -R134.reuse ;  /* 0x0000000f968f7223 */ /* 0x180fe20000010886 */
[-CC-:B------:R-:W-:Y:S01]  /*13020*/  FFMA.FTZ R149, R149, R15.reuse, -R134.reuse ;  /* 0x0000000f95957223 */ /* 0x180fe20000010886 */
[-CC-:B------:R-:W-:Y:S01]  /*13030*/  FFMA.FTZ R151, R151, R15.reuse, -R134.reuse ;  /* 0x0000000f97977223 */ /* 0x180fe20000010886 */
[-CC-:B------:R-:W-:Y:S01]  /*13040*/  FFMA.FTZ R152, R148, R15.reuse, -R134.reuse ;  /* 0x0000000f94987223 */ /* 0x180fe20000010886 */
[----:B------:R-:W-:Y:S01]  /*13050*/  MUFU.TANH R132, R132 ;  /* 0x0000008400847308 */ /* 0x000fe20000002400 */
[-CC-:B------:R-:W-:Y:S01]  /*13060*/  FFMA.FTZ R154, R154, R15.reuse, -R134.reuse ;  /* 0x0000000f9a9a7223 */ /* 0x180fe20000010886 */
[----:B------:R-:W-:Y:S01]  /*13070*/  FFMA.FTZ R155, R155, R15, -R134 ;  /* 0x0000000f9b9b7223 */ /* 0x000fe20000010886 */
[----:B------:R-:W-:Y:S01]  /*13080*/  FMUL.FTZ R134, R83, UR4 ;  /* 0x0000000453867c20 */ /* 0x000fe20008410000 */
[----:B------:R-:W-:Y:S01]  /*13090*/  FMUL.FTZ R135, R86, UR4 ;  /* 0x0000000456877c20 */ /* 0x000fe20008410000 */
[----:B---3--:R-:W-:-:S04]  /*130a0*/  FFMA.FTZ R96, R20, R105, R104 ;  /* 0x0000006914607223 */ /* 0x008fc80000010068 */
[----:B------:R-:W-:-:S04]  /*130b0*/  FADD.FTZ R96, R118, R96 ;  /* 0x0000006076607221 */ /* 0x000fc80000010000 */
[----:B0-----:R-:W-:-:S04]  /*130c0*/  FADD.FTZ R96, R106, R96 ;  /* 0x000000606a607221 */ /* 0x001fc80000010000 */
[----:B----4-:R-:W-:Y:S01]  /*130d0*/  FADD.FTZ R157, R97, R96 ;  /* 0x00000060619d7221 */ /* 0x010fe20000010000 */
[----:B--2---:R-:W-:-:S04]  /*130e0*/  FMNMX.FTZ R96, R121, R140, !PT ;  /* 0x0000008c79607209 */ /* 0x004fc80007810000 */
[----:B------:R-:W-:-:S04]  /*130f0*/  FMNMX.FTZ R96, R8, R96, !PT ;  /* 0x0000006008607209 */ /* 0x000fc80007810000 */
[----:B------:R-:W-:-:S04]  /*13100*/  FMNMX.FTZ R96, R7, R96, !PT ;  /* 0x0000006007607209 */ /* 0x000fc80007810000 */
[----:B------:R-:W-:-:S04]  /*13110*/  FMNMX.FTZ R96, R6, R96, !PT ;  /* 0x0000006006607209 */ /* 0x000fc80007810000 */
[----:B------:R-:W-:-:S04]  /*13120*/  FMNMX.FTZ R96, R5, R96, !PT ;  /* 0x0000006005607209 */ /* 0x000fc80007810000 */
[----:B------:R-:W-:Y:S02]  /*13130*/  FMNMX.FTZ R96, R4, R96, !PT ;  /* 0x0000006004607209 */ /* 0x000fe40007810000 */
[----:B------:R-:W-:Y:S02]  /*13140*/  F2FP.BF16.F32.PACK_AB R104, R118, R104 ;  /* 0x000000687668723e */ /* 0x000fe400000010ff */
[----:B------:R-:W-:Y:S01]  /*13150*/  FMNMX.FTZ R96, R3, R96, !PT ;  /* 0x0000006003607209 */ /* 0x000fe20007810000 */
[----:B------:R-:W-:Y:S01]  /*13160*/  FMUL.FTZ R118, R98, UR4 ;  /* 0x0000000462767c20 */ /* 0x000fe20008410000 */
[----:B------:R-:W-:Y:S02]  /*13170*/  IMAD.MOV.U32 R98, RZ, RZ, R133 ;  /* 0x000000ffff627224 */ /* 0x000fe400078e0085 */
        /* <DEDUP_REMOVED lines=8> */
[----:B------:R-:W0:Y:S03]  /*13200*/  MUFU.TANH R118, R118 ;  /* 0x0000007600767308 */ /* 0x000e260000002400 */
[----:B-1----:R-:W-:-:S04]  /*13210*/  FMNMX.FTZ R96, R113, R96, !PT ;  /* 0x0000006071607209 */ /* 0x002fc80007810000 */
[----:B------:R-:W-:-:S04]  /*13220*/  FMNMX.FTZ R96, R114, R96, !PT ;  /* 0x0000006072607209 */ /* 0x000fc80007810000 */
[----:B------:R-:W-:-:S04]  /*13230*/  FMNMX.FTZ R96, R115, R96, !PT ;  /* 0x0000006073607209 */ /* 0x000fc80007810000 */
[----:B------:R-:W-:-:S04]  /*13240*/  FMNMX.FTZ R96, R116, R96, !PT ;  /* 0x0000006074607209 */ /* 0x000fc80007810000 */
[----:B------:R-:W-:-:S04]  /*13250*/  FMNMX.FTZ R96, R117, R96, !PT ;  /* 0x0000006075607209 */ /* 0x000fc80007810000 */
[----:B0-----:R-:W-:-:S04]  /*13260*/  FMNMX.FTZ R96, R118, R96, !PT ;  /* 0x0000006076607209 */ /* 0x001fc80007810000 */
[----:B------:R-:W-:Y:S01]  /*13270*/  FMNMX.FTZ R96, R119, R96, !PT ;  /* 0x0000006077607209 */ /* 0x000fe20007810000 */
[----:B------:R-:W-:-:S03]  /*13280*/  FMUL.FTZ R133, R82, UR4 ;  /* 0x0000000452857c20 */ /* 0x000fc60008410000 */
[----:B------:R-:W-:-:S04]  /*13290*/  FMNMX.FTZ R96, R137, R96, !PT ;  /* 0x0000006089607209 */ /* 0x000fc80007810000 */
[----:B------:R-:W-:Y:S01]  /*132a0*/  FMNMX.FTZ R96, R108, R96, !PT ;  /* 0x000000606c607209 */ /* 0x000fe20007810000 */
[----:B------:R-:W0:Y:S03]  /*132b0*/  MUFU.TANH R133, R133 ;  /* 0x0000008500857308 */ /* 0x000e260000002400 */
[----:B------:R-:W-:Y:S01]  /*132c0*/  FMNMX.FTZ R96, R109, R96, !PT ;  /* 0x000000606d607209 */ /* 0x000fe20007810000 */
[----:B------:R-:W-:Y:S02]  /*132d0*/  IMAD.MOV.U32 R91, RZ, RZ, R140 ;  /* 0x000000ffff5b7224 */ /* 0x000fe400078e008c */
[----:B------:R-:W-:Y:S01]  /*132e0*/  FMUL.FTZ R140, R87, UR4 ;  /* 0x00000004578c7c20 */ /* 0x000fe20008410000 */
[----:B------:R-:W-:Y:S01]  /*132f0*/  FMNMX.FTZ R96, R110, R96, !PT ;  /* 0x000000606e607209 */ /* 0x000fe20007810000 */
[----:B------:R-:W1:Y:S01]  /*13300*/  MUFU.TANH R134, R134 ;  /* 0x0000008600867308 */ /* 0x000e620000002400 */
[----:B------:R-:W-:-:S02]  /*13310*/  FMUL.FTZ R148, R74, UR4 ;  /* 0x000000044a947c20 */ /* 0x000fc40008410000 */
[----:B------:R-:W-:-:S05]  /*13320*/  FMNMX.FTZ R96, R111, R96, !PT ;  /* 0x000000606f607209 */ /* 0x000fca0007810000 */
[----:B------:R-:W2:Y:S01]  /*13330*/  MUFU.TANH R135, R135 ;  /* 0x0000008700877308 */ /* 0x000ea20000002400 */
[----:B------:R-:W-:Y:S01]  /*13340*/  FMNMX.FTZ R96, R132, R96, !PT ;  /* 0x0000006084607209 */ /* 0x000fe20007810000 */
[----:B------:R-:W-:-:S06]  /*13350*/  FMUL.FTZ R150, R75, UR4 ;  /* 0x000000044b967c20 */ /* 0x000fcc0008410000 */
[----:B------:R-:W3:Y:S01]  /*13360*/  MUFU.TANH R140, R140 ;  /* 0x0000008c008c7308 */ /* 0x000ee20000002400 */
[----:B0-----:R-:W-:Y:S01]  /*13370*/  FMNMX.FTZ R96, R133, R96, !PT ;  /* 0x0000006085607209 */ /* 0x001fe20007810000 */
[----:B------:R-:W-:-:S06]  /*13380*/  FMUL.FTZ R153, R78, UR4 ;  /* 0x000000044e997c20 */ /* 0x000fcc0008410000 */
[----:B------:R-:W0:Y:S01]  /*13390*/  MUFU.TANH R148, R148 ;  /* 0x0000009400947308 */ /* 0x000e220000002400 */
[----:B-1----:R-:W-:Y:S01]  /*133a0*/  FMNMX.FTZ R96, R134, R96, !PT ;  /* 0x0000006086607209 */ /* 0x002fe20007810000 */
[----:B------:R-:W-:-:S06]  /*133b0*/  FMUL.FTZ R136, R79, UR4 ;  /* 0x000000044f887c20 */ /* 0x000fcc0008410000 */
[----:B------:R-:W1:Y:S01]  /*133c0*/  MUFU.TANH R150, R150 ;  /* 0x0000009600967308 */ /* 0x000e620000002400 */
[----:B--2---:R-:W-:-:S07]  /*133d0*/  FMNMX.FTZ R96, R135, R96, !PT ;  /* 0x0000006087607209 */ /* 0x004fce0007810000 */
[----:B------:R-:W2:Y:S01]  /*133e0*/  MUFU.TANH R153, R153 ;  /* 0x0000009900997308 */ /* 0x000ea20000002400 */
[----:B---3--:R-:W-:-:S07]  /*133f0*/  FMNMX.FTZ R96, R140, R96, !PT ;  /* 0x000000608c607209 */ /* 0x008fce0007810000 */
[----:B------:R-:W3:Y:S01]  /*13400*/  MUFU.TANH R136, R136 ;  /* 0x0000008800887308 */ /* 0x000ee20000002400 */
[----:B0-----:R-:W-:-:S04]  /*13410*/  FMNMX.FTZ R96, R148, R96, !PT ;  /* 0x0000006094607209 */ /* 0x001fc80007810000 */
[----:B-1----:R-:W-:-:S04]  /*13420*/  FMNMX.FTZ R96, R150, R96, !PT ;  /* 0x0000006096607209 */ /* 0x002fc80007810000 */
[----:B--2---:R-:W-:-:S04]  /*13430*/  FMNMX.FTZ R74, R153, R96, !PT ;  /* 0x00000060994a7209 */ /* 0x004fc80007810000 */
[----:B---3--:R-:W-:-:S05]  /*13440*/  FMNMX.FTZ R74, R136, R74, !PT ;  /* 0x0000004a884a7209 */ /* 0x008fca0007810000 */
[----:B------:R-:W0:Y:S02]  /*13450*/  SHFL.BFLY PT, R75, R74, 0x2, 0x1f ;  /* 0x0c401f004a4b7f89 */ /* 0x000e2400000e0000 */
[----:B0-----:R-:W-:-:S05]  /*13460*/  FMNMX.FTZ R74, R74, R75, !PT ;  /* 0x0000004b4a4a7209 */ /* 0x001fca0007810000 */
[----:B------:R-:W0:Y:S01]  /*13470*/  SHFL.BFLY PT, R75, R74, 0x1, 0x1f ;  /* 0x0c201f004a4b7f89 */ /* 0x000e2200000e0000 */
[----:B------:R-:W-:Y:S02]  /*13480*/  F2FP.BF16.F32.PACK_AB R106, R97, R106 ;  /* 0x0000006a616a723e */ /* 0x000fe400000010ff */
[----:B0-----:R-:W-:-:S05]  /*13490*/  FMNMX.FTZ R74, R74, R75, !PT ;  /* 0x0000004b4a4a7209 */ /* 0x001fca0007810000 */
[----:B------:R-:W-:-:S04]  /*134a0*/  FMUL.FTZ R138, R74, R15 ;  /* 0x0000000f4a8a7220 */ /* 0x000fc80000410000 */
[-CC-:B------:R-:W-:Y:S01]  /*134b0*/  FFMA.FTZ R107, R8, R15.reuse, -R138.reuse ;  /* 0x0000000f086b7223 */ /* 0x180fe2000001088a */
[-CC-:B------:R-:W-:Y:S01]  /*134c0*/  FFMA.FTZ R105, R121, R15.reuse, -R138.reuse ;  /* 0x0000000f79697223 */ /* 0x180fe2000001088a */
[----:B------:R0:W5:Y:S01]  /*134d0*/  LDL.LU R8, [R1+0xbc] ;  /* 0x0000bc0001087983 */ /* 0x0001620000300800 */
[-CC-:B------:R-:W-:Y:S01]  /*134e0*/  FFMA.FTZ R120, R7, R15.reuse, -R138.reuse ;  /* 0x0000000f07787223 */ /* 0x180fe2000001088a */
[-CC-:B------:R-:W-:Y:S01]  /*134f0*/  FFMA.FTZ R121, R6, R15.reuse, -R138.reuse ;  /* 0x0000000f06797223 */ /* 0x180fe2000001088a */
[-CC-:B------:R-:W-:Y:S01]  /*13500*/  FFMA.FTZ R94, R5, R15.reuse, -R138.reuse ;  /* 0x0000000f055e7223 */ /* 0x180fe2000001088a */
[----:B------:R0:W5:Y:S01]  /*13510*/  LDL.LU R7, [R1+0xb8] ;  /* 0x0000b80001077983 */ /* 0x0001620000300800 */
[-CC-:B------:R-:W-:Y:S01]  /*13520*/  FFMA.FTZ R95, R4, R15.reuse, -R138.reuse ;  /* 0x0000000f045f7223 */ /* 0x180fe2000001088a */
[-CC-:B------:R-:W-:Y:S02]  /*13530*/  FFMA.FTZ R96, R3, R15.reuse, -R138.reuse ;  /* 0x0000000f03607223 */ /* 0x180fe4000001088a */
[----:B------:R0:W5:Y:S01]  /*13540*/  LDL.LU R6, [R1+0xb4] ;  /* 0x0000b40001067983 */ /* 0x0001620000300800 */
[----:B------:R-:W-:-:S03]  /*13550*/  FFMA.FTZ R97, R2, R15, -R138 ;  /* 0x0000000f02617223 */ /* 0x000fc6000001088a */
[----:B------:R0:W5:Y:S01]  /*13560*/  LDL.LU R5, [R1+0xb0] ;  /* 0x0000b00001057983 */ /* 0x0001620000300800 */
[----:B------:R-:W-:-:S03]  /*13570*/  FFMA.FTZ R87, R132, R15, -R138 ;  /* 0x0000000f84577223 */ /* 0x000fc6000001088a */
[----:B------:R0:W5:Y:S04]  /*13580*/  LDL.LU R4, [R1+0xac] ;  /* 0x0000ac0001047983 */ /* 0x0001680000300800 */
[----:B------:R0:W5:Y:S04]  /*13590*/  LDL.LU R3, [R1+0xa8] ;  /* 0x0000a80001037983 */ /* 0x0001680000300800 */
[----:B------:R0:W5:Y:S04]  /*135a0*/  LDL.LU R2, [R1+0xa4] ;  /* 0x0000a40001027983 */ /* 0x0001680000300800 */
[----:B------:R-:W2:Y:S01]  /*135b0*/  LDL R132, [R1+0x58] ;  /* 0x0000580001847983 */ /* 0x000ea20000100800 */
[----:B------:R-:W-:Y:S01]  /*135c0*/  FFMA.FTZ R90, R137, R15, -R138 ;  /* 0x0000000f895a7223 */ /* 0x000fe2000001088a */
[----:B------:R-:W-:-:S02]  /*135d0*/  IMAD.MOV.U32 R137, RZ, RZ, R91 ;  /* 0x000000ffff897224 */ /* 0x000fc400078e005b */
[----:B------:R-:W-:Y:S01]  /*135e0*/  FFMA.FTZ R91, R108, R15, -R138 ;  /* 0x0000000f6c5b7223 */ /* 0x000fe2000001088a */
[----:B-----5:R-:W-:-:S05]  /*135f0*/  VIADD R108, R18, 0x200 ;  /* 0x00000200126c7836 */ /* 0x020fca0000000000 */
[----:B------:R-:W-:-:S04]  /*13600*/  SHF.R.U32.HI R108, RZ, 0x4, R108 ;  /* 0x00000004ff6c7819 */ /* 0x000fc8000001166c */
[----:B------:R-:W-:-:S04]  /*13610*/  LOP3.LUT R108, R108, 0x3fff, RZ, 0xc0, !PT ;  /* 0x00003fff6c6c7812 */ /* 0x000fc800078ec0ff */
[----:B------:R-:W-:Y:S01]  /*13620*/  LOP3.LUT R108, R108, 0x2400000, RZ, 0xfc, !PT ;  /* 0x024000006c6c7812 */ /* 0x000fe200078efcff */
[----:B------:R-:W-:-:S04]  /*13630*/  FFMA.FTZ R83, R110, R15, -R138 ;  /* 0x0000000f6e537223 */ /* 0x000fc8000001088a */
[----:B------:R-:W-:-:S04]  /*13640*/  IMAD R108, R0, 0x6c0, R108 ;  /* 0x000006c0006c7824 */ /* 0x000fc800078e026c */
[----:B------:R-:W-:-:S05]  /*13650*/  VIADD R110, R108, 0x40 ;  /* 0x000000406c6e7836 */ /* 0x000fca0000000000 */
[----:B------:R-:W-:Y:S01]  /*13660*/  R2UR UR10, R110 ;  /* 0x000000006e0a72ca */ /* 0x000fe200000e0000 */
        /* <DEDUP_REMOVED lines=8> */
[C---:B------:R-:W-:Y:S02]  /*136f0*/  VIADD R110, R108.reuse, 0x180 ;  /* 0x000001806c6e7836 */ /* 0x040fe40000000000 */
[----:B------:R-:W-:Y:S01]  /*13700*/  FFMA.FTZ R82, R109, R15, -R138 ;  /* 0x0000000f6d527223 */ /* 0x000fe2000001088a */
[----:B------:R-:W-:Y:S01]  /*13710*/  IMAD.MOV.U32 R109, RZ, RZ, -0x7fffffe0 ;  /* 0x80000020ff6d7424 */ /* 0x000fe200078e00ff */
[----:B------:R-:W-:Y:S02]  /*13720*/  R2UR UR6, R108 ;  /* 0x000000006c0672ca */ /* 0x000fe400000e0000 */
[----:B------:R-:W-:Y:S01]  /*13730*/  R2UR UR30, R110 ;  /* 0x000000006e1e72ca */ /* 0x000fe200000e0000 */
[C---:B------:R-:W-:Y:S02]  /*13740*/  VIADD R110, R108.reuse, 0x1c0 ;  /* 0x000001c06c6e7836 */ /* 0x040fe40000000000 */
[----:B------:R-:W-:Y:S01]  /*13750*/  VIADD R108, R108, 0x200 ;  /* 0x000002006c6c7836 */ /* 0x000fe20000000000 */
[----:B------:R-:W-:-:S02]  /*13760*/  R2UR UR7, R109 ;  /* 0x000000006d0772ca */ /* 0x000fc400000e0000 */
[----:B------:R-:W-:Y:S01]  /*13770*/  R2UR UR39, R109 ;  /* 0x000000006d2772ca */ /* 0x000fe200000e0000 */
[----:B------:R-:W-:Y:S01]  /*13780*/  IMAD.MOV.U32 R109, RZ, RZ, -0x3ffffff0 ;  /* 0xc0000010ff6d7424 */ /* 0x000fe200078e00ff */
[----:B------:R-:W-:-:S04]  /*13790*/  R2UR UR38, R108 ;  /* 0x000000006c2672ca */ /* 0x000fc800000e0000 */
[----:B------:R-:W-:Y:S01]  /*137a0*/  R2UR UR5, R109 ;  /* 0x000000006d0572ca */ /* 0x000fe200000e0000 */
[----:B------:R-:W-:Y:S01]  /*137b0*/  WARPGROUP.ARRIVE ;  /* 0x00000000000079c5 */ /* 0x000fe20000000000 */
[----:B------:R-:W-:Y:S01]  /*137c0*/  FFMA.FTZ R86, R111, R15, -R138 ;  /* 0x0000000f6f567223 */ /* 0x000fe2000001088a */
[----:B------:R-:W-:Y:S01]  /*137d0*/  IMAD.MOV.U32 R111, RZ, RZ, -0x7fffffe0 ;  /* 0x80000020ff6f7424 */ /* 0x000fe200078e00ff */
[----:B------:R-:W-:-:S04]  /*137e0*/  R2UR UR34, R110 ;  /* 0x000000006e2272ca */ /* 0x000fc800000e0000 */
[C---:B------:R-:W-:Y:S02]  /*137f0*/  R2UR UR11, R111.reuse ;  /* 0x000000006f0b72ca */ /* 0x040fe400000e0000 */
[C---:B------:R-:W-:Y:S02]  /*13800*/  R2UR UR15, R111.reuse ;  /* 0x000000006f0f72ca */ /* 0x040fe400000e0000 */
[C---:B------:R-:W-:Y:S02]  /*13810*/  R2UR UR19, R111.reuse ;  /* 0x000000006f1372ca */ /* 0x040fe400000e0000 */
[C---:B------:R-:W-:Y:S02]  /*13820*/  R2UR UR23, R111.reuse ;  /* 0x000000006f1772ca */ /* 0x040fe400000e0000 */
[C---:B------:R-:W-:Y:S02]  /*13830*/  R2UR UR27, R111.reuse ;  /* 0x000000006f1b72ca */ /* 0x040fe400000e0000 */
[----:B------:R-:W-:-:S02]  /*13840*/  R2UR UR31, R111 ;  /* 0x000000006f1f72ca */ /* 0x000fc400000e0000 */
[----:B------:R-:W-:Y:S01]  /*13850*/  R2UR UR35, R111 ;  /* 0x000000006f2372ca */ /* 0x000fe200000e0000 */
[----:B------:R-:W-:-:S05]  /*13860*/  IMAD.MOV.U32 R111, RZ, RZ, -0x3ffffff0 ;  /* 0xc0000010ff6f7424 */ /* 0x000fca00078e00ff */
[----:B------:R-:W-:Y:S01]  /*13870*/  R2UR UR9, R111 ;  /* 0x000000006f0972ca */ /* 0x000fe200000e0000 */
[----:B------:R-:W-:Y:S01]  /*13880*/  IMAD.MOV.U32 R111, RZ, RZ, -0x3ffffff0 ;  /* 0xc0000010ff6f7424 */ /* 0x000fe200078e00ff */
[----:B--2---:R-:W-:-:S04]  /*13890*/  LOP3.LUT R108, R132, 0x10000, RZ, 0xfc, !PT ;  /* 0x00010000846c7812 */ /* 0x004fc800078efcff */
[----:B------:R-:W-:Y:S01]  /*138a0*/  R2UR UR13, R111 ;  /* 0x000000006f0d72ca */ /* 0x000fe200000e0000 */
[----:B------:R-:W2:Y:S01]  /*138b0*/  LDL.LU R132, [R1+0x28] ;  /* 0x0000280001847983 */ /* 0x000ea20000300800 */
[----:B------:R-:W-:-:S13]  /*138c0*/  R2UR UR4, R108 ;  /* 0x000000006c0472ca */ /* 0x000fda00000e0000 */
[----:B------:R-:W-:Y:S01]  /*138d0*/  HGMMA.64x96x16.F32.BF16 R24, gdesc[UR4].tnspB, R24, gsb0 ;  /* 0x41600000041879f0 */ /* 0x000fe20008001818 */
[----:B------:R-:W-:-:S05]  /*138e0*/  VIADD R110, R108, 0x180 ;  /* 0x000001806c6e7836 */ /* 0x000fca0000000000 */
[----:B------:R-:W-:Y:S01]  /*138f0*/  R2UR UR8, R110 ;  /* 0x000000006e0872ca */ /* 0x000fe200000e0000 */
[----:B------:R-:W-:Y:S01]  /*13900*/  VIADD R110, R108, 0x300 ;  /* 0x000003006c6e7836 */ /* 0x000fe20000000000 */
[----:B------:R-:W-:Y:S02]  /*13910*/  WARPGROUP.DEPBAR.LE gsb0, 0x0 ;  /* 0x00008000000079c5 */ /* 0x000fe40000010000 */
[----:B------:R-:W-:-:S09]  /*13920*/  WARPGROUP.ARRIVE ;  /* 0x00000000000079c5 */ /* 0x000fd20000000000 */
[----:B------:R-:W-:Y:S01]  /*13930*/  HGMMA.64x96x16.F32.BF16 R24, gdesc[UR8].tnspB, R24, gsb0 ;  /* 0x41600000081879f0 */ /* 0x000fe20008001818 */
[----:B------:R-:W-:Y:S01]  /*13940*/  R2UR UR12, R110 ;  /* 0x000000006e0c72ca */ /* 0x000fe200000e0000 */
[----:B------:R-:W-:Y:S02]  /*13950*/  VIADD R110, R108, 0x480 ;  /* 0x000004806c6e7836 */ /* 0x000fe40000000000 */
[----:B------:R-:W-:-:S03]  /*13960*/  IMAD.MOV.U32 R111, RZ, RZ, -0x3ffffff0 ;  /* 0xc0000010ff6f7424 */ /* 0x000fc600078e00ff */
[----:B------:R-:W-:Y:S02]  /*13970*/  R2UR UR16, R110 ;  /* 0x000000006e1072ca */ /* 0x000fe400000e0000 */
[----:B------:R-:W-:Y:S01]  /*13980*/  R2UR UR17, R111 ;  /* 0x000000006f1172ca */ /* 0x000fe200000e0000 */
[----:B------:R-:W-:Y:S02]  /*13990*/  WARPGROUP.DEPBAR.LE gsb0, 0x0 ;  /* 0x00008000000079c5 */ /* 0x000fe40000010000 */
[----:B------:R-:W-:-:S06]  /*139a0*/  WARPGROUP.ARRIVE ;  /* 0x00000000000079c5 */ /* 0x000fcc0000000000 */
[----:B------:R-:W-:Y:S01]  /*139b0*/  HGMMA.64x96x16.F32.BF16 R24, gdesc[UR12].tnspB, R24, gsb0 ;  /* 0x416000000c1879f0 */ /* 0x000fe20008001818 */
        /* <DEDUP_REMOVED lines=28> */
[----:B------:R-:W-:-:S04]  /*13b80*/  FADD.FTZ R109, -R74, R137 ;  /* 0x000000894a6d7221 */ /* 0x000fc80000010100 */
[----:B------:R-:W-:Y:S01]  /*13b90*/  FMUL.FTZ R109, R109, R15 ;  /* 0x0000000f6d6d7220 */ /* 0x000fe20000410000 */
[----:B------:R-:W-:-:S03]  /*13ba0*/  VIADD R108, R108, 0xc00 ;  /* 0x00000c006c6c7836 */ /* 0x000fc60000000000 */
[----:B------:R1:W-:Y:S01]  /*13bb0*/  MUFU.EX2 R110, R109 ;  /* 0x0000006d006e7308 */ /* 0x0003e20000000800 */
[----:B------:R-:W-:Y:S02]  /*13bc0*/  WARPGROUP.DEPBAR.LE gsb0, 0x0 ;  /* 0x00008000000079c5 */ /* 0x000fe40000010000 */
[----:B------:R-:W-:-:S06]  /*13bd0*/  WARPGROUP.ARRIVE ;  /* 0x00000000000079c5 */ /* 0x000fcc0000000000 */
[----:B------:R-:W-:Y:S01]  /*13be0*/  HGMMA.64x96x16.F32.BF16 R24, gdesc[UR32].tnspB, R24, gsb0 ;  /* 0x41600000201879f0 */ /* 0x000fe20008001818 */
[----:B-1----:R-:W-:Y:S01]  /*13bf0*/  IMAD.MOV.U32 R109, RZ, RZ, -0x3ffffff0 ;  /* 0xc0000010ff6d7424 */ /* 0x002fe200078e00ff */
[----:B------:R-:W-:-:S04]  /*13c00*/  R2UR UR36, R108 ;  /* 0x000000006c2472ca */ /* 0x000fc800000e0000 */
[----:B------:R-:W-:Y:S01]  /*13c10*/  R2UR UR37, R109 ;  /* 0x000000006d2572ca */ /* 0x000fe200000e0000 */
[----:B------:R-:W1:Y:S01]  /*13c20*/  S2R R137, SR_TID.X ;  /* 0x0000000000897919 */ /* 0x000e620000002100 */
[----:B------:R-:W2:Y:S01]  /*13c30*/  MUFU.EX2 R105, R105 ;  /* 0x0000006900697308 */ /* 0x000ea20000000800 */
[----:B------:R-:W-:-:S07]  /*13c40*/  FFMA.FTZ R79, R133, R15, -R138 ;  /* 0x0000000f854f7223 */ /* 0x000fce000001088a */
[----:B------:R-:W3:Y:S01]  /*13c50*/  MUFU.EX2 R108, R107 ;  /* 0x0000006b006c7308 */ /* 0x000ee20000000800 */
[----:B------:R-:W-:Y:S02]  /*13c60*/  WARPGROUP.DEPBAR.LE gsb0, 0x0 ;  /* 0x00008000000079c5 */ /* 0x000fe40000010000 */
[----:B------:R-:W-:-:S06]  /*13c70*/  WARPGROUP.ARRIVE ;  /* 0x00000000000079c5 */ /* 0x000fcc0000000000 */
[----:B------:R-:W-:Y:S01]  /*13c80*/  HGMMA.64x96x16.F32.BF16 R24, gdesc[UR36].tnspB, R24, gsb0 ;  /* 0x41600000241879f0 */ /* 0x000fe20008001818 */
[----:B-1----:R-:W-:Y:S01]  /*13c90*/  SHF.R.U32.HI R133, RZ, 0x7, R137 ;  /* 0x00000007ff857819 */ /* 0x002fe20000011689 */
[----:B------:R-:W-:Y:S01]  /*13ca0*/  MUFU.EX2 R107, R120 ;  /* 0x00000078006b7308 */ /* 0x000fe20000000800 */
[----:B------:R-:W-:-:S03]  /*13cb0*/  ISETP.GE.U32.AND P2, PT, R137, 0x180, PT ;  /* 0x000001808900780c */ /* 0x000fc60003f46070 */
[----:B------:R-:W-:-:S04]  /*13cc0*/  VIADD R109, R133, 0x9 ;  /* 0x00000009856d7836 */ /* 0x000fc80000000000 */
[----:B------:R-:W1:Y:S01]  /*13cd0*/  MUFU.EX2 R131, R131 ;  /* 0x0000008300837308 */ /* 0x000e620000000800 */
[----:B------:R-:W-:Y:S01]  /*13ce0*/  SEL R109, R109, 0x9, !P2 ;  /* 0x000000096d6d7807 */ /* 0x000fe20005000000 */
[----:B--2---:R-:W-:-:S06]  /*13cf0*/  FFMA.FTZ R111, R110, R132, R105 ;  /* 0x000000846e6f7223 */ /* 0x004fcc0000010069 */
[----:B------:R-:W-:Y:S08]  /*13d00*/  MUFU.EX2 R121, R121 ;  /* 0x0000007900797308 */ /* 0x000ff00000000800 */
[----:B------:R-:W2:Y:S08]  /*13d10*/  MUFU.EX2 R130, R130 ;  /* 0x0000008200827308 */ /* 0x000eb00000000800 */
[----:B------:R-:W-:Y:S01]  /*13d20*/  MUFU.EX2 R120, R89 ;  /* 0x0000005900787308 */ /* 0x000fe20000000800 */
[----:B---3--:R-:W-:-:S07]  /*13d30*/  F2FP.BF16.F32.PACK_AB R105, R108, R105 ;  /* 0x000000696c69723e */ /* 0x008fce00000010ff */
[----:B------:R-:W-:Y:S08]  /*13d40*/  MUFU.EX2 R89, R94 ;  /* 0x0000005e00597308 */ /* 0x000ff00000000800 */
[----:B------:R-:W3:Y:S01]  /*13d50*/  MUFU.EX2 R129, R129 ;  /* 0x0000008100817308 */ /* 0x000ee20000000800 */
[----:B-1----:R-:W-:-:S07]  /*13d60*/  FADD.FTZ R157, R131, R157 ;  /* 0x0000009d839d7221 */ /* 0x002fce0000010000 */
[----:B------:R-:W-:Y:S01]  /*13d70*/  MUFU.EX2 R95, R95 ;  /* 0x0000005f005f7308 */ /* 0x000fe20000000800 */
[----:B------:R-:W-:-:S07]  /*13d80*/  FFMA.FTZ R98, R98, R15, -R138 ;  /* 0x0000000f62627223 */ /* 0x000fce000001088a */
[----:B------:R-:W1:Y:S01]  /*13d90*/  MUFU.EX2 R128, R128 ;  /* 0x0000008000807308 */ /* 0x000e620000000800 */
[----:B--2---:R-:W-:-:S07]  /*13da0*/  FADD.FTZ R157, R130, R157 ;  /* 0x0000009d829d7221 */ /* 0x004fce0000010000 */
[----:B------:R-:W2:Y:S01]  /*13db0*/  MUFU.EX2 R96, R96 ;  /* 0x0000006000607308 */ /* 0x000ea20000000800 */
[----:B------:R-:W-:-:S07]  /*13dc0*/  FFMA.FTZ R75, R134, R15, -R138 ;  /* 0x0000000f864b7223 */ /* 0x000fce000001088a */
[----:B------:R-:W4:Y:S01]  /*13dd0*/  MUFU.EX2 R127, R127 ;  /* 0x0000007f007f7308 */ /* 0x000f220000000800 */
[----:B---3--:R-:W-:-:S07]  /*13de0*/  FADD.FTZ R157, R129, R157 ;  /* 0x0000009d819d7221 */ /* 0x008fce0000010000 */
[----:B------:R-:W-:Y:S01]  /*13df0*/  MUFU.EX2 R97, R97 ;  /* 0x0000006100617308 */ /* 0x000fe20000000800 */
[----:B------:R-:W-:Y:S02]  /*13e00*/  WARPGROUP.DEPBAR.LE gsb0, 0x0 ;  /* 0x00008000000079c5 */ /* 0x000fe40000010000 */
[----:B------:R3:W-:Y:S06]  /*13e10*/  BAR.ARV R109, 0x100 ;  /* 0x0004006d0000751d */ /* 0x0007ec0000002000 */
[----:B---3--:R-:W-:Y:S01]  /*13e20*/  FADD.FTZ R109, R108, R111 ;  /* 0x0000006f6c6d7221 */ /* 0x008fe20000010000 */
[----:B------:R-:W-:-:S03]  /*13e30*/  @!P1 IMAD R108, R0, 0x8, R18 ;  /* 0x00000008006c9824 */ /* 0x000fc600078e0212 */
[----:B------:R-:W-:Y:S01]  /*13e40*/  FADD.FTZ R0, R107, R109 ;  /* 0x0000006d6b007221 */ /* 0x000fe20000010000 */
[C---:B------:R-:W-:Y:S01]  /*13e50*/  F2FP.BF16.F32.PACK_AB R107, R121.reuse, R107 ;  /* 0x0000006b796b723e */ /* 0x040fe200000010ff */
[----:B------:R-:W3:Y:S02]  /*13e60*/  MUFU.EX2 R126, R126 ;  /* 0x0000007e007e7308 */ /* 0x000ee40000000800 */
[----:B------:R-:W-:Y:S01]  /*13e70*/  FADD.FTZ R121, R121, R0 ;  /* 0x0000000079797221 */ /* 0x000fe20000010000 */
[----:B------:R-:W-:-:S05]  /*13e80*/  @!P1 IMAD R111, R146, 0x8, R18 ;  /* 0x00000008926f9824 */ /* 0x000fca00078e0212 */
[----:B------:R-:W-:Y:S01]  /*13e90*/  MUFU.EX2 R133, R81 ;  /* 0x0000005100857308 */ /* 0x000fe20000000800 */
[----:B------:R-:W-:Y:S01]  /*13ea0*/  FFMA.FTZ R99, R99, R15, -R138 ;  /* 0x0000000f63637223 */ /* 0x000fe2000001088a */
[----:B------:R-:W-:-:S06]  /*13eb0*/  @!P1 VIADD R111, R111, 0x31c40 ;  /* 0x00031c406f6f9836 */ /* 0x000fcc0000000000 */
[----:B------:R0:W-:Y:S01]  /*13ec0*/  MUFU.EX2 R134, R80 ;  /* 0x0000005000867308 */ /* 0x0001e20000000800 */
[----:B-1----:R-:W-:-:S07]  /*13ed0*/  FADD.FTZ R157, R128, R157 ;  /* 0x0000009d809d7221 */ /* 0x002fce0000010000 */
[----:B------:R-:W1:Y:S01]  /*13ee0*/  MUFU.EX2 R81, R98 ;  /* 0x0000006200517308 */ /* 0x000e620000000800 */
[----:B0-----:R-:W-:-:S07]  /*13ef0*/  FADD.FTZ R80, R89, R121 ;  /* 0x0000007959507221 */ /* 0x001fce0000010000 */
[----:B------:R-:W0:Y:S01]  /*13f00*/  MUFU.EX2 R125, R125 ;  /* 0x0000007d007d7308 */ /* 0x000e220000000800 */
[----:B------:R-:W-:Y:S01]  /*13f10*/  FADD.FTZ R80, R95, R80 ;  /* 0x000000505f507221 */ /* 0x000fe20000010000 */
[----:B------:R-:W-:Y:S01]  /*13f20*/  FFMA.FTZ R100, R100, R15, -R138 ;  /* 0x0000000f64647223 */ /* 0x000fe2000001088a */
[----:B------:R-:W-:-:S05]  /*13f30*/  @!P1 VIADD R108, R108, 0x31c60 ;  /* 0x00031c606c6c9836 */ /* 0x000fca0000000000 */
[----:B------:R-:W0:Y:S01]  /*13f40*/  MUFU.EX2 R124, R124 ;  /* 0x0000007c007c7308 */ /* 0x000e220000000800 */
[----:B--2---:R-:W-:Y:S01]  /*13f50*/  FADD.FTZ R80, R96, R80 ;  /* 0x0000005060507221 */ /* 0x004fe20000010000 */
[----:B----4-:R-:W-:Y:S01]  /*13f60*/  FADD.FTZ R157, R127, R157 ;  /* 0x0000009d7f9d7221 */ /* 0x010fe20000010000 */
[-CC-:B------:R-:W-:Y:S01]  /*13f70*/  FFMA.FTZ R101, R101, R15.reuse, -R138.reuse ;  /* 0x0000000f65657223 */ /* 0x180fe2000001088a */
[-CC-:B------:R-:W-:Y:S01]  /*13f80*/  FFMA.FTZ R102, R102, R15.reuse, -R138.reuse ;  /* 0x0000000f66667223 */ /* 0x180fe2000001088a */
[-CC-:B------:R-:W-:Y:S01]  /*13f90*/  FFMA.FTZ R103, R103, R15.reuse, -R138.reuse ;  /* 0x0000000f67677223 */ /* 0x180fe2000001088a */
[-CC-:B------:R-:W-:Y:S02]  /*13fa0*/  FFMA.FTZ R112, R112, R15.reuse, -R138.reuse ;  /* 0x0000000f70707223 */ /* 0x180fe4000001088a */
[----:B------:R-:W-:Y:S01]  /*13fb0*/  MUFU.EX2 R123, R123 ;  /* 0x0000007b007b7308 */ /* 0x000fe20000000800 */
[-CC-:B------:R-:W-:Y:S01]  /*13fc0*/  FFMA.FTZ R113, R113, R15.reuse, -R138.reuse ;  /* 0x0000000f71717223 */ /* 0x180fe2000001088a */
[-CC-:B------:R-:W-:Y:S01]  /*13fd0*/  FFMA.FTZ R114, R114, R15.reuse, -R138.reuse ;  /* 0x0000000f72727223 */ /* 0x180fe2000001088a */
[-CC-:B------:R-:W-:Y:S01]  /*13fe0*/  FFMA.FTZ R115, R115, R15.reuse, -R138.reuse ;  /* 0x0000000f73737223 */ /* 0x180fe2000001088a */
[-CC-:B------:R-:W-:Y:S01]  /*13ff0*/  FFMA.FTZ R116, R116, R15.reuse, -R138.reuse ;  /* 0x0000000f74747223 */ /* 0x180fe2000001088a */
[-CC-:B------:R-:W-:Y:S01]  /*14000*/  FFMA.FTZ R117, R117, R15.reuse, -R138.reuse ;  /* 0x0000000f75757223 */ /* 0x180fe2000001088a */
[-CC-:B------:R-:W-:Y:S01]  /*14010*/  FFMA.FTZ R118, R118, R15.reuse, -R138.reuse ;  /* 0x0000000f76767223 */ /* 0x180fe2000001088a */
[-CC-:B------:R-:W-:Y:S01]  /*14020*/  FFMA.FTZ R119, R119, R15.reuse, -R138.reuse ;  /* 0x0000000f77777223 */ /* 0x180fe2000001088a */
[----:B------:R-:W2:Y:S01]  /*14030*/  MUFU.EX2 R99, R99 ;  /* 0x0000006300637308 */ /* 0x000ea20000000800 */
[-CC-:B------:R-:W-:Y:S01]  /*14040*/  FFMA.FTZ R78, R135, R15.reuse, -R138.reuse ;  /* 0x0000000f874e7223 */ /* 0x180fe2000001088a */
[-CC-:B------:R-:W-:Y:S01]  /*14050*/  FFMA.FTZ R140, R140, R15.reuse, -R138.reuse ;  /* 0x0000000f8c8c7223 */ /* 0x180fe2000001088a */
[-CC-:B------:R-:W-:Y:S01]  /*14060*/  FFMA.FTZ R148, R148, R15.reuse, -R138.reuse ;  /* 0x0000000f94947223 */ /* 0x180fe2000001088a */
[-CC-:B------:R-:W-:Y:S01]  /*14070*/  FFMA.FTZ R150, R150, R15.reuse, -R138.reuse ;  /* 0x0000000f96967223 */ /* 0x180fe2000001088a */
[-CC-:B------:R-:W-:Y:S01]  /*14080*/  FFMA.FTZ R153, R153, R15.reuse, -R138.reuse ;  /* 0x0000000f99997223 */ /* 0x180fe2000001088a */
[----:B------:R-:W-:Y:S01]  /*14090*/  FFMA.FTZ R156, R136, R15, -R138 ;  /* 0x0000000f889c7223 */ /* 0x000fe2000001088a */
[----:B------:R-:W-:Y:S01]  /*140a0*/  @!P1 PRMT R111, RZ, 0x654, R111 ;  /* 0x00000654ff6f9816 */ /* 0x000fe2000000006f */
[----:B------:R4:W-:Y:S01]  /*140b0*/  MUFU.EX2 R138, R84 ;  /* 0x00000054008a7308 */ /* 0x0009e20000000800 */
[----:B---3--:R-:W-:Y:S01]  /*140c0*/  FADD.FTZ R157, R126, R157 ;  /* 0x0000009d7e9d7221 */ /* 0x008fe20000010000 */
[----:B------:R-:W-:Y:S01]  /*140d0*/  @!P1 PRMT R108, RZ, 0x654, R108 ;  /* 0x00000654ff6c9816 */ /* 0x000fe2000000006c */
[----:B------:R3:W-:Y:S01]  /*140e0*/  @!P1 SYNCS.ARRIVE.TRANS64.RED.A1T0 RZ, [R111+URZ], RZ ;  /* 0x000000ff6fff99a7 */ /* 0x0007e2000810043f */
[----:B------:R-:W-:-:S04]  /*140f0*/  F2FP.BF16.F32.PACK_AB R89, R95, R89 ;  /* 0x000000595f59723e */ /* 0x000fc800000010ff */
[----:B------:R-:W-:Y:S01]  /*14100*/  MUFU.EX2 R132, R122 ;  /* 0x0000007a00847308 */ /* 0x000fe20000000800 */
[----:B----4-:R-:W-:Y:S01]  /*14110*/  FADD.FTZ R84, R97, R80 ;  /* 0x0000005061547221 */ /* 0x010fe20000010000 */
[----:B------:R4:W-:Y:S06]  /*14120*/  @!P1 SYNCS.ARRIVE.TRANS64.RED.A1T0 RZ, [R108+URZ], RZ ;  /* 0x000000ff6cff99a7 */ /* 0x0009ec000810043f */
[----:B------:R-:W4:Y:S08]  /*14130*/  MUFU.EX2 R100, R100 ;  /* 0x0000006400647308 */ /* 0x000f300000000800 */
[----:B------:R1:W-:Y:S08]  /*14140*/  MUFU.EX2 R95, R82 ;  /* 0x00000052005f7308 */ /* 0x0003f00000000800 */
[----:B---3--:R-:W3:Y:S01]  /*14150*/  MUFU.EX2 R111, R76 ;  /* 0x0000004c006f7308 */ /* 0x008ee20000000800 */
[----:B-1----:R-:W-:Y:S01]  /*14160*/  FADD.FTZ R82, R81, R84 ;  /* 0x0000005451527221 */ /* 0x002fe20000010000 */
[----:B0-----:R-:W-:-:S06]  /*14170*/  FADD.FTZ R84, R125, R157 ;  /* 0x0000009d7d547221 */ /* 0x001fcc0000010000 */
[----:B------:R-:W0:Y:S01]  /*14180*/  MUFU.EX2 R101, R101 ;  /* 0x0000006500657308 */ /* 0x000e220000000800 */
[----:B------:R-:W-:Y:S01]  /*14190*/  FADD.FTZ R84, R124, R84 ;  /* 0x000000547c547221 */ /* 0x000fe20000010000 */
[----:B--2---:R-:W-:-:S06]  /*141a0*/  FADD.FTZ R82, R99, R82 ;  /* 0x0000005263527221 */ /* 0x004fcc0000010000 */
[----:B----4-:R-:W-:Y:S08]  /*141b0*/  MUFU.EX2 R108, R85 ;  /* 0x00000055006c7308 */ /* 0x010ff00000000800 */
[----:B------:R-:W1:Y:S01]  /*141c0*/  MUFU.EX2 R85, R102 ;  /* 0x0000006600557308 */ /* 0x000e620000000800 */
[----:B------:R-:W-:-:S07]  /*141d0*/  FADD.FTZ R82, R100, R82 ;  /* 0x0000005264527221 */ /* 0x000fce0000010000 */
[----:B------:R-:W2:Y:S08]  /*141e0*/  MUFU.EX2 R109, R73 ;  /* 0x00000049006d7308 */ /* 0x000eb00000000800 */
[----:B------:R4:W-:Y:S08]  /*141f0*/  MUFU.EX2 R98, R83 ;  /* 0x0000005300627308 */ /* 0x0009f00000000800 */
[----:B------:R-:W2:Y:S01]  /*14200*/  MUFU.EX2 R103, R103 ;  /* 0x0000006700677308 */ /* 0x000ea20000000800 */
[----:B----4-:R-:W-:-:S04]  /*14210*/  FADD.FTZ R83, R123, R84 ;  /* 0x000000547b537221 */ /* 0x010fc80000010000 */
[----:B------:R-:W-:-:S03]  /*14220*/  FADD.FTZ R83, R132, R83 ;  /* 0x0000005384537221 */ /* 0x000fc60000010000 */
[----:B------:R-:W4:Y:S01]  /*14230*/  MUFU.EX2 R112, R112 ;  /* 0x0000007000707308 */ /* 0x000f220000000800 */
[----:B---3--:R-:W-:Y:S01]  /*14240*/  FADD.FTZ R83, R111, R83 ;  /* 0x000000536f537221 */ /* 0x008fe20000010000 */
[----:B0-----:R-:W-:-:S06]  /*14250*/  FADD.FTZ R82, R101, R82 ;  /* 0x0000005265527221 */ /* 0x001fcc0000010000 */
[----:B------:R-:W0:Y:S01]  /*14260*/  MUFU.EX2 R113, R113 ;  /* 0x0000007100717308 */ /* 0x000e220000000800 */
[----:B------:R-:W-:Y:S01]  /*14270*/  FADD.FTZ R83, R133, R83 ;  /* 0x0000005385537221 */ /* 0x000fe20000010000 */
[----:B-1----:R-:W-:Y:S01]  /*14280*/  FADD.FTZ R82, R85, R82 ;  /* 0x0000005255527221 */ /* 0x002fe20000010000 */
[----:B------:R1:W-:Y:S05]  /*14290*/  STSM.16.M88.4 [R22+0x24300], R104 ;  /* 0x0243006816007844 */ /* 0x0003ea0000000200 */
[----:B------:R-:W-:Y:S01]  /*142a0*/  MUFU.EX2 R135, R77 ;  /* 0x0000004d00877308 */ /* 0x000fe20000000800 */
[----:B--2---:R-:W-:Y:S01]  /*142b0*/  FADD.FTZ R83, R109, R83 ;  /* 0x000000536d537221 */ /* 0x004fe20000010000 */
[----:B------:R-:W-:-:S06]  /*142c0*/  FADD.FTZ R82, R103, R82 ;  /* 0x0000005267527221 */ /* 0x000fcc0000010000 */
[----:B------:R-:W2:Y:S01]  /*142d0*/  MUFU.EX2 R114, R114 ;  /* 0x0000007200727308 */ /* 0x000ea20000000800 */
[----:B------:R-:W-:Y:S01]  /*142e0*/  FADD.FTZ R83, R134, R83 ;  /* 0x0000005386537221 */ /* 0x000fe20000010000 */
[----:B----4-:R-:W-:-:S06]  /*142f0*/  FADD.FTZ R82, R112, R82 ;  /* 0x0000005270527221 */ /* 0x010fcc0000010000 */
[----:B-1----:R-:W1:Y:S01]  /*14300*/  MUFU.EX2 R107, R93 ;  /* 0x0000005d006b7308 */ /* 0x002e620000000800 */
[----:B0-----:R-:W-:-:S07]  /*14310*/  FADD.FTZ R82, R113, R82 ;  /* 0x0000005271527221 */ /* 0x001fce0000010000 */
[----:B------:R-:W0:Y:S08]  /*14320*/  MUFU.EX2 R136, R72 ;  /* 0x0000004800887308 */ /* 0x000e300000000800 */
[----:B------:R3:W-:Y:S01]  /*14330*/  MUFU.EX2 R94, R91 ;  /* 0x0000005b005e7308 */ /* 0x0007e20000000800 */
[----:B--2---:R-:W-:-:S07]  /*14340*/  FADD.FTZ R84, R114, R82 ;  /* 0x0000005272547221 */ /* 0x004fce0000010000 */
[----:B------:R-:W2:Y:S01]  /*14350*/  MUFU.EX2 R106, R92 ;  /* 0x0000005c006a7308 */ /* 0x000ea20000000800 */
[----:B---3--:R-:W-:-:S07]  /*14360*/  F2FP.BF16.F32.PACK_AB R91, R97, R96 ;  /* 0x00000060615b723e */ /* 0x008fce00000010ff */
[----:B------:R3:W-:Y:S01]  /*14370*/  MUFU.EX2 R96, R86 ;  /* 0x0000005600607308 */ /* 0x0007e20000000800 */
[----:B------:R-:W-:Y:S02]  /*14380*/  F2FP.BF16.F32.PACK_AB R80, R126, R127 ;  /* 0x0000007f7e50723e */ /* 0x000fe400000010ff */
[----:B------:R-:W-:Y:S01]  /*14390*/  F2FP.BF16.F32.PACK_AB R81, R99, R81 ;  /* 0x000000516351723e */ /* 0x000fe200000010ff */
[----:B---3--:R-:W-:-:S04]  /*143a0*/  FADD.FTZ R86, R108, R83 ;  /* 0x000000536c567221 */ /* 0x008fc80000010000 */
[----:B------:R-:W-:Y:S01]  /*143b0*/  MUFU.EX2 R137, R21 ;  /* 0x0000001500897308 */ /* 0x000fe20000000800 */
[----:B------:R-:W-:Y:S01]  /*143c0*/  F2FP.BF16.F32.PACK_AB R82, R124, R125 ;  /* 0x0000007d7c52723e */ /* 0x000fe200000010ff */
[----:B------:R-:W-:Y:S01]  /*143d0*/  FADD.FTZ R86, R135, R86 ;  /* 0x0000005687567221 */ /* 0x000fe20000010000 */
[----:B------:R-:W-:-:S05]  /*143e0*/  F2FP.BF16.F32.PACK_AB R83, R101, R100 ;  /* 0x000000646553723e */ /* 0x000fca00000010ff */
[----:B------:R3:W-:Y:S01]  /*143f0*/  MUFU.EX2 R105, R88 ;  /* 0x0000005800697308 */ /* 0x0007e20000000800 */
[----:B-1----:R-:W-:-:S07]  /*14400*/  FADD.FTZ R86, R107, R86 ;  /* 0x000000566b567221 */ /* 0x002fce0000010000 */
[----:B------:R1:W-:Y:S01]  /*14410*/  MUFU.EX2 R0, R90 ;  /* 0x0000005a00007308 */ /* 0x0003e20000000800 */
[----:B---3--:R-:W-:-:S07]  /*14420*/  F2FP.BF16.F32.PACK_AB R88, R130, R131 ;  /* 0x000000838258723e */ /* 0x008fce00000010ff */
[----:B------:R-:W3:Y:S01]  /*14430*/  MUFU.EX2 R115, R115 ;  /* 0x0000007300737308 */ /* 0x000ee20000000800 */
[----:B-1----:R-:W-:-:S05]  /*14440*/  F2FP.BF16.F32.PACK_AB R90, R128, R129 ;  /* 0x00000081805a723e */ /* 0x002fca00000010ff */
[----:B------:R-:W-:Y:S02]  /*14450*/  STSM.16.M88.4 [R22+0x25b00], R88 ;  /* 0x025b005816007844 */ /* 0x000fe40000000200 */
[----:B------:R-:W1:Y:S02]  /*14460*/  MUFU.EX2 R116, R116 ;  /* 0x0000007400747308 */ /* 0x000e640000000800 */
[----:B------:R0:W-:Y:S06]  /*14470*/  STSM.16.M88.4 [R22+0x27300], R80 ;  /* 0x0273005016007844 */ /* 0x0001ec0000000200 */
[----:B------:R-:W4:Y:S01]  /*14480*/  MUFU.EX2 R117, R117 ;  /* 0x0000007500757308 */ /* 0x000f220000000800 */
[----:B0-----:R-:W-:-:S07]  /*14490*/  FADD.FTZ R80, R136, R86 ;  /* 0x0000005688507221 */ /* 0x001fce0000010000 */
[----:B------:R-:W0:Y:S01]  /*144a0*/  MUFU.EX2 R118, R118 ;  /* 0x0000007600767308 */ /* 0x000e220000000800 */
[----:B--2---:R-:W-:Y:S01]  /*144b0*/  FADD.FTZ R80, R106, R80 ;  /* 0x000000506a507221 */ /* 0x004fe20000010000 */
[----:B---3--:R-:W-:-:S03]  /*144c0*/  FADD.FTZ R84, R115, R84 ;  /* 0x0000005473547221 */ /* 0x008fc60000010000 */
[----:B------:R-:W-:-:S03]  /*144d0*/  FADD.FTZ R80, R137, R80 ;  /* 0x0000005089507221 */ /* 0x000fc60000010000 */
[----:B------:R-:W2:Y:S01]  /*144e0*/  MUFU.EX2 R122, R139 ;  /* 0x0000008b007a7308 */ /* 0x000ea20000000800 */
[----:B------:R-:W-:-:S07]  /*144f0*/  FADD.FTZ R83, R105, R80 ;  /* 0x0000005069537221 */ /* 0x000fce0000010000 */
[----:B------:R-:W3:Y:S01]  /*14500*/  MUFU.EX2 R119, R119 ;  /* 0x0000007700777308 */ /* 0x000ee20000000800 */
[----:B------:R-:W-:-:S07]  /*14510*/  FADD.FTZ R83, R138, R83 ;  /* 0x000000538a537221 */ /* 0x000fce0000010000 */
[----:B------:R-:W3:Y:S01]  /*14520*/  MUFU.EX2 R93, R141 ;  /* 0x0000008d005d7308 */ /* 0x000ee20000000800 */
[----:B------:R-:W-:-:S07]  /*14530*/  FADD.FTZ R83, R120, R83 ;  /* 0x0000005378537221 */ /* 0x000fce0000010000 */
[----:B------:R1:W-:Y:S08]  /*14540*/  MUFU.EX2 R97, R87 ;  /* 0x0000005700617308 */ /* 0x0003f00000000800 */
[----:B------:R-:W3:Y:S01]  /*14550*/  MUFU.EX2 R104, R142 ;  /* 0x0000008e00687308 */ /* 0x000ee20000000800 */
[----:B-1----:R-:W-:-:S04]  /*14560*/  FADD.FTZ R87, R116, R84 ;  /* 0x0000005474577221 */ /* 0x002fc80000010000 */
[----:B----4-:R-:W-:-:S03]  /*14570*/  FADD.FTZ R87, R117, R87 ;  /* 0x0000005775577221 */ /* 0x010fc60000010000 */
[----:B------:R-:W1:Y:S01]  /*14580*/  MUFU.EX2 R77, R143 ;  /* 0x0000008f004d7308 */ /* 0x000e620000000800 */
[----:B0-----:R-:W-:Y:S01]  /*14590*/  FADD.FTZ R81, R118, R87 ;  /* 0x0000005776517221 */ /* 0x001fe20000010000 */
[----:B--2---:R-:W-:-:S06]  /*145a0*/  FADD.FTZ R82, R122, R83 ;  /* 0x000000537a527221 */ /* 0x004fcc0000010000 */
[----:B------:R-:W0:Y:S01]  /*145b0*/  MUFU.EX2 R92, R149 ;  /* 0x00000095005c7308 */ /* 0x000e220000000800 */
[----:B---3--:R-:W-:Y:S01]  /*145c0*/  FADD.FTZ R81, R119, R81 ;  /* 0x0000005177517221 */ /* 0x008fe20000010000 */
[----:B------:R-:W-:Y:S01]  /*145d0*/  FADD.FTZ R101, R93, R82 ;  /* 0x000000525d657221 */ /* 0x000fe20000010000 */
[----:B------:R-:W-:Y:S02]  /*145e0*/  F2FP.BF16.F32.PACK_AB R84, R132, R123 ;  /* 0x0000007b8454723e */ /* 0x000fe400000010ff */
[----:B------:R-:W-:-:S03]  /*145f0*/  F2FP.BF16.F32.PACK_AB R85, R103, R85 ;  /* 0x000000556755723e */ /* 0x000fc600000010ff */
[----:B------:R-:W-:Y:S01]  /*14600*/  MUFU.EX2 R21, R151 ;  /* 0x0000009700157308 */ /* 0x000fe20000000800 */
[----:B------:R-:W-:Y:S02]  /*14610*/  F2FP.BF16.F32.PACK_AB R86, R133, R111 ;  /* 0x0000006f8556723e */ /* 0x000fe400000010ff */
[----:B------:R-:W-:Y:S01]  /*14620*/  F2FP.BF16.F32.PACK_AB R87, R113, R112 ;  /* 0x000000707157723e */ /* 0x000fe200000010ff */
[----:B------:R-:W-:Y:S01]  /*14630*/  FADD.FTZ R81, R0, R81 ;  /* 0x0000005100517221 */ /* 0x000fe20000010000 */
[----:B------:R-:W-:-:S03]  /*14640*/  F2FP.BF16.F32.PACK_AB R88, R134, R109 ;  /* 0x0000006d8658723e */ /* 0x000fc600000010ff */
[----:B------:R-:W2:Y:S01]  /*14650*/  MUFU.EX2 R72, R152 ;  /* 0x0000009800487308 */ /* 0x000ea20000000800 */
[----:B------:R-:W-:Y:S02]  /*14660*/  F2FP.BF16.F32.PACK_AB R89, R115, R114 ;  /* 0x000000727359723e */ /* 0x000fe400000010ff */
[----:B------:R-:W-:Y:S02]  /*14670*/  F2FP.BF16.F32.PACK_AB R90, R135, R108 ;  /* 0x0000006c875a723e */ /* 0x000fe400000010ff */
[----:B------:R-:W-:Y:S02]  /*14680*/  F2FP.BF16.F32.PACK_AB R91, R117, R116 ;  /* 0x00000074755b723e */ /* 0x000fe400000010ff */
[----:B------:R-:W-:Y:S01]  /*14690*/  F2FP.BF16.F32.PACK_AB R83, R94, R0 ;  /* 0x000000005e53723e */ /* 0x000fe200000010ff */
[----:B------:R-:W-:Y:S01]  /*146a0*/  FADD.FTZ R0, R104, R101 ;  /* 0x0000006568007221 */ /* 0x000fe20000010000 */
[----:B------:R-:W-:Y:S04]  /*146b0*/  STSM.16.M88.4 [R22+0x28b00], R84 ;  /* 0x028b005416007844 */ /* 0x000fe80000000200 */
[----:B------:R1:W-:Y:S01]  /*146c0*/  STSM.16.M88.4 [R22+0x2a300], R88 ;  /* 0x02a3005816007844 */ /* 0x0003e20000000200 */
[----:B------:R-:W-:-:S04]  /*146d0*/  FADD.FTZ R80, R94, R81 ;  /* 0x000000515e507221 */ /* 0x000fc80000010000 */
[----:B------:R-:W-:Y:S01]  /*146e0*/  FADD.FTZ R81, R95, R80 ;  /* 0x000000505f517221 */ /* 0x000fe20000010000 */
[----:B-1----:R-:W-:Y:S01]  /*146f0*/  FADD.FTZ R89, R77, R0 ;  /* 0x000000004d597221 */ /* 0x002fe20000010000 */
[----:B------:R-:W-:-:S03]  /*14700*/  F2FP.BF16.F32.PACK_AB R85, R98, R95 ;  /* 0x0000005f6255723e */ /* 0x000fc600000010ff */
[C---:B0-----:R-:W-:Y:S01]  /*14710*/  FADD.FTZ R0, R92.reuse, R89 ;  /* 0x000000595c007221 */ /* 0x041fe20000010000 */
[----:B------:R-:W-:Y:S02]  /*14720*/  F2FP.BF16.F32.PACK_AB R90, R92, R77 ;  /* 0x0000004d5c5a723e */ /* 0x000fe400000010ff */
[----:B--2---:R-:W-:Y:S01]  /*14730*/  F2FP.BF16.F32.PACK_AB R92, R72, R21 ;  /* 0x00000015485c723e */ /* 0x004fe200000010ff */
[----:B------:R-:W-:Y:S02]  /*14740*/  FADD.FTZ R95, R21, R0 ;  /* 0x00000000155f7221 */ /* 0x000fe40000010000 */
[----:B------:R-:W2:Y:S01]  /*14750*/  LDL.LU R21, [R1+0x24] ;  /* 0x0000240001157983 */ /* 0x000ea20000300800 */
[----:B------:R-:W0:Y:S01]  /*14760*/  MUFU.EX2 R79, R79 ;  /* 0x0000004f004f7308 */ /* 0x000e220000000800 */
[----:B------:R-:W-:-:S07]  /*14770*/  FADD.FTZ R81, R98, R81 ;  /* 0x0000005162517221 */ /* 0x000fce0000010000 */
[----:B------:R-:W1:Y:S01]  /*14780*/  MUFU.EX2 R75, R75 ;  /* 0x0000004b004b7308 */ /* 0x000e620000000800 */
[----:B------:R-:W-:-:S07]  /*14790*/  FADD.FTZ R100, R96, R81 ;  /* 0x0000005160647221 */ /* 0x000fce0000010000 */
[----:B------:R-:W3:Y:S01]  /*147a0*/  MUFU.EX2 R78, R78 ;  /* 0x0000004e004e7308 */ /* 0x000ee20000000800 */
[----:B------:R-:W-:-:S07]  /*147b0*/  FADD.FTZ R100, R97, R100 ;  /* 0x0000006461647221 */ /* 0x000fce0000010000 */
[----:B------:R-:W4:Y:S01]  /*147c0*/  MUFU.EX2 R140, R140 ;  /* 0x0000008c008c7308 */ /* 0x000f220000000800 */
[----:B0-----:R-:W-:-:S07]  /*147d0*/  FADD.FTZ R100, R79, R100 ;  /* 0x000000644f647221 */ /* 0x001fce0000010000 */
[----:B------:R-:W0:Y:S01]  /*147e0*/  MUFU.EX2 R148, R148 ;  /* 0x0000009400947308 */ /* 0x000e220000000800 */
[----:B-1----:R-:W-:-:S07]  /*147f0*/  FADD.FTZ R87, R75, R100 ;  /* 0x000000644b577221 */ /* 0x002fce0000010000 */
[----:B------:R-:W1:Y:S01]  /*14800*/  MUFU.EX2 R99, R150 ;  /* 0x0000009600637308 */ /* 0x000e620000000800 */
[----:B---3--:R-:W-:-:S07]  /*14810*/  FADD.FTZ R89, R78, R87 ;  /* 0x000000574e597221 */ /* 0x008fce0000010000 */
[----:B------:R-:W3:Y:S01]  /*14820*/  MUFU.EX2 R73, R154 ;  /* 0x0000009a00497308 */ /* 0x000ee20000000800 */
[----:B----4-:R-:W-:-:S07]  /*14830*/  FADD.FTZ R91, R140, R89 ;  /* 0x000000598c5b7221 */ /* 0x010fce0000010000 */
[----:B------:R-:W4:Y:S01]  /*14840*/  MUFU.EX2 R153, R153 ;  /* 0x0000009900997308 */ /* 0x000f220000000800 */
[----:B0-----:R-:W-:-:S07]  /*14850*/  FADD.FTZ R0, R148, R91 ;  /* 0x0000005b94007221 */ /* 0x001fce0000010000 */
[----:B------:R-:W0:Y:S08]  /*14860*/  MUFU.EX2 R76, R155 ;  /* 0x0000009b004c7308 */ /* 0x000e300000000800 */
[----:B------:R-:W0:Y:S01]  /*14870*/  MUFU.EX2 R156, R156 ;  /* 0x0000009c009c7308 */ /* 0x000e220000000800 */
[----:B------:R-:W-:Y:S01]  /*14880*/  FADD.FTZ R94, R72, R95 ;  /* 0x0000005f485e7221 */ /* 0x000fe20000010000 */
[----:B-1----:R-:W-:Y:S01]  /*14890*/  FADD.FTZ R0, R99, R0 ;  /* 0x0000000063007221 */ /* 0x002fe20000010000 */
[----:B------:R-:W-:-:S02]  /*148a0*/  F2FP.BF16.F32.PACK_AB R89, R75, R79 ;  /* 0x0000004f4b59723e */ /* 0x000fc400000010ff */
[----:B---3--:R-:W-:Y:S01]  /*148b0*/  FADD.FTZ R75, R73, R94 ;  /* 0x0000005e494b7221 */ /* 0x008fe20000010000 */
[----:B------:R-:W-:Y:S01]  /*148c0*/  F2FP.BF16.F32.PACK_AB R80, R136, R107 ;  /* 0x0000006b8850723e */ /* 0x000fe200000010ff */
[----:B----4-:R-:W-:Y:S01]  /*148d0*/  FADD.FTZ R0, R153, R0 ;  /* 0x0000000099007221 */ /* 0x010fe20000010000 */
[----:B------:R-:W-:Y:S02]  /*148e0*/  F2FP.BF16.F32.PACK_AB R81, R119, R118 ;  /* 0x000000767751723e */ /* 0x000fe400000010ff */
[----:B------:R-:W-:Y:S02]  /*148f0*/  F2FP.BF16.F32.PACK_AB R82, R137, R106 ;  /* 0x0000006a8952723e */ /* 0x000fe400000010ff */
[----:B------:R-:W-:Y:S02]  /*14900*/  F2FP.BF16.F32.PACK_AB R84, R138, R105 ;  /* 0x000000698a54723e */ /* 0x000fe400000010ff */
[----:B------:R-:W-:Y:S02]  /*14910*/  F2FP.BF16.F32.PACK_AB R86, R122, R120 ;  /* 0x000000787a56723e */ /* 0x000fe400000010ff */
[----:B------:R-:W-:Y:S01]  /*14920*/  F2FP.BF16.F32.PACK_AB R87, R97, R96 ;  /* 0x000000606157723e */ /* 0x000fe200000010ff */
[----:B0-----:R-:W-:Y:S01]  /*14930*/  FADD.FTZ R72, R76, R75 ;  /* 0x0000004b4c487221 */ /* 0x001fe20000010000 */
[----:B------:R-:W-:-:S02]  /*14940*/  F2FP.BF16.F32.PACK_AB R88, R104, R93 ;  /* 0x0000005d6858723e */ /* 0x000fc400000010ff */
[----:B------:R-:W-:Y:S01]  /*14950*/  F2FP.BF16.F32.PACK_AB R91, R140, R78 ;  /* 0x0000004e8c5b723e */ /* 0x000fe200000010ff */
[----:B------:R-:W-:Y:S01]  /*14960*/  FADD.FTZ R0, R156, R0 ;  /* 0x000000009c007221 */ /* 0x000fe20000010000 */
[----:B------:R-:W-:Y:S02]  /*14970*/  F2FP.BF16.F32.PACK_AB R93, R99, R148 ;  /* 0x00000094635d723e */ /* 0x000fe400000010ff */
[----:B------:R-:W-:Y:S02]  /*14980*/  F2FP.BF16.F32.PACK_AB R94, R76, R73 ;  /* 0x000000494c5e723e */ /* 0x000fe400000010ff */
[----:B------:R-:W-:Y:S01]  /*14990*/  F2FP.BF16.F32.PACK_AB R95, R156, R153 ;  /* 0x000000999c5f723e */ /* 0x000fe200000010ff */
[----:B------:R-:W-:Y:S04]  /*149a0*/  STSM.16.M88.4 [R22+0x2bb00], R80 ;  /* 0x02bb005016007844 */ /* 0x000fe80000000200 */
[----:B------:R-:W-:Y:S04]  /*149b0*/  STSM.16.M88.4 [R22+0x2d300], R84 ;  /* 0x02d3005416007844 */ /* 0x000fe80000000200 */
[----:B------:R-:W-:Y:S04]  /*149c0*/  STSM.16.M88.4 [R22+0x2eb00], R88 ;  /* 0x02eb005816007844 */ /* 0x000fe80000000200 */
[----:B------:R-:W-:Y:S04]  /*149d0*/  STL [R1+0x20], R72 ;  /* 0x0000204801007387 */ /* 0x000fe80000100800 */
[----:B------:R-:W-:Y:S04]  /*149e0*/  STSM.16.M88.4 [R22+0x30300], R92 ;  /* 0x0303005c16007844 */ /* 0x000fe80000000200 */
[----:B------:R2:W-:Y:S01]  /*149f0*/  STL [R1+0x28], R0 ;  /* 0x0000280001007387 */ /* 0x0005e20000100800 */
[----:B------:R-:W-:Y:S01]  /*14a00*/  @!PT LDS RZ, [RZ] ;  /* 0x00000000fffff984 */ /* 0x000fe20000000800 */
[----:B------:R-:W-:Y:S01]  /*14a10*/  @!PT LDS RZ, [RZ] ;  /* 0x00000000fffff984 */ /* 0x000fe20000000800 */
[----:B------:R-:W-:Y:S01]  /*14a20*/  @!PT LDS RZ, [RZ] ;  /* 0x00000000fffff984 */ /* 0x000fe20000000800 */
[----:B------:R-:W-:Y:S01]  /*14a30*/  @!PT LDS RZ, [RZ] ;  /* 0x00000000fffff984 */ /* 0x000fe20000000800 */
[----:B------:R0:W-:Y:S06]  /*14a40*/  MEMBAR.ALL.CTA ;  /* 0x0000000000007992 */ /* 0x0001ec0000008000 */
[----:B0-----:R-:W0:Y:S04]  /*14a50*/  FENCE.VIEW.ASYNC.S ;  /* 0x00000000000073c6 */ /* 0x001e280000000000 */
[----:B------:R1:W5:Y:S01]  /*14a60*/  LDL R153, [R1+0x44] ;  /* 0x0000440001997983 */ /* 0x0003620000100800 */
        /* <DEDUP_REMOVED lines=48> */
[----:B------:R-:W-:-:S02]  /*14d70*/  IMAD.MOV.U32 R152, RZ, RZ, R14 ;  /* 0x000000ffff987224 */ /* 0x000fc400078e000e */
[----:B--2---:R-:W-:-:S05]  /*14d80*/  VIADD R0, R21, 0xffffffff ;  /* 0xffffffff15007836 */ /* 0x004fca0000000000 */
[----:B------:R2:W-:Y:S04]  /*14d90*/  STL [R1+0x24], R0 ;  /* 0x0000240001007387 */ /* 0x0005e80000100800 */
[----:B------:R1:W-:Y:S01]  /*14da0*/  STL [R1+0x1c], R74 ;  /* 0x00001c4a01007387 */ /* 0x0003e20000100800 */
[----:B------:R-:W-:Y:S01]  /*14db0*/  ISETP.GT.AND P2, PT, R21, RZ, PT ;  /* 0x000000ff1500720c */ /* 0x000fe20003f44270 */
[----:B--2---:R-:W-:Y:S01]  /*14dc0*/  IMAD.MOV.U32 R0, RZ, RZ, R146 ;  /* 0x000000ffff007224 */ /* 0x004fe200078e0092 */
[----:B0-----:R-:W-:-:S11]  /*14dd0*/  NOP ;  /* 0x0000000000007918 */ /* 0x001fd60000000000 */
[----:B-1----:R-:W-:Y:S05]  /*14de0*/  @P2 BRA `(.L_x_430) ;  /* 0xffffffac006c2947 */ /* 0x002fea000383ffff */
.L_x_420:
[----:B------:R-:W-:Y:S05]  /*14df0*/  WARPSYNC.ALL ;  /* 0x0000000000007948 */ /* 0x000fea0003800000 */
[----:B------:R-:W-:Y:S06]  /*14e00*/  BAR.ARV 0x8, 0x1a0 ;  /* 0x0206800000007b1d */ /* 0x000fec0000002000 */
[----:B------:R-:W-:Y:S05]  /*14e10*/  @!P0 BRA `(.L_x_431) ;  /* 0x0000000000048947 */ /* 0x000fea0003800000 */
[----:B------:R-:W-:Y:S01]  /*14e20*/  BPT.TRAP 0x1 ;  /* 0x000000040000795c */ /* 0x000fe20000300000 */
.L_x_431:
[----:B------:R-:W2:Y:S01]  /*14e30*/  LDL R0, [R1+0x44] ;  /* 0x0000440001007983 */ /* 0x000ea20000100800 */
[----:B------:R-:W-:Y:S01]  /*14e40*/  IMAD R9, R146, 0x8, R18 ;  /* 0x0000000892097824 */ /* 0x000fe200078e0212 */
[----:B--2---:R-:W-:-:S04]  /*14e50*/  SHF.L.U32 R0, R0, 0x1f, RZ ;  /* 0x0000001f00007819 */ /* 0x004fc800000006ff */
[----:B------:R0:W1:Y:S01]  /*14e60*/  SYNCS.PHASECHK.TRANS64.TRYWAIT P2, [R9+URZ+0x31c50], R0 ;  /* 0x031c5000090075a7 */ /* 0x000062000804017f */
[----:B------:R-:W-:Y:S05]  /*14e70*/  @!P0 BRA `(.L_x_432) ;  /* 0x0000000000048947 */ /* 0x000fea0003800000 */
[----:B------:R-:W-:Y:S01]  /*14e80*/  BPT.TRAP 0x1 ;  /* 0x000000040000795c */ /* 0x000fe20000300000 */
.L_x_432:
[----:B------:R-:W2:Y:S01]  /*14e90*/  LDL.LU R2, [R1+0x58] ;  /* 0x0000580001027983 */ /* 0x000ea20000300800 */
[----:B------:R-:W-:Y:S02]  /*14ea0*/  VIADD R18, R18, 0x200 ;  /* 0x0000020012127836 */ /* 0x000fe40000000000 */
[----:B------:R-:W-:-:S03]  /*14eb0*/  IMAD.MOV.U32 R3, RZ, RZ, -0x3ffffff0 ;  /* 0xc0000010ff037424 */ /* 0x000fc600078e00ff */
[----:B------:R-:W-:-:S04]  /*14ec0*/  SHF.R.U32.HI R18, RZ, 0x4, R18 ;  /* 0x00000004ff127819 */ /* 0x000fc80000011612 */
[----:B------:R-:W-:-:S04]  /*14ed0*/  LOP3.LUT R18, R18, 0x3fff, RZ, 0xc0, !PT ;  /* 0x00003fff12127812 */ /* 0x000fc800078ec0ff */
[----:B------:R-:W-:Y:S02]  /*14ee0*/  LOP3.LUT R5, R18, 0x2400000, RZ, 0xfc, !PT ;  /* 0x0240000012057812 */ /* 0x000fe400078efcff */
[----:B--2---:R-:W-:Y:S01]  /*14ef0*/  LOP3.LUT R2, R2, 0x10000, RZ, 0xfc, !PT ;  /* 0x0001000002027812 */ /* 0x004fe200078efcff */
[----:B-1----:R-:W-:Y:S06]  /*14f00*/  @P2 BRA `(.L_x_433) ;  /* 0x0000000000082947 */ /* 0x002fec0003800000 */
[----:B------:R-:W1:Y:S02]  /*14f10*/  SYNCS.PHASECHK.TRANS64.TRYWAIT P0, [R9+URZ+0x31c50], R0 ;  /* 0x031c5000090075a7 */ /* 0x000e64000800017f */
[----:B-1----:R-:W-:Y:S05]  /*14f20*/  @!P0 BRA `(.L_x_434) ;  /* 0x0000008000508947 */ /* 0x002fea0003800000 */
.L_x_433:
[----:B------:R-:W-:Y:S01]  /*14f30*/  IMAD R4, R146, 0x6c0, R5 ;  /* 0x000006c092047824 */ /* 0x000fe200078e0205 */
[----:B------:R-:W0:Y:S01]  /*14f40*/  LDL.LU R13, [R1+0x20] ;  /* 0x00002000010d7983 */ /* 0x000e220000300800 */
[----:B------:R-:W-:Y:S01]  /*14f50*/  IMAD.MOV.U32 R5, RZ, RZ, -0x7fffffe0 ;  /* 0x80000020ff057424 */ /* 0x000fe200078e00ff */
[----:B------:R-:W-:Y:S05]  /*14f60*/  WARPSYNC.ALL ;  /* 0x0000000000007948 */ /* 0x000fea0003800000 */
[C---:B------:R-:W-:Y:S01]  /*14f70*/  R2UR UR4, R2.reuse ;  /* 0x00000000020472ca */ /* 0x040fe200000e0000 */
[----:B------:R-:W-:Y:S01]  /*14f80*/  VIADD R10, R2, 0x180 ;  /* 0x00000180020a7836 */ /* 0x000fe20000000000 */
[----:B------:R-:W-:Y:S01]  /*14f90*/  R2UR UR5, R3 ;  /* 0x00000000030572ca */ /* 0x000fe200000e0000 */
[C---:B------:R-:W-:Y:S01]  /*14fa0*/  VIADD R6, R4.reuse, 0x40 ;  /* 0x0000004004067836 */ /* 0x040fe20000000000 */
[----:B------:R-:W-:Y:S01]  /*14fb0*/  R2UR UR6, R4 ;  /* 0x00000000040672ca */ /* 0x000fe200000e0000 */
[----:B------:R-:W-:Y:S01]  /*14fc0*/  IMAD.MOV.U32 R11, RZ, RZ, -0x3ffffff0 ;  /* 0xc0000010ff0b7424 */ /* 0x000fe200078e00ff */
[----:B------:R-:W-:Y:S01]  /*14fd0*/  R2UR UR7, R5 ;  /* 0x00000000050772ca */ /* 0x000fe200000e0000 */
[----:B------:R-:W-:Y:S01]  /*14fe0*/  WARPGROUP.ARRIVE ;  /* 0x00000000000079c5 */ /* 0x000fe20000000000 */
[----:B------:R-:W-:Y:S01]  /*14ff0*/  IMAD.MOV.U32 R7, RZ, RZ, -0x7fffffe0 ;  /* 0x80000020ff077424 */ /* 0x000fe200078e00ff */
[----:B------:R-:W2:Y:S01]  /*15000*/  LDL.LU R12, [R1+0x28] ;  /* 0x00002800010c7983 */ /* 0x000ea20000300800 */
[----:B------:R-:W-:-:S02]  /*15010*/  IMAD.MOV.U32 R3, RZ, RZ, -0x3ffffff0 ;  /* 0xc0000010ff037424 */ /* 0x000fc400078e00ff */
[----:B------:R-:W-:Y:S01]  /*15020*/  IMAD.MOV.U32 R5, RZ, RZ, -0x7fffffe0 ;  /* 0x80000020ff057424 */ /* 0x000fe200078e00ff */
[----:B------:R-:W3:Y:S01]  /*15030*/  LDL.LU R8, [R1+0x44] ;  /* 0x0000440001087983 */ /* 0x000ee20000300800 */
[----:B------:R-:W-:-:S05]  /*15040*/  VIADD R146, R146, 0x1 ;  /* 0x0000000192927836 */ /* 0x000fca0000000000 */
[----:B------:R-:W-:Y:S01]  /*15050*/  HGMMA.64x96x16.F32.BF16 R24, gdesc[UR4].tnspB, R24, gsb0 ;  /* 0x41600000041879f0 */ /* 0x000fe20008001818 */
[----:B------:R-:W-:Y:S01]  /*15060*/  R2UR UR4, R10 ;  /* 0x000000000a0472ca */ /* 0x000fe200000e0000 */
[----:B------:R-:W-:Y:S01]  /*15070*/  VIADD R10, R2, 0x300 ;  /* 0x00000300020a7836 */ /* 0x000fe20000000000 */
[----:B------:R-:W-:Y:S01]  /*15080*/  R2UR UR5, R11 ;  /* 0x000000000b0572ca */ /* 0x000fe200000e0000 */
[----:B------:R-:W-:Y:S01]  /*15090*/  IMAD.MOV.U32 R11, RZ, RZ, -0x3ffffff0 ;  /* 0xc0000010ff0b7424 */ /* 0x000fe200078e00ff */
[----:B------:R-:W-:Y:S01]  /*150a0*/  R2UR UR6, R6 ;  /* 0x00000000060672ca */ /* 0x000fe200000e0000 */
[----:B------:R-:W-:Y:S01]  /*150b0*/  VIADD R6, R4, 0x80 ;  /* 0x0000008004067836 */ /* 0x000fe20000000000 */
[----:B------:R-:W-:Y:S01]  /*150c0*/  R2UR UR7, R7 ;  /* 0x00000000070772ca */ /* 0x000fe200000e0000 */
[----:B------:R-:W-:Y:S01]  /*150d0*/  IMAD.MOV.U32 R7, RZ, RZ, -0x7fffffe0 ;  /* 0x80000020ff077424 */ /* 0x000fe200078e00ff */
[----:B------:R-:W-:Y:S01]  /*150e0*/  ISETP.NE.AND P0, PT, R146, 0x2, PT ;  /* 0x000000029200780c */ /* 0x000fe20003f05270 */
[----:B------:R-:W-:-:S02]  /*150f0*/  WARPGROUP.DEPBAR.LE gsb0, 0x0 ;  /* 0x00008000000079c5 */ /* 0x000fc40000010000 */
[----:B------:R-:W-:-:S08]  /*15100*/  WARPGROUP.ARRIVE ;  /* 0x00000000000079c5 */ /* 0x000fd00000000000 */
        /* <DEDUP_REMOVED lines=9> */
[----:B------:R-:W-:Y:S02]  /*151a0*/  WARPGROUP.DEPBAR.LE gsb0, 0x0 ;  /* 0x00008000000079c5 */ /* 0x000fe40000010000 */
[----:B------:R-:W-:-:S09]  /*151b0*/  WARPGROUP.ARRIVE ;  /* 0x00000000000079c5 */ /* 0x000fd20000000000 */
        /* <DEDUP_REMOVED lines=9> */
[----:B01----:R-:W0:Y:S02]  /*15250*/  SHFL.BFLY PT, R0, R13, 0x2, 0x1f ;  /* 0x0c401f000d007f89 */ /* 0x003e2400000e0000 */
[----:B0-----:R-:W-:Y:S01]  /*15260*/  FADD.FTZ R0, R0, R13 ;  /* 0x0000000d00007221 */ /* 0x001fe20000010000 */
[----:B------:R-:W-:-:S02]  /*15270*/  WARPGROUP.DEPBAR.LE gsb0, 0x0 ;  /* 0x00008000000079c5 */ /* 0x000fc40000010000 */
[----:B------:R-:W-:-:S06]  /*15280*/  WARPGROUP.ARRIVE ;  /* 0x00000000000079c5 */ /* 0x000fcc0000000000 */
        /* <DEDUP_REMOVED lines=30> */
[----:B------:R-:W-:Y:S02]  /*15470*/  IMAD.MOV.U32 R7, RZ, RZ, -0x7fffffe0 ;  /* 0x80000020ff077424 */ /* 0x000fe400078e00ff */
[----:B------:R-:W-:-:S02]  /*15480*/  VIADD R2, R2, 0xc00 ;  /* 0x00000c0002027836 */ /* 0x000fc40000000000 */
[----:B------:R-:W-:Y:S01]  /*15490*/  VIADD R4, R4, 0x200 ;  /* 0x0000020004047836 */ /* 0x000fe20000000000 */
[----:B------:R-:W-:Y:S02]  /*154a0*/  WARPGROUP.DEPBAR.LE gsb0, 0x0 ;  /* 0x00008000000079c5 */ /* 0x000fe40000010000 */
[----:B------:R-:W-:-:S06]  /*154b0*/  WARPGROUP.ARRIVE ;  /* 0x00000000000079c5 */ /* 0x000fcc0000000000 */
[----:B------:R-:W-:Y:S01]  /*154c0*/  HGMMA.64x96x16.F32.BF16 R24, gdesc[UR4].tnspB, R24, gsb0 ;  /* 0x41600000041879f0 */ /* 0x000fe20008001818 */
[----:B------:R-:W-:Y:S02]  /*154d0*/  R2UR UR4, R10 ;  /* 0x000000000a0472ca */ /* 0x000fe400000e0000 */
[----:B------:R-:W-:Y:S02]  /*154e0*/  R2UR UR5, R11 ;  /* 0x000000000b0572ca */ /* 0x000fe400000e0000 */
[----:B------:R-:W-:Y:S02]  /*154f0*/  R2UR UR6, R6 ;  /* 0x00000000060672ca */ /* 0x000fe400000e0000 */
[----:B------:R-:W-:Y:S01]  /*15500*/  R2UR UR7, R7 ;  /* 0x00000000070772ca */ /* 0x000fe200000e0000 */
[----:B------:R-:W-:Y:S02]  /*15510*/  WARPGROUP.DEPBAR.LE gsb0, 0x0 ;  /* 0x00008000000079c5 */ /* 0x000fe40000010000 */
[----:B------:R-:W-:-:S10]  /*15520*/  WARPGROUP.ARRIVE ;  /* 0x00000000000079c5 */ /* 0x000fd40000000000 */
[----:B------:R-:W-:Y:S01]  /*15530*/  HGMMA.64x96x16.F32.BF16 R24, gdesc[UR4].tnspB, R24, gsb0 ;  /* 0x41600000041879f0 */ /* 0x000fe20008001818 */
[----:B------:R-:W-:Y:S02]  /*15540*/  R2UR UR4, R2 ;  /* 0x00000000020472ca */ /* 0x000fe400000e0000 */
[----:B--2---:R-:W0:Y:S01]  /*15550*/  SHFL.BFLY PT, R2, R12, 0x2, 0x1f ;  /* 0x0c401f000c027f89 */ /* 0x004e2200000e0000 */
[----:B------:R-:W-:Y:S02]  /*15560*/  R2UR UR5, R3 ;  /* 0x00000000030572ca */ /* 0x000fe400000e0000 */
[----:B------:R-:W-:Y:S01]  /*15570*/  R2UR UR7, R5 ;  /* 0x00000000050772ca */ /* 0x000fe200000e0000 */
[----:B------:R-:W1:Y:S01]  /*15580*/  SHFL.BFLY PT, R3, R0, 0x1, 0x1f ;  /* 0x0c201f0000037f89 */ /* 0x000e6200000e0000 */
[----:B------:R-:W-:Y:S01]  /*15590*/  R2UR UR6, R4 ;  /* 0x00000000040672ca */ /* 0x000fe200000e0000 */
[----:B------:R-:W-:Y:S02]  /*155a0*/  IMAD.MOV.U32 R4, RZ, RZ, RZ ;  /* 0x000000ffff047224 */ /* 0x000fe400078e00ff */
[----:B0-----:R-:W-:Y:S01]  /*155b0*/  FADD.FTZ R2, R2, R12 ;  /* 0x0000000c02027221 */ /* 0x001fe20000010000 */
[----:B-1----:R-:W-:-:S04]  /*155c0*/  FADD.FTZ R10, R0, R3 ;  /* 0x00000003000a7221 */ /* 0x002fc80000010000 */
[----:B------:R-:W0:Y:S01]  /*155d0*/  SHFL.BFLY PT, R5, R2, 0x1, 0x1f ;  /* 0x0c201f0002057f89 */ /* 0x000e2200000e0000 */
[----:B------:R-:W-:Y:S02]  /*155e0*/  SEL R0, RZ, 0x1, P0 ;  /* 0x00000001ff007807 */ /* 0x000fe40000000000 */
[----:B------:R-:W-:Y:S02]  /*155f0*/  FSETP.NE.FTZ.AND P2, PT, R10, RZ, PT ;  /* 0x000000ff0a00720b */ /* 0x000fe40003f55000 */
[----:B---3--:R-:W-:-:S11]  /*15600*/  LOP3.LUT R8, R8, R0, RZ, 0x3c, !PT ;  /* 0x0000000008087212 */ /* 0x008fd600078e3cff */
[----:B------:R-:W-:Y:S01]  /*15610*/  @P2 MUFU.RCP R4, R10 ;  /* 0x0000000a00042308 */ /* 0x000fe20000001000 */
[----:B0-----:R-:W-:-:S07]  /*15620*/  FADD.FTZ R11, R2, R5 ;  /* 0x00000005020b7221 */ /* 0x001fce0000010000 */
[----:B------:R0:W1:Y:S01]  /*15630*/  @P2 MUFU.LG2 R5, R10 ;  /* 0x0000000a00052308 */ /* 0x0000620000000c00 */
[----:B------:R-:W-:Y:S01]  /*15640*/  FSETP.NE.FTZ.AND P3, PT, R11, RZ, PT ;  /* 0x000000ff0b00720b */ /* 0x000fe20003f75000 */
[----:B0-----:R-:W2:Y:S01]  /*15650*/  LDL.LU R10, [R1+0x78] ;  /* 0x00007800010a7983 */ /* 0x001ea20000300800 */
[----:B------:R-:W-:Y:S02]  /*15660*/  WARPGROUP.DEPBAR.LE gsb0, 0x0 ;  /* 0x00008000000079c5 */ /* 0x000fe40000010000 */
[----:B------:R-:W-:-:S09]  /*15670*/  WARPGROUP.ARRIVE ;  /* 0x00000000000079c5 */ /* 0x000fd20000000000 */
[----:B------:R-:W0:Y:S01]  /*15680*/  @P3 MUFU.LG2 R7, R11 ;  /* 0x0000000b00073308 */ /* 0x000e220000000c00 */
[----:B------:R-:W-:Y:S01]  /*15690*/  HGMMA.64x96x16.F32.BF16 R24, gdesc[UR4].tnspB, R24, gsb0 ;  /* 0x41600000041879f0 */ /* 0x000fe20008001818 */
[----:B------:R3:W-:Y:S02]  /*156a0*/  STL [R1+0x44], R8 ;  /* 0x0000440801007387 */ /* 0x0007e40000100800 */
[----:B---3--:R-:W-:-:S06]  /*156b0*/  IMAD.MOV.U32 R8, RZ, RZ, RZ ;  /* 0x000000ffff087224 */ /* 0x008fcc00078e00ff */
[----:B------:R-:W3:Y:S01]  /*156c0*/  @P3 MUFU.RCP R8, R11 ;  /* 0x0000000b00083308 */ /* 0x000ee20000001000 */
[----:B------:R-:W-:Y:S02]  /*156d0*/  @!P1 VIADD R9, R9, 0x31c60 ;  /* 0x00031c6009099836 */ /* 0x000fe40000000000 */
[----:B------:R-:W-:Y:S01]  /*156e0*/  @P2 FMUL.FTZ R3, R15, 0.69314718246459960938 ;  /* 0x3f3172180f032820 */ /* 0x000fe20000410000 */
[----:B-1----:R-:W-:Y:S01]  /*156f0*/  @P2 FMUL.FTZ R6, R5, 0.69314718246459960938 ;  /* 0x3f31721805062820 */ /* 0x002fe20000410000 */
[----:B------:R-:W-:Y:S01]  /*15700*/  @P3 FMUL.FTZ R12, R15, 0.69314718246459960938 ;  /* 0x3f3172180f0c3820 */ /* 0x000fe20000410000 */
[----:B0-----:R-:W-:Y:S01]  /*15710*/  @P3 FMUL.FTZ R7, R7, 0.69314718246459960938 ;  /* 0x3f31721807073820 */ /* 0x001fe20000410000 */
[----:B------:R-:W-:Y:S01]  /*15720*/  IMAD.MOV.U32 R0, RZ, RZ, -0x800000 ;  /* 0xff800000ff007424 */ /* 0x000fe200078e00ff */
[----:B------:R-:W-:Y:S01]  /*15730*/  @!P1 PRMT R9, RZ, 0x654, R9 ;  /* 0x00000654ff099816 */ /* 0x000fe20000000009 */
[----:B------:R-:W-:Y:S02]  /*15740*/  IMAD.MOV.U32 R2, RZ, RZ, -0x800000 ;  /* 0xff800000ff027424 */ /* 0x000fe400078e00ff */
[----:B------:R-:W-:Y:S01]  /*15750*/  @P2 FFMA.FTZ R0, R3, R14, R6 ;  /* 0x0000000e03002223 */ /* 0x000fe20000010006 */
[----:B------:R-:W-:Y:S01]  /*15760*/  @P3 FFMA.FTZ R2, R12, R74, R7 ;  /* 0x0000004a0c023223 */ /* 0x000fe20000010007 */
[----:B------:R-:W-:Y:S01]  /*15770*/  SEL R146, R146, RZ, P0 ;  /* 0x000000ff92927207 */ /* 0x000fe20000000000 */
[----:B------:R-:W-:-:S02]  /*15780*/  WARPGROUP.DEPBAR.LE gsb0, 0x0 ;  /* 0x00008000000079c5 */ /* 0x000fc40000010000 */
        /* <DEDUP_REMOVED lines=14> */
[----:B---3--:R-:W-:Y:S01]  /*15870*/  FMUL.FTZ R80, R27, R8 ;  /* 0x000000081b507220 */ /* 0x008fe20000410000 */
        /* <DEDUP_REMOVED lines=8> */
[----:B------:R-:W-:Y:S01]  /*15900*/  FMUL.FTZ R27, R46, R8 ;  /* 0x000000082e1b7220 */ /* 0x000fe20000410000 */
[----:B------:R0:W-:Y:S01]  /*15910*/  @!P1 SYNCS.ARRIVE.TRANS64.RED.A1T0 RZ, [R9+URZ], RZ ;  /* 0x000000ff09ff99a7 */ /* 0x0001e2000810043f */
        /* <DEDUP_REMOVED lines=12> */
[----:B------:R-:W-:Y:S01]  /*159e0*/  PLOP3.LUT P1, PT, PT, PT, PT, 0x8, 0x0 ;  /* 0x000000000000781c */ /* 0x000fe20003f2e170 */
        /* <DEDUP_REMOVED lines=12> */
[----:B--2---:R-:W-:-:S05]  /*15ab0*/  VIADD R10, R10, 0x1 ;  /* 0x000000010a0a7836 */ /* 0x004fca0000000000 */
[----:B------:R0:W-:Y:S02]  /*15ac0*/  STL [R1+0x78], R10 ;  /* 0x0000780a01007387 */ /* 0x0001e40000100800 */
.L_x_373:
[----:B------:R-:W2:Y:S01]  /*15ad0*/  LDL R66, [R1+0x70] ;  /* 0x0000700001427983 */ /* 0x000ea20000100800 */
[----:B------:R-:W-:Y:S05]  /*15ae0*/  WARPSYNC.ALL ;  /* 0x0000000000007948 */ /* 0x000fea0003800000 */
[----:B------:R-:W1:Y:S01]  /*15af0*/  S2UR UR5, SR_CgaCtaId ;  /* 0x00000000000579c3 */ /* 0x000e620000008800 */
[----:B------:R-:W-:Y:S01]  /*15b00*/  UMOV UR4, 0x400 ;  /* 0x0000040000047882 */ /* 0x000fe20000000000 */
[----:B------:R-:W-:Y:S01]  /*15b10*/  BSSY B0, `(.L_x_435) ;  /* 0x000017f000007945 */ /* 0x000fe20003800000 */
[----:B-1----:R-:W-:-:S06]  /*15b20*/  ULEA UR4, UR5, UR4, 0x18 ;  /* 0x0000000405047291 */ /* 0x002fcc000f8ec03f */
[----:B------:R-:W-:Y:S01]  /*15b30*/  IMAD.U32 R18, RZ, RZ, UR4 ;  /* 0x00000004ff127e24 */ /* 0x000fe2000f8e00ff */
[----:B------:R-:W-:Y:S06]  /*15b40*/  BAR.SYNC.DEFER_BLOCKING 0x5, 0x1a0 ;  /* 0x0146800000007b1d */ /* 0x000fec0000010000 */
[----:B------:R1:W3:Y:S02]  /*15b50*/  LDS.128 R108, [R18+0x31cd0] ;  /* 0x031cd000126c7984 */ /* 0x0002e40000000c00 */
[----:B------:R-:W-:Y:S06]  /*15b60*/  BAR.ARV 0x4, 0x1a0 ;  /* 0x0106800000007b1d */ /* 0x000fec0000002000 */
[----:B--2---:R-:W-:Y:S01]  /*15b70*/  SHF.R.S32.HI R30, RZ, 0x1f, R66 ;  /* 0x0000001fff1e7819 */ /* 0x004fe20000011442 */
[----:B------:R-:W-:-:S03]  /*15b80*/  IMAD.SHL.U32 R50, R66, 0x4, RZ ;  /* 0x0000000442327824 */ /* 0x000fc600078e00ff */
[----:B------:R-:W-:Y:S01]  /*15b90*/  SHF.L.U64.HI R31, R66, 0x2, R30 ;  /* 0x00000002421f7819 */ /* 0x000fe2000001021e */
[----:B-1-3--:R-:W-:Y:S06]  /*15ba0*/  @P1 BRA `(.L_x_436) ;  /* 0x0000000c00e01947 */ /* 0x00afec0003800000 */
[----:B------:R-:W2:Y:S01]  /*15bb0*/  LDL R4, [R1+0x98] ;  /* 0x0000980001047983 */ /* 0x000ea20000100800 */
[----:B------:R-:W1:Y:S01]  /*15bc0*/  S2R R5, SR_SWINHI ;  /* 0x0000000000057919 */ /* 0x000e620000002f00 */
[----:B------:R-:W-:Y:S05]  /*15bd0*/  WARPSYNC.ALL ;  /* 0x0000000000007948 */ /* 0x000fea0003800000 */
[----:B------:R-:W-:Y:S01]  /*15be0*/  F2FP.BF16.F32.PACK_AB R6, R77, R6 ;  /* 0x000000064d06723e */ /* 0x000fe200000010ff */
[----:B------:R-:W-:Y:S01]  /*15bf0*/  ULDC.64 UR4, c[0x0][0xbd8] ;  /* 0x0002f60000047ab9 */ /* 0x000fe20000000a00 */
[----:B------:R-:W3:Y:S01]  /*15c00*/  LDL R70, [R1+0x74] ;  /* 0x0000740001467983 */ /* 0x000ee20000100800 */
[----:B------:R-:W-:-:S02]  /*15c10*/  MOV R20, R18 ;  /* 0x0000001200147202 */ /* 0x000fc40000000f00 */
[----:B-1----:R-:W-:Y:S02]  /*15c20*/  MOV R21, R5 ;  /* 0x0000000500157202 */ /* 0x002fe40000000f00 */
[----:B------:R-:W-:Y:S01]  /*15c30*/  F2FP.BF16.F32.PACK_AB R27, R64, R27 ;  /* 0x0000001b401b723e */ /* 0x000fe200000010ff */
[----:B------:R-:W-:Y:S01]  /*15c40*/  BAR.SYNC.DEFER_BLOCKING 0x1, 0x180 ;  /* 0x0046000000007b1d */ /* 0x000fe20000010000 */
[----:B--2---:R-:W-:-:S03]  /*15c50*/  IMAD.WIDE R4, R4, 0x2, R20 ;  /* 0x0000000204047825 */ /* 0x004fc600078e0214 */
[----:B------:R-:W-:-:S04]  /*15c60*/  IADD3 R59, P4, R4, 0x20, RZ ;  /* 0x00000020043b7810 */ /* 0x000fc80007f9e0ff */
[----:B------:R-:W-:Y:S02]  /*15c70*/  LOP3.LUT R8, R59, 0x180, RZ, 0xc0, !PT ;  /* 0x000001803b087812 */ /* 0x000fe400078ec0ff */
[----:B------:R-:W-:Y:S02]  /*15c80*/  IADD3 R63, P3, R4, 0x3000, RZ ;  /* 0x00003000043f7810 */ /* 0x000fe40007f7e0ff */
[----:B------:R-:W-:Y:S02]  /*15c90*/  SHF.R.U64 R8, R8, 0x3, RZ ;  /* 0x0000000308087819 */ /* 0x000fe400000012ff */
[C---:B------:R-:W-:Y:S02]  /*15ca0*/  IADD3 R67, P2, R4.reuse, 0x3020, RZ ;  /* 0x0000302004437810 */ /* 0x040fe40007f5e0ff */
[C---:B0-----:R-:W-:Y:S02]  /*15cb0*/  LOP3.LUT R9, R4.reuse, 0x180, RZ, 0xc0, !PT ;  /* 0x0000018004097812 */ /* 0x041fe400078ec0ff */
[----:B------:R-:W-:-:S02]  /*15cc0*/  IADD3 R71, P1, R4, 0x6000, RZ ;  /* 0x0000600004477810 */ /* 0x000fc40007f3e0ff */
[----:B------:R-:W-:Y:S02]  /*15cd0*/  IADD3 R62, P0, R4, 0x6020, RZ ;  /* 0x00006020043e7810 */ /* 0x000fe40007f1e0ff */
[----:B------:R-:W-:Y:S02]  /*15ce0*/  LOP3.LUT R12, R8, R59, RZ, 0x3c, !PT ;  /* 0x0000003b080c7212 */ /* 0x000fe400078e3cff */
[----:B------:R-:W-:Y:S02]  /*15cf0*/  LOP3.LUT R8, R63, 0x180, RZ, 0xc0, !PT ;  /* 0x000001803f087812 */ /* 0x000fe400078ec0ff */
[----:B------:R-:W-:Y:S02]  /*15d00*/  LOP3.LUT R10, R67, 0x180, RZ, 0xc0, !PT ;  /* 0x00000180430a7812 */ /* 0x000fe400078ec0ff */
[----:B------:R-:W-:Y:S02]  /*15d10*/  SHF.R.U64 R9, R9, 0x3, RZ ;  /* 0x0000000309097819 */ /* 0x000fe400000012ff */
[----:B------:R-:W-:-:S02]  /*15d20*/  LOP3.LUT R58, R71, 0x180, RZ, 0xc0, !PT ;  /* 0x00000180473a7812 */ /* 0x000fc400078ec0ff */
[----:B------:R-:W-:Y:S02]  /*15d30*/  LOP3.LUT R59, R62, 0x180, RZ, 0xc0, !PT ;  /* 0x000001803e3b7812 */ /* 0x000fe400078ec0ff */
[----:B------:R-:W-:Y:S02]  /*15d40*/  SHF.R.U64 R8, R8, 0x3, RZ ;  /* 0x0000000308087819 */ /* 0x000fe400000012ff */
[----:B------:R-:W-:Y:S02]  /*15d50*/  SHF.R.U64 R10, R10, 0x3, RZ ;  /* 0x000000030a0a7819 */ /* 0x000fe400000012ff */
[----:B------:R-:W-:Y:S01]  /*15d60*/  LOP3.LUT R4, R9, R4, RZ, 0x3c, !PT ;  /* 0x0000000409047212 */ /* 0x000fe200078e3cff */
[--C-:B------:R-:W-:Y:S01]  /*15d70*/  IMAD.X R13, RZ, RZ, R5.reuse, P4 ;  /* 0x000000ffff0d7224 */ /* 0x100fe200020e0605 */
[----:B------:R-:W-:Y:S01]  /*15d80*/  SHF.R.U64 R58, R58, 0x3, RZ ;  /* 0x000000033a3a7819 */ /* 0x000fe200000012ff */
[--C-:B------:R-:W-:Y:S01]  /*15d90*/  IMAD.X R15, RZ, RZ, R5.reuse, P3 ;  /* 0x000000ffff0f7224 */ /* 0x100fe200018e0605 */
[----:B------:R-:W-:Y:S01]  /*15da0*/  SHF.R.U64 R59, R59, 0x3, RZ ;  /* 0x000000033b3b7819 */ /* 0x000fe200000012ff */
[----:B------:R-:W-:Y:S01]  /*15db0*/  IMAD.X R25, RZ, RZ, R5, P2 ;  /* 0x000000ffff197224 */ /* 0x000fe200010e0605 */
[----:B------:R-:W-:-:S02]  /*15dc0*/  LOP3.LUT R14, R8, R63, RZ, 0x3c, !PT ;  /* 0x0000003f080e7212 */ /* 0x000fc400078e3cff */
[----:B------:R-:W-:Y:S01]  /*15dd0*/  LOP3.LUT R24, R10, R67, RZ, 0x3c, !PT ;  /* 0x000000430a187212 */ /* 0x000fe200078e3cff */
[--C-:B------:R-:W-:Y:S01]  /*15de0*/  IMAD.X R9, RZ, RZ, R5.reuse, P1 ;  /* 0x000000ffff097224 */ /* 0x100fe200008e0605 */
[----:B------:R-:W-:Y:S01]  /*15df0*/  MOV R63, R4 ;  /* 0x00000004003f7202 */ /* 0x000fe20000000f00 */
[----:B------:R-:W-:Y:S01]  /*15e00*/  IMAD.X R11, RZ, RZ, R5, P0 ;  /* 0x000000ffff0b7224 */ /* 0x000fe200000e0605 */
[----:B------:R-:W-:Y:S02]  /*15e10*/  F2FP.BF16.F32.PACK_AB R4, R76, R7 ;  /* 0x000000074c04723e */ /* 0x000fe400000010ff */
[----:B------:R-:W-:Y:S02]  /*15e20*/  LOP3.LUT R8, R58, R71, RZ, 0x3c, !PT ;  /* 0x000000473a087212 */ /* 0x000fe400078e3cff */
[----:B------:R-:W-:Y:S02]  /*15e30*/  LOP3.LUT R10, R59, R62, RZ, 0x3c, !PT ;  /* 0x0000003e3b0a7212 */ /* 0x000fe400078e3cff */
[----:B------:R-:W-:-:S02]  /*15e40*/  F2FP.BF16.F32.PACK_AB R5, R80, R79 ;  /* 0x0000004f5005723e */ /* 0x000fc400000010ff */
[----:B------:R-:W-:Y:S02]  /*15e50*/  F2FP.BF16.F32.PACK_AB R7, R82, R69 ;  /* 0x000000455207723e */ /* 0x000fe400000010ff */
[----:B------:R-:W-:Y:S02]  /*15e60*/  MOV R62, R12 ;  /* 0x0000000c003e7202 */ /* 0x000fe40000000f00 */
[----:B------:R-:W-:Y:S02]  /*15e70*/  MOV R59, R14 ;  /* 0x0000000e003b7202 */ /* 0x000fe40000000f00 */
[----:B------:R-:W-:Y:S02]  /*15e80*/  MOV R58, R24 ;  /* 0x00000018003a7202 */ /* 0x000fe40000000f00 */
[----:B------:R-:W-:Y:S02]  /*15e90*/  F2FP.BF16.F32.PACK_AB R12, R75, R72 ;  /* 0x000000484b0c723e */ /* 0x000fe400000010ff */
[----:B------:R-:W-:-:S02]  /*15ea0*/  F2FP.BF16.F32.PACK_AB R13, R68, R61 ;  /* 0x0000003d440d723e */ /* 0x000fc400000010ff */
[----:B------:R-:W-:Y:S02]  /*15eb0*/  F2FP.BF16.F32.PACK_AB R14, R74, R3 ;  /* 0x000000034a0e723e */ /* 0x000fe400000010ff */
[----:B------:R-:W-:Y:S02]  /*15ec0*/  F2FP.BF16.F32.PACK_AB R15, R78, R57 ;  /* 0x000000394e0f723e */ /* 0x000fe400000010ff */
[----:B------:R-:W-:Y:S02]  /*15ed0*/  F2FP.BF16.F32.PACK_AB R25, R65, R26 ;  /* 0x0000001a4119723e */ /* 0x000fe400000010ff */
[----:B------:R-:W-:Y:S02]  /*15ee0*/  F2FP.BF16.F32.PACK_AB R24, R73, R28 ;  /* 0x0000001c4918723e */ /* 0x000fe400000010ff */
[----:B------:R-:W-:Y:S01]  /*15ef0*/  F2FP.BF16.F32.PACK_AB R26, R44, R29 ;  /* 0x0000001d2c1a723e */ /* 0x000fe200000010ff */
[----:B------:R0:W-:Y:S01]  /*15f00*/  STSM.16.M88.4 [R63], R4 ;  /* 0x000000043f007844 */ /* 0x0001e20000000200 */
[----:B------:R-:W-:-:S02]  /*15f10*/  MOV R28, R8 ;  /* 0x00000008001c7202 */ /* 0x000fc40000000f00 */
[----:B------:R-:W-:Y:S01]  /*15f20*/  MOV R3, R10 ;  /* 0x0000000a00037202 */ /* 0x000fe20000000f00 */
[----:B------:R1:W-:Y:S01]  /*15f30*/  STSM.16.M88.4 [R62], R12 ;  /* 0x0000000c3e007844 */ /* 0x0003e20000000200 */
[----:B------:R-:W-:Y:S02]  /*15f40*/  F2FP.BF16.F32.PACK_AB R8, R49, R36 ;  /* 0x000000243108723e */ /* 0x000fe400000010ff */
[----:B------:R-:W-:Y:S01]  /*15f50*/  F2FP.BF16.F32.PACK_AB R9, R54, R43 ;  /* 0x0000002b3609723e */ /* 0x000fe200000010ff */
[----:B------:R2:W-:Y:S01]  /*15f60*/  STSM.16.M88.4 [R59], R24 ;  /* 0x000000183b007844 */ /* 0x0005e20000000200 */
[----:B------:R-:W-:Y:S02]  /*15f70*/  F2FP.BF16.F32.PACK_AB R10, R52, R37 ;  /* 0x00000025340a723e */ /* 0x000fe400000010ff */
[----:B------:R-:W-:Y:S02]  /*15f80*/  F2FP.BF16.F32.PACK_AB R11, R51, R42 ;  /* 0x0000002a330b723e */ /* 0x000fe400000010ff */
[----:B------:R-:W-:-:S02]  /*15f90*/  ISETP.NE.U32.AND P0, PT, RZ, UR4, PT ;  /* 0x00000004ff007c0c */ /* 0x000fc4000bf05070 */
[----:B0-----:R-:W-:Y:S02]  /*15fa0*/  F2FP.BF16.F32.PACK_AB R4, R45, R32 ;  /* 0x000000202d04723e */ /* 0x001fe400000010ff */
[----:B------:R-:W-:Y:S02]  /*15fb0*/  F2FP.BF16.F32.PACK_AB R5, R60, R47 ;  /* 0x0000002f3c05723e */ /* 0x000fe400000010ff */
[----:B------:R-:W-:Y:S02]  /*15fc0*/  F2FP.BF16.F32.PACK_AB R6, R48, R33 ;  /* 0x000000213006723e */ /* 0x000fe400000010ff */
[----:B------:R-:W-:Y:S02]  /*15fd0*/  F2FP.BF16.F32.PACK_AB R7, R55, R46 ;  /* 0x0000002e3707723e */ /* 0x000fe400000010ff */
[----:B-1----:R-:W-:Y:S02]  /*15fe0*/  F2FP.BF16.F32.PACK_AB R12, R53, R40 ;  /* 0x00000028350c723e */ /* 0x002fe400000010ff */
[----:B------:R-:W-:-:S02]  /*15ff0*/  F2FP.BF16.F32.PACK_AB R13, R39, R34 ;  /* 0x00000022270d723e */ /* 0x000fc400000010ff */
[----:B------:R-:W-:Y:S02]  /*16000*/  F2FP.BF16.F32.PACK_AB R14, R56, R41 ;  /* 0x00000029380e723e */ /* 0x000fe400000010ff */
[----:B------:R-:W-:Y:S02]  /*16010*/  F2FP.BF16.F32.PACK_AB R15, R38, R35 ;  /* 0x00000023260f723e */ /* 0x000fe400000010ff */
[----:B--2---:R-:W-:Y:S01]  /*16020*/  IADD3 R24, P1, R50, UR4, RZ ;  /* 0x0000000432187c10 */ /* 0x004fe2000ff3e0ff */
[----:B------:R0:W-:Y:S01]  /*16030*/  STSM.16.M88.4 [R58], R4 ;  /* 0x000000043a007844 */ /* 0x0001e20000000200 */
[----:B------:R-:W-:Y:S02]  /*16040*/  ISETP.NE.AND.EX P0, PT, RZ, UR5, PT, P0 ;  /* 0x00000005ff007c0c */ /* 0x000fe4000bf05300 */
[----:B------:R-:W-:Y:S01]  /*16050*/  IADD3.X R25, R31, UR5, RZ, P1, !PT ;  /* 0x000000051f197c10 */ /* 0x000fe20008ffe4ff */
[----:B------:R0:W-:Y:S01]  /*16060*/  STSM.16.M88.4 [R28], R8 ;  /* 0x000000081c007844 */ /* 0x0001e20000000200 */
[----:B------:R-:W-:-:S03]  /*16070*/  ULDC.64 UR4, c[0x0][0xbe0] ;  /* 0x0002f80000047ab9 */ /* 0x000fc60000000a00 */
[----:B------:R0:W-:Y:S01]  /*16080*/  STSM.16.M88.4 [R3], R12 ;  /* 0x0000000c03007844 */ /* 0x0001e20000000200 */
[----:B------:R-:W-:Y:S01]  /*16090*/  BAR.SYNC.DEFER_BLOCKING 0x1, 0x180 ;  /* 0x0046000000007b1d */ /* 0x000fe20000010000 */
[----:B------:R-:W-:-:S04]  /*160a0*/  ISETP.NE.U32.AND P1, PT, RZ, UR4, PT ;  /* 0x00000004ff007c0c */ /* 0x000fc8000bf25070 */
[----:B------:R-:W-:Y:S01]  /*160b0*/  ISETP.NE.AND.EX P1, PT, RZ, UR5, PT, P1 ;  /* 0x00000005ff007c0c */ /* 0x000fe2000bf25310 */
[----:B------:R-:W-:-:S12]  /*160c0*/  IMAD.MOV.U32 R41, RZ, RZ, RZ ;  /* 0x000000ffff297224 */ /* 0x000fd800078e00ff */
[----:B------:R-:W-:Y:S01]  /*160d0*/  @P1 IADD3 R50, P2, R50, UR4, RZ ;  /* 0x0000000432321c10 */ /* 0x000fe2000ff5e0ff */
[----:B------:R-:W-:Y:S02]  /*160e0*/  ULDC UR4, c[0x0][0xa88] ;  /* 0x0002a20000047ab9 */ /* 0x000fe40000000800 */
[----:B------:R-:W-:Y:S01]  /*160f0*/  IMAD.U32 R40, RZ, RZ, UR4 ;  /* 0x00000004ff287e24 */ /* 0x000fe2000f8e00ff */
[----:B------:R-:W-:Y:S01]  /*16100*/  @P1 IADD3.X R51, R31, UR5, RZ, P2, !PT ;  /* 0x000000051f331c10 */ /* 0x000fe200097fe4ff */
[----:B------:R-:W2:Y:S04]  /*16110*/  @P0 LDG.E R41, desc[UR60][R24.64] ;  /* 0x0000003c18290981 */ /* 0x000ea8000c1e1900 */
[----:B------:R0:W5:Y:S01]  /*16120*/  @P1 LDG.E R40, desc[UR60][R50.64] ;  /* 0x0000003c32281981 */ /* 0x000162000c1e1900 */
[----:B---3--:R-:W-:-:S02]  /*16130*/  SHF.R.S32.HI R43, RZ, 0x1f, R70 ;  /* 0x0000001fff2b7819 */ /* 0x008fc40000011446 */
[----:B--2---:R-:W-:Y:S01]  /*16140*/  SHF.R.S32.HI R42, RZ, 0x1f, R41 ;  /* 0x0000001fff2a7819 */ /* 0x004fe20000011429 */
[----:B0-----:R-:W-:Y:S06]  /*16150*/  @P1 BRA `(.L_x_437) ;  /* 0x0000000000101947 */ /* 0x001fec0003800000 */
[----:B------:R-:W-:Y:S05]  /*16160*/  @!P0 BRA `(.L_x_437) ;  /* 0x00000000000c8947 */ /* 0x000fea0003800000 */
[----:B------:R-:W2:Y:S04]  /*16170*/  LDG.E R3, desc[UR60][R24.64] ;  /* 0x0000003c18037981 */ /* 0x000ea8000c1e1900 */
[----:B-----5:R-:W2:Y:S02]  /*16180*/  LDG.E R40, desc[UR60][R24.64+0x4] ;  /* 0x0000043c18287981 */ /* 0x020ea4000c1e1900 */
[----:B--2---:R-:W-:-:S07]  /*16190*/  IMAD.IADD R40, R40, 0x1, -R3 ;  /* 0x0000000128287824 */ /* 0x004fce00078e0a03 */
.L_x_437:
[----:B------:R-:W2:Y:S01]  /*161a0*/  LDL.64 R4, [R1+0x68] ;  /* 0x0000680001047983 */ /* 0x000ea20000100a00 */
[----:B------:R-:W-:-:S03]  /*161b0*/  ULDC.64 UR4, c[0x0][0xb70] ;  /* 0x0002dc0000047ab9 */ /* 0x000fc60000000a00 */
[----:B------:R-:W3:Y:S04]  /*161c0*/  LDL.64 R48, [R1+0x68] ;  /* 0x0000680001307983 */ /* 0x000ee80000100a00 */
[----:B------:R-:W4:Y:S04]  /*161d0*/  LDL R8, [R1+0x94] ;  /* 0x0000940001087983 */ /* 0x000f280000100800 */
[----:B------:R-:W4:Y:S04]  /*161e0*/  LDL.LU R47, [R1+0x7c] ;  /* 0x00007c00012f7983 */ /* 0x000f280000300800 */
[----:B------:R-:W4:Y:S01]  /*161f0*/  LDL R46, [R1+0x5c] ;  /* 0x00005c00012e7983 */ /* 0x000f220000100800 */
[----:B------:R-:W0:Y:S01]  /*16200*/  S2R R10, SR_TID.X ;  /* 0x00000000000a7919 */ /* 0x000e220000002100 */
[----:B------:R-:W-:Y:S01]  /*16210*/  IMAD R6, R43, UR4, RZ ;  /* 0x000000042b067c24 */ /* 0x000fe2000f8e02ff */
[----:B------:R-:W-:-:S03]  /*16220*/  SEL R44, R30, RZ, !P0 ;  /* 0x000000ff1e2c7207 */ /* 0x000fc60004000000 */
[----:B------:R-:W-:Y:S01]  /*16230*/  IMAD R7, R70, UR5, R6 ;  /* 0x0000000546077c24 */ /* 0x000fe2000f8e0206 */
[----:B------:R-:W-:Y:S01]  /*16240*/  SEL R45, R66, RZ, !P0 ;  /* 0x000000ff422d7207 */ /* 0x000fe20004000000 */
[----:B0-----:R-:W-:-:S05]  /*16250*/  VIADD R11, R10, 0xffffff80 ;  /* 0xffffff800a0b7836 */ /* 0x001fca0000000000 */
[----:B------:R-:W-:-:S04]  /*16260*/  SHF.R.S32.HI R10, RZ, 0x1f, R11 ;  /* 0x0000001fff0a7819 */ /* 0x000fc8000001140b */
[----:B------:R-:W-:-:S04]  /*16270*/  LEA.HI R10, R10, R11, RZ, 0x7 ;  /* 0x0000000b0a0a7211 */ /* 0x000fc800078f38ff */
[----:B------:R-:W-:-:S05]  /*16280*/  LOP3.LUT R10, R10, 0xffffff80, RZ, 0xc0, !PT ;  /* 0xffffff800a0a7812 */ /* 0x000fca00078ec0ff */
[----:B------:R-:W-:Y:S01]  /*16290*/  IMAD.IADD R10, R11, 0x1, -R10 ;  /* 0x000000010b0a7824 */ /* 0x000fe200078e0a0a */
[----:B------:R-:W-:Y:S01]  /*162a0*/  BSSY B1, `(.L_x_438) ;  /* 0x0000070000017945 */ /* 0x000fe20003800000 */
[----:B--2---:R-:W-:Y:S02]  /*162b0*/  IMAD.MOV.U32 R5, RZ, RZ, R42 ;  /* 0x000000ffff057224 */ /* 0x004fe400078e002a */
[----:B---3--:R-:W-:Y:S02]  /*162c0*/  IMAD.MOV.U32 R48, RZ, RZ, R4 ;  /* 0x000000ffff307224 */ /* 0x008fe400078e0004 */
[----:B------:R-:W-:-:S04]  /*162d0*/  IMAD.MOV.U32 R4, RZ, RZ, R41 ;  /* 0x000000ffff047224 */ /* 0x000fc800078e0029 */
[----:B------:R-:W-:Y:S01]  /*162e0*/  IMAD.WIDE.U32 R4, R70, UR4, R4 ;  /* 0x0000000446047c25 */ /* 0x000fe2000f8e0004 */
[----:B------:R-:W-:-:S03]  /*162f0*/  ULDC.64 UR4, c[0x0][0xb78] ;  /* 0x0002de0000047ab9 */ /* 0x000fc60000000a00 */
[----:B----4-:R-:W-:Y:S02]  /*16300*/  IMAD R3, R48, 0x20, R46 ;  /* 0x0000002030037824 */ /* 0x010fe400078e022e */
[----:B------:R-:W-:Y:S02]  /*16310*/  IMAD.IADD R5, R5, 0x1, R7 ;  /* 0x0000000105057824 */ /* 0x000fe400078e0207 */
[----:B------:R-:W-:-:S04]  /*16320*/  IMAD.WIDE R20, R3, 0x2, R20 ;  /* 0x0000000203147825 */ /* 0x000fc800078e0214 */
[----:B------:R-:W-:Y:S02]  /*16330*/  IMAD R3, R44, UR4, RZ ;  /* 0x000000042c037c24 */ /* 0x000fe4000f8e02ff */
[----:B------:R-:W-:Y:S02]  /*16340*/  IMAD R7, R47, 0xc0, R8 ;  /* 0x000000c02f077824 */ /* 0x000fe400078e0208 */
[----:B------:R-:W-:Y:S01]  /*16350*/  IMAD.WIDE.U32 R4, R45, UR4, R4 ;  /* 0x000000042d047c25 */ /* 0x000fe2000f8e0004 */
[----:B------:R-:W-:-:S03]  /*16360*/  IADD3 R9, P2, R20, 0x1800, RZ ;  /* 0x0000180014097810 */ /* 0x000fc60007f5e0ff */
[----:B------:R-:W-:Y:S01]  /*16370*/  IMAD R6, R45, UR5, R3 ;  /* 0x000000052d067c24 */ /* 0x000fe2000f8e0203 */
[----:B------:R-:W-:Y:S01]  /*16380*/  SHF.R.S32.HI R3, RZ, 0x1f, R7 ;  /* 0x0000001fff037819 */ /* 0x000fe20000011407 */
[----:B------:R-:W-:Y:S01]  /*16390*/  ULDC.64 UR4, c[0x0][0xb40] ;  /* 0x0002d00000047ab9 */ /* 0x000fe20000000a00 */
[----:B------:R-:W-:Y:S02]  /*163a0*/  IADD3 R4, P0, R7, R4, RZ ;  /* 0x0000000407047210 */ /* 0x000fe40007f1e0ff */
[----:B------:R-:W-:Y:S02]  /*163b0*/  LOP3.LUT R8, R9, 0x180, RZ, 0xc0, !PT ;  /* 0x0000018009087812 */ /* 0x000fe400078ec0ff */
[----:B------:R-:W-:Y:S02]  /*163c0*/  IADD3.X R3, R3, R5, R6, P0, !PT ;  /* 0x0000000503037210 */ /* 0x000fe400007fe406 */
[----:B------:R-:W-:Y:S02]  /*163d0*/  LEA R38, P1, R4, UR4, 0x2 ;  /* 0x0000000404267c11 */ /* 0x000fe4000f8210ff */
[----:B------:R-:W-:-:S02]  /*163e0*/  SHF.R.U64 R8, R8, 0x3, RZ ;  /* 0x0000000308087819 */ /* 0x000fc400000012ff */
[----:B------:R-:W-:Y:S01]  /*163f0*/  LEA.HI.X R39, R4, UR5, R3, 0x2, P1 ;  /* 0x0000000504277c11 */ /* 0x000fe200088f1403 */
[----:B------:R-:W-:Y:S01]  /*16400*/  VIADD R3, R7, 0x8 ;  /* 0x0000000807037836 */ /* 0x000fe20000000000 */
[----:B------:R-:W-:Y:S01]  /*16410*/  LOP3.LUT R8, R8, R9, RZ, 0x3c, !PT ;  /* 0x0000000908087212 */ /* 0x000fe200078e3cff */
[----:B------:R-:W-:Y:S01]  /*16420*/  IMAD.X R9, RZ, RZ, R21, P2 ;  /* 0x000000ffff097224 */ /* 0x000fe200010e0615 */
[----:B------:R-:W-:Y:S01]  /*16430*/  LOP3.LUT P0, RZ, R10, 0x3, RZ, 0xc0, !PT ;  /* 0x000000030aff7812 */ /* 0x000fe2000780c0ff */
[----:B------:R-:W-:Y:S01]  /*16440*/  ULDC.64 UR4, c[0x0][0xaa0] ;  /* 0x0002a80000047ab9 */ /* 0x000fe20000000a00 */
[C---:B------:R-:W-:Y:S02]  /*16450*/  IADD3 R13, P5, R20.reuse, 0x3000, RZ ;  /* 0x00003000140d7810 */ /* 0x040fe40007fbe0ff */
[C---:B------:R-:W-:Y:S02]  /*16460*/  IADD3 R25, P4, R20.reuse, 0x4800, RZ ;  /* 0x0000480014197810 */ /* 0x040fe40007f9e0ff */
[----:B------:R-:W-:-:S02]  /*16470*/  IADD3 R29, P3, R20, 0x6000, RZ ;  /* 0x00006000141d7810 */ /* 0x000fc40007f7e0ff */
[----:B------:R-:W-:Y:S02]  /*16480*/  IADD3 R4, P2, R20, 0x7800, RZ ;  /* 0x0000780014047810 */ /* 0x000fe40007f5e0ff */
[-C--:B-----5:R-:W-:Y:S02]  /*16490*/  ISETP.GE.OR P1, PT, R7, R40.reuse, P0 ;  /* 0x000000280700720c */ /* 0x0a0fe40000726670 */
[----:B------:R-:W-:Y:S02]  /*164a0*/  LOP3.LUT R12, R13, 0x180, RZ, 0xc0, !PT ;  /* 0x000001800d0c7812 */ /* 0x000fe400078ec0ff */
[----:B------:R-:W-:Y:S02]  /*164b0*/  LOP3.LUT R24, R25, 0x180, RZ, 0xc0, !PT ;  /* 0x0000018019187812 */ /* 0x000fe400078ec0ff */
[----:B------:R-:W-:Y:S02]  /*164c0*/  LOP3.LUT R28, R29, 0x180, RZ, 0xc0, !PT ;  /* 0x000001801d1c7812 */ /* 0x000fe400078ec0ff */
[----:B------:R-:W-:-:S02]  /*164d0*/  ISETP.GE.OR P0, PT, R3, R40, P0 ;  /* 0x000000280300720c */ /* 0x000fc40000706670 */
[----:B------:R-:W-:Y:S02]  /*164e0*/  LOP3.LUT R3, R4, 0x180, RZ, 0xc0, !PT ;  /* 0x0000018004037812 */ /* 0x000fe400078ec0ff */
[----:B------:R-:W-:Y:S02]  /*164f0*/  LOP3.LUT R5, R20, 0x180, RZ, 0xc0, !PT ;  /* 0x0000018014057812 */ /* 0x000fe400078ec0ff */
[----:B------:R-:W-:Y:S02]  /*16500*/  SHF.R.U64 R12, R12, 0x3, RZ ;  /* 0x000000030c0c7819 */ /* 0x000fe400000012ff */
[----:B------:R-:W-:Y:S02]  /*16510*/  SHF.R.U64 R24, R24, 0x3, RZ ;  /* 0x0000000318187819 */ /* 0x000fe400000012ff */
[----:B------:R-:W-:Y:S02]  /*16520*/  SHF.R.U64 R28, R28, 0x3, RZ ;  /* 0x000000031c1c7819 */ /* 0x000fe400000012ff */
[----:B------:R-:W-:-:S02]  /*16530*/  SHF.R.U64 R3, R3, 0x3, RZ ;  /* 0x0000000303037819 */ /* 0x000fc400000012ff */
[----:B------:R-:W-:Y:S01]  /*16540*/  SHF.R.U64 R5, R5, 0x3, RZ ;  /* 0x0000000305057819 */ /* 0x000fe200000012ff */
[--C-:B------:R-:W-:Y:S01]  /*16550*/  IMAD.X R33, RZ, RZ, R21.reuse, P2 ;  /* 0x000000ffff217224 */ /* 0x100fe200010e0615 */
[----:B------:R-:W-:Y:S01]  /*16560*/  LOP3.LUT R12, R12, R13, RZ, 0x3c, !PT ;  /* 0x0000000d0c0c7212 */ /* 0x000fe200078e3cff */
[--C-:B------:R-:W-:Y:S01]  /*16570*/  IMAD.X R13, RZ, RZ, R21.reuse, P5 ;  /* 0x000000ffff0d7224 */ /* 0x100fe200028e0615 */
[----:B------:R-:W-:Y:S01]  /*16580*/  LOP3.LUT R24, R24, R25, RZ, 0x3c, !PT ;  /* 0x0000001918187212 */ /* 0x000fe200078e3cff */
[--C-:B------:R-:W-:Y:S01]  /*16590*/  IMAD.X R25, RZ, RZ, R21.reuse, P4 ;  /* 0x000000ffff197224 */ /* 0x100fe200020e0615 */
[----:B------:R-:W-:Y:S01]  /*165a0*/  LOP3.LUT R28, R28, R29, RZ, 0x3c, !PT ;  /* 0x0000001d1c1c7212 */ /* 0x000fe200078e3cff */
[----:B------:R-:W-:Y:S01]  /*165b0*/  IMAD.X R29, RZ, RZ, R21, P3 ;  /* 0x000000ffff1d7224 */ /* 0x000fe200018e0615 */
[----:B------:R-:W-:Y:S02]  /*165c0*/  LOP3.LUT R32, R3, R4, RZ, 0x3c, !PT ;  /* 0x0000000403207212 */ /* 0x000fe400078e3cff */
[----:B------:R-:W-:Y:S01]  /*165d0*/  LOP3.LUT R20, R5, R20, RZ, 0x3c, !PT ;  /* 0x0000001405147212 */ /* 0x000fe200078e3cff */
[----:B------:R-:W-:Y:S01]  /*165e0*/  @!P1 STG.E desc[UR60][R38.64], R0 ;  /* 0x0000000026009986 */ /* 0x000fe2000c10193c */
[----:B------:R-:W-:-:S03]  /*165f0*/  SHF.R.S32.HI R37, RZ, 0x1f, R46 ;  /* 0x0000001fff257819 */ /* 0x000fc6000001142e */
[----:B------:R0:W-:Y:S01]  /*16600*/  @!P0 STG.E desc[UR60][R38.64+0x20], R2 ;  /* 0x0000200226008986 */ /* 0x0001e2000c10193c */
[----:B------:R-:W-:-:S03]  /*16610*/  IMAD.MOV.U32 R36, RZ, RZ, R46 ;  /* 0x000000ffff247224 */ /* 0x000fc600078e002e */
[----:B------:R1:W5:Y:S01]  /*16620*/  LD.E.128 R4, desc[UR60][R20.64] ;  /* 0x0000003c14047980 */ /* 0x000362000c101d00 */
[----:B------:R-:W-:-:S03]  /*16630*/  SHF.R.S32.HI R49, RZ, 0x1f, R48 ;  /* 0x0000001fff317819 */ /* 0x000fc60000011430 */
[----:B------:R-:W5:Y:S04]  /*16640*/  LD.E.128 R8, desc[UR60][R8.64] ;  /* 0x0000003c08087980 */ /* 0x000f68000c101d00 */
[----:B------:R-:W5:Y:S04]  /*16650*/  LD.E.128 R12, desc[UR60][R12.64] ;  /* 0x0000003c0c0c7980 */ /* 0x000f68000c101d00 */
        /* <DEDUP_REMOVED lines=10> */
[----:B0-----:R-:W-:-:S03]  /*16700*/  IMAD.WIDE.U32 R2, R41, UR4, R36 ;  /* 0x0000000429027c25 */ /* 0x001fc6000f8e0024 */
[----:B------:R0:W-:Y:S01]  /*16710*/  STL [R1+0x6c], R49 ;  /* 0x00006c3101007387 */ /* 0x0001e20000100800 */
[----:B------:R-:W-:Y:S01]  /*16720*/  IMAD R41, R41, UR5, R42 ;  /* 0x0000000529297c24 */ /* 0x000fe2000f8e022a */
[----:B------:R-:W-:Y:S01]  /*16730*/  ULDC.64 UR4, c[0x0][0xae0] ;  /* 0x0002b80000047ab9 */ /* 0x000fe20000000a00 */
[----:B------:R-:W-:Y:S02]  /*16740*/  IMAD R37, R47, -0xc0, R40 ;  /* 0xffffff402f257824 */ /* 0x000fe400078e0228 */
[----:B------:R-:W-:Y:S02]  /*16750*/  IMAD.IADD R3, R3, 0x1, R41 ;  /* 0x0000000103037824 */ /* 0x000fe400078e0229 */
[----:B-1----:R-:W-:Y:S01]  /*16760*/  IMAD R21, R43, UR4, RZ ;  /* 0x000000042b157c24 */ /* 0x002fe2000f8e02ff */
[C---:B------:R-:W-:Y:S01]  /*16770*/  ISETP.GE.AND P0, PT, R48.reuse, R37, PT ;  /* 0x000000253000720c */ /* 0x040fe20003f06270 */
[----:B------:R-:W-:Y:S02]  /*16780*/  VIADD R20, R48, 0x60 ;  /* 0x0000006030147836 */ /* 0x000fe40000000000 */
[----:B------:R-:W-:-:S02]  /*16790*/  VIADD R0, R18, 0x31c20 ;  /* 0x00031c2012007836 */ /* 0x000fc40000000000 */
[C---:B------:R-:W-:Y:S02]  /*167a0*/  IMAD R21, R70.reuse, UR5, R21 ;  /* 0x0000000546157c24 */ /* 0x040fe4000f8e0215 */
[----:B------:R-:W-:Y:S01]  /*167b0*/  IMAD.WIDE.U32 R2, R70, UR4, R2 ;  /* 0x0000000446027c25 */ /* 0x000fe2000f8e0002 */
[----:B------:R-:W-:Y:S01]  /*167c0*/  ULDC.64 UR4, c[0x0][0xae8] ;  /* 0x0002ba0000047ab9 */ /* 0x000fe20000000a00 */
[----:B------:R-:W-:Y:S02]  /*167d0*/  ISETP.GE.AND P3, PT, R20, R37, PT ;  /* 0x000000251400720c */ /* 0x000fe40003f66270 */
[----:B------:R-:W-:Y:S01]  /*167e0*/  IMAD.IADD R3, R3, 0x1, R21 ;  /* 0x0000000103037824 */ /* 0x000fe200078e0215 */
[----:B------:R-:W-:Y:S01]  /*167f0*/  PRMT R0, RZ, 0x654, R0 ;  /* 0x00000654ff007816 */ /* 0x000fe20000000000 */
[----:B------:R-:W-:Y:S02]  /*16800*/  IMAD R20, R44, UR4, RZ ;  /* 0x000000042c147c24 */ /* 0x000fe4000f8e02ff */
[C---:B------:R-:W-:Y:S01]  /*16810*/  IMAD.WIDE.U32 R36, R45.reuse, UR4, R2 ;  /* 0x000000042d247c25 */ /* 0x040fe2000f8e0002 */
[----:B--2---:R0:W-:Y:S03]  /*16820*/  SYNCS.ARRIVE.TRANS64.RED.A1T0 RZ, [R0+URZ], RZ ;  /* 0x000000ff00ff79a7 */ /* 0x0041e6000810043f */
[----:B------:R-:W-:-:S02]  /*16830*/  IMAD R39, R45, UR5, R20 ;  /* 0x000000052d277c24 */ /* 0x000fc4000f8e0214 */
[----:B------:R-:W-:-:S04]  /*16840*/  IMAD.WIDE R20, R47, 0xc0, R48 ;  /* 0x000000c02f147825 */ /* 0x000fc800078e0230 */
[----:B------:R-:W-:Y:S01]  /*16850*/  IMAD.IADD R41, R37, 0x1, R39 ;  /* 0x0000000125297824 */ /* 0x000fe200078e0227 */
[----:B0-----:R-:W-:Y:S06]  /*16860*/  @P0 BRA `(.L_x_439) ;  /* 0x00000000004c0947 */ /* 0x001fec0003800000 */
        /* <DEDUP_REMOVED lines=16> */
[----:B-----5:R0:W-:Y:S04]  /*16970*/  @!P0 STG.E.128 desc[UR60][R38.64], R4 ;  /* 0x0000000426008986 */ /* 0x0201e8000c101d3c */
[----:B------:R0:W-:Y:S04]  /*16980*/  @!P1 STG.E.128 desc[UR60][R38.64+0x40], R12 ;  /* 0x0000400c26009986 */ /* 0x0001e8000c101d3c */
[----:B------:R0:W-:Y:S02]  /*16990*/  @!P2 STG.E.128 desc[UR60][R38.64+0x80], R28 ;  /* 0x0000801c2600a986 */ /* 0x0001e4000c101d3c */
.L_x_439:
[----:B------:R-:W-:Y:S05]  /*169a0*/  BSYNC B1 ;  /* 0x0000000000017941 */ /* 0x000fea0003800000 */
.L_x_438:
[----:B------:R-:W-:Y:S05]  /*169b0*/  @P3 BRA `(.L_x_440) ;  /* 0x0000000800503947 */ /* 0x000fea0003800000 */
[----:B0----5:R-:W-:Y:S01]  /*169c0*/  IADD3 R5, P0, R20, 0x60, RZ ;  /* 0x0000006014057810 */ /* 0x021fe20007f1e0ff */
[----:B------:R-:W-:Y:S01]  /*169d0*/  ULDC.64 UR4, c[0x0][0xad8] ;  /* 0x0002b60000047ab9 */ /* 0x000fe20000000a00 */
[----:B------:R-:W-:Y:S01]  /*169e0*/  IMAD.MOV.U32 R2, RZ, RZ, R36 ;  /* 0x000000ffff027224 */ /* 0x000fe200078e0024 */
[----:B------:R-:W-:Y:S01]  /*169f0*/  ULDC.64 UR6, c[0x0][0xa80] ;  /* 0x0002a00000067ab9 */ /* 0x000fe20000000a00 */
[----:B------:R-:W-:Y:S02]  /*16a00*/  IMAD.MOV.U32 R3, RZ, RZ, R41 ;  /* 0x000000ffff037224 */ /* 0x000fe400078e0029 */
[----:B------:R-:W-:Y:S02]  /*16a10*/  IMAD.X R20, RZ, RZ, R21, P0 ;  /* 0x000000ffff147224 */ /* 0x000fe400000e0615 */
[----:B------:R-:W-:Y:S02]  /*16a20*/  VIADD R0, R46, 0x20 ;  /* 0x000000202e007836 */ /* 0x000fe40000000000 */
[----:B------:R-:W-:-:S02]  /*16a30*/  IMAD R20, R20, UR4, RZ ;  /* 0x0000000414147c24 */ /* 0x000fc4000f8e02ff */
[C---:B------:R-:W-:Y:S01]  /*16a40*/  IMAD.WIDE.U32 R2, R5.reuse, UR4, R2 ;  /* 0x0000000405027c25 */ /* 0x040fe2000f8e0002 */
        /* <DEDUP_REMOVED lines=14> */
.L_x_436:
[----:B------:R-:W1:Y:S01]  /*16b30*/  S2R R0, SR_TID.X ;  /* 0x0000000000007919 */ /* 0x000e620000002100 */
[----:B------:R-:W-:Y:S01]  /*16b40*/  ULDC.64 UR4, c[0x0][0xbd8] ;  /* 0x0002f60000047ab9 */ /* 0x000fe20000000a00 */
[----:B------:R-:W-:Y:S01]  /*16b50*/  IMAD.MOV.U32 R7, RZ, RZ, RZ ;  /* 0x000000ffff077224 */ /* 0x000fe200078e00ff */
[----:B------:R-:W-:Y:S02]  /*16b60*/  ISETP.NE.U32.AND P0, PT, RZ, UR4, PT ;  /* 0x00000004ff007c0c */ /* 0x000fe4000bf05070 */
[----:B------:R-:W-:Y:S02]  /*16b70*/  IADD3 R2, P1, R50, UR4, RZ ;  /* 0x0000000432027c10 */ /* 0x000fe4000ff3e0ff */
[----:B------:R-:W-:Y:S02]  /*16b80*/  ISETP.NE.AND.EX P0, PT, RZ, UR5, PT, P0 ;  /* 0x00000005ff007c0c */ /* 0x000fe4000bf05300 */
[----:B------:R-:W-:Y:S01]  /*16b90*/  IADD3.X R3, R31, UR5, RZ, P1, !PT ;  /* 0x000000051f037c10 */ /* 0x000fe20008ffe4ff */
[----:B------:R-:W-:-:S02]  /*16ba0*/  ULDC.64 UR4, c[0x0][0xbe0] ;  /* 0x0002f80000047ab9 */ /* 0x000fc40000000a00 */
[----:B------:R-:W-:-:S04]  /*16bb0*/  ISETP.NE.U32.AND P1, PT, RZ, UR4, PT ;  /* 0x00000004ff007c0c */ /* 0x000fc8000bf25070 */
[----:B------:R-:W-:-:S04]  /*16bc0*/  ISETP.NE.AND.EX P1, PT, RZ, UR5, PT, P1 ;  /* 0x00000005ff007c0c */ /* 0x000fc8000bf25310 */
[----:B------:R2:W5:Y:S09]  /*16bd0*/  @P0 LDG.E R7, desc[UR60][R2.64] ;  /* 0x0000003c02070981 */ /* 0x000572000c1e1900 */
[----:B------:R-:W-:Y:S01]  /*16be0*/  @P1 IADD3 R50, P2, R50, UR4, RZ ;  /* 0x0000000432321c10 */ /* 0x000fe2000ff5e0ff */
[----:B------:R-:W-:Y:S01]  /*16bf0*/  ULDC UR4, c[0x0][0xa88] ;  /* 0x0002a20000047ab9 */ /* 0x000fe20000000800 */
[----:B-1----:R-:W-:-:S02]  /*16c00*/  VIADD R4, R0, 0xffffff80 ;  /* 0xffffff8000047836 */ /* 0x002fc40000000000 */
[----:B------:R-:W-:Y:S01]  /*16c10*/  @P1 IADD3.X R51, R31, UR5, RZ, P2, !PT ;  /* 0x000000051f331c10 */ /* 0x000fe200097fe4ff */
[----:B------:R-:W-:-:S06]  /*16c20*/  IMAD.U32 R0, RZ, RZ, UR4 ;  /* 0x00000004ff007e24 */ /* 0x000fcc000f8e00ff */
[----:B------:R2:W5:Y:S01]  /*16c30*/  @P1 LDG.E R0, desc[UR60][R50.64] ;  /* 0x0000003c32001981 */ /* 0x000562000c1e1900 */
[----:B------:R-:W-:Y:S01]  /*16c40*/  ISETP.GT.AND P2, PT, R4, 0xbf, PT ;  /* 0x000000bf0400780c */ /* 0x000fe20003f44270 */
[----:B------:R-:W-:-:S12]  /*16c50*/  @P1 BRA `(.L_x_441) ;  /* 0x0000000000101947 */ /* 0x000fd80003800000 */
[----:B------:R-:W-:Y:S05]  /*16c60*/  @!P0 BRA `(.L_x_441) ;  /* 0x00000000000c8947 */ /* 0x000fea0003800000 */
[----:B------:R-:W3:Y:S04]  /*16c70*/  LDG.E R5, desc[UR60][R2.64] ;  /* 0x0000003c02057981 */ /* 0x000ee8000c1e1900 */
[----:B-----5:R-:W3:Y:S02]  /*16c80*/  LDG.E R0, desc[UR60][R2.64+0x4] ;  /* 0x0000043c02007981 */ /* 0x020ee4000c1e1900 */
[----:B---3--:R-:W-:-:S07]  /*16c90*/  IMAD.IADD R0, R0, 0x1, -R5 ;  /* 0x0000000100007824 */ /* 0x008fce00078e0a05 */
.L_x_441:
[----:B------:R-:W3:Y:S04]  /*16ca0*/  LDL R13, [R1+0x74] ;  /* 0x00007400010d7983 */ /* 0x000ee80000100800 */
[----:B0-----:R-:W4:Y:S04]  /*16cb0*/  LDL R10, [R1+0x5c] ;  /* 0x00005c00010a7983 */ /* 0x001f280000100800 */
[----:B------:R0:W5:Y:S01]  /*16cc0*/  LDL R12, [R1+0x7c] ;  /* 0x00007c00010c7983 */ /* 0x0001620000100800 */
[----:B------:R-:W-:Y:S01]  /*16cd0*/  BSSY B1, `(.L_x_442) ;  /* 0x000001d000017945 */ /* 0x000fe20003800000 */
[----:B------:R-:W-:-:S02]  /*16ce0*/  SEL R11, R66, RZ, !P0 ;  /* 0x000000ff420b7207 */ /* 0x000fc40004000000 */
[----:B------:R-:W-:Y:S02]  /*16cf0*/  SEL R30, R30, RZ, !P0 ;  /* 0x000000ff1e1e7207 */ /* 0x000fe40004000000 */
[----:B-----5:R-:W-:Y:S02]  /*16d00*/  SHF.R.S32.HI R6, RZ, 0x1f, R7 ;  /* 0x0000001fff067819 */ /* 0x020fe40000011407 */
[----:B---3--:R-:W-:Y:S02]  /*16d10*/  SHF.R.S32.HI R8, RZ, 0x1f, R13 ;  /* 0x0000001fff087819 */ /* 0x008fe4000001140d */
[----:B----4-:R-:W-:Y:S01]  /*16d20*/  SHF.R.S32.HI R9, RZ, 0x1f, R10 ;  /* 0x0000001fff097819 */ /* 0x010fe2000001140a */
[----:B0-----:R-:W-:Y:S06]  /*16d30*/  @P2 BRA `(.L_x_443) ;  /* 0x0000000000582947 */ /* 0x001fec0003800000 */
[----:B--2---:R-:W0:Y:S02]  /*16d40*/  S2R R2, SR_TID.X ;  /* 0x0000000000027919 */ /* 0x004e240000002100 */
[----:B0-----:R-:W-:-:S04]  /*16d50*/  IMAD R2, R12, 0xc0, R2 ;  /* 0x000000c00c027824 */ /* 0x001fc800078e0202 */
[----:B------:R-:W-:-:S05]  /*16d60*/  VIADD R3, R2, 0xffffff80 ;  /* 0xffffff8002037836 */ /* 0x000fca0000000000 */
[----:B------:R-:W-:-:S13]  /*16d70*/  ISETP.GE.AND P0, PT, R3, R0, PT ;  /* 0x000000000300720c */ /* 0x000fda0003f06270 */
[----:B------:R-:W-:Y:S05]  /*16d80*/  @P0 BRA `(.L_x_443) ;  /* 0x0000000000440947 */ /* 0x000fea0003800000 */
[C---:B------:R-:W-:Y:S01]  /*16d90*/  IADD3 R2, P0, R3.reuse, R7, RZ ;  /* 0x0000000703027210 */ /* 0x040fe20007f1e0ff */
        /* <DEDUP_REMOVED lines=13> */
[----:B------:R-:W-:Y:S01]  /*16e70*/  LEA.HI.X R5, R2, UR5, R3, 0x2, P0 ;  /* 0x0000000502057c11 */ /* 0x000fe200080f1403 */
[----:B------:R-:W-:-:S05]  /*16e80*/  IMAD.MOV.U32 R3, RZ, RZ, -0x800000 ;  /* 0xff800000ff037424 */ /* 0x000fca00078e00ff */
[----:B------:R0:W-:Y:S03]  /*16e90*/  STG.E desc[UR60][R4.64], R3 ;  /* 0x0000000304007986 */ /* 0x0001e6000c10193c */
.L_x_443:
[----:B------:R-:W-:Y:S05]  /*16ea0*/  BSYNC B1 ;  /* 0x0000000000017941 */ /* 0x000fea0003800000 */
.L_x_442:
[----:B------:R-:W3:Y:S01]  /*16eb0*/  LDL.64 R14, [R1+0x68] ;  /* 0x00006800010e7983 */ /* 0x000ee20000100a00 */
[----:B------:R-:W-:Y:S01]  /*16ec0*/  ULDC.64 UR4, c[0x0][0xaa0] ;  /* 0x0002a80000047ab9 */ /* 0x000fe20000000a00 */
[----:B--2---:R-:W-:Y:S01]  /*16ed0*/  IMAD.MOV.U32 R2, RZ, RZ, R10 ;  /* 0x000000ffff027224 */ /* 0x004fe200078e000a */
[----:B------:R-:W-:Y:S01]  /*16ee0*/  BSSY B1, `(.L_x_444) ;  /* 0x000002b000017945 */ /* 0x000fe20003800000 */
[----:B0-----:R-:W-:Y:S02]  /*16ef0*/  IMAD.MOV.U32 R3, RZ, RZ, R9 ;  /* 0x000000ffff037224 */ /* 0x001fe400078e0009 */
[----:B------:R-:W-:Y:S02]  /*16f00*/  IMAD R4, R6, UR4, RZ ;  /* 0x0000000406047c24 */ /* 0x000fe4000f8e02ff */
[----:B------:R-:W-:-:S04]  /*16f10*/  IMAD.WIDE.U32 R2, R7, UR4, R2 ;  /* 0x0000000407027c25 */ /* 0x000fc8000f8e0002 */
[----:B------:R-:W-:Y:S01]  /*16f20*/  IMAD R7, R7, UR5, R4 ;  /* 0x0000000507077c24 */ /* 0x000fe2000f8e0204 */
[----:B------:R-:W-:Y:S02]  /*16f30*/  ULDC.64 UR4, c[0x0][0xae0] ;  /* 0x0002b80000047ab9 */ /* 0x000fe40000000a00 */
[----:B------:R-:W-:Y:S02]  /*16f40*/  IMAD R4, R8, UR4, RZ ;  /* 0x0000000408047c24 */ /* 0x000fe4000f8e02ff */
[----:B------:R-:W-:Y:S02]  /*16f50*/  IMAD.IADD R3, R3, 0x1, R7 ;  /* 0x0000000103037824 */ /* 0x000fe400078e0207 */
[C---:B------:R-:W-:Y:S02]  /*16f60*/  IMAD R5, R13.reuse, UR5, R4 ;  /* 0x000000050d057c24 */ /* 0x040fe4000f8e0204 */
[----:B------:R-:W-:Y:S02]  /*16f70*/  IMAD R4, R12, -0xc0, R0 ;  /* 0xffffff400c047824 */ /* 0x000fe400078e0200 */
[----:B------:R-:W-:Y:S01]  /*16f80*/  IMAD.WIDE.U32 R2, R13, UR4, R2 ;  /* 0x000000040d027c25 */ /* 0x000fe2000f8e0002 */
[----:B------:R-:W-:-:S03]  /*16f90*/  ULDC.64 UR4, c[0x0][0xae8] ;  /* 0x0002ba0000047ab9 */ /* 0x000fc60000000a00 */
[----:B------:R-:W-:Y:S02]  /*16fa0*/  IMAD.IADD R3, R3, 0x1, R5 ;  /* 0x0000000103037824 */ /* 0x000fe400078e0205 */
[----:B------:R-:W-:-:S04]  /*16fb0*/  IMAD R0, R30, UR4, RZ ;  /* 0x000000041e007c24 */ /* 0x000fc8000f8e02ff */
[----:B------:R-:W-:Y:S01]  /*16fc0*/  IMAD R9, R11, UR5, R0 ;  /* 0x000000050b097c24 */ /* 0x000fe2000f8e0200 */
[C---:B---3--:R-:W-:Y:S01]  /*16fd0*/  ISETP.GE.AND P0, PT, R14.reuse, R4, PT ;  /* 0x000000040e00720c */ /* 0x048fe20003f06270 */
[----:B------:R-:W-:Y:S02]  /*16fe0*/  VIADD R7, R14, 0x60 ;  /* 0x000000600e077836 */ /* 0x000fe40000000000 */
[----:B------:R-:W-:-:S03]  /*16ff0*/  IMAD.MOV.U32 R6, RZ, RZ, R14 ;  /* 0x000000ffff067224 */ /* 0x000fc600078e000e */
[----:B------:R-:W-:Y:S01]  /*17000*/  ISETP.GE.AND P1, PT, R7, R4, PT ;  /* 0x000000040700720c */ /* 0x000fe20003f26270 */
[----:B------:R-:W-:Y:S01]  /*17010*/  IMAD.WIDE.U32 R4, R11, UR4, R2 ;  /* 0x000000040b047c25 */ /* 0x000fe2000f8e0002 */
[----:B------:R-:W-:-:S03]  /*17020*/  SHF.R.S32.HI R7, RZ, 0x1f, R14 ;  /* 0x0000001fff077819 */ /* 0x000fc6000001140e */
[----:B------:R-:W-:Y:S02]  /*17030*/  IMAD.IADD R11, R5, 0x1, R9 ;  /* 0x00000001050b7824 */ /* 0x000fe400078e0209 */
[----:B------:R-:W-:Y:S01]  /*17040*/  IMAD.WIDE R6, R12, 0xc0, R6 ;  /* 0x000000c00c067825 */ /* 0x000fe200078e0206 */
        /* <DEDUP_REMOVED lines=20> */
.L_x_445:
[----:B------:R-:W-:Y:S05]  /*17190*/  BSYNC B1 ;  /* 0x0000000000017941 */ /* 0x000fea0003800000 */
.L_x_444:
[----:B------:R-:W-:Y:S05]  /*171a0*/  @P1 BRA `(.L_x_440) ;  /* 0x0000000000541947 */ /* 0x000fea0003800000 */
[----:B------:R-:W-:Y:S01]  /*171b0*/  IADD3 R5, P0, R6, 0x60, RZ ;  /* 0x0000006006057810 */ /* 0x000fe20007f1e0ff */
[C---:B------:R-:W-:Y:S01]  /*171c0*/  VIADD R0, R10.reuse, 0x20 ;  /* 0x000000200a007836 */ /* 0x040fe20000000000 */
[----:B------:R-:W-:Y:S01]  /*171d0*/  ULDC UR4, c[0x0][0xa8c] ;  /* 0x0002a30000047ab9 */ /* 0x000fe20000000800 */
[----:B------:R-:W-:Y:S01]  /*171e0*/  ULDC.64 UR6, c[0x0][0xad8] ;  /* 0x0002b60000067ab9 */ /* 0x000fe20000000a00 */
[----:B------:R-:W-:Y:S01]  /*171f0*/  IMAD.MOV.U32 R2, RZ, RZ, R4 ;  /* 0x000000ffff027224 */ /* 0x000fe200078e0004 */
[----:B------:R-:W-:Y:S01]  /*17200*/  ISETP.GE.AND P1, PT, R10, UR4, PT ;  /* 0x000000040a007c0c */ /* 0x000fe2000bf26270 */
[----:B------:R-:W-:Y:S01]  /*17210*/  IMAD.X R6, RZ, RZ, R7, P0 ;  /* 0x000000ffff067224 */ /* 0x000fe200000e0607 */
[----:B------:R-:W-:Y:S01]  /*17220*/  ISETP.GE.AND P2, PT, R0, UR4, PT ;  /* 0x0000000400007c0c */ /* 0x000fe2000bf46270 */
[----:B------:R-:W-:Y:S02]  /*17230*/  IMAD.MOV.U32 R3, RZ, RZ, R11 ;  /* 0x000000ffff037224 */ /* 0x000fe400078e000b */
[----:B------:R-:W-:-:S02]  /*17240*/  IMAD R6, R6, UR6, RZ ;  /* 0x0000000606067c24 */ /* 0x000fc4000f8e02ff */
[----:B------:R-:W-:Y:S02]  /*17250*/  VIADD R0, R10, 0x40 ;  /* 0x000000400a007836 */ /* 0x000fe40000000000 */
        /* <DEDUP_REMOVED lines=10> */
.L_x_440:
[----:B------:R-:W-:Y:S05]  /*17300*/  BSYNC B0 ;  /* 0x0000000000007941 */ /* 0x000fea0003800000 */
.L_x_435:
[----:B------:R-:W-:Y:S02]  /*17310*/  ULDC UR4, c[0x0][0xc14] ;  /* 0x0003050000047ab9 */ /* 0x000fe40000000800 */
[----:B------:R-:W-:-:S13]  /*17320*/  ISETP.GE.AND P0, PT, R111, UR4, PT ;  /* 0x000000046f007c0c */ /* 0x000fda000bf06270 */
[----:B------:R-:W-:Y:S05]  /*17330*/  @!P0 BRA `(.L_x_446) ;  /* 0xfffffea0002c8947 */ /* 0x000fea000383ffff */
[----:B------:R-:W-:Y:S05]  /*17340*/  BRA `(.L_x_307) ;  /* 0x00000054000c7947 */ /* 0x000fea0003800000 */
.L_x_305:
[----:B------:R-:W-:-:S08]  /*17350*/  NOP ;  /* 0x0000000000007918 */ /* 0x000fd00000000000 */
[----:B0-----:R-:W0:-:S00]  /*17360*/  USETMAXREG.DEALLOC.CTAPOOL 0x20 ;  /* 0x00000020000079c8 */ /* 0x001e0000080e0500 */
[----:B0-----:R-:W-:-:S06]  /*17370*/  LOP3.LUT R0, R0, 0x3, RZ, 0xc0, !PT ;  /* 0x0000000300007812 */ /* 0x001fcc00078ec0ff */
[----:B------:R-:W0:Y:S02]  /*17380*/  SHFL.IDX PT, R0, R0, RZ, 0x1f ;  /* 0x00001fff00007589 */ /* 0x000e2400000e0000 */
[----:B0-----:R-:W-:-:S13]  /*17390*/  ISETP.NE.AND P0, PT, R0, RZ, PT ;  /* 0x000000ff0000720c */ /* 0x001fda0003f05270 */
[----:B------:R-:W-:Y:S05]  /*173a0*/  @P0 BRA `(.L_x_307) ;  /* 0x0000005000f40947 */ /* 0x000fea0003800000 */
[----:B------:R-:W2:Y:S01]  /*173b0*/  LDL.LU R7, [R1+0x4c] ;  /* 0x00004c0001077983 */ /* 0x000ea20000300800 */
[----:B------:R-:W-:Y:S01]  /*173c0*/  ULDC UR5, c[0x0][0xc14] ;  /* 0x0003050000057ab9 */ /* 0x000fe20000000800 */
[----:B------:R-:W0:Y:S01]  /*173d0*/  S2R R2, SR_TID.X ;  /* 0x0000000000027919 */ /* 0x000e220000002100 */
[----:B------:R-:W-:Y:S01]  /*173e0*/  IMAD.MOV.U32 R0, RZ, RZ, RZ ;  /* 0x000000ffff007224 */ /* 0x000fe200078e00ff */
[----:B------:R-:W1:Y:S01]  /*173f0*/  S2UR UR6, SR_CTAID.X ;  /* 0x00000000000679c3 */ /* 0x000e620000002500 */
[----:B------:R-:W-:Y:S01]  /*17400*/  ULDC UR4, c[0x0][0xc10] ;  /* 0x0003040000047ab9 */ /* 0x000fe20000000800 */
[----:B0-----:R-:W-:-:S04]  /*17410*/  LOP3.LUT R29, R2, 0x1f, RZ, 0xc0, !PT ;  /* 0x0000001f021d7812 */ /* 0x001fc800078ec0ff */
[----:B------:R-:W-:Y:S02]  /*17420*/  ISETP.NE.AND P0, PT, R29, 0x1f, PT ;  /* 0x0000001f1d00780c */ /* 0x000fe40003f05270 */
[----:B--2---:R-:W-:-:S11]  /*17430*/  LOP3.LUT R7, R7, 0xffffffdf, RZ, 0xc0, !PT ;  /* 0xffffffdf07077812 */ /* 0x004fd600078ec0ff */
[----:B------:R-:W-:Y:S02]  /*17440*/  @P0 LOP3.LUT R7, R7, 0x20, RZ, 0xfc, !PT ;  /* 0x0000002007070812 */ /* 0x000fe400078efcff */
[----:B------:R-:W-:-:S13]  /*17450*/  ISETP.GE.OR P0, PT, R29, UR5, !P0 ;  /* 0x000000051d007c0c */ /* 0x000fda000c706670 */
[----:B------:R-:W0:Y:S02]  /*17460*/  @!P0 LDC.64 R2, c[0x0][0xc58] ;  /* 0x00031600ff028b82 */ /* 0x000e240000000a00 */
[----:B0-----:R-:W-:-:S05]  /*17470*/  @!P0 IMAD.WIDE.U32 R2, R29, 0x4, R2 ;  /* 0x000000041d028825 */ /* 0x001fca00078e0002 */
[----:B------:R-:W2:Y:S01]  /*17480*/  @!P0 LDG.E R0, desc[UR60][R2.64] ;  /* 0x0000003c02008981 */ /* 0x000ea2000c1e1900 */
[C---:B------:R-:W-:Y:S02]  /*17490*/  ISETP.NE.AND P1, PT, R29.reuse, RZ, PT ;  /* 0x000000ff1d00720c */ /* 0x040fe40003f25270 */
[----:B------:R-:W-:Y:S02]  /*174a0*/  ISETP.GE.U32.AND P0, PT, R29, 0x2, PT ;  /* 0x000000021d00780c */ /* 0x000fe40003f06070 */
[----:B------:R-:W-:-:S09]  /*174b0*/  LOP3.LUT R7, R7, 0xfffffffe, RZ, 0xc0, !PT ;  /* 0xfffffffe07077812 */ /* 0x000fd200078ec0ff */
[----:B------:R-:W-:-:S04]  /*174c0*/  @P1 LOP3.LUT R7, R7, 0x1, RZ, 0xfc, !PT ;  /* 0x0000000107071812 */ /* 0x000fc800078efcff */
[----:B------:R-:W-:-:S04]  /*174d0*/  LOP3.LUT R7, R7, 0xffffffef, RZ, 0xc0, !PT ;  /* 0xffffffef07077812 */ /* 0x000fc800078ec0ff */
[----:B------:R-:W-:-:S04]  /*174e0*/  @P0 LOP3.LUT R7, R7, 0x10, RZ, 0xfc, !PT ;  /* 0x0000001007070812 */ /* 0x000fc800078efcff */
[----:B------:R-:W-:Y:S01]  /*174f0*/  LOP3.LUT R7, R7, 0xfffffff7, RZ, 0xc0, !PT ;  /* 0xfffffff707077812 */ /* 0x000fe200078ec0ff */
[----:B------:R-:W-:Y:S01]  /*17500*/  IMAD.MOV.U32 R16, RZ, RZ, RZ ;  /* 0x000000ffff107224 */ /* 0x000fe200078e00ff */
[----:B--2---:R-:W0:Y:S02]  /*17510*/  SHFL.UP PT, R4, R0, 0x1, RZ ;  /* 0x0420000000047989 */ /* 0x004e2400000e00ff */
[----:B0-----:R-:W-:-:S05]  /*17520*/  SEL R5, R4, RZ, P1 ;  /* 0x000000ff04057207 */ /* 0x001fca0000800000 */
[----:B------:R-:W-:-:S05]  /*17530*/  IMAD.IADD R5, R0, 0x1, R5 ;  /* 0x0000000100057824 */ /* 0x000fca00078e0205 */
[----:B------:R-:W0:Y:S02]  /*17540*/  SHFL.UP PT, R4, R5, 0x2, RZ ;  /* 0x0440000005047989 */ /* 0x000e2400000e00ff */
[----:B0-----:R-:W-:-:S05]  /*17550*/  SEL R4, R4, RZ, P0 ;  /* 0x000000ff04047207 */ /* 0x001fca0000000000 */
[----:B------:R-:W-:-:S05]  /*17560*/  IMAD.IADD R4, R5, 0x1, R4 ;  /* 0x0000000105047824 */ /* 0x000fca00078e0204 */
[----:B------:R-:W0:Y:S01]  /*17570*/  SHFL.UP PT, R6, R4, 0x4, RZ ;  /* 0x0480000004067989 */ /* 0x000e2200000e00ff */
[----:B------:R-:W-:-:S04]  /*17580*/  ISETP.GE.U32.AND P0, PT, R29, 0x4, PT ;  /* 0x000000041d00780c */ /* 0x000fc80003f06070 */
[----:B0-----:R-:W-:-:S05]  /*17590*/  SEL R3, R6, RZ, P0 ;  /* 0x000000ff06037207 */ /* 0x001fca0000000000 */
[----:B------:R-:W-:-:S05]  /*175a0*/  IMAD.IADD R3, R4, 0x1, R3 ;  /* 0x0000000104037824 */ /* 0x000fca00078e0203 */
[----:B------:R-:W0:Y:S01]  /*175b0*/  SHFL.UP PT, R2, R3, 0x8, RZ ;  /* 0x0500000003027989 */ /* 0x000e2200000e00ff */
[----:B------:R-:W-:Y:S02]  /*175c0*/  @P0 LOP3.LUT R7, R7, 0x8, RZ, 0xfc, !PT ;  /* 0x0000000807070812 */ /* 0x000fe400078efcff */
[----:B------:R-:W-:-:S04]  /*175d0*/  ISETP.GE.U32.AND P0, PT, R29, 0x8, PT ;  /* 0x000000081d00780c */ /* 0x000fc80003f06070 */
[----:B0-----:R-:W-:-:S05]  /*175e0*/  SEL R2, R2, RZ, P0 ;  /* 0x000000ff02027207 */ /* 0x001fca0000000000 */
[----:B------:R-:W-:-:S05]  /*175f0*/  IMAD.IADD R2, R3, 0x1, R2 ;  /* 0x0000000103027824 */ /* 0x000fca00078e0202 */
[----:B------:R-:W0:Y:S01]  /*17600*/  SHFL.UP PT, R5, R2, 0x10, RZ ;  /* 0x0600000002057989 */ /* 0x000e2200000e00ff */
[----:B------:R-:W-:-:S04]  /*17610*/  LOP3.LUT R7, R7, 0xfffffffb, RZ, 0xc0, !PT ;  /* 0xfffffffb07077812 */ /* 0x000fc800078ec0ff */
[----:B------:R-:W-:Y:S02]  /*17620*/  @P0 LOP3.LUT R7, R7, 0x4, RZ, 0xfc, !PT ;  /* 0x0000000407070812 */ /* 0x000fe400078efcff */
[----:B------:R-:W-:-:S04]  /*17630*/  ISETP.GE.U32.AND P0, PT, R29, 0x10, PT ;  /* 0x000000101d00780c */ /* 0x000fc80003f06070 */
[----:B0-----:R-:W-:-:S05]  /*17640*/  SEL R5, R5, RZ, P0 ;  /* 0x000000ff05057207 */ /* 0x001fca0000000000 */
[----:B------:R-:W-:-:S05]  /*17650*/  IMAD.IADD R6, R2, 0x1, R5 ;  /* 0x0000000102067824 */ /* 0x000fca00078e0205 */
[----:B------:R-:W0:Y:S01]  /*17660*/  SHFL.IDX PT, R5, R6, 0x1f, 0x1f ;  /* 0x03e01f0006057f89 */ /* 0x000e2200000e0000 */
[----:B------:R-:W-:-:S04]  /*17670*/  LOP3.LUT R7, R7, 0xfffffffd, RZ, 0xc0, !PT ;  /* 0xfffffffd07077812 */ /* 0x000fc800078ec0ff */
[----:B------:R-:W-:-:S05]  /*17680*/  @P0 LOP3.LUT R7, R7, 0x2, RZ, 0xfc, !PT ;  /* 0x0000000207070812 */ /* 0x000fca00078efcff */
[----:B------:R2:W-:Y:S01]  /*17690*/  STL [R1+0x4c], R7 ;  /* 0x00004c0701007387 */ /* 0x0005e20000100800 */
[----:B0-----:R-:W-:-:S05]  /*176a0*/  IMAD R5, R5, UR4, RZ ;  /* 0x0000000405057c24 */ /* 0x001fca000f8e02ff */
[----:B-1----:R-:W-:Y:S01]  /*176b0*/  ISETP.GT.AND P0, PT, R5, UR6, PT ;  /* 0x0000000605007c0c */ /* 0x002fe2000bf04270 */
[----:B------:R-:W-:Y:S02]  /*176c0*/  IMAD.MOV.U32 R4, RZ, RZ, RZ ;  /* 0x000000ffff047224 */ /* 0x000fe400078e00ff */
[----:B------:R-:W-:-:S10]  /*176d0*/  IMAD.MOV.U32 R2, RZ, RZ, R5 ;  /* 0x000000ffff027224 */ /* 0x000fd400078e0005 */
[----:B--2---:R-:W-:Y:S05]  /*176e0*/  @P0 BRA `(.L_x_447) ;  /* 0x0000000000b00947 */ /* 0x004fea0003800000 */
[----:B------:R-:W-:Y:S01]  /*176f0*/  IMAD.MOV.U32 R5, RZ, RZ, R2 ;  /* 0x000000ffff057224 */ /* 0x000fe200078e0002 */
[----:B------:R-:W-:Y:S01]  /*17700*/  ULDC UR5, c[0x0][0xc14] ;  /* 0x0003050000057ab9 */ /* 0x000fe20000000800 */
[----:B------:R-:W-:Y:S01]  /*17710*/  IMAD.MOV.U32 R4, RZ, RZ, RZ ;  /* 0x000000ffff047224 */ /* 0x000fe200078e00ff */
[----:B------:R-:W-:Y:S01]  /*17720*/  ULDC UR7, c[0x0][0xc14] ;  /* 0x0003050000077ab9 */ /* 0x000fe20000000800 */
[----:B------:R-:W-:-:S05]  /*17730*/  ULDC UR4, c[0x0][0xc10] ;  /* 0x0003040000047ab9 */ /* 0x000fca0000000800 */
.L_x_451:
        /* <DEDUP_REMOVED lines=13> */
.L_x_450:
[----:B------:R-:W-:Y:S05]  /*17810*/  BSYNC B0 ;  /* 0x0000000000007941 */ /* 0x000fea0003800000 */
.L_x_449:
        /* <DEDUP_REMOVED lines=25> */
.L_x_447:
        /* <DEDUP_REMOVED lines=13> */
[----:B------:R-:W-:-:S05]  /*17a80*/  VIADD R7, R19, 0xffffffff ;  /* 0xffffffff13077836 */ /* 0x000fca0000000000 */
[----:B------:R2:W3:Y:S02]  /*17a90*/  SHFL.IDX PT, R16, R6, R7, 0x1f ;  /* 0x00001f0706107589 */ /* 0x0004e400000e0000 */
.L_x_452:
        /* <DEDUP_REMOVED lines=28> */
.L_x_448:
[----:B------:R-:W-:Y:S02]  /*17c60*/  IMAD.MOV.U32 R17, RZ, RZ, RZ ;  /* 0x000000ffff117224 */ /* 0x000fe400078e00ff */
[----:B------:R-:W-:Y:S02]  /*17c70*/  IMAD.U32 R16, RZ, RZ, UR6 ;  /* 0x00000006ff107e24 */ /* 0x000fe4000f8e00ff */
[----:B------:R-:W-:-:S07]  /*17c80*/  IMAD.MOV.U32 R18, RZ, RZ, RZ ;  /* 0x000000ffff127224 */ /* 0x000fce00078e00ff */
.L_x_453:
        /* <DEDUP_REMOVED lines=13> */
[----:B------:R-:W-:Y:S01]  /*17d60*/  ULDC.64 UR36, c[0x0][0x198] ;  /* 0x0000660000247ab9 */ /* 0x000fe20000000a00 */
[----:B------:R-:W-:Y:S01]  /*17d70*/  IMAD.MOV.U32 R22, RZ, RZ, RZ ;  /* 0x000000ffff167224 */ /* 0x000fe200078e00ff */
[----:B------:R-:W-:Y:S01]  /*17d80*/  ULDC UR38, c[0x0][0xc] ;  /* 0x0000030000267ab9 */ /* 0x000fe20000000800 */
[----:B------:R-:W-:Y:S02]  /*17d90*/  IMAD.MOV.U32 R27, RZ, RZ, 0x1 ;  /* 0x00000001ff1b7424 */ /* 0x000fe400078e00ff */
[----:B------:R-:W-:-:S07]  /*17da0*/  IMAD.MOV.U32 R26, RZ, RZ, RZ ;  /* 0x000000ffff1a7224 */ /* 0x000fce00078e00ff */
.L_x_538:
[----:B--2---:R-:W2:Y:S02]  /*17db0*/  LDC.64 R2, c[0x0][0xc60] ;  /* 0x00031800ff027b82 */ /* 0x004ea40000000a00 */
[----:B--2---:R-:W-:-:S05]  /*17dc0*/  IMAD.WIDE R2, R19, 0x4, R2 ;  /* 0x0000000413027825 */ /* 0x004fca00078e0202 */
[----:B------:R-:W0:Y:S01]  /*17dd0*/  LDG.E R9, desc[UR60][R2.64] ;  /* 0x0000003c02097981 */ /* 0x000e22000c1e1900 */
[----:B------:R-:W-:Y:S05]  /*17de0*/  YIELD ;  /* 0x0000000000007946 */ /* 0x000fea0003800000 */
[----:B------:R-:W-:Y:S01]  /*17df0*/  ULDC.64 UR4, c[0x0][0xa28] ;  /* 0x00028a0000047ab9 */ /* 0x000fe20000000a00 */
[----:B------:R-:W-:Y:S01]  /*17e00*/  IMAD.MOV.U32 R6, RZ, RZ, RZ ;  /* 0x000000ffff067224 */ /* 0x000fe200078e00ff */
[----:B------:R-:W-:Y:S01]  /*17e10*/  ISETP.NE.U32.AND P1, PT, RZ, UR4, PT ;  /* 0x00000004ff007c0c */ /* 0x000fe2000bf25070 */
[----:B------:R-:W-:Y:S01]  /*17e20*/  IMAD.MOV.U32 R23, RZ, RZ, RZ ;  /* 0x000000ffff177224 */ /* 0x000fe200078e00ff */
[----:B------:R-:W-:-:S02]  /*17e30*/  ULDC.64 UR6, c[0x0][0xa10] ;  /* 0x0002840000067ab9 */ /* 0x000fc40000000a00 */
[----:B------:R-:W-:Y:S02]  /*17e40*/  ISETP.NE.AND.EX P1, PT, RZ, UR5, PT, P1 ;  /* 0x00000005ff007c0c */ /* 0x000fe4000bf25310 */
[----:B0-----:R-:W-:Y:S01]  /*17e50*/  SHF.R.S32.HI R0, RZ, 0x1f, R9 ;  /* 0x0000001fff007819 */ /* 0x001fe20000011409 */
[----:B------:R-:W-:Y:S10]  /*17e60*/  STL [R1], R9 ;  /* 0x0000000901007387 */ /* 0x000ff40000100800 */
[----:B------:R-:W-:-:S04]  /*17e70*/  @P1 LEA R4, P0, R9, UR4, 0x2 ;  /* 0x0000000409041c11 */ /* 0x000fc8000f8010ff */
[----:B------:R-:W-:Y:S01]  /*17e80*/  @P1 LEA.HI.X R5, R9, UR5, R0, 0x2, P0 ;  /* 0x0000000509051c11 */ /* 0x000fe200080f1400 */
[----:B------:R-:W-:Y:S02]  /*17e90*/  ULDC.64 UR4, c[0x0][0xa00] ;  /* 0x0002800000047ab9 */ /* 0x000fe40000000a00 */
[----:B------:R-:W-:Y:S02]  /*17ea0*/  ISETP.NE.U32.AND P0, PT, RZ, UR4, PT ;  /* 0x00000004ff007c0c */ /* 0x000fe4000bf05070 */
[----:B------:R0:W5:Y:S02]  /*17eb0*/  @P1 LDG.E R23, desc[UR60][R4.64] ;  /* 0x0000003c04171981 */ /* 0x000164000c1e1900 */
[----:B------:R-:W-:-:S13]  /*17ec0*/  ISETP.NE.AND.EX P0, PT, RZ, UR5, PT, P0 ;  /* 0x00000005ff007c0c */ /* 0x000fda000bf05300 */
[----:B------:R-:W-:-:S04]  /*17ed0*/  @P0 LEA R2, P2, R9, UR4, 0x2 ;  /* 0x0000000409020c11 */ /* 0x000fc8000f8410ff */
[----:B------:R-:W-:Y:S01]  /*17ee0*/  @P0 LEA.HI.X R3, R9, UR5, R0, 0x2, P2 ;  /* 0x0000000509030c11 */ /* 0x000fe200090f1400 */
[----:B------:R-:W-:-:S04]  /*17ef0*/  ULDC.64 UR4, c[0x0][0xa20] ;  /* 0x0002880000047ab9 */ /* 0x000fc80000000a00 */
[----:B------:R-:W2:Y:S01]  /*17f00*/  @P0 LDG.E R6, desc[UR60][R2.64] ;  /* 0x0000003c02060981 */ /* 0x000ea2000c1e1900 */
[----:B------:R-:W-:-:S04]  /*17f10*/  ISETP.NE.U32.AND P1, PT, RZ, UR4, PT ;  /* 0x00000004ff007c0c */ /* 0x000fc8000bf25070 */
[----:B------:R-:W-:Y:S01]  /*17f20*/  ISETP.NE.AND.EX P1, PT, RZ, UR5, PT, P1 ;  /* 0x00000005ff007c0c */ /* 0x000fe2000bf25310 */
[C---:B0-----:R-:W-:Y:S01]  /*17f30*/  IMAD.SHL.U32 R4, R9.reuse, 0x4, RZ ;  /* 0x0000000409047824 */ /* 0x041fe200078e00ff */
[----:B------:R-:W-:-:S04]  /*17f40*/  SHF.L.U64.HI R0, R9, 0x2, R0 ;  /* 0x0000000209007819 */ /* 0x000fc80000010200 */
[----:B------:R-:W-:Y:S01]  /*17f50*/  STL [R1+0x8], R4 ;  /* 0x0000080401007387 */ /* 0x000fe20000100800 */
[----:B------:R-:W-:-:S03]  /*17f60*/  IMAD.MOV.U32 R8, RZ, RZ, RZ ;  /* 0x000000ffff087224 */ /* 0x000fc600078e00ff */
[----:B--2---:R0:W-:Y:S03]  /*17f70*/  STL [R1+0x18], R6 ;  /* 0x0000180601007387 */ /* 0x0041e60000100800 */
[----:B0-----:R-:W-:-:S04]  /*17f80*/  @P1 IADD3 R6, P0, R4, UR4, RZ ;  /* 0x0000000404061c10 */ /* 0x001fc8000ff1e0ff */
[----:B------:R-:W-:Y:S01]  /*17f90*/  @P1 IADD3.X R7, R0, UR5, RZ, P0, !PT ;  /* 0x0000000500071c10 */ /* 0x000fe200087fe4ff */
[----:B------:R-:W-:Y:S02]  /*17fa0*/  ULDC.64 UR4, c[0x0][0xa08] ;  /* 0x0002820000047ab9 */ /* 0x000fe40000000a00 */
[----:B------:R-:W-:Y:S02]  /*17fb0*/  IADD3 R2, P0, R4, UR4, RZ ;  /* 0x0000000404027c10 */ /* 0x000fe4000ff1e0ff */
[----:B------:R-:W-:Y:S02]  /*17fc0*/  ISETP.NE.U32.AND P2, PT, RZ, UR4, PT ;  /* 0x00000004ff007c0c */ /* 0x000fe4000bf45070 */
[----:B------:R-:W-:Y:S02]  /*17fd0*/  IADD3.X R3, R0, UR5, RZ, P0, !PT ;  /* 0x0000000500037c10 */ /* 0x000fe400087fe4ff */
[----:B------:R-:W-:Y:S01]  /*17fe0*/  ISETP.NE.AND.EX P2, PT, RZ, UR5, PT, P2 ;  /* 0x00000005ff007c0c */ /* 0x000fe2000bf45320 */
[----:B------:R-:W-:-:S02]  /*17ff0*/  ULDC.64 UR4, c[0x0][0x3f8] ;  /* 0x0000fe0000047ab9 */ /* 0x000fc40000000a00 */
[----:B------:R-:W-:-:S03]  /*18000*/  UISETP.NE.U32.AND UP0, UPT, UR4, URZ, UPT ;  /* 0x0000003f0400728c */ /* 0x000fc6000bf05070 */
[----:B------:R-:W-:Y:S01]  /*18010*/  ULDC UR4, c[0x0][0x404] ;  /* 0x0001010000047ab9 */ /* 0x000fe20000000800 */
[----:B------:R-:W-:-:S03]  /*18020*/  UISETP.NE.AND.EX UP0, UPT, UR5, URZ, UPT, UP0 ;  /* 0x0000003f0500728c */ /* 0x000fc6000bf05300 */
[----:B------:R-:W-:Y:S01]  /*18030*/  ULDC UR5, c[0x0][0x2e0] ;  /* 0x0000b80000057ab9 */ /* 0x000fe20000000800 */
[----:B------:R-:W-:Y:S02]  /*18040*/  USEL UR4, UR4, 0x1, UP0 ;  /* 0x0000000104047887 */ /* 0x000fe40008000000 */
[----:B------:R0:W5:Y:S02]  /*18050*/  @P2 LDG.E R8, desc[UR60][R2.64] ;  /* 0x0000003c02082981 */ /* 0x000164000c1e1900 */
[----:B------:R-:W-:-:S06]  /*18060*/  UIMAD UR4, UR4, UR5, URZ ;  /* 0x00000005040472a4 */ /* 0x000fcc000f8e023f */
[----:B------:R-:W-:-:S06]  /*18070*/  IMAD.U32 R10, RZ, RZ, UR4 ;  /* 0x00000004ff0a7e24 */ /* 0x000fcc000f8e00ff */
[----:B------:R0:W5:Y:S01]  /*18080*/  @P1 LDG.E R10, desc[UR60][R6.64] ;  /* 0x0000003c060a1981 */ /* 0x000162000c1e1900 */
[----:B------:R-:W-:Y:S01]  /*18090*/  IADD3 R4, P0, R4, UR6, RZ ;  /* 0x0000000604047c10 */ /* 0x000fe2000ff1e0ff */
[----:B------:R-:W-:-:S03]  /*180a0*/  ULDC UR4, c[0x0][0x338] ;  /* 0x0000ce0000047ab9 */ /* 0x000fc60000000800 */
[----:B------:R-:W-:Y:S02]  /*180b0*/  IADD3.X R5, R0, UR7, RZ, P0, !PT ;  /* 0x0000000700057c10 */ /* 0x000fe400087fe4ff */
[----:B------:R-:W-:Y:S01]  /*180c0*/  ISETP.NE.U32.AND P0, PT, RZ, UR6, PT ;  /* 0x00000006ff007c0c */ /* 0x000fe2000bf05070 */
[----:B------:R2:W-:Y:S03]  /*180d0*/  STL [R1+0xc], R0 ;  /* 0x00000c0001007387 */ /* 0x0005e60000100800 */
[----:B------:R-:W-:Y:S01]  /*180e0*/  ISETP.NE.AND.EX P0, PT, RZ, UR7, PT, P0 ;  /* 0x00000007ff007c0c */ /* 0x000fe2000bf05300 */
[----:B--2---:R-:W-:Y:S01]  /*180f0*/  IMAD.U32 R0, RZ, RZ, UR4 ;  /* 0x00000004ff007e24 */ /* 0x004fe2000f8e00ff */
[----:B0-----:R-:W-:Y:S11]  /*18100*/  @P1 BRA `(.L_x_455) ;  /* 0x0000000000101947 */ /* 0x001ff60003800000 */
[----:B------:R-:W-:Y:S05]  /*18110*/  @!P2 BRA `(.L_x_455) ;  /* 0x00000000000ca947 */ /* 0x000fea0003800000 */
[----:B------:R-:W2:Y:S04]  /*18120*/  LDG.E R7, desc[UR60][R2.64] ;  /* 0x0000003c02077981 */ /* 0x000ea8000c1e1900 */
[----:B-----5:R-:W2:Y:S02]  /*18130*/  LDG.E R10, desc[UR60][R2.64+0x4] ;  /* 0x0000043c020a7981 */ /* 0x020ea4000c1e1900 */
[----:B--2---:R-:W-:-:S07]  /*18140*/  IMAD.IADD R10, R10, 0x1, -R7 ;  /* 0x000000010a0a7824 */ /* 0x004fce00078e0a07 */
.L_x_455:
[----:B------:R-:W2:Y:S04]  /*18150*/  @P0 LDG.E R3, desc[UR60][R4.64] ;  /* 0x0000003c04030981 */ /* 0x000ea8000c1e1900 */
[----:B------:R-:W2:Y:S02]  /*18160*/  @P0 LDG.E R2, desc[UR60][R4.64+0x4] ;  /* 0x0000043c04020981 */ /* 0x000ea4000c1e1900 */
[----:B--2---:R-:W-:Y:S02]  /*18170*/  @P0 IMAD.IADD R0, R2, 0x1, -R3 ;  /* 0x0000000102000824 */ /* 0x004fe400078e0a03 */
[----:B-----5:R-:W-:-:S04]  /*18180*/  IMAD.IADD R3, R10, 0x1, -R23 ;  /* 0x000000010a037824 */ /* 0x020fc800078e0a17 */
[----:B------:R-:W-:-:S04]  /*18190*/  IMAD.IADD R6, R3, 0x1, R0 ;  /* 0x0000000103067824 */ /* 0x000fc800078e0200 */
[----:B------:R-:W-:Y:S01]  /*181a0*/  VIADD R2, R6, 0x8f ;  /* 0x0000008f06027836 */ /* 0x000fe20000000000 */
[----:B------:R0:W-:Y:S03]  /*181b0*/  STL [R1+0x14], R6 ;  /* 0x0000140601007387 */ /* 0x0001e60000100800 */
[----:B------:R-:W-:-:S05]  /*181c0*/  IMAD.HI R2, R2, 0x38e38e39, RZ ;  /* 0x38e38e3902027827 */ /* 0x000fca00078e02ff */
[----:B------:R-:W-:-:S04]  /*181d0*/  SHF.R.U32.HI R7, RZ, 0x1f, R2 ;  /* 0x0000001fff077819 */ /* 0x000fc80000011602 */
[----:B0-----:R-:W-:Y:S01]  /*181e0*/  LEA.HI.SX32 R6, R2, R7, 0x1b ;  /* 0x0000000702067211 */ /* 0x001fe200078fdaff */
[----:B------:R-:W-:-:S04]  /*181f0*/  IMAD.MOV R2, RZ, RZ, -R3 ;  /* 0x000000ffff027224 */ /* 0x000fc800078e0a03 */
[----:B------:R-:W-:Y:S01]  /*18200*/  IMAD R7, R6, 0x90, -R3 ;  /* 0x0000009006077824 */ /* 0x000fe200078e0a03 */
[----:B------:R-:W-:Y:S01]  /*18210*/  VIMNMX R2, RZ, R2, !PT ;  /* 0x00000002ff027248 */ /* 0x000fe20007fe0100 */
[----:B------:R0:W-:Y:S03]  /*18220*/  STL [R1+0x4], R6 ;  /* 0x0000040601007387 */ /* 0x0001e60000100800 */
[----:B------:R-:W-:-:S04]  /*18230*/  VIMNMX R7, R7, R0, PT ;  /* 0x0000000007077248 */ /* 0x000fc80003fe0100 */
[----:B------:R-:W-:Y:S01]  /*18240*/  ISETP.GT.AND P1, PT, R7, R2, PT ;  /* 0x000000020700720c */ /* 0x000fe20003f24270 */
[----:B------:R-:W-:-:S05]  /*18250*/  IMAD.WIDE.U32 R2, R2, 0x38e38e39, RZ ;  /* 0x38e38e3902027825 */ /* 0x000fca00078e00ff */
[----:B------:R-:W-:-:S05]  /*18260*/  SHF.R.U32.HI R0, RZ, 0x5, R3 ;  /* 0x00000005ff007819 */ /* 0x000fca0000011603 */
[----:B------:R-:W-:Y:S02]  /*18270*/  IMAD.MOV.U32 R2, RZ, RZ, R0 ;  /* 0x000000ffff027224 */ /* 0x000fe400078e0000 */
[----:B0-----:R-:W-:-:S04]  /*18280*/  @P1 VIADD R6, R7, 0x8f ;  /* 0x0000008f07061836 */ /* 0x001fc80000000000 */
[----:B------:R-:W-:-:S05]  /*18290*/  @P1 IMAD.HI R6, R6, 0x38e38e39, RZ ;  /* 0x38e38e3906061827 */ /* 0x000fca00078e02ff */
[----:B------:R-:W-:-:S04]  /*182a0*/  @P1 SHF.R.U32.HI R3, RZ, 0x1f, R6 ;  /* 0x0000001fff031819 */ /* 0x000fc80000011606 */
[----:B------:R-:W-:Y:S01]  /*182b0*/  @P1 LEA.HI.SX32 R2, R6, R3, 0x1b ;  /* 0x0000000306021211 */ /* 0x000fe200078fdaff */
[----:B------:R-:W-:-:S06]  /*182c0*/  IMAD.MOV.U32 R3, RZ, RZ, RZ ;  /* 0x000000ffff037224 */ /* 0x000fcc00078e00ff */
[----:B------:R0:W5:Y:S01]  /*182d0*/  @P0 LDG.E R3, desc[UR60][R4.64] ;  /* 0x0000003c04030981 */ /* 0x000162000c1e1900 */
[----:B------:R-:W-:Y:S01]  /*182e0*/  ISETP.GT.AND P1, PT, R2, R0, PT ;  /* 0x000000000200720c */ /* 0x000fe20003f24270 */
[----:B------:R-:W-:Y:S01]  /*182f0*/  BSSY B0, `(.L_x_456) ;  /* 0x00000c3000007945 */ /* 0x000fe20003800000 */
[----:B------:R-:W-:Y:S01]  /*18300*/  IMAD.IADD R23, R8, 0x1, R23 ;  /* 0x0000000108177824 */ /* 0x000fe200078e0217 */
[----:B------:R-:W-:-:S10]  /*18310*/  PLOP3.LUT P2, PT, PT, PT, PT, 0x80, 0x0 ;  /* 0x000000000000781c */ /* 0x000fd40003f4f070 */
[----:B0-----:R-:W-:Y:S05]  /*18320*/  @!P1 BRA `(.L_x_457) ;  /* 0x0000000800fc9947 */ /* 0x001fea0003800000 */
[----:B------:R-:W0:Y:S01]  /*18330*/  LDC R4, c[0x0][0x428] ;  /* 0x00010a00ff047b82 */ /* 0x000e220000000800 */
[----:B------:R-:W-:Y:S01]  /*18340*/  UMOV UR4, 0xffffffff ;  /* 0xffffffff00047882 */ /* 0x000fe20000000000 */
[----:B0-----:R-:W-:-:S13]  /*18350*/  ISETP.NE.AND P1, PT, R4, 0x1, PT ;  /* 0x000000010400780c */ /* 0x001fda0003f25270 */
[----:B------:R-:W0:Y:S08]  /*18360*/  @P1 LDC R5, c[0x0][0x42c] ;  /* 0x00010b00ff051b82 */ /* 0x000e300000000800 */
[----:B------:R-:W2:Y:S01]  /*18370*/  @P1 LDC R7, c[0x0][0x430] ;  /* 0x00010c00ff071b82 */ /* 0x000ea20000000800 */
[----:B0-----:R-:W-:-:S04]  /*18380*/  @P1 IMAD.HI.U32 R4, R18, R5, RZ ;  /* 0x0000000512041227 */ /* 0x001fc800078e00ff */
[----:B------:R-:W-:Y:S01]  /*18390*/  IMAD.MOV.U32 R5, RZ, RZ, R18 ;  /* 0x000000ffff057224 */ /* 0x000fe200078e0012 */
[----:B--2---:R-:W-:Y:S02]  /*183a0*/  @P1 SHF.R.U32.HI R5, RZ, R7, R4 ;  /* 0x00000007ff051219 */ /* 0x004fe40000011604 */
[----:B------:R-:W-:Y:S01]  /*183b0*/  SEL R4, R9, RZ, !P0 ;  /* 0x000000ff09047207 */ /* 0x000fe20004000000 */
[----:B------:R-:W-:Y:S06]  /*183c0*/  BRA.DIV UR4, `(.L_x_458) ;  /* 0x0000004e043c7947 */ /* 0x000fec000b800000 */
.L_x_584:
[----:B------:R-:W-:-:S03]  /*183d0*/  UMOV UR4, 0xffffffff ;  /* 0xffffffff00047882 */ /* 0x000fc60000000000 */
[----:B------:R-:W-:Y:S05]  /*183e0*/  BRA.DIV UR4, `(.L_x_459) ;  /* 0x0000004e04687947 */ /* 0x000fea000b800000 */
[----:B------:R-:W-:-:S13]  /*183f0*/  ELECT P6, URZ, PT ;  /* 0x00000000003f782f */ /* 0x000fda00038c0000 */
.L_x_587:
[----:B------:R-:W2:Y:S01]  /*18400*/  LDL R6, [R1+0x10] ;  /* 0x0000100001067983 */ /* 0x000ea20000100800 */
[----:B------:R-:W-:Y:S01]  /*18410*/  BSSY B1, `(.L_x_460) ;  /* 0x000000b000017945 */ /* 0x000fe20003800000 */
[----:B------:R-:W0:Y:S01]  /*18420*/  S2R R9, SR_CgaCtaId ;  /* 0x0000000000097919 */ /* 0x000e220000008800 */
[----:B--2---:R-:W-:-:S05]  /*18430*/  VIADD R7, R6, 0x1 ;  /* 0x0000000106077836 */ /* 0x004fca0000000000 */
[----:B------:R-:W-:-:S04]  /*18440*/  LEA.HI R6, R7, R7, RZ, 0x1 ;  /* 0x0000000707067211 */ /* 0x000fc800078f08ff */
[----:B------:R-:W-:-:S05]  /*18450*/  LOP3.LUT R6, R6, 0xfffffffe, RZ, 0xc0, !PT ;  /* 0xfffffffe06067812 */ /* 0x000fca00078ec0ff */
[----:B------:R-:W-:Y:S01]  /*18460*/  IMAD.IADD R7, R7, 0x1, -R6 ;  /* 0x0000000107077824 */ /* 0x000fe200078e0a06 */
[----:B------:R-:W-:-:S04]  /*18470*/  MOV R6, 0x400 ;  /* 0x0000040000067802 */ /* 0x000fc80000000f00 */
[----:B0-----:R-:W-:Y:S02]  /*18480*/  LEA R6, R9, R6, 0x18 ;  /* 0x0000000609067211 */ /* 0x001fe400078ec0ff */
[----:B------:R-:W-:-:S04]  /*18490*/  SHF.L.U32 R7, R7, 0x1f, RZ ;  /* 0x0000001f07077819 */ /* 0x000fc800000006ff */
[----:B------:R-:W0:Y:S02]  /*184a0*/  SYNCS.PHASECHK.TRANS64.TRYWAIT P0, [R6+URZ+0x31c20], R7 ;  /* 0x031c2007060075a7 */ /* 0x000e24000800017f */
[----:B0-----:R-:W-:Y:S05]  /*184b0*/  @!P0 BRA `(.L_x_461) ;  /* 0x0000004c00548947 */ /* 0x001fea0003800000 */
.L_x_588:
[----:B------:R-:W-:Y:S05]  /*184c0*/  BSYNC B1 ;  /* 0x0000000000017941 */ /* 0x000fea0003800000 */
.L_x_460:
[----:B------:R-:W-:Y:S04]  /*184d0*/  BSSY B1, `(.L_x_462) ;  /* 0x0000049000017945 */ /* 0x000fe80003800000 */
[----:B------:R-:W-:Y:S05]  /*184e0*/  @!P6 BRA `(.L_x_463) ;  /* 0x00000004001ce947 */ /* 0x000fea0003800000 */
[----:B0-----:R-:W-:Y:S01]  /*184f0*/  IMAD R7, R26, 0x8, R6 ;  /* 0x000000081a077824 */ /* 0x001fe200078e0206 */
[----:B------:R-:W-:-:S04]  /*18500*/  SHF.L.U32 R8, R27, 0x1f, RZ ;  /* 0x0000001f1b087819 */ /* 0x000fc800000006ff */
[----:B------:R-:W0:Y:S02]  /*18510*/  SYNCS.PHASECHK.TRANS64.TRYWAIT P0, [R7+URZ+0x31ca0], R8 ;  /* 0x031ca008070075a7 */ /* 0x000e24000800017f */
[----:B0-----:R-:W-:Y:S05]  /*18520*/  @!P0 BRA `(.L_x_464) ;  /* 0x0000004c004c8947 */ /* 0x001fea0003800000 */
.L_x_589:
[----:B------:R-:W2:Y:S02]  /*18530*/  S2R R9, SR_TID.X ;  /* 0x0000000000097919 */ /* 0x000ea40000002100 */
[----:B--2---:R-:W-:-:S04]  /*18540*/  LOP3.LUT R9, R9, 0x7f, RZ, 0xc0, !PT ;  /* 0x0000007f09097812 */ /* 0x004fc800078ec0ff */
[----:B------:R-:W-:-:S13]  /*18550*/  ISETP.NE.AND P1, PT, R9, RZ, PT ;  /* 0x000000ff0900720c */ /* 0x000fda0003f25270 */
[----:B------:R-:W-:Y:S05]  /*18560*/  @P1 BRA `(.L_x_465) ;  /* 0x0000000000141947 */ /* 0x000fea0003800000 */
[----:B------:R-:W-:Y:S01]  /*18570*/  ISETP.NE.AND P0, PT, R29, RZ, PT ;  /* 0x000000ff1d00720c */ /* 0x000fe20003f05270 */
[----:B------:R-:W-:-:S04]  /*18580*/  IMAD.MOV.U32 R9, RZ, RZ, 0x6c00 ;  /* 0x00006c00ff097424 */ /* 0x000fc800078e00ff */
[----:B------:R2:W-:Y:S08]  /*18590*/  SYNCS.ARRIVE.TRANS64 RZ, [R7+URZ+0x31c90], R9 ;  /* 0x031c900907ff79a7 */ /* 0x0005f0000800003f */
[----:B------:R-:W-:Y:S05]  /*185a0*/  @!P0 BRA `(.L_x_465) ;  /* 0x0000000000048947 */ /* 0x000fea0003800000 */
[----:B------:R-:W-:Y:S01]  /*185b0*/  BPT.TRAP 0x1 ;  /* 0x000000040000795c */ /* 0x000fe20000300000 */
.L_x_465:
[----:B--2---:R-:W-:Y:S01]  /*185c0*/  IMAD R9, R26, 0x6c00, R6 ;  /* 0x00006c001a097824 */ /* 0x004fe200078e0206 */
[----:B------:R-:W-:Y:S01]  /*185d0*/  R2UR UR9, R7 ;  /* 0x00000000070972ca */ /* 0x000fe200000e0000 */
[----:B-----5:R-:W-:Y:S01]  /*185e0*/  IMAD R10, R2, 0x90, R3 ;  /* 0x00000090020a7824 */ /* 0x020fe200078e0203 */
[----:B------:R-:W-:Y:S01]  /*185f0*/  UIADD3 UR4, UP0, UR36, 0x570, URZ ;  /* 0x0000057024047890 */ /* 0x000fe2000ff1e03f */
[----:B------:R-:W-:Y:S01]  /*18600*/  R2UR UR12, R5 ;  /* 0x00000000050c72ca */ /* 0x000fe200000e0000 */
[----:B------:R-:W-:Y:S01]  /*18610*/  UMOV UR10, URZ ;  /* 0x0000003f000a7c82 */ /* 0x000fe20008000000 */
[----:B------:R-:W-:Y:S01]  /*18620*/  R2UR UR15, R9 ;  /* 0x00000000090f72ca */ /* 0x000fe200000e0000 */
[----:B------:R-:W-:Y:S01]  /*18630*/  VIADD R10, R10, 0xffffff70 ;  /* 0xffffff700a0a7836 */ /* 0x000fe20000000000 */
[----:B------:R-:W-:Y:S01]  /*18640*/  R2UR UR13, R4 ;  /* 0x00000000040d72ca */ /* 0x000fe200000e0000 */
[----:B------:R-:W-:Y:S01]  /*18650*/  UIADD3.X UR5, URZ, UR37, URZ, UP0, !UPT ;  /* 0x000000253f057290 */ /* 0x000fe200087fe43f */
[----:B------:R-:W-:-:S02]  /*18660*/  UMOV UR6, 0x0 ;  /* 0x0000000000067882 */ /* 0x000fc40000000000 */
[----:B------:R-:W-:Y:S01]  /*18670*/  R2UR UR11, R10 ;  /* 0x000000000a0b72ca */ /* 0x000fe200000e0000 */
[----:B------:R-:W-:Y:S01]  /*18680*/  UMOV UR7, 0x12f00000 ;  /* 0x12f0000000077882 */ /* 0x000fe20000000000 */
[----:B------:R-:W-:Y:S01]  /*18690*/  UIADD3 UR9, UR9, 0x31c90, URZ ;  /* 0x00031c9009097890 */ /* 0x000fe2000fffe03f */
[----:B------:R-:W-:-:S04]  /*186a0*/  UMOV UR16, 0x20 ;  /* 0x0000002000107882 */ /* 0x000fc80000000000 */
[----:B------:R-:W-:Y:S02]  /*186b0*/  UIADD3 UR8, UR15, 0x16a00, URZ ;  /* 0x00016a000f087890 */ /* 0x000fe4000fffe03f */
[----:B------:R-:W-:Y:S02]  /*186c0*/  UIADD3 UR14, UR15, 0x18e00, URZ ;  /* 0x00018e000f0e7890 */ /* 0x000fe4000fffe03f */
[----:B------:R-:W-:-:S05]  /*186d0*/  UIADD3 UR15, UR15, 0x1b200, URZ ;  /* 0x0001b2000f0f7890 */ /* 0x000fca000fffe03f */
[----:B------:R2:W-:Y:S02]  /*186e0*/  UTMALDG.4D [UR8], [UR4], desc[UR6] ;  /* 0x00000608040075b4 */ /* 0x0005e40008019000 */
[----:B--2---:R-:W-:Y:S01]  /*186f0*/  UMOV UR8, UR14 ;  /* 0x0000000e00087c82 */ /* 0x004fe20008000000 */
[----:B------:R-:W-:Y:S01]  /*18700*/  UMOV UR10, UR16 ;  /* 0x00000010000a7c82 */ /* 0x000fe20008000000 */
[----:B------:R-:W-:Y:S01]  /*18710*/  UMOV UR14, 0x40 ;  /* 0x00000040000e7882 */ /* 0x000fe20000000000 */
[----:B------:R2:W-:Y:S02]  /*18720*/  UTMALDG.4D [UR8], [UR4], desc[UR6] ;  /* 0x00000608040075b4 */ /* 0x0005e40008019000 */
[----:B--2---:R-:W-:Y:S01]  /*18730*/  UMOV UR8, UR15 ;  /* 0x0000000f00087c82 */ /* 0x004fe20008000000 */
[----:B------:R-:W-:Y:S02]  /*18740*/  UMOV UR10, UR14 ;  /* 0x0000000e000a7c82 */ /* 0x000fe40008000000 */
[----:B------:R2:W-:Y:S01]  /*18750*/  UTMALDG.4D [UR8], [UR4], desc[UR6] ;  /* 0x00000608040075b4 */ /* 0x0005e20008019000 */
[----:B------:R-:W3:Y:S02]  /*18760*/  SYNCS.PHASECHK.TRANS64.TRYWAIT P0, [R7+URZ+0x31cc0], R8 ;  /* 0x031cc008070075a7 */ /* 0x000ee4000800017f */
[----:B--23--:R-:W-:Y:S05]  /*18770*/  @!P0 BRA `(.L_x_466) ;  /* 0x0000004800cc8947 */ /* 0x00cfea0003800000 */
.L_x_590:
[----:B------:R-:W-:Y:S05]  /*18780*/  @P1 BRA `(.L_x_467) ;  /* 0x0000000000141947 */ /* 0x000fea0003800000 */
[----:B------:R-:W-:Y:S01]  /*18790*/  ISETP.NE.AND P0, PT, R29, RZ, PT ;  /* 0x000000ff1d00720c */ /* 0x000fe20003f05270 */
[----:B0-2---:R-:W-:-:S04]  /*187a0*/  IMAD.MOV.U32 R8, RZ, RZ, 0x6c00 ;  /* 0x00006c00ff087424 */ /* 0x005fc800078e00ff */
[----:B------:R3:W-:Y:S08]  /*187b0*/  SYNCS.ARRIVE.TRANS64 RZ, [R7+URZ+0x31cb0], R8 ;  /* 0x031cb00807ff79a7 */ /* 0x0007f0000800003f */
[----:B------:R-:W-:Y:S05]  /*187c0*/  @!P0 BRA `(.L_x_467) ;  /* 0x0000000000048947 */ /* 0x000fea0003800000 */
[----:B------:R-:W-:Y:S01]  /*187d0*/  BPT.TRAP 0x1 ;  /* 0x000000040000795c */ /* 0x000fe20000300000 */
.L_x_467:
        /* <DEDUP_REMOVED lines=11> */
[----:B------:R-:W-:Y:S02]  /*18890*/  UIADD3 UR8, UR15, 0x200, URZ ;  /* 0x000002000f087890 */ /* 0x000fe4000fffe03f */
[----:B------:R-:W-:Y:S02]  /*188a0*/  UIADD3 UR9, UR9, 0x31cb0, URZ ;  /* 0x00031cb009097890 */ /* 0x000fe4000fffe03f */
[----:B------:R-:W-:Y:S02]  /*188b0*/  UIADD3 UR14, UR15, 0x2600, URZ ;  /* 0x000026000f0e7890 */ /* 0x000fe4000fffe03f */
[----:B------:R-:W-:-:S05]  /*188c0*/  UIADD3 UR15, UR15, 0x4a00, URZ ;  /* 0x00004a000f0f7890 */ /* 0x000fca000fffe03f */
[----:B------:R4:W-:Y:S02]  /*188d0*/  UTMALDG.4D [UR8], [UR4], desc[UR6] ;  /* 0x00000608040075b4 */ /* 0x0009e40008019000 */
[----:B----4-:R-:W-:Y:S01]  /*188e0*/  UMOV UR8, UR14 ;  /* 0x0000000e00087c82 */ /* 0x010fe20008000000 */
[----:B------:R-:W-:Y:S01]  /*188f0*/  UMOV UR10, UR16 ;  /* 0x00000010000a7c82 */ /* 0x000fe20008000000 */
[----:B------:R-:W-:Y:S01]  /*18900*/  UMOV UR14, 0x40 ;  /* 0x00000040000e7882 */ /* 0x000fe20000000000 */
[----:B------:R4:W-:Y:S02]  /*18910*/  UTMALDG.4D [UR8], [UR4], desc[UR6] ;  /* 0x00000608040075b4 */ /* 0x0009e40008019000 */
[----:B----4-:R-:W-:Y:S01]  /*18920*/  UMOV UR8, UR15 ;  /* 0x0000000f00087c82 */ /* 0x010fe20008000000 */
[----:B------:R-:W-:Y:S02]  /*18930*/  UMOV UR10, UR14 ;  /* 0x0000000e000a7c82 */ /* 0x000fe40008000000 */
[----:B------:R4:W-:Y:S02]  /*18940*/  UTMALDG.4D [UR8], [UR4], desc[UR6] ;  /* 0x00000608040075b4 */ /* 0x0009e40008019000 */
[----:B----4-:R-:W-:Y:S01]  /*18950*/  NOP ;  /* 0x0000000000007918 */ /* 0x010fe20000000000 */
.L_x_463:
[----:B------:R-:W-:Y:S05]  /*18960*/  BSYNC B1 ;  /* 0x0000000000017941 */ /* 0x000fea0003800000 */
.L_x_462:
[----:B------:R-:W-:Y:S01]  /*18970*/  VIADD R26, R26, 0x1 ;  /* 0x000000011a1a7836 */ /* 0x000fe20000000000 */
[----:B------:R-:W-:Y:S01]  /*18980*/  PLOP3.LUT P2, PT, PT, PT, PT, 0x8, 0x0 ;  /* 0x000000000000781c */ /* 0x000fe20003f4e170 */
[----:B------:R-:W-:-:S03]  /*18990*/  VIADD R2, R2, 0xfffffffe ;  /* 0xfffffffe02027836 */ /* 0x000fc60000000000 */
[----:B------:R-:W-:-:S04]  /*189a0*/  ISETP.NE.AND P0, PT, R26, 0x2, PT ;  /* 0x000000021a00780c */ /* 0x000fc80003f05270 */
[----:B------:R-:W-:Y:S02]  /*189b0*/  SEL R26, R26, RZ, P0 ;  /* 0x000000ff1a1a7207 */ /* 0x000fe40000000000 */
[----:B0-23--:R-:W-:Y:S02]  /*189c0*/  SEL R8, RZ, 0x1, P0 ;  /* 0x00000001ff087807 */ /* 0x00dfe40000000000 */
[----:B------:R-:W-:Y:S02]  /*189d0*/  ISETP.GE.AND P0, PT, R2, R0, PT ;  /* 0x000000000200720c */ /* 0x000fe40003f06270 */
[----:B------:R-:W-:-:S11]  /*189e0*/  LOP3.LUT R27, R27, R8, RZ, 0x3c, !PT ;  /* 0x000000081b1b7212 */ /* 0x000fd600078e3cff */
[----:B------:R-:W-:Y:S05]  /*189f0*/  @!P0 BRA `(.L_x_457) ;  /* 0x0000000400488947 */ /* 0x000fea0003800000 */
.L_x_474:
[----:B------:R-:W-:Y:S05]  /*18a00*/  YIELD ;  /* 0x0000000000007946 */ /* 0x000fea0003800000 */
[----:B------:R-:W-:Y:S04]  /*18a10*/  BSSY B1, `(.L_x_468) ;  /* 0x0000048000017945 */ /* 0x000fe80003800000 */
[----:B0-23--:R-:W-:Y:S05]  /*18a20*/  @!P6 BRA `(.L_x_469) ;  /* 0x000000040018e947 */ /* 0x00dfea0003800000 */
[----:B------:R-:W-:Y:S01]  /*18a30*/  IMAD R7, R26, 0x8, R6 ;  /* 0x000000081a077824 */ /* 0x000fe200078e0206 */
[----:B------:R-:W-:-:S04]  /*18a40*/  SHF.L.U32 R10, R27, 0x1f, RZ ;  /* 0x0000001f1b0a7819 */ /* 0x000fc800000006ff */
[----:B------:R-:W0:Y:S02]  /*18a50*/  SYNCS.PHASECHK.TRANS64.TRYWAIT P0, [R7+URZ+0x31ca0], R10 ;  /* 0x031ca00a070075a7 */ /* 0x000e24000800017f */
[----:B0-----:R-:W-:Y:S05]  /*18a60*/  @!P0 BRA `(.L_x_470) ;  /* 0x0000004800248947 */ /* 0x001fea0003800000 */
.L_x_591:
        /* <DEDUP_REMOVED lines=9> */
.L_x_471:
[----:B--2---:R-:W-:Y:S01]  /*18b00*/  IMAD R8, R26, 0x6c00, R6 ;  /* 0x00006c001a087824 */ /* 0x004fe200078e0206 */
[----:B------:R-:W-:Y:S01]  /*18b10*/  R2UR UR9, R7 ;  /* 0x00000000070972ca */ /* 0x000fe200000e0000 */
[----:B-----5:R-:W-:Y:S01]  /*18b20*/  IMAD R9, R2, 0x90, R3 ;  /* 0x0000009002097824 */ /* 0x020fe200078e0203 */
        /* <DEDUP_REMOVED lines=9> */
[----:B------:R-:W-:-:S02]  /*18bc0*/  UMOV UR16, 0x20 ;  /* 0x0000002000107882 */ /* 0x000fc40000000000 */
[----:B------:R-:W-:-:S05]  /*18bd0*/  UIADD3 UR9, UR9, 0x31c90, URZ ;  /* 0x00031c9009097890 */ /* 0x000fca000fffe03f */
        /* <DEDUP_REMOVED lines=13> */
.L_x_592:
[----:B------:R-:W-:Y:S05]  /*18cb0*/  @P0 BRA `(.L_x_473) ;  /* 0x0000000000140947 */ /* 0x000fea0003800000 */
[----:B------:R-:W-:Y:S01]  /*18cc0*/  ISETP.NE.AND P1, PT, R29, RZ, PT ;  /* 0x000000ff1d00720c */ /* 0x000fe20003f25270 */
[----:B0-2---:R-:W-:-:S04]  /*18cd0*/  IMAD.MOV.U32 R10, RZ, RZ, 0x6c00 ;  /* 0x00006c00ff0a7424 */ /* 0x005fc800078e00ff */
[----:B------:R3:W-:Y:S08]  /*18ce0*/  SYNCS.ARRIVE.TRANS64 RZ, [R7+URZ+0x31cb0], R10 ;  /* 0x031cb00a07ff79a7 */ /* 0x0007f0000800003f */
[----:B------:R-:W-:Y:S05]  /*18cf0*/  @!P1 BRA `(.L_x_473) ;  /* 0x0000000000049947 */ /* 0x000fea0003800000 */
[----:B------:R-:W-:Y:S01]  /*18d00*/  BPT.TRAP 0x1 ;  /* 0x000000040000795c */ /* 0x000fe20000300000 */
.L_x_473:
        /* <DEDUP_REMOVED lines=24> */
.L_x_469:
[----:B------:R-:W-:Y:S05]  /*18e90*/  BSYNC B1 ;  /* 0x0000000000017941 */ /* 0x000fea0003800000 */
.L_x_468:
[----:B------:R-:W-:-:S05]  /*18ea0*/  VIADD R26, R26, 0x1 ;  /* 0x000000011a1a7836 */ /* 0x000fca0000000000 */
[----:B------:R-:W-:-:S04]  /*18eb0*/  ISETP.NE.AND P0, PT, R26, 0x2, PT ;  /* 0x000000021a00780c */ /* 0x000fc80003f05270 */
[----:B------:R-:W-:Y:S02]  /*18ec0*/  SEL R8, RZ, 0x1, P0 ;  /* 0x00000001ff087807 */ /* 0x000fe40000000000 */
[----:B------:R-:W-:Y:S02]  /*18ed0*/  SEL R26, R26, RZ, P0 ;  /* 0x000000ff1a1a7207 */ /* 0x000fe40000000000 */
[C---:B------:R-:W-:Y:S01]  /*18ee0*/  ISETP.GT.AND P0, PT, R2.reuse, R0, PT ;  /* 0x000000000200720c */ /* 0x040fe20003f04270 */
[----:B------:R-:W-:Y:S01]  /*18ef0*/  VIADD R2, R2, 0xffffffff ;  /* 0xffffffff02027836 */ /* 0x000fe20000000000 */
[----:B------:R-:W-:-:S11]  /*18f00*/  LOP3.LUT R27, R27, R8, RZ, 0x3c, !PT ;  /* 0x000000081b1b7212 */ /* 0x000fd600078e3cff */
[----:B------:R-:W-:Y:S05]  /*18f10*/  @P0 BRA `(.L_x_474) ;  /* 0xfffffff800b80947 */ /* 0x000fea000383ffff */
.L_x_457:
[----:B------:R-:W-:Y:S05]  /*18f20*/  BSYNC B0 ;  /* 0x0000000000007941 */ /* 0x000fea0003800000 */
.L_x_456:
[----:B0-23--:R-:W2:Y:S01]  /*18f30*/  LDL R7, [R1+0x14] ;  /* 0x0000140001077983 */ /* 0x00dea20000100800 */
[----:B------:R-:W-:Y:S05]  /*18f40*/  @!P2 WARPSYNC.ALL ;  /* 0x000000000000a948 */ /* 0x000fea0003800000 */
[----:B------:R-:W-:Y:S01]  /*18f50*/  BSSY B6, `(.L_x_475) ;  /* 0x00002b2000067945 */ /* 0x000fe20003800000 */
[----:B------:R-:W-:Y:S01]  /*18f60*/  @!P2 BAR.SYNC.DEFER_BLOCKING 0xc, 0x1a0 ;  /* 0x030680000000ab1d */ /* 0x000fe20000010000 */
[----:B--2---:R-:W-:-:S13]  /*18f70*/  ISETP.GT.AND P0, PT, R7, RZ, PT ;  /* 0x000000ff0700720c */ /* 0x004fda0003f04270 */
[----:B------:R-:W-:Y:S05]  /*18f80*/  @P0 BRA `(.L_x_476) ;  /* 0x00000000003c0947 */ /* 0x000fea0003800000 */
[----:B------:R-:W-:-:S13]  /*18f90*/  ISETP.NE.AND P1, PT, R29, RZ, PT ;  /* 0x000000ff1d00720c */ /* 0x000fda0003f25270 */
[----:B------:R-:W-:Y:S05]  /*18fa0*/  @P1 BRA `(.L_x_477) ;  /* 0x0000002800b01947 */ /* 0x000fea0003800000 */
[----:B------:R-:W0:Y:S01]  /*18fb0*/  S2R R7, SR_LANEID ;  /* 0x0000000000077919 */ /* 0x000e220000000000 */
[----:B------:R-:W-:Y:S01]  /*18fc0*/  VOTEU.ANY UR4, UPT, PT ;  /* 0x0000000000047886 */ /* 0x000fe200038e0100 */
[----:B-----5:R-:W2:Y:S01]  /*18fd0*/  LDC.64 R2, c[0x0][0xc38] ;  /* 0x00030e00ff027b82 */ /* 0x020ea20000000a00 */
        /* <DEDUP_REMOVED lines=10> */
.L_x_476:
[----:B-----5:R-:W0:Y:S01]  /*19080*/  S2R R3, SR_CgaCtaId ;  /* 0x0000000000037919 */ /* 0x020e220000008800 */
        /* <DEDUP_REMOVED lines=9> */
[----:B------:R-:W-:Y:S02]  /*19120*/  IMAD.U32 R4, RZ, RZ, UR6 ;  /* 0x00000006ff047e24 */ /* 0x000fe4000f8e00ff */
[----:B------:R-:W0:Y:S01]  /*19130*/  LDC.64 R2, c[0x4][R2] ;  /* 0x0100000002027b82 */ /* 0x000e220000000a00 */
[----:B------:R-:W-:Y:S02]  /*19140*/  IMAD.U32 R5, RZ, RZ, UR7 ;  /* 0x00000007ff057e24 */ /* 0x000fe4000f8e00ff */
[----:B------:R-:W-:Y:S02]  /*19150*/  IMAD.U32 R6, RZ, RZ, UR8 ;  /* 0x00000008ff067e24 */ /* 0x000fe4000f8e00ff */
[----:B------:R-:W-:-:S02]  /*19160*/  IMAD.U32 R7, RZ, RZ, UR9 ;  /* 0x00000009ff077e24 */ /* 0x000fc4000f8e00ff */
[----:B------:R-:W-:Y:S02]  /*19170*/  IMAD.U32 R10, RZ, RZ, UR4 ;  /* 0x00000004ff0a7e24 */ /* 0x000fe4000f8e00ff */
[----:B------:R-:W-:Y:S02]  /*19180*/  IMAD.U32 R11, RZ, RZ, UR5 ;  /* 0x00000005ff0b7e24 */ /* 0x000fe4000f8e00ff */
[----:B------:R-:W-:Y:S02]  /*19190*/  IMAD.MOV.U32 R8, RZ, RZ, 0x70 ;  /* 0x00000070ff087424 */ /* 0x000fe400078e00ff */
[----:B------:R-:W-:Y:S02]  /*191a0*/  IMAD.MOV.U32 R12, RZ, RZ, 0x1 ;  /* 0x00000001ff0c7424 */ /* 0x000fe400078e00ff */
[----:B------:R-:W-:-:S07]  /*191b0*/  IMAD.MOV.U32 R13, RZ, RZ, RZ ;  /* 0x000000ffff0d7224 */ /* 0x000fce00078e00ff */
[----:B------:R-:W-:-:S07]  /*191c0*/  LEPC R20, `(.L_x_478) ;  /* 0x000000001014794e */ /* 0x000fce0000000000 */
[----:B01----:R-:W-:Y:S05]  /*191d0*/  CALL.ABS.NOINC R2 ;  /* 0x0000000002007343 */ /* 0x003fea0003c00000 */
.L_x_478:
        /* <DEDUP_REMOVED lines=8> */
[----:B------:R-:W-:Y:S02]  /*19260*/  IMAD.U32 R4, RZ, RZ, UR6 ;  /* 0x00000006ff047e24 */ /* 0x000fe4000f8e00ff */
[----:B------:R-:W-:Y:S02]  /*19270*/  IMAD.U32 R5, RZ, RZ, UR7 ;  /* 0x00000007ff057e24 */ /* 0x000fe4000f8e00ff */
[----:B------:R-:W-:Y:S02]  /*19280*/  IMAD.U32 R6, RZ, RZ, UR8 ;  /* 0x00000008ff067e24 */ /* 0x000fe4000f8e00ff */
[----:B------:R-:W-:-:S02]  /*19290*/  IMAD.U32 R7, RZ, RZ, UR9 ;  /* 0x00000009ff077e24 */ /* 0x000fc4000f8e00ff */
[----:B------:R-:W-:Y:S02]  /*192a0*/  IMAD.U32 R10, RZ, RZ, UR4 ;  /* 0x00000004ff0a7e24 */ /* 0x000fe4000f8e00ff */
[----:B------:R-:W-:Y:S02]  /*192b0*/  IMAD.U32 R11, RZ, RZ, UR5 ;  /* 0x00000005ff0b7e24 */ /* 0x000fe4000f8e00ff */
[----:B------:R-:W-:Y:S02]  /*192c0*/  IMAD.MOV.U32 R8, RZ, RZ, 0x70 ;  /* 0x00000070ff087424 */ /* 0x000fe400078e00ff */
[----:B------:R-:W-:Y:S02]  /*192d0*/  IMAD.MOV.U32 R12, RZ, RZ, 0x1 ;  /* 0x00000001ff0c7424 */ /* 0x000fe400078e00ff */
[----:B0-----:R-:W-:-:S07]  /*192e0*/  IMAD.MOV.U32 R13, RZ, RZ, RZ ;  /* 0x000000ffff0d7224 */ /* 0x001fce00078e00ff */
[----:B------:R-:W-:-:S07]  /*192f0*/  LEPC R20, `(.L_x_480) ;  /* 0x000000001014794e */ /* 0x000fce0000000000 */
[----:B-12---:R-:W-:Y:S05]  /*19300*/  CALL.ABS.NOINC R2 ;  /* 0x0000000002007343 */ /* 0x006fea0003c00000 */
.L_x_480:
        /* <DEDUP_REMOVED lines=15> */
[----:B0-----:R-:W-:Y:S05]  /*19400*/  CALL.ABS.NOINC R2 ;  /* 0x0000000002007343 */ /* 0x001fea0003c00000 */
.L_x_479:
[----:B------:R-:W2:Y:S01]  /*19410*/  LDL.LU R2, [R1+0x8] ;  /* 0x0000080001027983 */ /* 0x000ea20000300800 */
[----:B------:R-:W-:-:S03]  /*19420*/  ULDC.64 UR4, c[0x0][0x9f8] ;  /* 0x00027e0000047ab9 */ /* 0x000fc60000000a00 */
[----:B------:R-:W3:Y:S04]  /*19430*/  LDL.LU R0, [R1+0xc] ;  /* 0x00000c0001007983 */ /* 0x000ee80000300800 */
[----:B------:R-:W4:Y:S04]  /*19440*/  LDL.LU R21, [R1] ;  /* 0x0000000001157983 */ /* 0x000f280000300800 */
[----:B------:R-:W4:Y:S01]  /*19450*/  LDL.LU R20, [R1+0x18] ;  /* 0x0000180001147983 */ /* 0x000f220000300800 */
[----:B------:R-:W-:-:S04]  /*19460*/  ISETP.NE.U32.AND P0, PT, RZ, UR4, PT ;  /* 0x00000004ff007c0c */ /* 0x000fc8000bf05070 */
        /* <DEDUP_REMOVED lines=8> */
[----:B------:R-:W-:Y:S01]  /*194f0*/  ULDC.64 UR4, c[0x0][0xa00] ;  /* 0x0002800000047ab9 */ /* 0x000fe20000000a00 */
[----:B------:R-:W0:Y:S01]  /*19500*/  LDC R0, c[0x0][0x428] ;  /* 0x00010a00ff007b82 */ /* 0x000e220000000800 */
[----:B----4-:R-:W-:-:S06]  /*19510*/  IMAD.MOV.U32 R6, RZ, RZ, R21 ;  /* 0x000000ffff067224 */ /* 0x010fcc00078e0015 */
[----:B------:R2:W5:Y:S01]  /*19520*/  @P0 LDG.E R6, desc[UR60][R2.64] ;  /* 0x0000003c02060981 */ /* 0x000562000c1e1900 */
[----:B------:R-:W-:Y:S01]  /*19530*/  IMAD R17, R17, 0xc0, R20 ;  /* 0x000000c011117824 */ /* 0x000fe200078e0214 */
[----:B------:R-:W-:Y:S02]  /*19540*/  PLOP3.LUT P1, PT, P6, PT, PT, 0x8, 0x0 ;  /* 0x000000000000781c */ /* 0x000fe4000372e170 */
[----:B0-----:R-:W-:Y:S01]  /*19550*/  ISETP.NE.AND P0, PT, R0, 0x1, PT ;  /* 0x000000010000780c */ /* 0x001fe20003f05270 */
[----:B------:R-:W-:-:S12]  /*19560*/  IMAD.MOV.U32 R0, RZ, RZ, R18 ;  /* 0x000000ffff007224 */ /* 0x000fd800078e0012 */
[----:B------:R-:W0:Y:S08]  /*19570*/  @P0 LDC R5, c[0x0][0x42c] ;  /* 0x00010b00ff050b82 */ /* 0x000e300000000800 */
[----:B------:R-:W3:Y:S01]  /*19580*/  @P0 LDC R4, c[0x0][0x430] ;  /* 0x00010c00ff040b82 */ /* 0x000ee20000000800 */
[----:B0-----:R-:W-:-:S05]  /*19590*/  @P0 IMAD.HI.U32 R5, R18, R5, RZ ;  /* 0x0000000512050227 */ /* 0x001fca00078e00ff */
[----:B---3--:R-:W-:Y:S02]  /*195a0*/  @P0 SHF.R.U32.HI R0, RZ, R4, R5 ;  /* 0x00000004ff000219 */ /* 0x008fe40000011605 */
[----:B------:R-:W-:-:S04]  /*195b0*/  ISETP.NE.U32.AND P0, PT, RZ, UR4, PT ;  /* 0x00000004ff007c0c */ /* 0x000fc8000bf05070 */
[----:B------:R-:W-:-:S04]  /*195c0*/  ISETP.NE.AND.EX P0, PT, RZ, UR5, PT, P0 ;  /* 0x00000005ff007c0c */ /* 0x000fc8000bf05300 */
[----:B--2---:R-:W-:-:S09]  /*195d0*/  SEL R8, R21, RZ, !P0 ;  /* 0x000000ff15087207 */ /* 0x004fd20004000000 */
.L_x_481:
        /* <DEDUP_REMOVED lines=14> */
.L_x_482:
        /* <DEDUP_REMOVED lines=13> */
.L_x_483:
        /* <DEDUP_REMOVED lines=16> */
.L_x_595:
[----:B------:R-:W2:Y:S01]  /*19890*/  LDL R4, [R1+0x4] ;  /* 0x0000040001047983 */ /* 0x000ea20000100800 */
[----:B------:R-:W-:Y:S01]  /*198a0*/  UMOV UR4, 0xffffffff ;  /* 0xffffffff00047882 */ /* 0x000fe20000000000 */
[----:B------:R-:W-:Y:S01]  /*198b0*/  SHF.R.S32.HI R11, RZ, 0x1f, R6 ;  /* 0x0000001fff0b7819 */ /* 0x000fe20000011406 */
[----:B--2---:R-:W-:Y:S01]  /*198c0*/  VIADD R9, R4, 0xffffffff ;  /* 0xffffffff04097836 */ /* 0x004fe20000000000 */
[----:B------:R-:W-:Y:S06]  /*198d0*/  BRA.DIV UR4, `(.L_x_485) ;  /* 0x0000003a04e47947 */ /* 0x000fec000b800000 */
[----:B------:R-:W-:-:S13]  /*198e0*/  ELECT P6, URZ, PT ;  /* 0x00000000003f782f */ /* 0x000fda00038c0000 */
.L_x_598:
[----:B------:R-:W-:Y:S05]  /*198f0*/  @!P6 BRA `(.L_x_486) ;  /* 0x0000000000f8e947 */ /* 0x000fea0003800000 */
[----:B------:R-:W-:Y:S01]  /*19900*/  ISETP.NE.U32.AND P0, PT, R2, RZ, PT ;  /* 0x000000ff0200720c */ /* 0x000fe20003f05070 */
[----:B------:R-:W-:-:S03]  /*19910*/  IMAD.MOV.U32 R25, RZ, RZ, R9 ;  /* 0x000000ffff197224 */ /* 0x000fc600078e0009 */
[----:B------:R-:W-:-:S13]  /*19920*/  ISETP.NE.AND.EX P0, PT, R3, RZ, PT, P0 ;  /* 0x000000ff0300720c */ /* 0x000fda0003f05300 */
[----:B------:R-:W-:Y:S05]  /*19930*/  @!P0 BRA `(.L_x_487) ;  /* 0x0000000000448947 */ /* 0x000fea0003800000 */
[----:B------:R-:W0:Y:S01]  /*19940*/  LDC R10, c[0x0][0x41c] ;  /* 0x00010700ff0a7b82 */ /* 0x000e220000000800 */
[----:B------:R-:W-:Y:S02]  /*19950*/  ULDC.64 UR4, c[0x0][0x408] ;  /* 0x0001020000047ab9 */ /* 0x000fe40000000a00 */
[----:B------:R-:W-:-:S04]  /*19960*/  IMAD R7, R11, UR4, RZ ;  /* 0x000000040b077c24 */ /* 0x000fc8000f8e02ff */
[----:B------:R-:W-:Y:S01]  /*19970*/  IMAD R7, R6, UR5, R7 ;  /* 0x0000000506077c24 */ /* 0x000fe2000f8e0207 */
[----:B0-----:R-:W-:-:S13]  /*19980*/  ISETP.NE.AND P0, PT, R10, 0x1, PT ;  /* 0x000000010a00780c */ /* 0x001fda0003f05270 */
[----:B------:R-:W0:Y:S02]  /*19990*/  @P0 LDC.64 R4, c[0x0][0x420] ;  /* 0x00010800ff040b82 */ /* 0x000e240000000a00 */
[----:B0-----:R-:W-:-:S04]  /*199a0*/  @P0 IMAD.HI.U32 R12, R9, R4, RZ ;  /* 0x00000004090c0227 */ /* 0x001fc800078e00ff */
[----:B------:R-:W-:Y:S01]  /*199b0*/  IMAD.MOV.U32 R4, RZ, RZ, R9 ;  /* 0x000000ffff047224 */ /* 0x000fe200078e0009 */
[----:B------:R-:W-:-:S04]  /*199c0*/  @P0 SHF.R.U32.HI R4, RZ, R5, R12 ;  /* 0x00000005ff040219 */ /* 0x000fc8000001160c */
[--C-:B------:R-:W-:Y:S01]  /*199d0*/  SHF.R.S32.HI R5, RZ, 0x1f, R4.reuse ;  /* 0x0000001fff057819 */ /* 0x100fe20000011404 */
[--C-:B------:R-:W-:Y:S02]  /*199e0*/  IMAD.MOV R25, RZ, RZ, -R4.reuse ;  /* 0x000000ffff197224 */ /* 0x100fe400078e0a04 */
[----:B------:R-:W-:-:S04]  /*199f0*/  IMAD.WIDE.U32 R4, R6, UR4, R4 ;  /* 0x0000000406047c25 */ /* 0x000fc8000f8e0004 */
[----:B------:R-:W-:Y:S01]  /*19a00*/  IMAD.IADD R7, R5, 0x1, R7 ;  /* 0x0000000105077824 */ /* 0x000fe200078e0207 */
[----:B------:R-:W-:Y:S01]  /*19a10*/  LEA R12, P0, R4, R2, 0x2 ;  /* 0x00000002040c7211 */ /* 0x000fe200078010ff */
[----:B------:R-:W-:-:S03]  /*19a20*/  IMAD R25, R10, R25, R9 ;  /* 0x000000190a197224 */ /* 0x000fc600078e0209 */
[----:B------:R-:W-:-:S05]  /*19a30*/  LEA.HI.X R13, R4, R3, R7, 0x2, P0 ;  /* 0x00000003040d7211 */ /* 0x000fca00000f1407 */
[----:B------:R0:W5:Y:S04]  /*19a40*/  LDG.E R7, desc[UR60][R12.64] ;  /* 0x0000003c0c077981 */ /* 0x000168000c1e1900 */
.L_x_487:
[----:B------:R-:W-:Y:S01]  /*19a50*/  IMAD R5, R22, 0x8, R28 ;  /* 0x0000000816057824 */ /* 0x000fe200078e021c */
[----:B------:R-:W-:-:S04]  /*19a60*/  SHF.L.U32 R4, R24, 0x1f, RZ ;  /* 0x0000001f18047819 */ /* 0x000fc800000006ff */
[----:B------:R-:W2:Y:S02]  /*19a70*/  SYNCS.PHASECHK.TRANS64.TRYWAIT P0, [R5+URZ+0x31c40], R4 ;  /* 0x031c4004050075a7 */ /* 0x000ea4000800017f */
[----:B--2---:R-:W-:Y:S05]  /*19a80*/  @!P0 BRA `(.L_x_488) ;  /* 0x0000003800988947 */ /* 0x004fea0003800000 */
.L_x_599:
        /* <DEDUP_REMOVED lines=9> */
.L_x_489:
        /* <DEDUP_REMOVED lines=28> */
.L_x_486:
[----:B------:R-:W2:Y:S01]  /*19ce0*/  LDL.LU R10, [R1+0x10] ;  /* 0x00001000010a7983 */ /* 0x000ea20000300800 */
[----:B------:R-:W-:Y:S05]  /*19cf0*/  WARPSYNC.ALL ;  /* 0x0000000000007948 */ /* 0x000fea0003800000 */
[----:B------:R-:W-:Y:S02]  /*19d00*/  R2UR UR24, R28 ;  /* 0x000000001c1872ca */ /* 0x000fe400000e0000 */
[----:B------:R-:W-:-:S13]  /*19d10*/  ELECT P0, URZ, PT ;  /* 0x00000000003f782f */ /* 0x000fda0003800000 */
[----:B------:R-:W-:Y:S01]  /*19d20*/  @P0 R2UR UR13, R8 ;  /* 0x00000000080d02ca */ /* 0x000fe200000e0000 */
[----:B------:R-:W-:Y:S01]  /*19d30*/  UIADD3 UR4, UP0, UR36, 0x270, URZ ;  /* 0x0000027024047890 */ /* 0x000fe2000ff1e03f */
[----:B------:R-:W-:Y:S01]  /*19d40*/  @P0 R2UR UR12, R18 ;  /* 0x00000000120c02ca */ /* 0x000fe200000e0000 */
[----:B------:R-:W-:Y:S01]  /*19d50*/  UMOV UR6, 0x0 ;  /* 0x0000000000067882 */ /* 0x000fe20000000000 */
[C---:B------:R-:W-:Y:S01]  /*19d60*/  @P0 R2UR UR11, R17.reuse ;  /* 0x00000000110b02ca */ /* 0x040fe200000e0000 */
        /* <DEDUP_REMOVED lines=30> */
[----:B------:R-:W-:-:S05]  /*19f50*/  LOP3.LUT R4, R4, 0xfffffffe, RZ, 0xc0, !PT ;  /* 0xfffffffe04047812 */ /* 0x000fca00078ec0ff */
[----:B------:R-:W-:-:S05]  /*19f60*/  IMAD.IADD R4, R10, 0x1, -R4 ;  /* 0x000000010a047824 */ /* 0x000fca00078e0a04 */
[----:B---3--:R-:W-:-:S04]  /*19f70*/  SHF.L.U32 R5, R4, 0x1f, RZ ;  /* 0x0000001f04057819 */ /* 0x008fc800000006ff */
[----:B------:R-:W2:Y:S02]  /*19f80*/  SYNCS.PHASECHK.TRANS64.TRYWAIT P0, [R28+URZ+0x31c20], R5 ;  /* 0x031c20051c0075a7 */ /* 0x000ea4000800017f */
[----:B0-2---:R-:W-:Y:S05]  /*19f90*/  @!P0 BRA `(.L_x_491) ;  /* 0x0000003400688947 */ /* 0x005fea0003800000 */
.L_x_600:
[----:B------:R-:W-:Y:S05]  /*19fa0*/  BSYNC B0 ;  /* 0x0000000000007941 */ /* 0x000fea0003800000 */
.L_x_490:
[----:B------:R-:W2:Y:S01]  /*19fb0*/  LDL.LU R4, [R1+0x14] ;  /* 0x0000140001047983 */ /* 0x000ea20000300800 */
[----:B------:R-:W-:Y:S01]  /*19fc0*/  BSSY B0, `(.L_x_492) ;  /* 0x0000169000007945 */ /* 0x000fe20003800000 */
[----:B--2---:R-:W-:-:S13]  /*19fd0*/  ISETP.GE.AND P0, PT, R4, 0x91, PT ;  /* 0x000000910400780c */ /* 0x004fda0003f06270 */
[----:B------:R-:W-:Y:S05]  /*19fe0*/  @!P0 BRA `(.L_x_493) ;  /* 0x0000001400988947 */ /* 0x000fea0003800000 */
[----:B------:R-:W2:Y:S01]  /*19ff0*/  LDL R8, [R1+0x4] ;  /* 0x0000040001087983 */ /* 0x000ea20000100800 */
[----:B------:R-:W-:Y:S01]  /*1a000*/  IMAD.MOV.U32 R4, RZ, RZ, 0x1 ;  /* 0x00000001ff047424 */ /* 0x000fe200078e00ff */
[----:B------:R-:W-:Y:S01]  /*1a010*/  BSSY B1, `(.L_x_494) ;  /* 0x000007b000017945 */ /* 0x000fe20003800000 */
[----:B--2---:R-:W-:-:S05]  /*1a020*/  IMAD.MOV R13, RZ, RZ, -R8 ;  /* 0x000000ffff0d7224 */ /* 0x004fca00078e0a08 */
[----:B------:R-:W-:-:S05]  /*1a030*/  VIADDMNMX R13, R13, R4, 0xffffffff, !PT ;  /* 0xffffffff0d0d7446 */ /* 0x000fca0007800104 */
[C---:B------:R-:W-:Y:S02]  /*1a040*/  IMAD.IADD R4, R8.reuse, 0x1, R13 ;  /* 0x0000000108047824 */ /* 0x040fe400078e020d */
[----:B------:R-:W-:-:S03]  /*1a050*/  VIADD R8, R8, 0xfffffffe ;  /* 0xfffffffe08087836 */ /* 0x000fc60000000000 */
[----:B------:R-:W-:-:S04]  /*1a060*/  LOP3.LUT R4, R4, 0x1, RZ, 0xc0, !PT ;  /* 0x0000000104047812 */ /* 0x000fc800078ec0ff */
[----:B------:R-:W-:-:S13]  /*1a070*/  ISETP.NE.U32.AND P0, PT, R4, 0x1, PT ;  /* 0x000000010400780c */ /* 0x000fda0003f05070 */
[----:B------:R-:W-:Y:S05]  /*1a080*/  @P0 BRA `(.L_x_495) ;  /* 0x0000000400cc0947 */ /* 0x000fea0003800000 */
[----:B------:R-:W-:Y:S01]  /*1a090*/  VIADD R10, R22, 0x1 ;  /* 0x00000001160a7836 */ /* 0x000fe20000000000 */
[----:B------:R-:W-:Y:S04]  /*1a0a0*/  BSSY B2, `(.L_x_496) ;  /* 0x000006d000027945 */ /* 0x000fe80003800000 */
[----:B------:R-:W-:-:S04]  /*1a0b0*/  ISETP.NE.AND P0, PT, R10, 0x2, PT ;  /* 0x000000020a00780c */ /* 0x000fc80003f05270 */
[----:B0-----:R-:W-:Y:S02]  /*1a0c0*/  SEL R5, RZ, 0x1, P0 ;  /* 0x00000001ff057807 */ /* 0x001fe40000000000 */
[----:B------:R-:W-:Y:S02]  /*1a0d0*/  SEL R10, R10, RZ, P0 ;  /* 0x000000ff0a0a7207 */ /* 0x000fe40000000000 */
[----:B------:R-:W-:Y:S01]  /*1a0e0*/  LOP3.LUT R14, R24, R5, RZ, 0x3c, !PT ;  /* 0x00000005180e7212 */ /* 0x000fe200078e3cff */
[----:B------:R-:W-:Y:S06]  /*1a0f0*/  @!P6 BRA `(.L_x_497) ;  /* 0x00000004009ce947 */ /* 0x000fec0003800000 */
        /* <DEDUP_REMOVED lines=22> */
.L_x_498:
[----:B0-----:R-:W-:Y:S01]  /*1a260*/  IMAD R3, R10, 0x8, R28 ;  /* 0x000000080a037824 */ /* 0x001fe200078e021c */
[----:B------:R-:W-:-:S04]  /*1a270*/  SHF.L.U32 R2, R14, 0x1f, RZ ;  /* 0x0000001f0e027819 */ /* 0x000fc800000006ff */
[----:B------:R-:W0:Y:S02]  /*1a280*/  SYNCS.PHASECHK.TRANS64.TRYWAIT P0, [R3+URZ+0x31c40], R2 ;  /* 0x031c4002030075a7 */ /* 0x000e24000800017f */
[----:B0-----:R-:W-:Y:S05]  /*1a290*/  @!P0 BRA `(.L_x_499) ;  /* 0x0000003000bc8947 */ /* 0x001fea0003800000 */
.L_x_601:
[----:B------:R-:W2:Y:S02]  /*1a2a0*/  S2R R5, SR_TID.X ;  /* 0x0000000000057919 */ /* 0x000ea40000002100 */
[----:B--2---:R-:W-:-:S04]  /*1a2b0*/  LOP3.LUT R5, R5, 0x7f, RZ, 0xc0, !PT ;  /* 0x0000007f05057812 */ /* 0x004fc800078ec0ff */
[----:B------:R-:W-:-:S13]  /*1a2c0*/  ISETP.NE.AND P1, PT, R5, RZ, PT ;  /* 0x000000ff0500720c */ /* 0x000fda0003f25270 */
[----:B------:R-:W-:Y:S05]  /*1a2d0*/  @P1 BRA `(.L_x_500) ;  /* 0x0000000000141947 */ /* 0x000fea0003800000 */
[----:B------:R-:W-:Y:S01]  /*1a2e0*/  ISETP.NE.AND P0, PT, R29, RZ, PT ;  /* 0x000000ff1d00720c */ /* 0x000fe20003f05270 */
[----:B0-----:R-:W-:-:S04]  /*1a2f0*/  IMAD.MOV.U32 R2, RZ, RZ, 0x6c00 ;  /* 0x00006c00ff027424 */ /* 0x001fc800078e00ff */
[----:B------:R2:W-:Y:S08]  /*1a300*/  SYNCS.ARRIVE.TRANS64 RZ, [R3+URZ+0x31c30], R2 ;  /* 0x031c300203ff79a7 */ /* 0x0005f0000800003f */
[----:B------:R-:W-:Y:S05]  /*1a310*/  @!P0 BRA `(.L_x_500) ;  /* 0x0000000000048947 */ /* 0x000fea0003800000 */
[----:B------:R-:W-:Y:S01]  /*1a320*/  BPT.TRAP 0x1 ;  /* 0x000000040000795c */ /* 0x000fe20000300000 */
.L_x_500:
        /* <DEDUP_REMOVED lines=31> */
.L_x_602:
[----:B------:R-:W-:Y:S05]  /*1a520*/  @P1 BRA `(.L_x_502) ;  /* 0x0000000000181947 */ /* 0x000fea0003800000 */
[----:B------:R-:W-:Y:S01]  /*1a530*/  ISETP.NE.AND P0, PT, R29, RZ, PT ;  /* 0x000000ff1d00720c */ /* 0x000fe20003f05270 */
[----:B0-----:R-:W-:Y:S02]  /*1a540*/  IMAD R2, R22, 0x8, R28 ;  /* 0x0000000816027824 */ /* 0x001fe400078e021c */
[----:B------:R-:W-:-:S04]  /*1a550*/  IMAD.MOV.U32 R3, RZ, RZ, 0x6c00 ;  /* 0x00006c00ff037424 */ /* 0x000fc800078e00ff */
[----:B------:R2:W-:Y:S06]  /*1a560*/  SYNCS.ARRIVE.TRANS64 RZ, [R2+URZ+0x31c50], R3 ;  /* 0x031c500302ff79a7 */ /* 0x0005ec000800003f */
[----:B------:R-:W-:Y:S05]  /*1a570*/  @!P0 BRA `(.L_x_502) ;  /* 0x0000000000048947 */ /* 0x000fea0003800000 */
[----:B------:R-:W-:Y:S01]  /*1a580*/  BPT.TRAP 0x1 ;  /* 0x000000040000795c */ /* 0x000fe20000300000 */
.L_x_502:
        /* <DEDUP_REMOVED lines=29> */
[----:B0-----:R-:W-:Y:S01]  /*1a760*/  NOP ;  /* 0x0000000000007918 */ /* 0x001fe20000000000 */
.L_x_497:
[----:B------:R-:W-:Y:S05]  /*1a770*/  BSYNC B2 ;  /* 0x0000000000027941 */ /* 0x000fea0003800000 */
.L_x_496:
[----:B------:R-:W2:Y:S01]  /*1a780*/  LDL.LU R2, [R1+0x4] ;  /* 0x0000040001027983 */ /* 0x000ea20000300800 */
[----:B------:R-:W-:Y:S02]  /*1a790*/  IMAD.MOV.U32 R22, RZ, RZ, R10 ;  /* 0x000000ffff167224 */ /* 0x000fe400078e000a */
[----:B------:R-:W-:Y:S02]  /*1a7a0*/  IMAD.MOV.U32 R24, RZ, RZ, R14 ;  /* 0x000000ffff187224 */ /* 0x000fe400078e000e */
[----:B--2---:R-:W-:-:S07]  /*1a7b0*/  VIADD R8, R2, 0xfffffffd ;  /* 0xfffffffd02087836 */ /* 0x004fce0000000000 */
.L_x_495:
[----:B------:R-:W-:Y:S05]  /*1a7c0*/  BSYNC B1 ;  /* 0x0000000000017941 */ /* 0x000fea0003800000 */
.L_x_494:
[----:B------:R-:W-:-:S05]  /*1a7d0*/  IMAD.MOV R2, RZ, RZ, -R13 ;  /* 0x000000ffff027224 */ /* 0x000fca00078e0a0d */
[----:B------:R-:W-:-:S13]  /*1a7e0*/  ISETP.NE.AND P0, PT, R9, R2, PT ;  /* 0x000000020900720c */ /* 0x000fda0003f05270 */
[----:B------:R-:W-:Y:S05]  /*1a7f0*/  @!P0 BRA `(.L_x_493) ;  /* 0x0000000c00948947 */ /* 0x000fea0003800000 */
[----:B------:R-:W-:-:S07]  /*1a800*/  IMAD.MOV.U32 R4, RZ, RZ, R7 ;  /* 0x000000ffff047224 */ /* 0x000fce00078e0007 */
.L_x_517:
        /* <DEDUP_REMOVED lines=22> */
[--C-:B------:R-:W-:Y:S01]  /*1a970*/  SHF.R.S32.HI R3, RZ, 0x1f, R13.reuse ;  /* 0x0000001fff037819 */ /* 0x100fe2000001140d */
[----:B------:R-:W-:-:S04]  /*1a980*/  IMAD.MOV.U32 R2, RZ, RZ, R13 ;  /* 0x000000ffff027224 */ /* 0x000fc800078e000d */
[----:B------:R-:W-:-:S04]  /*1a990*/  IMAD.WIDE.U32 R2, R6, UR6, R2 ;  /* 0x0000000606027c25 */ /* 0x000fc8000f8e0002 */
[----:B------:R-:W-:Y:S01]  /*1a9a0*/  IMAD.IADD R3, R5, 0x1, R3 ;  /* 0x0000000105037824 */ /* 0x000fe200078e0203 */
[----:B------:R-:W-:-:S04]  /*1a9b0*/  LEA R4, P0, R2, UR4, 0x2 ;  /* 0x0000000402047c11 */ /* 0x000fc8000f8010ff */
[----:B------:R-:W-:-:S05]  /*1a9c0*/  LEA.HI.X R5, R2, UR5, R3, 0x2, P0 ;  /* 0x0000000502057c11 */ /* 0x000fca00080f1403 */
[----:B------:R2:W5:Y:S01]  /*1a9d0*/  LDG.E R4, desc[UR60][R4.64] ;  /* 0x0000003c04047981 */ /* 0x000562000c1e1900 */
[----:B------:R-:W-:-:S04]  /*1a9e0*/  IMAD.MOV R3, RZ, RZ, -R13 ;  /* 0x000000ffff037224 */ /* 0x000fc800078e0a0d */
[----:B------:R-:W-:-:S07]  /*1a9f0*/  IMAD R12, R12, R3, R8 ;  /* 0x000000030c0c7224 */ /* 0x000fce00078e0208 */
.L_x_505:
[----:B------:R-:W-:Y:S01]  /*1aa00*/  IMAD R3, R9, 0x8, R28 ;  /* 0x0000000809037824 */ /* 0x000fe200078e021c */
[----:B------:R-:W-:-:S04]  /*1aa10*/  SHF.L.U32 R2, R10, 0x1f, RZ ;  /* 0x0000001f0a027819 */ /* 0x000fc800000006ff */
[----:B------:R-:W3:Y:S02]  /*1aa20*/  SYNCS.PHASECHK.TRANS64.TRYWAIT P0, [R3+URZ+0x31c40], R2 ;  /* 0x031c4002030075a7 */ /* 0x000ee4000800017f */
[----:B---3--:R-:W-:Y:S05]  /*1aa30*/  @!P0 BRA `(.L_x_506) ;  /* 0x0000002800fc8947 */ /* 0x008fea0003800000 */
.L_x_603:
        /* <DEDUP_REMOVED lines=9> */
.L_x_507:
        /* <DEDUP_REMOVED lines=31> */
.L_x_604:
[----:B------:R-:W-:Y:S05]  /*1acc0*/  @P0 BRA `(.L_x_509) ;  /* 0x0000000000140947 */ /* 0x000fea0003800000 */
[----:B------:R-:W-:Y:S01]  /*1acd0*/  ISETP.NE.AND P1, PT, R29, RZ, PT ;  /* 0x000000ff1d00720c */ /* 0x000fe20003f25270 */
[----:B------:R-:W-:-:S04]  /*1ace0*/  IMAD.MOV.U32 R2, RZ, RZ, 0x6c00 ;  /* 0x00006c00ff027424 */ /* 0x000fc800078e00ff */
[----:B------:R2:W-:Y:S08]  /*1acf0*/  SYNCS.ARRIVE.TRANS64 RZ, [R3+URZ+0x50], R2 ;  /* 0x0000500203ff79a7 */ /* 0x0005f0000800003f */
[----:B------:R-:W-:Y:S05]  /*1ad00*/  @!P1 BRA `(.L_x_509) ;  /* 0x0000000000049947 */ /* 0x000fea0003800000 */
[----:B------:R-:W-:Y:S01]  /*1ad10*/  BPT.TRAP 0x1 ;  /* 0x000000040000795c */ /* 0x000fe20000300000 */
.L_x_509:
        /* <DEDUP_REMOVED lines=30> */
.L_x_504:
[----:B------:R-:W-:Y:S05]  /*1af00*/  BSYNC B1 ;  /* 0x0000000000017941 */ /* 0x000fea0003800000 */
.L_x_503:
[----:B------:R-:W-:Y:S01]  /*1af10*/  VIADD R22, R9, 0x1 ;  /* 0x0000000109167836 */ /* 0x000fe20000000000 */
[----:B------:R-:W-:Y:S04]  /*1af20*/  BSSY B1, `(.L_x_510) ;  /* 0x000006e000017945 */ /* 0x000fe80003800000 */
[----:B------:R-:W-:-:S04]  /*1af30*/  ISETP.NE.AND P0, PT, R22, 0x2, PT ;  /* 0x000000021600780c */ /* 0x000fc80003f05270 */
[----:B0-2---:R-:W-:Y:S02]  /*1af40*/  SEL R3, RZ, 0x1, P0 ;  /* 0x00000001ff037807 */ /* 0x005fe40000000000 */
        /* <DEDUP_REMOVED lines=22> */
[----:B------:R-:W-:Y:S01]  /*1b0b0*/  LEA.HI.X R5, R2, UR5, R3, 0x2, P0 ;  /* 0x0000000502057c11 */ /* 0x000fe200080f1403 */
[----:B------:R-:W-:-:S04]  /*1b0c0*/  IMAD.MOV R2, RZ, RZ, -R14 ;  /* 0x000000ffff027224 */ /* 0x000fc800078e0a0e */
[----:B------:R0:W5:Y:S01]  /*1b0d0*/  LDG.E R4, desc[UR60][R4.64] ;  /* 0x0000003c04047981 */ /* 0x000162000c1e1900 */
[----:B------:R-:W-:-:S07]  /*1b0e0*/  IMAD R13, R12, R2, R13 ;  /* 0x000000020c0d7224 */ /* 0x000fce00078e020d */
.L_x_512:
[----:B------:R-:W-:Y:S01]  /*1b0f0*/  IMAD R2, R22, 0x8, R28 ;  /* 0x0000000816027824 */ /* 0x000fe200078e021c */
[----:B------:R-:W-:-:S04]  /*1b100*/  SHF.L.U32 R3, R24, 0x1f, RZ ;  /* 0x0000001f18037819 */ /* 0x000fc800000006ff */
[----:B------:R-:W2:Y:S02]  /*1b110*/  SYNCS.PHASECHK.TRANS64.TRYWAIT P0, [R2+URZ+0x31c40], R3 ;  /* 0x031c4003020075a7 */ /* 0x000ea4000800017f */
[----:B--2---:R-:W-:Y:S05]  /*1b120*/  @!P0 BRA `(.L_x_513) ;  /* 0x0000002400688947 */ /* 0x004fea0003800000 */
.L_x_605:
        /* <DEDUP_REMOVED lines=9> */
.L_x_514:
[----:B0-2---:R-:W-:Y:S01]  /*1b1c0*/  IMAD R2, R22, 0x6c00, R28 ;  /* 0x00006c0016027824 */ /* 0x005fe200078e021c */
[----:B------:R-:W-:Y:S01]  /*1b1d0*/  R2UR UR11, R13 ;  /* 0x000000000d0b72ca */ /* 0x000fe200000e0000 */
[----:B------:R-:W-:Y:S01]  /*1b1e0*/  UIADD3 UR4, UP0, UR36, 0x370, URZ ;  /* 0x0000037024047890 */ /* 0x000fe2000ff1e03f */
[----:B------:R-:W-:Y:S01]  /*1b1f0*/  R2UR UR5, R23 ;  /* 0x00000000170572ca */ /* 0x000fe200000e0000 */
[----:B------:R-:W-:Y:S01]  /*1b200*/  UMOV UR10, URZ ;  /* 0x0000003f000a7c82 */ /* 0x000fe20008000000 */
[----:B------:R-:W-:Y:S01]  /*1b210*/  R2UR UR8, R2 ;  /* 0x00000000020872ca */ /* 0x000fe200000e0000 */
[----:B------:R-:W-:Y:S01]  /*1b220*/  VIADD R2, R28, 0x31c00 ;  /* 0x00031c001c027836 */ /* 0x000fe20000000000 */
[----:B------:R-:W-:Y:S01]  /*1b230*/  R2UR UR12, R0 ;  /* 0x00000000000c72ca */ /* 0x000fe200000e0000 */
[----:B------:R-:W-:Y:S01]  /*1b240*/  UMOV UR6, 0x0 ;  /* 0x0000000000067882 */ /* 0x000fe20000000000 */
[----:B-----5:R-:W-:Y:S01]  /*1b250*/  R2UR UR13, R4 ;  /* 0x00000000040d72ca */ /* 0x020fe200000e0000 */
[--C-:B------:R-:W-:Y:S01]  /*1b260*/  IMAD R3, R22, 0x8, R2.reuse ;  /* 0x0000000816037824 */ /* 0x100fe200078e0202 */
[----:B------:R-:W-:Y:S01]  /*1b270*/  UMOV UR7, 0x14f00000 ;  /* 0x14f0000000077882 */ /* 0x000fe20000000000 */
[----:B------:R-:W-:Y:S01]  /*1b280*/  UMOV UR17, 0x20 ;  /* 0x0000002000117882 */ /* 0x000fe20000000000 */
[----:B------:R-:W-:Y:S01]  /*1b290*/  UMOV UR18, 0x40 ;  /* 0x0000004000127882 */ /* 0x000fe20000000000 */
[----:B------:R-:W-:Y:S01]  /*1b2a0*/  IMAD R2, R9, 0x8, R2 ;  /* 0x0000000809027824 */ /* 0x000fe200078e0202 */
[----:B------:R-:W-:Y:S01]  /*1b2b0*/  R2UR UR9, R3 ;  /* 0x00000000030972ca */ /* 0x000fe200000e0000 */
[----:B------:R-:W-:Y:S01]  /*1b2c0*/  UIMAD UR11, UR11, 0x90, UR5 ;  /* 0x000000900b0b78a4 */ /* 0x000fe2000f8e0205 */
[----:B------:R-:W-:Y:S01]  /*1b2d0*/  SHF.L.U32 R3, R10, 0x1f, RZ ;  /* 0x0000001f0a037819 */ /* 0x000fe200000006ff */
[----:B------:R-:W-:-:S02]  /*1b2e0*/  UIADD3 UR14, UR8, 0x16a00, URZ ;  /* 0x00016a00080e7890 */ /* 0x000fc4000fffe03f */
[----:B------:R-:W-:Y:S02]  /*1b2f0*/  UIADD3.X UR5, URZ, UR37, URZ, UP0, !UPT ;  /* 0x000000253f057290 */ /* 0x000fe400087fe43f */
[----:B------:R-:W-:Y:S02]  /*1b300*/  UIADD3 UR15, UR8, 0x18e00, URZ ;  /* 0x00018e00080f7890 */ /* 0x000fe4000fffe03f */
[----:B------:R-:W-:-:S03]  /*1b310*/  UIADD3 UR16, UR8, 0x1b200, URZ ;  /* 0x0001b20008107890 */ /* 0x000fc6000fffe03f */
[----:B------:R-:W-:Y:S01]  /*1b320*/  UMOV UR8, UR14 ;  /* 0x0000000e00087c82 */ /* 0x000fe20008000000 */
[----:B------:R-:W-:-:S09]  /*1b330*/  UIADD3 UR9, UR9, 0x30, URZ ;  /* 0x0000003009097890 */ /* 0x000fd2000fffe03f */
        /* <DEDUP_REMOVED lines=9> */
.L_x_606:
[----:B------:R-:W-:Y:S05]  /*1b3d0*/  @P0 BRA `(.L_x_516) ;  /* 0x0000000000140947 */ /* 0x000fea0003800000 */
[----:B------:R-:W-:Y:S01]  /*1b3e0*/  ISETP.NE.AND P1, PT, R29, RZ, PT ;  /* 0x000000ff1d00720c */ /* 0x000fe20003f25270 */
[----:B0-----:R-:W-:-:S04]  /*1b3f0*/  IMAD.MOV.U32 R3, RZ, RZ, 0x6c00 ;  /* 0x00006c00ff037424 */ /* 0x001fc800078e00ff */
[----:B------:R2:W-:Y:S08]  /*1b400*/  SYNCS.ARRIVE.TRANS64 RZ, [R2+URZ+0x50], R3 ;  /* 0x0000500302ff79a7 */ /* 0x0005f0000800003f */
[----:B------:R-:W-:Y:S05]  /*1b410*/  @!P1 BRA `(.L_x_516) ;  /* 0x0000000000049947 */ /* 0x000fea0003800000 */
[----:B------:R-:W-:Y:S01]  /*1b420*/  BPT.TRAP 0x1 ;  /* 0x000000040000795c */ /* 0x000fe20000300000 */
.L_x_516:
        /* <DEDUP_REMOVED lines=29> */
.L_x_511:
[----:B------:R-:W-:Y:S05]  /*1b600*/  BSYNC B1 ;  /* 0x0000000000017941 */ /* 0x000fea0003800000 */
.L_x_510:
[C---:B------:R-:W-:Y:S01]  /*1b610*/  ISETP.GT.AND P0, PT, R8.reuse, 0x1, PT ;  /* 0x000000010800780c */ /* 0x040fe20003f04270 */
[----:B0-2---:R-:W-:-:S04]  /*1b620*/  VIADD R2, R8, 0xfffffffe ;  /* 0xfffffffe08027836 */ /* 0x005fc80000000000 */
[----:B------:R-:W-:-:S08]  /*1b630*/  IMAD.MOV.U32 R8, RZ, RZ, R2 ;  /* 0x000000ffff087224 */ /* 0x000fd000078e0002 */
[----:B------:R-:W-:Y:S05]  /*1b640*/  @P0 BRA `(.L_x_517) ;  /* 0xfffffff000700947 */ /* 0x000fea000383ffff */
.L_x_493:
[----:B------:R-:W-:Y:S05]  /*1b650*/  BSYNC B0 ;  /* 0x0000000000007941 */ /* 0x000fea0003800000 */
.L_x_492:
        /* <DEDUP_REMOVED lines=15> */
.L_x_519:
[----:B------:R-:W-:Y:S05]  /*1b750*/  BSYNC B0 ;  /* 0x0000000000007941 */ /* 0x000fea0003800000 */
.L_x_518:
[----:B------:R-:W-:Y:S04]  /*1b760*/  BSSY B0, `(.L_x_520) ;  /* 0x000002b000007945 */ /* 0x000fe80003800000 */
[----:B------:R-:W-:Y:S05]  /*1b770*/  @!P6 BRA `(.L_x_521) ;  /* 0x0000000000a4e947 */ /* 0x000fea0003800000 */
[----:B------:R-:W-:Y:S01]  /*1b780*/  IMAD R3, R22, 0x8, R28 ;  /* 0x0000000816037824 */ /* 0x000fe200078e021c */
[----:B------:R-:W-:-:S04]  /*1b790*/  SHF.L.U32 R2, R24, 0x1f, RZ ;  /* 0x0000001f18027819 */ /* 0x000fc800000006ff */
[----:B------:R-:W2:Y:S02]  /*1b7a0*/  SYNCS.PHASECHK.TRANS64.TRYWAIT P0, [R3+URZ+0x31c60], R2 ;  /* 0x031c6002030075a7 */ /* 0x000ea4000800017f */
[----:B--2---:R-:W-:Y:S05]  /*1b7b0*/  @!P0 BRA `(.L_x_522) ;  /* 0x0000001c00ec8947 */ /* 0x004fea0003800000 */
.L_x_607:
        /* <DEDUP_REMOVED lines=9> */
.L_x_523:
        /* <DEDUP_REMOVED lines=28> */
.L_x_521:
[----:B------:R-:W-:Y:S05]  /*1ba10*/  BSYNC B0 ;  /* 0x0000000000007941 */ /* 0x000fea0003800000 */
.L_x_520:
[----:B------:R-:W-:-:S05]  /*1ba20*/  VIADD R22, R22, 0x1 ;  /* 0x0000000116167836 */ /* 0x000fca0000000000 */
[----:B------:R-:W-:-:S04]  /*1ba30*/  ISETP.NE.AND P0, PT, R22, 0x2, PT ;  /* 0x000000021600780c */ /* 0x000fc80003f05270 */
[----:B--23--:R-:W-:Y:S02]  /*1ba40*/  SEL R3, RZ, 0x1, P0 ;  /* 0x00000001ff037807 */ /* 0x00cfe40000000000 */
[----:B------:R-:W-:Y:S02]  /*1ba50*/  SEL R22, R22, RZ, P0 ;  /* 0x000000ff16167207 */ /* 0x000fe40000000000 */
[----:B------:R-:W-:-:S07]  /*1ba60*/  LOP3.LUT R24, R24, R3, RZ, 0x3c, !PT ;  /* 0x0000000318187212 */ /* 0x000fce00078e3cff */
.L_x_477:
[----:B------:R-:W-:Y:S05]  /*1ba70*/  BSYNC B6 ;  /* 0x0000000000067941 */ /* 0x000fea0003800000 */
.L_x_475:
[----:B------:R-:W-:-:S03]  /*1ba80*/  UMOV UR4, 0xffffffff ;  /* 0xffffffff00047882 */ /* 0x000fc60000000000 */
[----:B------:R-:W-:Y:S05]  /*1ba90*/  BRA.DIV UR4, `(.L_x_524) ;  /* 0x0000001e04487947 */ /* 0x000fea000b800000 */
[----:B0-----:R0:W2:Y:S04]  /*1baa0*/  SHFL.IDX PT, R5, R16, RZ, 0x1f ;  /* 0x00001fff10057589 */ /* 0x0010a800000e0000 */
[----:B------:R0:W3:Y:S02]  /*1bab0*/  SHFL.IDX PT, R4, R16, 0x1, 0x1f ;  /* 0x00201f0010047f89 */ /* 0x0000e400000e0000 */
.L_x_611:
        /* <DEDUP_REMOVED lines=8> */
[----:B-----5:R-:W4:Y:S02]  /*1bb40*/  LDC.64 R2, c[0x0][0xc58] ;  /* 0x00031600ff027b82 */ /* 0x020f240000000a00 */
[----:B----4-:R-:W-:-:S06]  /*1bb50*/  IMAD.WIDE R2, R7, 0x4, R2 ;  /* 0x0000000407027825 */ /* 0x010fcc00078e0202 */
[----:B------:R4:W5:Y:S02]  /*1bb60*/  LDG.E R2, desc[UR60][R2.64] ;  /* 0x0000003c02027981 */ /* 0x000964000c1e1900 */
.L_x_526:
[----:B------:R-:W-:Y:S05]  /*1bb70*/  BSYNC B0 ;  /* 0x0000000000007941 */ /* 0x000fea0003800000 */
.L_x_525:
        /* <DEDUP_REMOVED lines=22> */
[----:B------:R0:W4:Y:S02]  /*1bce0*/  SHFL.IDX PT, R14, R3, 0x1f, 0x1f ;  /* 0x03e01f00030e7f89 */ /* 0x00012400000e0000 */
.L_x_619:
[----:B------:R-:W-:Y:S02]  /*1bcf0*/  ULDC UR4, c[0x0][0xc10] ;  /* 0x0003040000047ab9 */ /* 0x000fe40000000800 */
[----:B------:R-:W-:-:S04]  /*1bd00*/  IMAD.U32 R16, RZ, RZ, UR4 ;  /* 0x00000004ff107e24 */ /* 0x000fc8000f8e00ff */
[----:B----4-:R-:W-:-:S04]  /*1bd10*/  IMAD R7, R14, R16, RZ ;  /* 0x000000100e077224 */ /* 0x010fc800078e02ff */
[----:B---3--:R-:W-:-:S05]  /*1bd20*/  IMAD.IADD R4, R4, 0x1, R7 ;  /* 0x0000000104047824 */ /* 0x008fca00078e0207 */
[----:B--2---:R-:W-:-:S13]  /*1bd30*/  ISETP.GT.AND P0, PT, R4, R5, PT ;  /* 0x000000050400720c */ /* 0x004fda0003f04270 */
[----:B------:R-:W-:Y:S05]  /*1bd40*/  @P0 BRA `(.L_x_528) ;  /* 0x0000000000ac0947 */ /* 0x000fea0003800000 */
[----:B------:R-:W2:Y:S02]  /*1bd50*/  LDC R0, c[0x0][0xc14] ;  /* 0x00030500ff007b82 */ /* 0x000ea40000000800 */
.L_x_533:
        /* <DEDUP_REMOVED lines=9> */
[----:B0-----:R-:W0:Y:S02]  /*1bdf0*/  LDC.64 R2, c[0x0][0xc58] ;  /* 0x00031600ff027b82 */ /* 0x001e240000000a00 */
[----:B0-----:R-:W-:-:S06]  /*1be00*/  IMAD.WIDE R2, R7, 0x4, R2 ;  /* 0x0000000407027825 */ /* 0x001fcc00078e0202 */
[----:B------:R2:W5:Y:S02]  /*1be10*/  LDG.E R2, desc[UR60][R2.64] ;  /* 0x0000003c02027981 */ /* 0x000564000c1e1900 */
.L_x_531:
[----:B------:R-:W-:Y:S05]  /*1be20*/  BSYNC B0 ;  /* 0x0000000000007941 */ /* 0x000fea0003800000 */
.L_x_530:
[----:B------:R-:W-:-:S03]  /*1be30*/  UMOV UR4, 0xffffffff ;  /* 0xffffffff00047882 */ /* 0x000fc60000000000 */
[----:B------:R-:W-:Y:S05]  /*1be40*/  BRA.DIV UR4, `(.L_x_532) ;  /* 0x0000001e04787947 */ /* 0x000fea000b800000 */
[----:B-----5:R-:W3:Y:S01]  /*1be50*/  SHFL.UP PT, R14, R2, 0x1, RZ ;  /* 0x04200000020e7989 */ /* 0x020ee200000e00ff */
[C---:B------:R-:W-:Y:S02]  /*1be60*/  ISETP.NE.AND P0, PT, R29.reuse, RZ, PT ;  /* 0x000000ff1d00720c */ /* 0x040fe40003f05270 */
[C---:B------:R-:W-:Y:S02]  /*1be70*/  ISETP.GE.U32.AND P1, PT, R29.reuse, 0x2, PT ;  /* 0x000000021d00780c */ /* 0x040fe40003f26070 */
[----:B---3--:R-:W-:Y:S02]  /*1be80*/  SEL R13, R14, RZ, P0 ;  /* 0x000000ff0e0d7207 */ /* 0x008fe40000000000 */
[----:B------:R-:W-:-:S03]  /*1be90*/  ISETP.GE.U32.AND P0, PT, R29, 0x4, PT ;  /* 0x000000041d00780c */ /* 0x000fc60003f06070 */
[----:B------:R-:W-:-:S05]  /*1bea0*/  IMAD.IADD R13, R2, 0x1, R13 ;  /* 0x00000001020d7824 */ /* 0x000fca00078e020d */
[----:B------:R-:W3:Y:S02]  /*1beb0*/  SHFL.UP PT, R14, R13, 0x2, RZ ;  /* 0x044000000d0e7989 */ /* 0x000ee400000e00ff */
[----:B---3--:R-:W-:Y:S02]  /*1bec0*/  SEL R14, R14, RZ, P1 ;  /* 0x000000ff0e0e7207 */ /* 0x008fe40000800000 */
[----:B------:R-:W-:-:S03]  /*1bed0*/  ISETP.GE.U32.AND P1, PT, R29, 0x8, PT ;  /* 0x000000081d00780c */ /* 0x000fc60003f26070 */
[----:B0-2---:R-:W-:-:S05]  /*1bee0*/  IMAD.IADD R3, R13, 0x1, R14 ;  /* 0x000000010d037824 */ /* 0x005fca00078e020e */
        /* <DEDUP_REMOVED lines=10> */
[----:B------:R0:W2:Y:S02]  /*1bf90*/  SHFL.IDX PT, R14, R3, 0x1f, 0x1f ;  /* 0x03e01f00030e7f89 */ /* 0x0000a400000e0000 */
.L_x_627:
[----:B------:R-:W-:Y:S02]  /*1bfa0*/  ULDC UR4, c[0x0][0xc10] ;  /* 0x0003040000047ab9 */ /* 0x000fe40000000800 */
[----:B------:R-:W-:-:S04]  /*1bfb0*/  IMAD.U32 R16, RZ, RZ, UR4 ;  /* 0x00000004ff107e24 */ /* 0x000fc8000f8e00ff */
[----:B--2---:R-:W-:-:S04]  /*1bfc0*/  IMAD R7, R14, R16, RZ ;  /* 0x000000100e077224 */ /* 0x004fc800078e02ff */
[----:B------:R-:W-:-:S05]  /*1bfd0*/  IMAD.IADD R4, R7, 0x1, R4 ;  /* 0x0000000107047824 */ /* 0x000fca00078e0204 */
[----:B------:R-:W-:-:S13]  /*1bfe0*/  ISETP.GT.AND P0, PT, R4, R5, PT ;  /* 0x000000050400720c */ /* 0x000fda0003f04270 */
[----:B------:R-:W-:Y:S05]  /*1bff0*/  @!P0 BRA `(.L_x_533) ;  /* 0xfffffffc00588947 */ /* 0x000fea000383ffff */
.L_x_528:
[----:B------:R-:W-:Y:S01]  /*1c000*/  IMAD.IADD R7, R4, 0x1, -R7 ;  /* 0x0000000104077824 */ /* 0x000fe200078e0a07 */
[----:B------:R-:W-:-:S03]  /*1c010*/  UMOV UR4, 0xffffffff ;  /* 0xffffffff00047882 */ /* 0x000fc60000000000 */
[----:B------:R-:W-:-:S05]  /*1c020*/  IMAD R4, R3, R16, R7 ;  /* 0x0000001003047224 */ /* 0x000fca00078e0207 */
[----:B------:R-:W-:Y:S01]  /*1c030*/  ISETP.GT.AND P6, PT, R4, R5, PT ;  /* 0x000000050400720c */ /* 0x000fe20003fc4270 */
[----:B------:R-:W-:-:S12]  /*1c040*/  BRA.DIV UR4, `(.L_x_534) ;  /* 0x0000001e04c87947 */ /* 0x000fd8000b800000 */
[----:B------:R-:W-:-:S04]  /*1c050*/  VOTE.ANY R6, PT, !P6 ;  /* 0x0000000000067806 */ /* 0x000fc800070e0100 */
[----:B------:R-:W2:Y:S02]  /*1c060*/  POPC R4, R6 ;  /* 0x0000000600047309 */ /* 0x000ea40000000000 */
[----:B--2---:R2:W3:Y:S02]  /*1c070*/  SHFL.IDX PT, R17, R2, R4, 0x1f ;  /* 0x00001f0402117589 */ /* 0x0044e400000e0000 */
.L_x_631:
[----:B------:R-:W-:Y:S01]  /*1c080*/  ISETP.NE.AND P0, PT, R6, RZ, PT ;  /* 0x000000ff0600720c */ /* 0x000fe20003f05270 */
[----:B------:R-:W-:-:S12]  /*1c090*/  IMAD.MOV.U32 R14, RZ, RZ, RZ ;  /* 0x000000ffff0e7224 */ /* 0x000fd800078e00ff */
[----:B------:R-:W-:Y:S05]  /*1c0a0*/  @!P0 BRA `(.L_x_535) ;  /* 0x0000000000108947 */ /* 0x000fea0003800000 */
[----:B------:R-:W-:Y:S01]  /*1c0b0*/  UMOV UR4, 0xffffffff ;  /* 0xffffffff00047882 */ /* 0x000fe20000000000 */
[----:B------:R-:W-:Y:S02]  /*1c0c0*/  VIADD R12, R4, 0xffffffff ;  /* 0xffffffff040c7836 */ /* 0x000fe40000000000 */
[----:B------:R-:W-:Y:S05]  /*1c0d0*/  BRA.DIV UR4, `(.L_x_536) ;  /* 0x0000001e04ec7947 */ /* 0x000fea000b800000 */
[----:B------:R4:W0:Y:S02]  /*1c0e0*/  SHFL.IDX PT, R14, R3, R12, 0x1f ;  /* 0x00001f0c030e7589 */ /* 0x00082400000e0000 */
.L_x_535:
[-C--:B---3--:R-:W-:Y:S01]  /*1c0f0*/  IABS R6, R17.reuse ;  /* 0x0000001100067213 */ /* 0x088fe20000000000 */
[----:B0-----:R-:W-:Y:S02]  /*1c100*/  IMAD R16, R14, R16, R7 ;  /* 0x000000100e107224 */ /* 0x001fe400078e0207 */
[----:B------:R-:W-:Y:S01]  /*1c110*/  IMAD.IADD R19, R4, 0x1, R19 ;  /* 0x0000000104137824 */ /* 0x000fe200078e0213 */
[----:B------:R-:W0:Y:S01]  /*1c120*/  I2F.RP R8, R6 ;  /* 0x0000000600087306 */ /* 0x000e220000209400 */
[----:B------:R-:W-:Y:S01]  /*1c130*/  IMAD.IADD R10, R5, 0x1, -R16 ;  /* 0x00000001050a7824 */ /* 0x000fe200078e0a10 */
[----:B------:R-:W-:-:S05]  /*1c140*/  IABS R5, R17 ;  /* 0x0000001100057213 */ /* 0x000fca0000000000 */
[----:B------:R-:W-:Y:S01]  /*1c150*/  IMAD.MOV R5, RZ, RZ, -R5 ;  /* 0x000000ffff057224 */ /* 0x000fe200078e0a05 */
[----:B0-----:R-:W2:Y:S02]  /*1c160*/  MUFU.RCP R8, R8 ;  /* 0x0000000800087308 */ /* 0x001ea40000001000 */
[----:B--2---:R-:W-:-:S06]  /*1c170*/  VIADD R2, R8, 0xffffffe ;  /* 0x0ffffffe08027836 */ /* 0x004fcc0000000000 */
[----:B----4-:R0:W2:Y:S02]  /*1c180*/  F2I.FTZ.U32.TRUNC.NTZ R3, R2 ;  /* 0x0000000200037305 */ /* 0x0100a4000021f000 */
        /* <DEDUP_REMOVED lines=21> */
.L_x_529:
[----:B------:R-:W-:Y:S01]  /*1c2e0*/  UMOV UR4, URZ ;  /* 0x0000003f00047c82 */ /* 0x000fe20008000000 */
[----:B------:R-:W-:Y:S01]  /*1c2f0*/  UMOV UR5, URZ ;  /* 0x0000003f00057c82 */ /* 0x000fe20008000000 */
[----:B------:R-:W-:Y:S01]  /*1c300*/  ULDC UR6, c[0x0][0xc14] ;  /* 0x0003050000067ab9 */ /* 0x000fe20000000800 */
[----:B------:R-:W-:Y:S02]  /*1c310*/  IMAD.MOV.U32 R16, RZ, RZ, R5 ;  /* 0x000000ffff107224 */ /* 0x000fe400078e0005 */
[----:B------:R-:W-:Y:S02]  /*1c320*/  IMAD.U32 R17, RZ, RZ, UR4 ;  /* 0x00000004ff117e24 */ /* 0x000fe4000f8e00ff */
[----:B------:R-:W-:Y:S02]  /*1c330*/  IMAD.U32 R18, RZ, RZ, UR5 ;  /* 0x00000005ff127e24 */ /* 0x000fe4000f8e00ff */
[----:B------:R-:W-:-:S07]  /*1c340*/  IMAD.U32 R19, RZ, RZ, UR6 ;  /* 0x00000006ff137e24 */ /* 0x000fce000f8e00ff */
.L_x_537:
[----:B------:R-:W-:Y:S01]  /*1c350*/  ISETP.NE.AND P0, PT, R29, RZ, PT ;  /* 0x000000ff1d00720c */ /* 0x000fe20003f05270 */
[----:B------:R-:W-:Y:S05]  /*1c360*/  WARPSYNC.ALL ;  /* 0x0000000000007948 */ /* 0x000fea0003800000 */
[----:B------:R-:W-:Y:S07]  /*1c370*/  BAR.SYNC.DEFER_BLOCKING 0x4, 0x1a0 ;  /* 0x0106800000007b1d */ /* 0x000fee0000010000 */
[----:B------:R-:W-:Y:S01]  /*1c380*/  @!P0 MOV R2, 0x400 ;  /* 0x0000040000028802 */ /* 0x000fe20000000f00 */
[----:B0-----:R-:W0:Y:S03]  /*1c390*/  @!P0 S2R R3, SR_CgaCtaId ;  /* 0x0000000000038919 */ /* 0x001e260000008800 */
[----:B0-----:R-:W-:-:S05]  /*1c3a0*/  @!P0 LEA R2, R3, R2, 0x18 ;  /* 0x0000000203028211 */ /* 0x001fca00078ec0ff */
[----:B------:R2:W-:Y:S01]  /*1c3b0*/  @!P0 STS.128 [R2+0x31cd0], R16 ;  /* 0x031cd01002008388 */ /* 0x0005e20000000c00 */
[----:B------:R-:W-:Y:S06]  /*1c3c0*/  BAR.ARV 0x5, 0x1a0 ;  /* 0x0146800000007b1d */ /* 0x000fec0000002000 */
[----:B------:R-:W-:-:S13]  /*1c3d0*/  ISETP.GE.AND P0, PT, R19, R0, PT ;  /* 0x000000001300720c */ /* 0x000fda0003f06270 */
[----:B------:R-:W-:Y:S05]  /*1c3e0*/  @!P0 BRA `(.L_x_538) ;  /* 0xffffffb800708947 */ /* 0x000fea000383ffff */
.L_x_454:
        /* <DEDUP_REMOVED lines=12> */
.L_x_634:
[----:B------:R-:W-:Y:S05]  /*1c4b0*/  BSYNC B0 ;  /* 0x0000000000007941 */ /* 0x000fea0003800000 */
.L_x_539:
[----:B------:R-:W-:-:S03]  /*1c4c0*/  UMOV UR4, 0xffffffff ;  /* 0xffffffff00047882 */ /* 0x000fc60000000000 */
[----:B------:R-:W-:Y:S05]  /*1c4d0*/  BRA.DIV UR4, `(.L_x_541) ;  /* 0x0000001e04247947 */ /* 0x000fea000b800000 */
[----:B0-----:R-:W0:Y:S02]  /*1c4e0*/  S2R R0, SR_TID.X ;  /* 0x0000000000007919 */ /* 0x001e240000002100 */
[----:B0-----:R-:W-:-:S04]  /*1c4f0*/  SHF.R.U32.HI R0, RZ, 0x5, R0 ;  /* 0x00000005ff007819 */ /* 0x001fc80000011600 */
[----:B------:R-:W-:-:S05]  /*1c500*/  LOP3.LUT R0, R0, 0x3, RZ, 0xc0, !PT ;  /* 0x0000000300007812 */ /* 0x000fca00078ec0ff */
[----:B------:R0:W2:Y:S02]  /*1c510*/  SHFL.IDX PT, R14, R0, RZ, 0x1f ;  /* 0x00001fff000e7589 */ /* 0x0000a400000e0000 */
.L_x_637:
[----:B--2---:R-:W-:-:S13]  /*1c520*/  ISETP.NE.AND P0, PT, R14, RZ, PT ;  /* 0x000000ff0e00720c */ /* 0x004fda0003f05270 */
[----:B------:R-:W-:Y:S05]  /*1c530*/  @P0 BRA `(.L_x_307) ;  /* 0x0000000000900947 */ /* 0x000fea0003800000 */
[----:B------:R-:W-:-:S03]  /*1c540*/  UMOV UR4, 0xffffffff ;  /* 0xffffffff00047882 */ /* 0x000fc60000000000 */
[----:B------:R-:W-:Y:S05]  /*1c550*/  BRA.DIV UR4, `(.L_x_542) ;  /* 0x0000001e04387947 */ /* 0x000fea000b800000 */
[----:B------:R-:W-:-:S13]  /*1c560*/  ELECT P6, URZ, PT ;  /* 0x00000000003f782f */ /* 0x000fda00038c0000 */
.L_x_640:
[----:B------:R-:W-:Y:S05]  /*1c570*/  @!P6 BRA `(.L_x_307) ;  /* 0x000000000080e947 */ /* 0x000fea0003800000 */
[----:B0-----:R-:W2:Y:S02]  /*1c580*/  LDL R0, [R1+0xa0] ;  /* 0x0000a00001007983 */ /* 0x001ea40000100800 */
[----:B--2---:R-:W-:-:S13]  /*1c590*/  R2UR UR4, R0 ;  /* 0x00000000000472ca */ /* 0x004fda00000e0000 */
[----:B------:R-:W-:-:S06]  /*1c5a0*/  ULOP3.LUT UR4, UR4, 0x2, URZ, 0xfc, !UPT ;  /* 0x0000000204047892 */ /* 0x000fcc000f8efc3f */
[----:B------:R-:W-:-:S05]  /*1c5b0*/  IMAD.U32 R0, RZ, RZ, UR4 ;  /* 0x00000004ff007e24 */ /* 0x000fca000f8e00ff */
[----:B------:R-:W-:-:S13]  /*1c5c0*/  ISETP.NE.AND P2, PT, R0, 0x3, PT ;  /* 0x000000030000780c */ /* 0x000fda0003f45270 */
[----:B------:R-:W-:Y:S05]  /*1c5d0*/  @!P2 BRA `(.L_x_543) ;  /* 0x000000000004a947 */ /* 0x000fea0003800000 */
[----:B------:R-:W-:Y:S01]  /*1c5e0*/  BPT.TRAP 0x1 ;  /* 0x000000040000795c */ /* 0x000fe20000300000 */
.L_x_543:
[----:B------:R-:W-:Y:S01]  /*1c5f0*/  VIADD R3, R9, 0x31c40 ;  /* 0x00031c4009037836 */ /* 0x000fe20000000000 */
[----:B------:R-:W-:Y:S01]  /*1c600*/  SHF.L.U32 R2, R24, 0x1f, RZ ;  /* 0x0000001f18027819 */ /* 0x000fe200000006ff */
[C---:B------:R-:W-:Y:S02]  /*1c610*/  VIADD R0, R22.reuse, 0x1 ;  /* 0x0000000116007836 */ /* 0x040fe40000000000 */
[----:B------:R-:W-:-:S03]  /*1c620*/  IMAD R7, R22, 0x8, R3 ;  /* 0x0000000816077824 */ /* 0x000fc600078e0203 */
[C---:B------:R-:W-:Y:S01]  /*1c630*/  ISETP.NE.AND P1, PT, R0.reuse, 0x2, PT ;  /* 0x000000020000780c */ /* 0x040fe20003f25270 */
[----:B------:R-:W0:Y:S03]  /*1c640*/  SYNCS.PHASECHK.TRANS64.TRYWAIT P0, [R7+URZ], R2 ;  /* 0x00000002070075a7 */ /* 0x000e26000800017f */
[----:B------:R-:W-:Y:S02]  /*1c650*/  SEL R5, RZ, 0x1, P1 ;  /* 0x00000001ff057807 */ /* 0x000fe40000800000 */
[----:B------:R-:W-:Y:S02]  /*1c660*/  SEL R4, R0, RZ, P1 ;  /* 0x000000ff00047207 */ /* 0x000fe40000800000 */
[----:B------:R-:W-:-:S03]  /*1c670*/  LOP3.LUT R0, R24, R5, RZ, 0x3c, !PT ;  /* 0x0000000518007212 */ /* 0x000fc600078e3cff */
[----:B------:R-:W-:Y:S01]  /*1c680*/  IMAD R3, R4, 0x8, R3 ;  /* 0x0000000804037824 */ /* 0x000fe200078e0203 */
[----:B------:R-:W-:Y:S01]  /*1c690*/  SHF.L.U32 R0, R0, 0x1f, RZ ;  /* 0x0000001f00007819 */ /* 0x000fe200000006ff */
[----:B0-----:R-:W-:Y:S06]  /*1c6a0*/  @!P0 BRA `(.L_x_544) ;  /* 0x0000001c00048947 */ /* 0x001fec0003800000 */
.L_x_641:
[----:B------:R-:W2:Y:S02]  /*1c6b0*/  SYNCS.PHASECHK.TRANS64.TRYWAIT P0, [R3+URZ], R0 ;  /* 0x00000000030075a7 */ /* 0x000ea4000800017f */
[----:B--2---:R-:W-:Y:S05]  /*1c6c0*/  @!P0 BRA `(.L_x_545) ;  /* 0x0000001c00108947 */ /* 0x004fea0003800000 */
.L_x_642:
[----:B------:R-:W-:Y:S05]  /*1c6d0*/  @!P2 BRA `(.L_x_546) ;  /* 0x000000000004a947 */ /* 0x000fea0003800000 */
[----:B------:R-:W-:Y:S01]  /*1c6e0*/  BPT.TRAP 0x1 ;  /* 0x000000040000795c */ /* 0x000fe20000300000 */
.L_x_546:
[----:B--2---:R-:W-:-:S04]  /*1c6f0*/  VIADD R3, R9, 0x31c60 ;  /* 0x00031c6009037836 */ /* 0x004fc80000000000 */
[----:B------:R-:W-:-:S04]  /*1c700*/  IMAD R5, R22, 0x8, R3 ;  /* 0x0000000816057824 */ /* 0x000fc800078e0203 */
[----:B------:R-:W2:Y:S02]  /*1c710*/  SYNCS.PHASECHK.TRANS64.TRYWAIT P0, [R5+URZ], R2 ;  /* 0x00000002050075a7 */ /* 0x000ea4000800017f */
[----:B--2---:R-:W-:Y:S05]  /*1c720*/  @!P0 BRA `(.L_x_547) ;  /* 0x0000001c000c8947 */ /* 0x004fea0003800000 */
.L_x_643:
[----:B------:R-:W-:-:S07]  /*1c730*/  IMAD R3, R4, 0x8, R3 ;  /* 0x0000000804037824 */ /* 0x000fce00078e0203 */
.L_x_548:
[----:B---3--:R3:W4:Y:S02]  /*1c740*/  SYNCS.PHASECHK.TRANS64.TRYWAIT P0, [R3+URZ], R0 ;  /* 0x00000000030075a7 */ /* 0x008724000800017f */
[----:B----4-:R-:W-:Y:S05]  /*1c750*/  @!P0 NANOSLEEP.SYNCS 0x989680 ;  /* 0x009896800000895d */ /* 0x010fea0003900000 */
[----:B------:R-:W4:Y:S02]  /*1c760*/  @!P0 SYNCS.PHASECHK.TRANS64 P0, [R3+URZ], R0 ;  /* 0x00000000030085a7 */ /* 0x000f24000800007f */
[----:B----4-:R-:W-:Y:S05]  /*1c770*/  @!P0 BRA `(.L_x_548) ;  /* 0xfffffffc00f08947 */ /* 0x010fea000383ffff */
.L_x_307:
[----:B------:R-:W-:Y:S05]  /*1c780*/  BSYNC B7 ;  /* 0x0000000000077941 */ /* 0x000fea0003800000 */
.L_x_304:
[----:B------:R-:W-:Y:S05]  /*1c790*/  EXIT ;  /* 0x000000000000794d */ /* 0x000fea0003800000 */
.L_x_323:
[----:B0-----:R0:W1:Y:S02]  /*1c7a0*/  SYNCS.PHASECHK.TRANS64.TRYWAIT P5, [R20+URZ+0x31c90], R89 ;  /* 0x031c9059140075a7 */ /* 0x00106400080a017f */
[----:B-1----:R-:W-:Y:S05]  /*1c7b0*/  @!P5 NANOSLEEP.SYNCS 0x989680 ;  /* 0x009896800000d95d */ /* 0x002fea0003900000 */
[----:B------:R-:W1:Y:S02]  /*1c7c0*/  @!P5 SYNCS.PHASECHK.TRANS64 P5, [R20+URZ+0x31c90], R89 ;  /* 0x031c90591400d5a7 */ /* 0x000e6400080a007f */
[----:B-1----:R-:W-:Y:S05]  /*1c7d0*/  @!P5 BRA `(.L_x_323) ;  /* 0xfffffffc00f0d947 */ /* 0x002fea000383ffff */
[----:B------:R-:W-:Y:S05]  /*1c7e0*/  BRA `(.L_x_549) ;  /* 0xfffffe6800847947 */ /* 0x000fea000383ffff */
.L_x_351:
[----:B0-----:R0:W1:Y:S02]  /*1c7f0*/  SYNCS.PHASECHK.TRANS64.TRYWAIT P5, [R20+URZ+0x31c90], R89 ;  /* 0x031c9059140075a7 */ /* 0x00106400080a017f */
[----:B-1----:R-:W-:Y:S05]  /*1c800*/  @!P5 NANOSLEEP.SYNCS 0x989680 ;  /* 0x009896800000d95d */ /* 0x002fea0003900000 */
[----:B------:R-:W1:Y:S02]  /*1c810*/  @!P5 SYNCS.PHASECHK.TRANS64 P5, [R20+URZ+0x31c90], R89 ;  /* 0x031c90591400d5a7 */ /* 0x000e6400080a007f */
[----:B-1----:R-:W-:Y:S05]  /*1c820*/  @!P5 BRA `(.L_x_351) ;  /* 0xfffffffc00f0d947 */ /* 0x002fea000383ffff */
[----:B------:R-:W-:Y:S05]  /*1c830*/  BRA `(.L_x_550) ;  /* 0xfffffe8400507947 */ /* 0x000fea000383ffff */
.L_x_364:
[----:B0-----:R0:W1:Y:S02]  /*1c840*/  SYNCS.PHASECHK.TRANS64.TRYWAIT P4, [R20+URZ+0x31c90], R89 ;  /* 0x031c9059140075a7 */ /* 0x001064000808017f */
[----:B-1----:R-:W-:Y:S05]  /*1c850*/  @!P4 NANOSLEEP.SYNCS 0x989680 ;  /* 0x009896800000c95d */ /* 0x002fea0003900000 */
[----:B------:R-:W1:Y:S02]  /*1c860*/  @!P4 SYNCS.PHASECHK.TRANS64 P4, [R20+URZ+0x31c90], R89 ;  /* 0x031c90591400c5a7 */ /* 0x000e64000808007f */
[----:B-1----:R-:W-:Y:S05]  /*1c870*/  @!P4 BRA `(.L_x_364) ;  /* 0xfffffffc00f0c947 */ /* 0x002fea000383ffff */
[----:B------:R-:W-:Y:S05]  /*1c880*/  BRA `(.L_x_551) ;  /* 0xfffffea000107947 */ /* 0x000fea000383ffff */
.L_x_368:
[----:B--2---:R2:W3:Y:S02]  /*1c890*/  SYNCS.PHASECHK.TRANS64.TRYWAIT P3, [R20+URZ+0x31cb0], R89 ;  /* 0x031cb059140075a7 */ /* 0x0044e4000806017f */
[----:B---3--:R-:W-:Y:S05]  /*1c8a0*/  @!P3 NANOSLEEP.SYNCS 0x989680 ;  /* 0x009896800000b95d */ /* 0x008fea0003900000 */
[----:B------:R-:W3:Y:S02]  /*1c8b0*/  @!P3 SYNCS.PHASECHK.TRANS64 P3, [R20+URZ+0x31cb0], R89 ;  /* 0x031cb0591400b5a7 */ /* 0x000ee4000806007f */
[----:B---3--:R-:W-:Y:S05]  /*1c8c0*/  @!P3 BRA `(.L_x_368) ;  /* 0xfffffffc00f0b947 */ /* 0x008fea000383ffff */
[----:B------:R-:W-:Y:S05]  /*1c8d0*/  BRA `(.L_x_552) ;  /* 0xfffffea000a87947 */ /* 0x000fea000383ffff */
.L_x_374:
[----:B------:R-:W0:Y:S01]  /*1c8e0*/  S2R R4, SR_TID.X ;  /* 0x0000000000047919 */ /* 0x000e220000002100 */
[----:B------:R-:W-:Y:S01]  /*1c8f0*/  BSSY B0, `(.L_x_553) ;  /* 0x000000c000007945 */ /* 0x000fe20003800000 */
[----:B------:R-:W-:Y:S02]  /*1c900*/  IMAD.MOV.U32 R12, RZ, RZ, RZ ;  /* 0x000000ffff0c7224 */ /* 0x000fe400078e00ff */
[----:B------:R-:W-:Y:S02]  /*1c910*/  IMAD.MOV.U32 R11, RZ, RZ, 0x1f ;  /* 0x0000001fff0b7424 */ /* 0x000fe400078e00ff */
[----:B------:R-:W-:Y:S02]  /*1c920*/  IMAD.MOV.U32 R15, RZ, RZ, -0x1 ;  /* 0xffffffffff0f7424 */ /* 0x000fe400078e00ff */
[----:B0-----:R-:W-:-:S05]  /*1c930*/  VIADD R5, R4, 0xffffff80 ;  /* 0xffffff8004057836 */ /* 0x001fca0000000000 */
[----:B------:R-:W-:-:S04]  /*1c940*/  SHF.R.S32.HI R4, RZ, 0x1f, R5 ;  /* 0x0000001fff047819 */ /* 0x000fc80000011405 */
[----:B------:R-:W-:-:S04]  /*1c950*/  LEA.HI R4, R4, R5, RZ, 0x7 ;  /* 0x0000000504047211 */ /* 0x000fc800078f38ff */
[----:B------:R-:W-:-:S05]  /*1c960*/  SHF.R.S32.HI R4, RZ, 0x7, R4 ;  /* 0x00000007ff047819 */ /* 0x000fca0000011404 */
[----:B------:R-:W-:-:S07]  /*1c970*/  IMAD.MOV.U32 R13, RZ, RZ, R4 ;  /* 0x000000ffff0d7224 */ /* 0x000fce00078e0004 */
[----:B-----5:R-:W-:Y:S05]  /*1c980*/  WARPSYNC.COLLECTIVE R15, `(.L_x_554) ;  /* 0x000000000f087348 */ /* 0x020fea0003c00000 */
[----:B------:R0:W1:Y:S02]  /*1c990*/  SHFL.IDX P6, R14, R13, R12, R11 ;  /* 0x0000000c0d0e7389 */ /* 0x00006400000c000b */
[----:B01---5:R-:W-:Y:S01]  /*1c9a0*/  ENDCOLLECTIVE ;  /* 0x000000000000791b */ /* 0x023fe20003800000 */
.L_x_554:
[----:B------:R-:W-:Y:S05]  /*1c9b0*/  BSYNC B0 ;  /* 0x0000000000007941 */ /* 0x000fea0003800000 */
.L_x_553:
[----:B------:R1:W-:Y:S01]  /*1c9c0*/  STL [R1+0x50], R14 ;  /* 0x0000500e01007387 */ /* 0x0003e20000100800 */
[----:B------:R-:W-:Y:S05]  /*1c9d0*/  BRA `(.L_x_555) ;  /* 0xfffffea800047947 */ /* 0x000fea000383ffff */
.L_x_387:
[----:B------:R-:W-:Y:S01]  /*1c9e0*/  BSSY B1, `(.L_x_556) ;  /* 0x0000008000017945 */ /* 0x000fe20003800000 */
[----:B------:R-:W-:Y:S02]  /*1c9f0*/  IMAD.MOV.U32 R13, RZ, RZ, R50 ;  /* 0x000000ffff0d7224 */ /* 0x000fe400078e0032 */
[----:B------:R-:W-:Y:S02]  /*1ca00*/  IMAD.MOV.U32 R12, RZ, RZ, RZ ;  /* 0x000000ffff0c7224 */ /* 0x000fe400078e00ff */
[----:B------:R-:W-:Y:S02]  /*1ca10*/  IMAD.MOV.U32 R11, RZ, RZ, 0x1e1f ;  /* 0x00001e1fff0b7424 */ /* 0x000fe400078e00ff */
[----:B------:R-:W-:-:S07]  /*1ca20*/  IMAD.MOV.U32 R15, RZ, RZ, -0x1 ;  /* 0xffffffffff0f7424 */ /* 0x000fce00078e00ff */
[----:B-1----:R-:W-:Y:S05]  /*1ca30*/  WARPSYNC.COLLECTIVE R15, `(.L_x_557) ;  /* 0x000000000f087348 */ /* 0x002fea0003c00000 */
[----:B-1----:R0:W1:Y:S02]  /*1ca40*/  SHFL.IDX P6, R14, R13, R12, R11 ;  /* 0x0000000c0d0e7389 */ /* 0x00206400000c000b */
[----:B01----:R-:W-:Y:S01]  /*1ca50*/  ENDCOLLECTIVE ;  /* 0x000000000000791b */ /* 0x003fe20003800000 */
.L_x_557:
[----:B------:R-:W-:Y:S05]  /*1ca60*/  BSYNC B1 ;  /* 0x0000000000017941 */ /* 0x000fea0003800000 */
.L_x_556:
[----:B------:R-:W-:Y:S05]  /*1ca70*/  BRA `(.L_x_558) ;  /* 0xfffffeb000a47947 */ /* 0x000fea000383ffff */
.L_x_388:
        /* <DEDUP_REMOVED lines=8> */
.L_x_560:
[----:B------:R-:W-:Y:S05]  /*1cb00*/  BSYNC B1 ;  /* 0x0000000000017941 */ /* 0x000fea0003800000 */
.L_x_559:
[----:B------:R-:W-:Y:S05]  /*1cb10*/  BRA `(.L_x_561) ;  /* 0xfffffeb000887947 */ /* 0x000fea000383ffff */
.L_x_389:
        /* <DEDUP_REMOVED lines=8> */
.L_x_563:
[----:B------:R-:W-:Y:S05]  /*1cba0*/  BSYNC B1 ;  /* 0x0000000000017941 */ /* 0x000fea0003800000 */
.L_x_562:
[----:B------:R-:W-:Y:S05]  /*1cbb0*/  BRA `(.L_x_564) ;  /* 0xfffffeb0006c7947 */ /* 0x000fea000383ffff */
.L_x_390:
        /* <DEDUP_REMOVED lines=8> */
.L_x_566:
[----:B------:R-:W-:Y:S05]  /*1cc40*/  BSYNC B1 ;  /* 0x0000000000017941 */ /* 0x000fea0003800000 */
.L_x_565:
[----:B------:R-:W-:Y:S05]  /*1cc50*/  BRA `(.L_x_567) ;  /* 0xfffffeb000507947 */ /* 0x000fea000383ffff */
.L_x_392:
[----:B0-----:R0:W1:Y:S02]  /*1cc60*/  SYNCS.PHASECHK.TRANS64.TRYWAIT P1, [R18+URZ+0x31c00], R3 ;  /* 0x031c0003120075a7 */ /* 0x001064000802017f */
[----:B-1----:R-:W-:Y:S05]  /*1cc70*/  @!P1 NANOSLEEP.SYNCS 0x989680 ;  /* 0x009896800000995d */ /* 0x002fea0003900000 */
[----:B------:R-:W1:Y:S02]  /*1cc80*/  @!P1 SYNCS.PHASECHK.TRANS64 P1, [R18+URZ+0x31c00], R3 ;  /* 0x031c0003120095a7 */ /* 0x000e64000802007f */
[----:B-1----:R-:W-:Y:S05]  /*1cc90*/  @!P1 BRA `(.L_x_392) ;  /* 0xfffffffc00f09947 */ /* 0x002fea000383ffff */
[----:B------:R-:W-:Y:S05]  /*1cca0*/  BRA `(.L_x_568) ;  /* 0xfffffeb000cc7947 */ /* 0x000fea000383ffff */
.L_x_406:
[----:B------:R-:W-:Y:S01]  /*1ccb0*/  BSSY B1, `(.L_x_569) ;  /* 0x0000008000017945 */ /* 0x000fe20003800000 */
[----:B------:R-:W-:Y:S02]  /*1ccc0*/  IMAD.MOV.U32 R13, RZ, RZ, R50 ;  /* 0x000000ffff0d7224 */ /* 0x000fe400078e0032 */
[----:B------:R-:W-:Y:S02]  /*1ccd0*/  IMAD.MOV.U32 R12, RZ, RZ, RZ ;  /* 0x000000ffff0c7224 */ /* 0x000fe400078e00ff */
[----:B------:R-:W-:Y:S02]  /*1cce0*/  IMAD.MOV.U32 R11, RZ, RZ, 0x1e1f ;  /* 0x00001e1fff0b7424 */ /* 0x000fe400078e00ff */
[----:B------:R-:W-:-:S07]  /*1ccf0*/  IMAD.MOV.U32 R15, RZ, RZ, -0x1 ;  /* 0xffffffffff0f7424 */ /* 0x000fce00078e00ff */
[----:B01----:R-:W-:Y:S05]  /*1cd00*/  WARPSYNC.COLLECTIVE R15, `(.L_x_570) ;  /* 0x000000000f087348 */ /* 0x003fea0003c00000 */
[----:B-1----:R1:W2:Y:S02]  /*1cd10*/  SHFL.IDX P6, R14, R13, R12, R11 ;  /* 0x0000000c0d0e7389 */ /* 0x0022a400000c000b */
[----:B012---:R-:W-:Y:S01]  /*1cd20*/  ENDCOLLECTIVE ;  /* 0x000000000000791b */ /* 0x007fe20003800000 */
.L_x_570:
[----:B------:R-:W-:Y:S05]  /*1cd30*/  BSYNC B1 ;  /* 0x0000000000017941 */ /* 0x000fea0003800000 */
.L_x_569:
[----:B------:R-:W-:Y:S05]  /*1cd40*/  BRA `(.L_x_571) ;  /* 0xfffffec800707947 */ /* 0x000fea000383ffff */
.L_x_407:
        /* <DEDUP_REMOVED lines=8> */
.L_x_573:
[----:B------:R-:W-:Y:S05]  /*1cdd0*/  BSYNC B1 ;  /* 0x0000000000017941 */ /* 0x000fea0003800000 */
.L_x_572:
[----:B------:R-:W-:Y:S05]  /*1cde0*/  BRA `(.L_x_574) ;  /* 0xfffffec800547947 */ /* 0x000fea000383ffff */
.L_x_408:
        /* <DEDUP_REMOVED lines=8> */
.L_x_576:
[----:B------:R-:W-:Y:S05]  /*1ce70*/  BSYNC B1 ;  /* 0x0000000000017941 */ /* 0x000fea0003800000 */
.L_x_575:
[----:B------:R-:W-:Y:S05]  /*1ce80*/  BRA `(.L_x_577) ;  /* 0xfffffec800387947 */ /* 0x000fea000383ffff */
.L_x_409:
        /* <DEDUP_REMOVED lines=8> */
.L_x_579:
[----:B------:R-:W-:Y:S05]  /*1cf10*/  BSYNC B1 ;  /* 0x0000000000017941 */ /* 0x000fea0003800000 */
.L_x_578:
[----:B------:R-:W-:Y:S05]  /*1cf20*/  BRA `(.L_x_580) ;  /* 0xfffffec8001c7947 */ /* 0x000fea000383ffff */
.L_x_411:
[----:B0-----:R0:W2:Y:S02]  /*1cf30*/  SYNCS.PHASECHK.TRANS64.TRYWAIT P1, [R18+URZ+0x31c00], R3 ;  /* 0x031c0003120075a7 */ /* 0x0010a4000802017f */
[----:B--2---:R-:W-:Y:S05]  /*1cf40*/  @!P1 NANOSLEEP.SYNCS 0x989680 ;  /* 0x009896800000995d */ /* 0x004fea0003900000 */
[----:B------:R-:W2:Y:S02]  /*1cf50*/  @!P1 SYNCS.PHASECHK.TRANS64 P1, [R18+URZ+0x31c00], R3 ;  /* 0x031c0003120095a7 */ /* 0x000ea4000802007f */
[----:B--2---:R-:W-:Y:S05]  /*1cf60*/  @!P1 BRA `(.L_x_411) ;  /* 0xfffffffc00f09947 */ /* 0x004fea000383ffff */
[----:B------:R-:W-:Y:S05]  /*1cf70*/  BRA `(.L_x_581) ;  /* 0xfffffec800947947 */ /* 0x000fea000383ffff */
.L_x_419:
[----:B--2---:R2:W4:Y:S02]  /*1cf80*/  SYNCS.PHASECHK.TRANS64.TRYWAIT P1, [R0+URZ+0x31c30], R5 ;  /* 0x031c3005000075a7 */ /* 0x004524000802017f */
[----:B----4-:R-:W-:Y:S05]  /*1cf90*/  @!P1 NANOSLEEP.SYNCS 0x989680 ;  /* 0x009896800000995d */ /* 0x010fea0003900000 */
[----:B------:R-:W4:Y:S02]  /*1cfa0*/  @!P1 SYNCS.PHASECHK.TRANS64 P1, [R0+URZ+0x31c30], R5 ;  /* 0x031c3005000095a7 */ /* 0x000f24000802007f */
[----:B----4-:R-:W-:Y:S05]  /*1cfb0*/  @!P1 BRA `(.L_x_419) ;  /* 0xfffffffc00f09947 */ /* 0x010fea000383ffff */
[----:B------:R-:W-:Y:S05]  /*1cfc0*/  BRA `(.L_x_418) ;  /* 0xfffffee000547947 */ /* 0x000fea000383ffff */
.L_x_425:
[----:B-1----:R1:W2:Y:S02]  /*1cfd0*/  SYNCS.PHASECHK.TRANS64.TRYWAIT P3, [R14+URZ+0x31c30], R15 ;  /* 0x031c300f0e0075a7 */ /* 0x0022a4000806017f */
[----:B--2---:R-:W-:Y:S05]  /*1cfe0*/  @!P3 NANOSLEEP.SYNCS 0x989680 ;  /* 0x009896800000b95d */ /* 0x004fea0003900000 */
[----:B------:R-:W2:Y:S02]  /*1cff0*/  @!P3 SYNCS.PHASECHK.TRANS64 P3, [R14+URZ+0x31c30], R15 ;  /* 0x031c300f0e00b5a7 */ /* 0x000ea4000806007f */
[----:B--2---:R-:W-:Y:S05]  /*1d000*/  @!P3 BRA `(.L_x_425) ;  /* 0xfffffffc00f0b947 */ /* 0x004fea000383ffff */
[----:B------:R-:W-:Y:S05]  /*1d010*/  BRA `(.L_x_424) ;  /* 0xffffff2c00347947 */ /* 0x000fea000383ffff */
.L_x_429:
[----:B-1----:R1:W2:Y:S02]  /*1d020*/  SYNCS.PHASECHK.TRANS64.TRYWAIT P2, [R15+URZ+0x31c50], R14 ;  /* 0x031c500e0f0075a7 */ /* 0x0022a4000804017f */
[----:B--2---:R-:W-:Y:S05]  /*1d030*/  @!P2 NANOSLEEP.SYNCS 0x989680 ;  /* 0x009896800000a95d */ /* 0x004fea0003900000 */
[----:B------:R-:W2:Y:S02]  /*1d040*/  @!P2 SYNCS.PHASECHK.TRANS64 P2, [R15+URZ+0x31c50], R14 ;  /* 0x031c500e0f00a5a7 */ /* 0x000ea4000804007f */
[----:B--2---:R-:W-:Y:S05]  /*1d050*/  @!P2 BRA `(.L_x_429) ;  /* 0xfffffffc00f0a947 */ /* 0x004fea000383ffff */
[----:B------:R-:W-:Y:S05]  /*1d060*/  BRA `(.L_x_426) ;  /* 0xffffff5000507947 */ /* 0x000fea000383ffff */
.L_x_434:
[----:B-1----:R1:W2:Y:S02]  /*1d070*/  SYNCS.PHASECHK.TRANS64.TRYWAIT P0, [R9+URZ+0x31c50], R0 ;  /* 0x031c5000090075a7 */ /* 0x0022a4000800017f */
[----:B--2---:R-:W-:Y:S05]  /*1d080*/  @!P0 NANOSLEEP.SYNCS 0x989680 ;  /* 0x009896800000895d */ /* 0x004fea0003900000 */
[----:B------:R-:W2:Y:S02]  /*1d090*/  @!P0 SYNCS.PHASECHK.TRANS64 P0, [R9+URZ+0x31c50], R0 ;  /* 0x031c5000090085a7 */ /* 0x000ea4000800007f */
[----:B--2---:R-:W-:Y:S05]  /*1d0a0*/  @!P0 BRA `(.L_x_434) ;  /* 0xfffffffc00f08947 */ /* 0x004fea000383ffff */
[----:B------:R-:W-:Y:S05]  /*1d0b0*/  BRA `(.L_x_433) ;  /* 0xffffff7c009c7947 */ /* 0x000fea000383ffff */
.L_x_458:
[----:B------:R-:W0:Y:S01]  /*1d0c0*/  S2R R9, SR_TID.X ;  /* 0x0000000000097919 */ /* 0x000e220000002100 */
[----:B------:R-:W-:Y:S01]  /*1d0d0*/  BSSY B1, `(.L_x_582) ;  /* 0x000000a000017945 */ /* 0x000fe20003800000 */
[----:B------:R-:W-:Y:S02]  /*1d0e0*/  IMAD.MOV.U32 R12, RZ, RZ, RZ ;  /* 0x000000ffff0c7224 */ /* 0x000fe400078e00ff */
[----:B------:R-:W-:Y:S02]  /*1d0f0*/  IMAD.MOV.U32 R11, RZ, RZ, 0x1f ;  /* 0x0000001fff0b7424 */ /* 0x000fe400078e00ff */
[----:B------:R-:W-:Y:S01]  /*1d100*/  IMAD.MOV.U32 R15, RZ, RZ, -0x1 ;  /* 0xffffffffff0f7424 */ /* 0x000fe200078e00ff */
[----:B0-----:R-:W-:-:S04]  /*1d110*/  SHF.R.U32.HI R9, RZ, 0x5, R9 ;  /* 0x00000005ff097819 */ /* 0x001fc80000011609 */
[----:B------:R-:W-:-:S05]  /*1d120*/  LOP3.LUT R9, R9, 0x3, RZ, 0xc0, !PT ;  /* 0x0000000309097812 */ /* 0x000fca00078ec0ff */
[----:B------:R-:W-:-:S07]  /*1d130*/  IMAD.MOV.U32 R13, RZ, RZ, R9 ;  /* 0x000000ffff0d7224 */ /* 0x000fce00078e0009 */
[----:B-1---5:R-:W-:Y:S05]  /*1d140*/  WARPSYNC.COLLECTIVE R15, `(.L_x_583) ;  /* 0x000000000f087348 */ /* 0x022fea0003c00000 */
[----:B------:R0:W2:Y:S02]  /*1d150*/  SHFL.IDX P6, R14, R13, R12, R11 ;  /* 0x0000000c0d0e7389 */ /* 0x0000a400000c000b */
[----:B012--5:R-:W-:Y:S01]  /*1d160*/  ENDCOLLECTIVE ;  /* 0x000000000000791b */ /* 0x027fe20003800000 */
.L_x_583:
[----:B------:R-:W-:Y:S05]  /*1d170*/  BSYNC B1 ;  /* 0x0000000000017941 */ /* 0x000fea0003800000 */
.L_x_582:
[----:B------:R-:W-:Y:S05]  /*1d180*/  BRA `(.L_x_584) ;  /* 0xffffffb000907947 */ /* 0x000fea000383ffff */
.L_x_459:
[----:B------:R-:W-:Y:S01]  /*1d190*/  BSSY B1, `(.L_x_585) ;  /* 0x0000006000017945 */ /* 0x000fe20003800000 */
[----:B------:R-:W-:-:S07]  /*1d1a0*/  IMAD.MOV.U32 R15, RZ, RZ, -0x1 ;  /* 0xffffffffff0f7424 */ /* 0x000fce00078e00ff */
[----:B-1---5:R-:W-:Y:S05]  /*1d1b0*/  WARPSYNC.COLLECTIVE R15, `(.L_x_586) ;  /* 0x000000000f0c7348 */ /* 0x022fea0003c00000 */
[----:B------:R-:W-:Y:S02]  /*1d1c0*/  ELECT P6, UR62, PT ;  /* 0x00000000003e782f */ /* 0x000fe400038c0000 */
[----:B------:R-:W-:Y:S01]  /*1d1d0*/  MOV R14, UR62 ;  /* 0x0000003e000e7c02 */ /* 0x000fe20008000f00 */
[----:B-1---5:R-:W-:Y:S10]  /*1d1e0*/  ENDCOLLECTIVE ;  /* 0x000000000000791b */ /* 0x022ff40003800000 */
.L_x_586:
[----:B------:R-:W-:Y:S05]  /*1d1f0*/  BSYNC B1 ;  /* 0x0000000000017941 */ /* 0x000fea0003800000 */
.L_x_585:
[----:B------:R-:W-:Y:S05]  /*1d200*/  BRA `(.L_x_587) ;  /* 0xffffffb0007c7947 */ /* 0x000fea000383ffff */
.L_x_461:
[----:B0-----:R0:W2:Y:S02]  /*1d210*/  SYNCS.PHASECHK.TRANS64.TRYWAIT P0, [R6+URZ+0x31c20], R7 ;  /* 0x031c2007060075a7 */ /* 0x0010a4000800017f */
[----:B--2---:R-:W-:Y:S05]  /*1d220*/  @!P0 NANOSLEEP.SYNCS 0x989680 ;  /* 0x009896800000895d */ /* 0x004fea0003900000 */
[----:B------:R-:W2:Y:S02]  /*1d230*/  @!P0 SYNCS.PHASECHK.TRANS64 P0, [R6+URZ+0x31c20], R7 ;  /* 0x031c2007060085a7 */ /* 0x000ea4000800007f */
[----:B--2---:R-:W-:Y:S05]  /*1d240*/  @!P0 BRA `(.L_x_461) ;  /* 0xfffffffc00f08947 */ /* 0x004fea000383ffff */
[----:B------:R-:W-:Y:S05]  /*1d250*/  BRA `(.L_x_588) ;  /* 0xffffffb000987947 */ /* 0x000fea000383ffff */
.L_x_464:
[----:B0-----:R0:W2:Y:S02]  /*1d260*/  SYNCS.PHASECHK.TRANS64.TRYWAIT P0, [R7+URZ+0x31ca0], R8 ;  /* 0x031ca008070075a7 */ /* 0x0010a4000800017f */
[----:B--2---:R-:W-:Y:S05]  /*1d270*/  @!P0 NANOSLEEP.SYNCS 0x989680 ;  /* 0x009896800000895d */ /* 0x004fea0003900000 */
[----:B------:R-:W2:Y:S02]  /*1d280*/  @!P0 SYNCS.PHASECHK.TRANS64 P0, [R7+URZ+0x31ca0], R8 ;  /* 0x031ca008070085a7 */ /* 0x000ea4000800007f */
[----:B--2---:R-:W-:Y:S05]  /*1d290*/  @!P0 BRA `(.L_x_464) ;  /* 0xfffffffc00f08947 */ /* 0x004fea000383ffff */
[----:B------:R-:W-:Y:S05]  /*1d2a0*/  BRA `(.L_x_589) ;  /* 0xffffffb000a07947 */ /* 0x000fea000383ffff */
.L_x_466:
[----:B--2---:R2:W3:Y:S02]  /*1d2b0*/  SYNCS.PHASECHK.TRANS64.TRYWAIT P0, [R7+URZ+0x31cc0], R8 ;  /* 0x031cc008070075a7 */ /* 0x0044e4000800017f */
[----:B---3--:R-:W-:Y:S05]  /*1d2c0*/  @!P0 NANOSLEEP.SYNCS 0x989680 ;  /* 0x009896800000895d */ /* 0x008fea0003900000 */
[----:B------:R-:W3:Y:S02]  /*1d2d0*/  @!P0 SYNCS.PHASECHK.TRANS64 P0, [R7+URZ+0x31cc0], R8 ;  /* 0x031cc008070085a7 */ /* 0x000ee4000800007f */
[----:B---3--:R-:W-:Y:S05]  /*1d2e0*/  @!P0 BRA `(.L_x_466) ;  /* 0xfffffffc00f08947 */ /* 0x008fea000383ffff */
[----:B------:R-:W-:Y:S05]  /*1d2f0*/  BRA `(.L_x_590) ;  /* 0xffffffb400207947 */ /* 0x000fea000383ffff */
.L_x_470:
[----:B0-----:R0:W2:Y:S02]  /*1d300*/  SYNCS.PHASECHK.TRANS64.TRYWAIT P0, [R7+URZ+0x31ca0], R10 ;  /* 0x031ca00a070075a7 */ /* 0x0010a4000800017f */
[----:B--2---:R-:W-:Y:S05]  /*1d310*/  @!P0 NANOSLEEP.SYNCS 0x989680 ;  /* 0x009896800000895d */ /* 0x004fea0003900000 */
[----:B------:R-:W2:Y:S02]  /*1d320*/  @!P0 SYNCS.PHASECHK.TRANS64 P0, [R7+URZ+0x31ca0], R10 ;  /* 0x031ca00a070085a7 */ /* 0x000ea4000800007f */
[----:B--2---:R-:W-:Y:S05]  /*1d330*/  @!P0 BRA `(.L_x_470) ;  /* 0xfffffffc00f08947 */ /* 0x004fea000383ffff */
[----:B------:R-:W-:Y:S05]  /*1d340*/  BRA `(.L_x_591) ;  /* 0xffffffb400c87947 */ /* 0x000fea000383ffff */
.L_x_472:
[----:B--2---:R2:W3:Y:S02]  /*1d350*/  SYNCS.PHASECHK.TRANS64.TRYWAIT P1, [R7+URZ+0x31cc0], R10 ;  /* 0x031cc00a070075a7 */ /* 0x0044e4000802017f */
[----:B---3--:R-:W-:Y:S05]  /*1d360*/  @!P1 NANOSLEEP.SYNCS 0x989680 ;  /* 0x009896800000995d */ /* 0x008fea0003900000 */
[----:B------:R-:W3:Y:S02]  /*1d370*/  @!P1 SYNCS.PHASECHK.TRANS64 P1, [R7+URZ+0x31cc0], R10 ;  /* 0x031cc00a070095a7 */ /* 0x000ee4000802007f */
[----:B---3--:R-:W-:Y:S05]  /*1d380*/  @!P1 BRA `(.L_x_472) ;  /* 0xfffffffc00f09947 */ /* 0x008fea000383ffff */
[----:B------:R-:W-:Y:S05]  /*1d390*/  BRA `(.L_x_592) ;  /* 0xffffffb800447947 */ /* 0x000fea000383ffff */
.L_x_484:
        /* <DEDUP_REMOVED lines=8> */
[----:B-1----:R-:W-:Y:S05]  /*1d420*/  WARPSYNC.COLLECTIVE R15, `(.L_x_594) ;  /* 0x000000000f087348 */ /* 0x002fea0003c00000 */
[----:B------:R0:W2:Y:S02]  /*1d430*/  SHFL.IDX P6, R14, R13, R12, R11 ;  /* 0x0000000c0d0e7389 */ /* 0x0000a400000c000b */
[----:B012---:R-:W-:Y:S01]  /*1d440*/  ENDCOLLECTIVE ;  /* 0x000000000000791b */ /* 0x007fe20003800000 */
.L_x_594:
[----:B------:R-:W-:Y:S05]  /*1d450*/  BSYNC B0 ;  /* 0x0000000000007941 */ /* 0x000fea0003800000 */
.L_x_593:
[----:B------:R-:W-:Y:S05]  /*1d460*/  BRA `(.L_x_595) ;  /* 0xffffffc400087947 */ /* 0x000fea000383ffff */
.L_x_485:
[----:B------:R-:W-:Y:S01]  /*1d470*/  BSSY B0, `(.L_x_596) ;  /* 0x0000006000007945 */ /* 0x000fe20003800000 */
[----:B------:R-:W-:-:S07]  /*1d480*/  IMAD.MOV.U32 R15, RZ, RZ, -0x1 ;  /* 0xffffffffff0f7424 */ /* 0x000fce00078e00ff */
[----:B-1----:R-:W-:Y:S05]  /*1d490*/  WARPSYNC.COLLECTIVE R15, `(.L_x_597) ;  /* 0x000000000f0c7348 */ /* 0x002fea0003c00000 */
[----:B------:R-:W-:Y:S02]  /*1d4a0*/  ELECT P6, UR62, PT ;  /* 0x00000000003e782f */ /* 0x000fe400038c0000 */
[----:B------:R-:W-:Y:S01]  /*1d4b0*/  MOV R14, UR62 ;  /* 0x0000003e000e7c02 */ /* 0x000fe20008000f00 */
[----:B-1----:R-:W-:Y:S10]  /*1d4c0*/  ENDCOLLECTIVE ;  /* 0x000000000000791b */ /* 0x002ff40003800000 */
.L_x_597:
[----:B------:R-:W-:Y:S05]  /*1d4d0*/  BSYNC B0 ;  /* 0x0000000000007941 */ /* 0x000fea0003800000 */
.L_x_596:
[----:B------:R-:W-:Y:S05]  /*1d4e0*/  BRA `(.L_x_598) ;  /* 0xffffffc400007947 */ /* 0x000fea000383ffff */
.L_x_488:
[----:B--2---:R2:W3:Y:S02]  /*1d4f0*/  SYNCS.PHASECHK.TRANS64.TRYWAIT P0, [R5+URZ+0x31c40], R4 ;  /* 0x031c4004050075a7 */ /* 0x0044e4000800017f */
[----:B---3--:R-:W-:Y:S05]  /*1d500*/  @!P0 NANOSLEEP.SYNCS 0x989680 ;  /* 0x009896800000895d */ /* 0x008fea0003900000 */
[----:B------:R-:W3:Y:S02]  /*1d510*/  @!P0 SYNCS.PHASECHK.TRANS64 P0, [R5+URZ+0x31c40], R4 ;  /* 0x031c4004050085a7 */ /* 0x000ee4000800007f */
[----:B---3--:R-:W-:Y:S05]  /*1d520*/  @!P0 BRA `(.L_x_488) ;  /* 0xfffffffc00f08947 */ /* 0x008fea000383ffff */
[----:B------:R-:W-:Y:S05]  /*1d530*/  BRA `(.L_x_599) ;  /* 0xffffffc400547947 */ /* 0x000fea000383ffff */
.L_x_491:
[----:B0-----:R0:W2:Y:S02]  /*1d540*/  SYNCS.PHASECHK.TRANS64.TRYWAIT P0, [R28+URZ+0x31c20], R5 ;  /* 0x031c20051c0075a7 */ /* 0x0010a4000800017f */
[----:B--2---:R-:W-:Y:S05]  /*1d550*/  @!P0 NANOSLEEP.SYNCS 0x989680 ;  /* 0x009896800000895d */ /* 0x004fea0003900000 */
[----:B------:R-:W2:Y:S02]  /*1d560*/  @!P0 SYNCS.PHASECHK.TRANS64 P0, [R28+URZ+0x31c20], R5 ;  /* 0x031c20051c0085a7 */ /* 0x000ea4000800007f */
[----:B--2---:R-:W-:Y:S05]  /*1d570*/  @!P0 BRA `(.L_x_491) ;  /* 0xfffffffc00f08947 */ /* 0x004fea000383ffff */
[----:B------:R-:W-:Y:S05]  /*1d580*/  BRA `(.L_x_600) ;  /* 0xffffffc800847947 */ /* 0x000fea000383ffff */
.L_x_499:
[----:B0-----:R0:W2:Y:S02]  /*1d590*/  SYNCS.PHASECHK.TRANS64.TRYWAIT P0, [R3+URZ+0x31c40], R2 ;  /* 0x031c4002030075a7 */ /* 0x0010a4000800017f */
[----:B--2---:R-:W-:Y:S05]  /*1d5a0*/  @!P0 NANOSLEEP.SYNCS 0x989680 ;  /* 0x009896800000895d */ /* 0x004fea0003900000 */
[----:B------:R-:W2:Y:S02]  /*1d5b0*/  @!P0 SYNCS.PHASECHK.TRANS64 P0, [R3+URZ+0x31c40], R2 ;  /* 0x031c4002030085a7 */ /* 0x000ea4000800007f */
[----:B--2---:R-:W-:Y:S05]  /*1d5c0*/  @!P0 BRA `(.L_x_499) ;  /* 0xfffffffc00f08947 */ /* 0x004fea000383ffff */
[----:B------:R-:W-:Y:S05]  /*1d5d0*/  BRA `(.L_x_601) ;  /* 0xffffffcc00307947 */ /* 0x000fea000383ffff */
.L_x_501:
[----:B0-----:R0:W2:Y:S02]  /*1d5e0*/  SYNCS.PHASECHK.TRANS64.TRYWAIT P0, [R2+URZ+0x60], R5 ;  /* 0x00006005020075a7 */ /* 0x0010a4000800017f */
[----:B--2---:R-:W-:Y:S05]  /*1d5f0*/  @!P0 NANOSLEEP.SYNCS 0x989680 ;  /* 0x009896800000895d */ /* 0x004fea0003900000 */
[----:B------:R-:W2:Y:S02]  /*1d600*/  @!P0 SYNCS.PHASECHK.TRANS64 P0, [R2+URZ+0x60], R5 ;  /* 0x00006005020085a7 */ /* 0x000ea4000800007f */
[----:B--2---:R-:W-:Y:S05]  /*1d610*/  @!P0 BRA `(.L_x_501) ;  /* 0xfffffffc00f08947 */ /* 0x004fea000383ffff */
[----:B------:R-:W-:Y:S05]  /*1d620*/  BRA `(.L_x_602) ;  /* 0xffffffcc00bc7947 */ /* 0x000fea000383ffff */
.L_x_506:
[----:B---3--:R3:W4:Y:S02]  /*1d630*/  SYNCS.PHASECHK.TRANS64.TRYWAIT P0, [R3+URZ+0x31c40], R2 ;  /* 0x031c4002030075a7 */ /* 0x008724000800017f */
[----:B----4-:R-:W-:Y:S05]  /*1d640*/  @!P0 NANOSLEEP.SYNCS 0x989680 ;  /* 0x009896800000895d */ /* 0x010fea0003900000 */
[----:B------:R-:W4:Y:S02]  /*1d650*/  @!P0 SYNCS.PHASECHK.TRANS64 P0, [R3+URZ+0x31c40], R2 ;  /* 0x031c4002030085a7 */ /* 0x000f24000800007f */
[----:B----4-:R-:W-:Y:S05]  /*1d660*/  @!P0 BRA `(.L_x_506) ;  /* 0xfffffffc00f08947 */ /* 0x010fea000383ffff */
[----:B------:R-:W-:Y:S05]  /*1d670*/  BRA `(.L_x_603) ;  /* 0xffffffd000f07947 */ /* 0x000fea000383ffff */
.L_x_508:
[----:B0-----:R0:W2:Y:S02]  /*1d680*/  SYNCS.PHASECHK.TRANS64.TRYWAIT P1, [R3+URZ+0x60], R24 ;  /* 0x00006018030075a7 */ /* 0x0010a4000802017f */
[----:B--2---:R-:W-:Y:S05]  /*1d690*/  @!P1 NANOSLEEP.SYNCS 0x989680 ;  /* 0x009896800000995d */ /* 0x004fea0003900000 */
[----:B------:R-:W2:Y:S02]  /*1d6a0*/  @!P1 SYNCS.PHASECHK.TRANS64 P1, [R3+URZ+0x60], R24 ;  /* 0x00006018030095a7 */ /* 0x000ea4000802007f */
[----:B--2---:R-:W-:Y:S05]  /*1d6b0*/  @!P1 BRA `(.L_x_508) ;  /* 0xfffffffc00f09947 */ /* 0x004fea000383ffff */
[----:B------:R-:W-:Y:S05]  /*1d6c0*/  BRA `(.L_x_604) ;  /* 0xffffffd4007c7947 */ /* 0x000fea000383ffff */
.L_x_513:
[----:B--2---:R2:W3:Y:S02]  /*1d6d0*/  SYNCS.PHASECHK.TRANS64.TRYWAIT P0, [R2+URZ+0x31c40], R3 ;  /* 0x031c4003020075a7 */ /* 0x0044e4000800017f */
[----:B---3--:R-:W-:Y:S05]  /*1d6e0*/  @!P0 NANOSLEEP.SYNCS 0x989680 ;  /* 0x009896800000895d */ /* 0x008fea0003900000 */
[----:B------:R-:W3:Y:S02]  /*1d6f0*/  @!P0 SYNCS.PHASECHK.TRANS64 P0, [R2+URZ+0x31c40], R3 ;  /* 0x031c4003020085a7 */ /* 0x000ee4000800007f */
[----:B---3--:R-:W-:Y:S05]  /*1d700*/  @!P0 BRA `(.L_x_513) ;  /* 0xfffffffc00f08947 */ /* 0x008fea000383ffff */
[----:B------:R-:W-:Y:S05]  /*1d710*/  BRA `(.L_x_605) ;  /* 0xffffffd800847947 */ /* 0x000fea000383ffff */
.L_x_515:
[----:B0-----:R0:W2:Y:S02]  /*1d720*/  SYNCS.PHASECHK.TRANS64.TRYWAIT P1, [R2+URZ+0x60], R3 ;  /* 0x00006003020075a7 */ /* 0x0010a4000802017f */
[----:B--2---:R-:W-:Y:S05]  /*1d730*/  @!P1 NANOSLEEP.SYNCS 0x989680 ;  /* 0x009896800000995d */ /* 0x004fea0003900000 */
[----:B------:R-:W2:Y:S02]  /*1d740*/  @!P1 SYNCS.PHASECHK.TRANS64 P1, [R2+URZ+0x60], R3 ;  /* 0x00006003020095a7 */ /* 0x000ea4000802007f */
[----:B--2---:R-:W-:Y:S05]  /*1d750*/  @!P1 BRA `(.L_x_515) ;  /* 0xfffffffc00f09947 */ /* 0x004fea000383ffff */
[----:B------:R-:W-:Y:S05]  /*1d760*/  BRA `(.L_x_606) ;  /* 0xffffffdc00187947 */ /* 0x000fea000383ffff */
.L_x_522:
[----:B--2---:R2:W3:Y:S02]  /*1d770*/  SYNCS.PHASECHK.TRANS64.TRYWAIT P0, [R3+URZ+0x31c60], R2 ;  /* 0x031c6002030075a7 */ /* 0x0044e4000800017f */
[----:B---3--:R-:W-:Y:S05]  /*1d780*/  @!P0 NANOSLEEP.SYNCS 0x989680 ;  /* 0x009896800000895d */ /* 0x008fea0003900000 */
[----:B------:R-:W3:Y:S02]  /*1d790*/  @!P0 SYNCS.PHASECHK.TRANS64 P0, [R3+URZ+0x31c60], R2 ;  /* 0x031c6002030085a7 */ /* 0x000ee4000800007f */
[----:B---3--:R-:W-:Y:S05]  /*1d7a0*/  @!P0 BRA `(.L_x_522) ;  /* 0xfffffffc00f08947 */ /* 0x008fea000383ffff */
[----:B------:R-:W-:Y:S05]  /*1d7b0*/  BRA `(.L_x_607) ;  /* 0xffffffe000007947 */ /* 0x000fea000383ffff */
.L_x_524:
[----:B------:R-:W-:Y:S01]  /*1d7c0*/  BSSY B0, `(.L_x_608) ;  /* 0x0000008000007945 */ /* 0x000fe20003800000 */
[----:B------:R-:W-:Y:S02]  /*1d7d0*/  IMAD.MOV.U32 R13, RZ, RZ, R16 ;  /* 0x000000ffff0d7224 */ /* 0x000fe400078e0010 */
[----:B------:R-:W-:Y:S02]  /*1d7e0*/  IMAD.MOV.U32 R12, RZ, RZ, RZ ;  /* 0x000000ffff0c7224 */ /* 0x000fe400078e00ff */
[----:B------:R-:W-:Y:S02]  /*1d7f0*/  IMAD.MOV.U32 R11, RZ, RZ, 0x1f ;  /* 0x0000001fff0b7424 */ /* 0x000fe400078e00ff */
[----:B------:R-:W-:-:S07]  /*1d800*/  IMAD.MOV.U32 R15, RZ, RZ, -0x1 ;  /* 0xffffffffff0f7424 */ /* 0x000fce00078e00ff */
[----:B01---5:R-:W-:Y:S05]  /*1d810*/  WARPSYNC.COLLECTIVE R15, `(.L_x_609) ;  /* 0x000000000f087348 */ /* 0x023fea0003c00000 */
[----:B------:R2:W3:Y:S02]  /*1d820*/  SHFL.IDX P6, R14, R13, R12, R11 ;  /* 0x0000000c0d0e7389 */ /* 0x0004e400000c000b */
[----:B0123-5:R-:W-:Y:S01]  /*1d830*/  ENDCOLLECTIVE ;  /* 0x000000000000791b */ /* 0x02ffe20003800000 */
.L_x_609:
[----:B------:R-:W-:Y:S05]  /*1d840*/  BSYNC B0 ;  /* 0x0000000000007941 */ /* 0x000fea0003800000 */
.L_x_608:
[----:B------:R-:W-:Y:S02]  /*1d850*/  IMAD.MOV.U32 R13, RZ, RZ, R16 ;  /* 0x000000ffff0d7224 */ /* 0x000fe400078e0010 */
[----:B------:R-:W-:Y:S02]  /*1d860*/  IMAD.MOV.U32 R12, RZ, RZ, 0x1 ;  /* 0x00000001ff0c7424 */ /* 0x000fe400078e00ff */
[----:B------:R-:W-:Y:S02]  /*1d870*/  IMAD.MOV.U32 R11, RZ, RZ, 0x1f ;  /* 0x0000001fff0b7424 */ /* 0x000fe400078e00ff */
[----:B------:R-:W-:Y:S02]  /*1d880*/  IMAD.MOV.U32 R15, RZ, RZ, -0x1 ;  /* 0xffffffffff0f7424 */ /* 0x000fe400078e00ff */
[----:B------:R-:W-:-:S07]  /*1d890*/  IMAD.MOV.U32 R5, RZ, RZ, R14 ;  /* 0x000000ffff057224 */ /* 0x000fce00078e000e */
[----:B------:R-:W-:Y:S05]  /*1d8a0*/  WARPSYNC.COLLECTIVE R15, `(.L_x_610) ;  /* 0x000000000f087348 */ /* 0x000fea0003c00000 */
[----:B------:R0:W1:Y:S02]  /*1d8b0*/  SHFL.IDX P6, R14, R13, R12, R11 ;  /* 0x0000000c0d0e7389 */ /* 0x00006400000c000b */
[----:B01----:R-:W-:Y:S01]  /*1d8c0*/  ENDCOLLECTIVE ;  /* 0x000000000000791b */ /* 0x003fe20003800000 */
.L_x_610:
[----:B------:R-:W-:Y:S01]  /*1d8d0*/  IMAD.MOV.U32 R4, RZ, RZ, R14 ;  /* 0x000000ffff047224 */ /* 0x000fe200078e000e */
[----:B------:R-:W-:Y:S06]  /*1d8e0*/  BRA `(.L_x_611) ;  /* 0xffffffe000747947 */ /* 0x000fec000383ffff */
.L_x_527:
[----:B------:R-:W-:Y:S01]  /*1d8f0*/  BSSY B0, `(.L_x_612) ;  /* 0x0000008000007945 */ /* 0x000fe20003800000 */
[----:B-----5:R-:W-:Y:S02]  /*1d900*/  IMAD.MOV.U32 R13, RZ, RZ, R2 ;  /* 0x000000ffff0d7224 */ /* 0x020fe400078e0002 */
[----:B------:R-:W-:Y:S02]  /*1d910*/  IMAD.MOV.U32 R12, RZ, RZ, 0x1 ;  /* 0x00000001ff0c7424 */ /* 0x000fe400078e00ff */
[----:B------:R-:W-:Y:S02]  /*1d920*/  IMAD.MOV.U32 R11, RZ, RZ, RZ ;  /* 0x000000ffff0b7224 */ /* 0x000fe400078e00ff */
[----:B------:R-:W-:-:S07]  /*1d930*/  IMAD.MOV.U32 R15, RZ, RZ, -0x1 ;  /* 0xffffffffff0f7424 */ /* 0x000fce00078e00ff */
[----:B01234-:R-:W-:Y:S05]  /*1d940*/  WARPSYNC.COLLECTIVE R15, `(.L_x_613) ;  /* 0x000000000f087348 */ /* 0x01ffea0003c00000 */
[----:B------:R0:W0:Y:S02]  /*1d950*/  SHFL.UP P6, R14, R13, R12, R11 ;  /* 0x0400000c0d0e7389 */ /* 0x00002400000c000b */
[----:B01234-:R-:W-:Y:S01]  /*1d960*/  ENDCOLLECTIVE ;  /* 0x000000000000791b */ /* 0x01ffe20003800000 */
.L_x_613:
[----:B------:R-:W-:Y:S05]  /*1d970*/  BSYNC B0 ;  /* 0x0000000000007941 */ /* 0x000fea0003800000 */
.L_x_612:
        /* <DEDUP_REMOVED lines=10> */
.L_x_614:
        /* <DEDUP_REMOVED lines=8> */
.L_x_615:
        /* <DEDUP_REMOVED lines=8> */
.L_x_616:
        /* <DEDUP_REMOVED lines=8> */
.L_x_617:
        /* <DEDUP_REMOVED lines=8> */
.L_x_618:
[----:B------:R-:W-:Y:S05]  /*1dc20*/  BRA `(.L_x_619) ;  /* 0xffffffe000307947 */ /* 0x000fea000383ffff */
.L_x_532:
[----:B------:R-:W-:Y:S01]  /*1dc30*/  BSSY B0, `(.L_x_620) ;  /* 0x0000008000007945 */ /* 0x000fe20003800000 */
[----:B-----5:R-:W-:Y:S02]  /*1dc40*/  IMAD.MOV.U32 R13, RZ, RZ, R2 ;  /* 0x000000ffff0d7224 */ /* 0x020fe400078e0002 */
[----:B------:R-:W-:Y:S02]  /*1dc50*/  IMAD.MOV.U32 R12, RZ, RZ, 0x1 ;  /* 0x00000001ff0c7424 */ /* 0x000fe400078e00ff */
[----:B------:R-:W-:Y:S02]  /*1dc60*/  IMAD.MOV.U32 R11, RZ, RZ, RZ ;  /* 0x000000ffff0b7224 */ /* 0x000fe400078e00ff */
[----:B------:R-:W-:-:S07]  /*1dc70*/  IMAD.MOV.U32 R15, RZ, RZ, -0x1 ;  /* 0xffffffffff0f7424 */ /* 0x000fce00078e00ff */
[----:B012---:R-:W-:Y:S05]  /*1dc80*/  WARPSYNC.COLLECTIVE R15, `(.L_x_621) ;  /* 0x000000000f087348 */ /* 0x007fea0003c00000 */
[----:B------:R3:W4:Y:S02]  /*1dc90*/  SHFL.UP P6, R14, R13, R12, R11 ;  /* 0x0400000c0d0e7389 */ /* 0x00072400000c000b */
[----:B01234-:R-:W-:Y:S01]  /*1dca0*/  ENDCOLLECTIVE ;  /* 0x000000000000791b */ /* 0x01ffe20003800000 */
.L_x_621:
[----:B------:R-:W-:Y:S05]  /*1dcb0*/  BSYNC B0 ;  /* 0x0000000000007941 */ /* 0x000fea0003800000 */
.L_x_620:
        /* <DEDUP_REMOVED lines=10> */
.L_x_622:
        /* <DEDUP_REMOVED lines=8> */
.L_x_623:
        /* <DEDUP_REMOVED lines=8> */
.L_x_624:
        /* <DEDUP_REMOVED lines=8> */
.L_x_625:
        /* <DEDUP_REMOVED lines=8> */
.L_x_626:
[----:B------:R-:W-:Y:S05]  /*1df60*/  BRA `(.L_x_627) ;  /* 0xffffffe0000c7947 */ /* 0x000fea000383ffff */
.L_x_534:
[----:B------:R-:W-:Y:S01]  /*1df70*/  BSSY B0, `(.L_x_628) ;  /* 0x0000006000007945 */ /* 0x000fe20003800000 */
[----:B------:R-:W-:Y:S01]  /*1df80*/  PLOP3.LUT P6, PT, P6, PT, PT, 0x8, 0x0 ;  /* 0x000000000000781c */ /* 0x000fe200037ce170 */
[----:B------:R-:W-:-:S12]  /*1df90*/  IMAD.MOV.U32 R15, RZ, RZ, -0x1 ;  /* 0xffffffffff0f7424 */ /* 0x000fd800078e00ff */
[----:B01----:R-:W-:Y:S05]  /*1dfa0*/  WARPSYNC.COLLECTIVE R15, `(.L_x_629) ;  /* 0x000000000f087348 */ /* 0x003fea0003c00000 */
[----:B------:R-:W-:Y:S01]  /*1dfb0*/  VOTE.ANY R14, PT, P6 ;  /* 0x00000000000e7806 */ /* 0x000fe200030e0100 */
[----:B01----:R-:W-:Y:S06]  /*1dfc0*/  ENDCOLLECTIVE ;  /* 0x000000000000791b */ /* 0x003fec0003800000 */
.L_x_629:
[----:B------:R-:W-:Y:S05]  /*1dfd0*/  BSYNC B0 ;  /* 0x0000000000007941 */ /* 0x000fea0003800000 */
.L_x_628:
[----:B------:R-:W-:Y:S02]  /*1dfe0*/  IMAD.MOV.U32 R6, RZ, RZ, R14 ;  /* 0x000000ffff067224 */ /* 0x000fe400078e000e */
[----:B------:R-:W-:Y:S02]  /*1dff0*/  IMAD.MOV.U32 R13, RZ, RZ, R2 ;  /* 0x000000ffff0d7224 */ /* 0x000fe400078e0002 */
[----:B------:R-:W0:Y:S01]  /*1e000*/  POPC R4, R6 ;  /* 0x0000000600047309 */ /* 0x000e220000000000 */
[----:B------:R-:W-:Y:S02]  /*1e010*/  IMAD.MOV.U32 R11, RZ, RZ, 0x1f ;  /* 0x0000001fff0b7424 */ /* 0x000fe400078e00ff */
[----:B------:R-:W-:Y:S02]  /*1e020*/  IMAD.MOV.U32 R15, RZ, RZ, -0x1 ;  /* 0xffffffffff0f7424 */ /* 0x000fe400078e00ff */
[----:B0-----:R-:W-:-:S07]  /*1e030*/  IMAD.MOV.U32 R12, RZ, RZ, R4 ;  /* 0x000000ffff0c7224 */ /* 0x001fce00078e0004 */
[----:B------:R-:W-:Y:S05]  /*1e040*/  WARPSYNC.COLLECTIVE R15, `(.L_x_630) ;  /* 0x000000000f087348 */ /* 0x000fea0003c00000 */
[----:B------:R0:W1:Y:S02]  /*1e050*/  SHFL.IDX P6, R14, R13, R12, R11 ;  /* 0x0000000c0d0e7389 */ /* 0x00006400000c000b */
[----:B01----:R-:W-:Y:S01]  /*1e060*/  ENDCOLLECTIVE ;  /* 0x000000000000791b */ /* 0x003fe20003800000 */
.L_x_630:
[----:B------:R-:W-:Y:S01]  /*1e070*/  IMAD.MOV.U32 R17, RZ, RZ, R14 ;  /* 0x000000ffff117224 */ /* 0x000fe200078e000e */
[----:B------:R-:W-:Y:S06]  /*1e080*/  BRA `(.L_x_631) ;  /* 0xffffffdc00fc7947 */ /* 0x000fec000383ffff */
.L_x_536:
[----:B------:R-:W-:Y:S01]  /*1e090*/  BSSY B0, `(.L_x_632) ;  /* 0x0000007000007945 */ /* 0x000fe20003800000 */
[----:B------:R-:W-:Y:S02]  /*1e0a0*/  IMAD.MOV.U32 R13, RZ, RZ, R3 ;  /* 0x000000ffff0d7224 */ /* 0x000fe400078e0003 */
[----:B------:R-:W-:Y:S02]  /*1e0b0*/  IMAD.MOV.U32 R11, RZ, RZ, 0x1f ;  /* 0x0000001fff0b7424 */ /* 0x000fe400078e00ff */
[----:B------:R-:W-:-:S07]  /*1e0c0*/  IMAD.MOV.U32 R15, RZ, RZ, -0x1 ;  /* 0xffffffffff0f7424 */ /* 0x000fce00078e00ff */
[----:B0123--:R-:W-:Y:S05]  /*1e0d0*/  WARPSYNC.COLLECTIVE R15, `(.L_x_633) ;  /* 0x000000000f087348 */ /* 0x00ffea0003c00000 */
[----:B------:R4:W0:Y:S02]  /*1e0e0*/  SHFL.IDX P6, R14, R13, R12, R11 ;  /* 0x0000000c0d0e7389 */ /* 0x00082400000c000b */
[----:B01234-:R-:W-:Y:S01]  /*1e0f0*/  ENDCOLLECTIVE ;  /* 0x000000000000791b */ /* 0x01ffe20003800000 */
.L_x_633:
[----:B------:R-:W-:Y:S05]  /*1e100*/  BSYNC B0 ;  /* 0x0000000000007941 */ /* 0x000fea0003800000 */
.L_x_632:
[----:B------:R-:W-:Y:S05]  /*1e110*/  BRA `(.L_x_535) ;  /* 0xffffffdc00f47947 */ /* 0x000fea000383ffff */
.L_x_540:
[----:B0-----:R0:W2:Y:S02]  /*1e120*/  SYNCS.PHASECHK.TRANS64.TRYWAIT P0, [R9+URZ+0x31c20], R0 ;  /* 0x031c2000090075a7 */ /* 0x0010a4000800017f */
[----:B--2---:R-:W-:Y:S05]  /*1e130*/  @!P0 NANOSLEEP.SYNCS 0x989680 ;  /* 0x009896800000895d */ /* 0x004fea0003900000 */
[----:B------:R-:W2:Y:S02]  /*1e140*/  @!P0 SYNCS.PHASECHK.TRANS64 P0, [R9+URZ+0x31c20], R0 ;  /* 0x031c2000090085a7 */ /* 0x000ea4000800007f */
[----:B--2---:R-:W-:Y:S05]  /*1e150*/  @!P0 BRA `(.L_x_540) ;  /* 0xfffffffc00f08947 */ /* 0x004fea000383ffff */
[----:B------:R-:W-:Y:S05]  /*1e160*/  BRA `(.L_x_634) ;  /* 0xffffffe000d07947 */ /* 0x000fea000383ffff */
.L_x_541:
        /* <DEDUP_REMOVED lines=11> */
.L_x_636:
[----:B------:R-:W-:Y:S05]  /*1e220*/  BSYNC B0 ;  /* 0x0000000000007941 */ /* 0x000fea0003800000 */
.L_x_635:
[----:B------:R-:W-:Y:S05]  /*1e230*/  BRA `(.L_x_637) ;  /* 0xffffffe000b87947 */ /* 0x000fea000383ffff */
.L_x_542:
[----:B------:R-:W-:Y:S01]  /*1e240*/  BSSY B0, `(.L_x_638) ;  /* 0x0000006000007945 */ /* 0x000fe20003800000 */
[----:B------:R-:W-:-:S07]  /*1e250*/  IMAD.MOV.U32 R15, RZ, RZ, -0x1 ;  /* 0xffffffffff0f7424 */ /* 0x000fce00078e00ff */
[----:B01----:R-:W-:Y:S05]  /*1e260*/  WARPSYNC.COLLECTIVE R15, `(.L_x_639) ;  /* 0x000000000f0c7348 */ /* 0x003fea0003c00000 */
[----:B------:R-:W-:Y:S02]  /*1e270*/  ELECT P6, UR62, PT ;  /* 0x00000000003e782f */ /* 0x000fe400038c0000 */
[----:B------:R-:W-:Y:S01]  /*1e280*/  MOV R14, UR62 ;  /* 0x0000003e000e7c02 */ /* 0x000fe20008000f00 */
[----:B01----:R-:W-:Y:S10]  /*1e290*/  ENDCOLLECTIVE ;  /* 0x000000000000791b */ /* 0x003ff40003800000 */
.L_x_639:
[----:B------:R-:W-:Y:S05]  /*1e2a0*/  BSYNC B0 ;  /* 0x0000000000007941 */ /* 0x000fea0003800000 */
.L_x_638:
[----:B------:R-:W-:Y:S05]  /*1e2b0*/  BRA `(.L_x_640) ;  /* 0xffffffe000ac7947 */ /* 0x000fea000383ffff */
.L_x_544:
[----:B0-----:R0:W2:Y:S02]  /*1e2c0*/  SYNCS.PHASECHK.TRANS64.TRYWAIT P0, [R7+URZ], R2 ;  /* 0x00000002070075a7 */ /* 0x0010a4000800017f */
[----:B--2---:R-:W-:Y:S05]  /*1e2d0*/  @!P0 NANOSLEEP.SYNCS 0x989680 ;  /* 0x009896800000895d */ /* 0x004fea0003900000 */
[----:B------:R-:W2:Y:S02]  /*1e2e0*/  @!P0 SYNCS.PHASECHK.TRANS64 P0, [R7+URZ], R2 ;  /* 0x00000002070085a7 */ /* 0x000ea4000800007f */
[----:B--2---:R-:W-:Y:S05]  /*1e2f0*/  @!P0 BRA `(.L_x_544) ;  /* 0xfffffffc00f08947 */ /* 0x004fea000383ffff */
[----:B------:R-:W-:Y:S05]  /*1e300*/  BRA `(.L_x_641) ;  /* 0xffffffe000e87947 */ /* 0x000fea000383ffff */
.L_x_545:
[----:B--2---:R2:W3:Y:S02]  /*1e310*/  SYNCS.PHASECHK.TRANS64.TRYWAIT P0, [R3+URZ], R0 ;  /* 0x00000000030075a7 */ /* 0x0044e4000800017f */
[----:B---3--:R-:W-:Y:S05]  /*1e320*/  @!P0 NANOSLEEP.SYNCS 0x989680 ;  /* 0x009896800000895d */ /* 0x008fea0003900000 */
[----:B------:R-:W3:Y:S02]  /*1e330*/  @!P0 SYNCS.PHASECHK.TRANS64 P0, [R3+URZ], R0 ;  /* 0x00000000030085a7 */ /* 0x000ee4000800007f */
[----:B---3--:R-:W-:Y:S05]  /*1e340*/  @!P0 BRA `(.L_x_545) ;  /* 0xfffffffc00f08947 */ /* 0x008fea000383ffff */
[----:B------:R-:W-:Y:S05]  /*1e350*/  BRA `(.L_x_642) ;  /* 0xffffffe000dc7947 */ /* 0x000fea000383ffff */
.L_x_547:
[----:B--2---:R2:W3:Y:S02]  /*1e360*/  SYNCS.PHASECHK.TRANS64.TRYWAIT P0, [R5+URZ], R2 ;  /* 0x00000002050075a7 */ /* 0x0044e4000800017f */
[----:B---3--:R-:W-:Y:S05]  /*1e370*/  @!P0 NANOSLEEP.SYNCS 0x989680 ;  /* 0x009896800000895d */ /* 0x008fea0003900000 */
[----:B------:R-:W3:Y:S02]  /*1e380*/  @!P0 SYNCS.PHASECHK.TRANS64 P0, [R5+URZ], R2 ;  /* 0x00000002050085a7 */ /* 0x000ee4000800007f */
[----:B---3--:R-:W-:Y:S05]  /*1e390*/  @!P0 BRA `(.L_x_547) ;  /* 0xfffffffc00f08947 */ /* 0x008fea000383ffff */
[----:B------:R-:W-:Y:S05]  /*1e3a0*/  BRA `(.L_x_643) ;  /* 0xffffffe000e07947 */ /* 0x000fea000383ffff */
.L_x_644:
        /* <DEDUP_REMOVED lines=13> */
.L_x_2206:


//--------------------- .text._ZN7cutlass13device_kernelIN5flash11enable_sm90INS1_16FlashAttnFwdSm90INS1_25CollectiveMainloopFwdSm90ILi2EN4cute5tupleIJNS5_1CILi1EEES8_S8_EEENS6_IJNS7_ILi192EEENS7_ILi128EEENS7_ILi96EEEEEELi96ENS_10bfloat16_tEfNS_4arch4Sm90ELb0ELb1ELb1ELb0ELb0ELb0ELb0ELb0ELb1ELb0ELb0ELb0EEENS1_21CollectiveEpilogueFwdINS6_IJSA_SC_SB_EEES9_SE_SG_Li384ELb0ELb0ELb0ELb0EEENS1_30DynamicPersistentTileSchedulerILi384ELi32ELb0ELb0ELb1EEEEEEEEEvNT_6ParamsE --------------------------
	.section	.text._ZN7cutlass13device_kernelIN5flash11enable_sm90INS1_16FlashAttnFwdSm90INS1_25CollectiveMainloopFwdSm90ILi2EN4cute5tupleIJNS5_1CILi1EEES8_S8_EEENS6_IJNS7_ILi192EEENS7_ILi128EEENS7_ILi96EEEEEELi96ENS_10bfloat16_tEfNS_4arch4Sm90ELb0ELb1ELb1ELb0ELb0ELb0ELb0ELb0ELb1ELb0ELb0ELb0EEENS1_21CollectiveEpilogueFwdINS6_IJSA_SC_SB_EEES9_SE_SG_Li384ELb0ELb0ELb0ELb0EEENS1_30DynamicPersistentTileSchedulerILi384ELi32ELb0ELb0ELb1EEEEEEEEEvNT_6ParamsE,"ax",@progbits
	.align	128
.text._ZN7cutlass13device_kernelIN5flash11enable_sm90INS1_16FlashAttnFwdSm90INS1_25CollectiveMainloopFwdSm90ILi2EN4cute5tupleIJNS5_1CILi1EEES8_S8_EEENS6_IJNS7_ILi192EEENS7_ILi128EEENS7_ILi96EEEEEELi96ENS_10bfloat16_tEfNS_4arch4Sm90ELb0ELb1ELb1ELb0ELb0ELb0ELb0ELb0ELb1ELb0ELb0ELb0EEENS1_21CollectiveEpilogueFwdINS6_IJSA_SC_SB_EEES9_SE_SG_Li384ELb0ELb0ELb0ELb0EEENS1_30DynamicPersistentTileSchedulerILi384ELi32ELb0ELb0ELb1EEEEEEEEEvNT_6ParamsE:
        .type           _ZN7cutlass13device_kernelIN5flash11enable_sm90INS1_16FlashAttnFwdSm90INS1_25CollectiveMainloopFwdSm90ILi2EN4cute5tupleIJNS5_1CILi1EEES8_S8_EEENS6_IJNS7_ILi192EEENS7_ILi128EEENS7_ILi96EEEEEELi96ENS_10bfloat16_tEfNS_4arch4Sm90ELb0ELb1ELb1ELb0ELb0ELb0ELb0ELb0ELb1ELb0ELb0ELb0EEENS1_21CollectiveEpilogueFwdINS6_IJSA_SC_SB_EEES9_SE_SG_Li384ELb0ELb0ELb0ELb0EEENS1_30DynamicPersistentTileSchedulerILi384ELi32ELb0ELb0ELb1EEEEEEEEEvNT_6ParamsE,@function
        .size           _ZN7cutlass13device_kernelIN5flash11enable_sm90INS1_16FlashAttnFwdSm90INS1_25CollectiveMainloopFwdSm90ILi2EN4cute5tupleIJNS5_1CILi1EEES8_S8_EEENS6_IJNS7_ILi192EEENS7_ILi128EEENS7_ILi96EEEEEELi96ENS_10bfloat16_tEfNS_4arch4Sm90ELb0ELb1ELb1ELb0ELb0ELb0ELb0ELb0ELb1ELb0ELb0ELb0EEENS1_21CollectiveEpilogueFwdINS6_IJSA_SC_SB_EEES9_SE_SG_Li384ELb0ELb0ELb0ELb0EEENS1_30DynamicPersistentTileSchedulerILi384ELi32ELb0ELb0ELb1EEEEEEEEEvNT_6ParamsE,(.L_x_2207 - _ZN7cutlass13device_kernelIN5flash11enable_sm90INS1_16FlashAttnFwdSm90INS1_25CollectiveMainloopFwdSm90ILi2EN4cute5tupleIJNS5_1CILi1EEES8_S8_EEENS6_IJNS7_ILi192EEENS7_ILi128EEENS7_ILi96EEEEEELi96ENS_10bfloat16_tEfNS_4arch4Sm90ELb0ELb1ELb1ELb0ELb0ELb0ELb0ELb0ELb1ELb0ELb0ELb0EEENS1_21CollectiveEpilogueFwdINS6_IJSA_SC_SB_EEES9_SE_SG_Li384ELb0ELb0ELb0ELb0EEENS1_30DynamicPersistentTileSchedulerILi384ELi32ELb0ELb0ELb1EEEEEEEEEvNT_6ParamsE)
        .other          _ZN7cutlass13device_kernelIN5flash11enable_sm90INS1_16FlashAttnFwdSm90INS1_25CollectiveMainloopFwdSm90ILi2EN4cute5tupleIJNS5_1CILi1EEES8_S8_EEENS6_IJNS7_ILi192EEENS7_ILi128EEENS7_ILi96EEEEEELi96ENS_10bfloat16_tEfNS_4arch4Sm90ELb0ELb1ELb1ELb0ELb0ELb0ELb0ELb0ELb1ELb0ELb0ELb0EEENS1_21CollectiveEpilogueFwdINS6_IJSA_SC_SB_EEES9_SE_SG_Li384ELb0ELb0ELb0ELb0EEENS1_30DynamicPersistentTileSchedulerILi384ELi32ELb0ELb0ELb1EEEEEEEEEvNT_6ParamsE,@"STO_CUDA_ENTRY STV_DEFAULT"
_ZN7cutlass13device_kernelIN5flash11enable_sm90INS1_16FlashAttnFwdSm90INS1_25CollectiveMainloopFwdSm90ILi2EN4cute5tupleIJNS5_1CILi1EEES8_S8_EEENS6_IJNS7_ILi192EEENS7_ILi128EEENS7_ILi96EEEEEELi96ENS_10bfloat16_tEfNS_4arch4Sm90ELb0ELb1ELb1ELb0ELb0ELb0ELb0ELb0ELb1ELb0ELb0ELb0EEENS1_21CollectiveEpilogueFwdINS6_IJSA_SC_SB_EEES9_SE_SG_Li384ELb0ELb0ELb0ELb0EEENS1_30DynamicPersistentTileSchedulerILi384ELi32ELb0ELb0ELb1EEEEEEEEEvNT_6ParamsE:
[----:B------:R-:W1:Y:S01]  /*0000*/  LDC R1, c[0x0][0x28] ;  /* 0x00000a00ff017b82 */ /* 0x000e620000000800 */
[----:B------:R-:W2:Y:S01]  /*0010*/  S2R R2, SR_TID.X ;  /* 0x0000000000027919 */ /* 0x000ea20000002100 */
[----:B------:R-:W-:Y:S01]  /*0020*/  ELECT P0, URZ, PT ;  /* 0x00000000003f782f */ /* 0x000fe20003800000 */
[----:B------:R-:W-:Y:S01]  /*0030*/  BSSY B0, `(.L_x_645) ;  /* 0x0000014000007945 */ /* 0x000fe20003800000 */
[--C-:B--2---:R-:W-:Y:S02]  /*0040*/  SHF.R.U32.HI R0, RZ, 0x5, R2.reuse ;  /* 0x00000005ff007819 */ /* 0x104fe40000011602 */
[----:B------:R-:W-:-:S03]  /*0050*/  SHF.R.U32.HI R16, RZ, 0x7, R2 ;  /* 0x00000007ff107819 */ /* 0x000fc60000011602 */
[----:B------:R-:W2:Y:S02]  /*0060*/  SHFL.IDX PT, R3, R0, RZ, 0x1f ;  /* 0x00001fff00037589 */ /* 0x000ea400000e0000 */
[----:B--2---:R-:W-:-:S13]  /*0070*/  ISETP.EQ.AND P0, PT, R3, RZ, P0 ;  /* 0x000000ff0300720c */ /* 0x004fda0000702270 */
[----:B-1----:R-:W-:Y:S05]  /*0080*/  @!P0 BRA `(.L_x_646) ;  /* 0x0000000000388947 */ /* 0x002fea0003800000 */
        /* <DEDUP_REMOVED lines=14> */
.L_x_646:
[----:B------:R-:W-:Y:S05]  /*0170*/  BSYNC B0 ;  /* 0x0000000000007941 */ /* 0x000fea0003800000 */
.L_x_645:
[----:B------:R-:W-:Y:S01]  /*0180*/  VOTEU.ANY UP0, P0 ;  /* 0x00000000003f7886 */ /* 0x000fe20000000100 */
[----:B------:R-:W1:Y:S01]  /*0190*/  SHFL.IDX PT, R4, R16, RZ, 0x1f ;  /* 0x00001fff10047589 */ /* 0x000e6200000e0000 */
[----:B------:R-:W-:Y:S01]  /*01a0*/  UMOV UR4, 0x1 ;  /* 0x0000000100047882 */ /* 0x000fe20000000000 */
[----:B------:R-:W-:Y:S01]  /*01b0*/  VOTEU.ANY UP1, P0 ;  /* 0x00000000003f7886 */ /* 0x000fe20000020100 */
[----:B------:R-:W-:Y:S01]  /*01c0*/  VOTEU.ANY UP2, P0 ;  /* 0x00000000003f7886 */ /* 0x000fe20000040100 */
[----:B------:R-:W2:Y:S01]  /*01d0*/  @UP0 S2UR UR7, SR_CgaCtaId ;  /* 0x00000000000709c3 */ /* 0x000ea20000008800 */
[----:B------:R-:W3:Y:S01]  /*01e0*/  SHFL.IDX PT, R3, R0, RZ, 0x1f ;  /* 0x00001fff00037589 */ /* 0x000ee200000e0000 */
[----:B------:R-:W-:Y:S01]  /*01f0*/  @UP0 UMOV UR6, 0x400 ;  /* 0x0000040000060882 */ /* 0x000fe20000000000 */
[----:B------:R-:W-:-:S04]  /*0200*/  @UP0 UIADD3 UR4, -UR4, 0x100000, URZ ;  /* 0x0010000004040890 */ /* 0x000fc8000fffe13f */
[----:B------:R-:W-:Y:S02]  /*0210*/  @UP0 USHF.L.U32 UR5, UR4, 0xb, URZ ;  /* 0x0000000b04050899 */ /* 0x000fe4000800063f */
[----:B------:R-:W-:Y:S01]  /*0220*/  @UP0 USHF.L.U32 UR4, UR4, 0x1, URZ ;  /* 0x0000000104040899 */ /* 0x000fe2000800063f */
[----:B-1----:R-:W-:Y:S01]  /*0230*/  R2UR UR8, R4 ;  /* 0x00000000040872ca */ /* 0x002fe200000e0000 */
[----:B--2---:R-:W-:Y:S01]  /*0240*/  @UP0 ULEA UR6, UR7, UR6, 0x18 ;  /* 0x0000000607060291 */ /* 0x004fe2000f8ec03f */
[----:B---3--:R-:W-:-:S11]  /*0250*/  ISETP.NE.AND P1, PT, R3, RZ, PT ;  /* 0x000000ff0300720c */ /* 0x008fd60003f25270 */
[----:B------:R-:W-:Y:S01]  /*0260*/  UISETP.NE.AND UP0, UPT, UR8, URZ, UPT ;  /* 0x0000003f0800728c */ /* 0x000fe2000bf05270 */
[----:B------:R-:W1:Y:S02]  /*0270*/  FENCE.VIEW.ASYNC.S ;  /* 0x00000000000073c6 */ /* 0x000e640000000000 */
[----:B-1----:R1:W2:Y:S01]  /*0280*/  @UP1 SYNCS.EXCH.64 URZ, [UR6+0x2d800], UR4 ;  /* 0x02d80004063f15b2 */ /* 0x0022a20008000100 */
[----:B------:R1:W3:Y:S01]  /*0290*/  @UP2 SYNCS.EXCH.64 URZ, [UR6+0x2d820], UR4 ;  /* 0x02d82004063f25b2 */ /* 0x0002e20008000100 */
[----:B------:R-:W-:Y:S06]  /*02a0*/  @P1 BRA `(.L_x_647) ;  /* 0x0000000000481947 */ /* 0x000fec0003800000 */
[----:B-1----:R-:W1:Y:S01]  /*02b0*/  S2UR UR5, SR_CgaCtaId ;  /* 0x00000000000579c3 */ /* 0x002e620000008800 */
        /* <DEDUP_REMOVED lines=15> */
[----:B------:R4:W1:Y:S02]  /*03b0*/  SYNCS.EXCH.64 URZ, [UR8+0x2d848], UR4 ;  /* 0x02d84804083f75b2 */ /* 0x0008640008000100 */
[----:B----4-:R-:W-:Y:S01]  /*03c0*/  NOP ;  /* 0x0000000000007918 */ /* 0x010fe20000000000 */
.L_x_647:
[----:B------:R-:W4:Y:S01]  /*03d0*/  SHFL.IDX PT, R3, R0, RZ, 0x1f ;  /* 0x00001fff00037589 */ /* 0x000f2200000e0000 */
[----:B------:R-:W-:Y:S01]  /*03e0*/  NOP ;  /* 0x0000000000007918 */ /* 0x000fe20000000000 */
[----:B----4-:R-:W-:-:S13]  /*03f0*/  ISETP.NE.AND P0, PT, R3, RZ, PT ;  /* 0x000000ff0300720c */ /* 0x010fda0003f05270 */
        /* <DEDUP_REMOVED lines=19> */
.L_x_648:
[----:B------:R-:W4:Y:S01]  /*0530*/  SHFL.IDX PT, R3, R0, RZ, 0x1f ;  /* 0x00001fff00037589 */ /* 0x000f2200000e0000 */
[----:B------:R-:W-:Y:S01]  /*0540*/  NOP ;  /* 0x0000000000007918 */ /* 0x000fe20000000000 */
[----:B----4-:R-:W-:-:S13]  /*0550*/  ISETP.NE.AND P0, PT, R3, RZ, PT ;  /* 0x000000ff0300720c */ /* 0x010fda0003f05270 */
        /* <DEDUP_REMOVED lines=13> */
[----:B------:R4:W1:Y:S02]  /*0630*/  SYNCS.EXCH.64 URZ, [UR6+0x2d888], UR4 ;  /* 0x02d88804063f75b2 */ /* 0x0008640008000100 */
[----:B----4-:R-:W-:Y:S01]  /*0640*/  NOP ;  /* 0x0000000000007918 */ /* 0x010fe20000000000 */
.L_x_649:
        /* <DEDUP_REMOVED lines=22> */
.L_x_650:
        /* <DEDUP_REMOVED lines=22> */
.L_x_651:
[----:B------:R-:W-:Y:S01]  /*0910*/  PLOP3.LUT P0, PT, PT, PT, UP0, 0x80, 0x0 ;  /* 0x000000000000781c */ /* 0x000fe20003f0f008 */
[----:B------:R-:W-:Y:S01]  /*0920*/  UMOV UR46, 0x1 ;  /* 0x00000001002e7882 */ /* 0x000fe20000000000 */
[----:B------:R-:W-:Y:S01]  /*0930*/  NOP ;  /* 0x0000000000007918 */ /* 0x000fe20000000000 */
[----:B------:R-:W-:Y:S01]  /*0940*/  USEL UR46, UR46, 0x2, !UP0 ;  /* 0x000000022e2e7887 */ /* 0x000fe2000c000000 */
[----:B------:R-:W-:Y:S01]  /*0950*/  LOP3.LUT R17, R2, 0x7f, RZ, 0xc0, !PT ;  /* 0x0000007f02117812 */ /* 0x000fe200078ec0ff */
[----:B------:R-:W-:Y:S01]  /*0960*/  ULDC.64 UR50, c[0x0][0x208] ;  /* 0x0000820000327ab9 */ /* 0x000fe20000000a00 */
[----:B-123--:R-:W-:Y:S07]  /*0970*/  BAR.SYNC.DEFER_BLOCKING 0x0 ;  /* 0x0000000000007b1d */ /* 0x00efee0000010000 */
[----:B------:R-:W-:Y:S05]  /*0980*/  @!P0 BRA `(.L_x_652) ;  /* 0x0000010000488947 */ /* 0x000fea0003800000 */
.L_x_653:
[----:B------:R-:W-:-:S08]  /*0990*/  NOP ;  /* 0x0000000000007918 */ /* 0x000fd00000000000 */
[----:B------:R-:W1:Y:S02]  /*09a0*/  USETMAXREG.TRY_ALLOC.CTAPOOL UP0, 0xa0 ;  /* 0x000000a0000079c8 */ /* 0x000e640008000600 */
[----:B-1----:R-:W-:-:S13]  /*09b0*/  PLOP3.LUT P0, PT, PT, PT, UP0, 0x80, 0x0 ;  /* 0x000000000000781c */ /* 0x002fda0003f0f008 */
[----:B------:R-:W-:Y:S05]  /*09c0*/  @!P0 BRA `(.L_x_653) ;  /* 0xfffffffc00f08947 */ /* 0x000fea000383ffff */
[----:B------:R-:W-:Y:S01]  /*09d0*/  LOP3.LUT R0, R2, 0xffffff80, RZ, 0xc0, !PT ;  /* 0xffffff8002007812 */ /* 0x000fe200078ec0ff */
[----:B------:R-:W1:Y:S08]  /*09e0*/  S2UR UR7, SR_CTAID.X ;  /* 0x00000000000779c3 */ /* 0x000e700000002500 */
[----:B------:R-:W-:Y:S08]  /*09f0*/  BAR.ARV 0x4, 0x1a0 ;  /* 0x0106800000007b1d */ /* 0x000ff00000002000 */
[----:B------:R-:W-:Y:S06]  /*0a00*/  BAR.ARV 0x8, 0x1a0 ;  /* 0x0206800000007b1d */ /* 0x000fec0000002000 */
[----:B------:R-:W-:-:S02]  /*0a10*/  ISETP.NE.AND P0, PT, R0, 0x80, PT ;  /* 0x000000800000780c */ /* 0x000fc40003f05270 */
[----:B------:R-:W1:Y:S11]  /*0a20*/  LDC R0, c[0x0][0xda8] ;  /* 0x00036a00ff007b82 */ /* 0x000e760000000800 */
[----:B------:R-:W-:Y:S06]  /*0a30*/  @!P0 BAR.ARV 0x9, 0x100 ;  /* 0x0244000000008b1d */ /* 0x000fec0000002000 */
[----:B-1----:R-:W-:-:S13]  /*0a40*/  ISETP.LE.AND P0, PT, R0, UR7, PT ;  /* 0x0000000700007c0c */ /* 0x002fda000bf03270 */
[----:B------:R-:W-:Y:S05]  /*0a50*/  @P0 EXIT ;  /* 0x000000000000094d */ /* 0x000fea0003800000 */
[----:B------:R-:W-:Y:S01]  /*0a60*/  VIADD R0, R2, 0xffffff80 ;  /* 0xffffff8002007836 */ /* 0x000fe20000000000 */
[----:B------:R-:W1:Y:S01]  /*0a70*/  S2UR UR4, SR_CgaCtaId ;  /* 0x00000000000479c3 */ /* 0x000e620000008800 */
[----:B------:R-:W-:Y:S01]  /*0a80*/  UMOV UR39, 0x400 ;  /* 0x0000040000277882 */ /* 0x000fe20000000000 */
[----:B------:R-:W-:Y:S01]  /*0a90*/  IMAD.MOV.U32 R18, RZ, RZ, 0x40 ;  /* 0x00000040ff127424 */ /* 0x000fe200078e00ff */
[----:B------:R-:W-:Y:S01]  /*0aa0*/  ULOP3.LUT UR38, UR46, 0x1, URZ, 0xfc, !UPT ;  /* 0x000000012e267892 */ /* 0x000fe2000f8efc3f */
[----:B------:R-:W-:Y:S01]  /*0ab0*/  SHF.R.S32.HI R3, RZ, 0x1f, R0 ;  /* 0x0000001fff037819 */ /* 0x000fe20000011400 */
[----:B------:R-:W-:Y:S01]  /*0ac0*/  UMOV UR37, URZ ;  /* 0x0000003f00257c82 */ /* 0x000fe20008000000 */
[----:B------:R-:W-:Y:S01]  /*0ad0*/  UMOV UR49, URZ ;  /* 0x0000003f00317c82 */ /* 0x000fe20008000000 */
[----:B------:R-:W-:Y:S01]  /*0ae0*/  UMOV UR36, URZ ;  /* 0x0000003f00247c82 */ /* 0x000fe20008000000 */
[CC--:B------:R-:W-:Y:S01]  /*0af0*/  LEA.HI R6, R3.reuse, R0.reuse, RZ, 0x4 ;  /* 0x0000000003067211 */ /* 0x0c0fe200078f20ff */
[----:B------:R-:W2:Y:S01]  /*0b00*/  S2UR UR6, SR_SWINHI ;  /* 0x00000000000679c3 */ /* 0x000ea20000002f00 */
[----:B------:R-:W-:-:S02]  /*0b10*/  LEA.HI R4, R3, R0, RZ, 0x7 ;  /* 0x0000000003047211 */ /* 0x000fc400078f38ff */
[----:B------:R-:W-:Y:S02]  /*0b20*/  LOP3.LUT R5, R6, 0xfffffff0, RZ, 0xc0, !PT ;  /* 0xfffffff006057812 */ /* 0x000fe400078ec0ff */
[----:B------:R-:W-:Y:S02]  /*0b30*/  LOP3.LUT R11, R4, 0xffffff80, RZ, 0xc0, !PT ;  /* 0xffffff80040b7812 */ /* 0x000fe400078ec0ff */
[----:B------:R-:W-:Y:S01]  /*0b40*/  SHF.R.S32.HI R9, RZ, 0x4, R6 ;  /* 0x00000004ff097819 */ /* 0x000fe20000011406 */
[C---:B------:R-:W-:Y:S01]  /*0b50*/  IMAD.IADD R7, R0.reuse, 0x1, -R5 ;  /* 0x0000000100077824 */ /* 0x040fe200078e0a05 */
[----:B------:R-:W-:Y:S01]  /*0b60*/  SHF.R.S32.HI R5, RZ, 0x7, R4 ;  /* 0x00000007ff057819 */ /* 0x000fe20000011404 */
[----:B------:R-:W-:Y:S01]  /*0b70*/  IMAD.IADD R11, R0, 0x1, -R11 ;  /* 0x00000001000b7824 */ /* 0x000fe200078e0a0b */
[----:B------:R-:W-:Y:S02]  /*0b80*/  LEA.HI R3, R3, R0, RZ, 0x5 ;  /* 0x0000000003037211 */ /* 0x000fe400078f28ff */
[----:B------:R-:W-:Y:S01]  /*0b90*/  SHF.R.S32.HI R4, RZ, 0x1f, R7 ;  /* 0x0000001fff047819 */ /* 0x000fe20000011407 */
[----:B------:R-:W-:Y:S01]  /*0ba0*/  IMAD.HI R8, R5, 0x55555556, RZ ;  /* 0x5555555605087827 */ /* 0x000fe200078e02ff */
[----:B------:R-:W-:Y:S01]  /*0bb0*/  LEA.HI R6, R6, R9, RZ, 0x1 ;  /* 0x0000000906067211 */ /* 0x000fe200078f08ff */
[----:B-1----:R-:W-:Y:S01]  /*0bc0*/  ULEA UR39, UR4, UR39, 0x18 ;  /* 0x0000002704277291 */ /* 0x002fe2000f8ec03f */
[----:B------:R-:W-:-:S02]  /*0bd0*/  LEA.HI R4, R4, R7, RZ, 0x3 ;  /* 0x0000000704047211 */ /* 0x000fc400078f18ff */
[----:B------:R-:W-:Y:S02]  /*0be0*/  LEA.HI R8, R8, R8, RZ, 0x1 ;  /* 0x0000000808087211 */ /* 0x000fe400078f08ff */
[C---:B------:R-:W-:Y:S01]  /*0bf0*/  LOP3.LUT R0, R4.reuse, 0xfffffff8, RZ, 0xc0, !PT ;  /* 0xfffffff804007812 */ /* 0x040fe200078ec0ff */
[----:B------:R-:W-:Y:S01]  /*0c00*/  IMAD.SHL.U32 R4, R4, 0x40, RZ ;  /* 0x0000004004047824 */ /* 0x000fe200078e00ff */
[----:B------:R-:W-:Y:S01]  /*0c10*/  LOP3.LUT R6, R6, 0x1ffffffe, RZ, 0xc0, !PT ;  /* 0x1ffffffe06067812 */ /* 0x000fe200078ec0ff */
[----:B------:R-:W-:Y:S01]  /*0c20*/  IMAD R137, R8, -0x3, R5 ;  /* 0xfffffffd08897824 */ /* 0x000fe200078e0205 */
[----:B------:R-:W-:Y:S01]  /*0c30*/  SHF.R.S32.HI R8, RZ, 0x5, R3 ;  /* 0x00000005ff087819 */ /* 0x000fe20000011403 */
[----:B------:R-:W-:Y:S01]  /*0c40*/  IMAD.IADD R0, R7, 0x1, -R0 ;  /* 0x0000000107007824 */ /* 0x000fe200078e0a00 */
[----:B------:R-:W-:Y:S01]  /*0c50*/  SHF.R.S32.HI R10, RZ, 0x1f, R11 ;  /* 0x0000001fff0a7819 */ /* 0x000fe2000001140b */
[----:B------:R-:W-:Y:S01]  /*0c60*/  IMAD.IADD R6, R9, 0x1, -R6 ;  /* 0x0000000109067824 */ /* 0x000fe200078e0a06 */
[----:B------:R-:W-:Y:S01]  /*0c70*/  LOP3.LUT R5, R4, 0x7ffffe00, RZ, 0xc0, !PT ;  /* 0x7ffffe0004057812 */ /* 0x000fe200078ec0ff */
[C---:B------:R-:W-:Y:S01]  /*0c80*/  IMAD.SHL.U32 R3, R0.reuse, 0x40, RZ ;  /* 0x0000004000037824 */ /* 0x040fe200078e00ff */
[----:B------:R-:W-:Y:S01]  /*0c90*/  R2P PR, R0, 0x6 ;  /* 0x0000000600007804 */ /* 0x000fe20000000000 */
[----:B------:R-:W-:Y:S01]  /*0ca0*/  IMAD.SHL.U32 R6, R6, 0x8, RZ ;  /* 0x0000000806067824 */ /* 0x000fe200078e00ff */
[----:B------:R-:W-:Y:S01]  /*0cb0*/  UMOV UR4, UR39 ;  /* 0x0000002700047c82 */ /* 0x000fe20008000000 */
[----:B--2---:R-:W-:Y:S01]  /*0cc0*/  UMOV UR5, UR6 ;  /* 0x0000000600057c82 */ /* 0x004fe20008000000 */
[C---:B------:R-:W-:Y:S01]  /*0cd0*/  IMAD R13, R8.reuse, 0x10, R7 ;  /* 0x00000010080d7824 */ /* 0x040fe200078e0207 */
[----:B------:R-:W-:Y:S01]  /*0ce0*/  LOP3.LUT R3, R3, 0x1c0, RZ, 0xc0, !PT ;  /* 0x000001c003037812 */ /* 0x000fe200078ec0ff */
[----:B------:R-:W-:Y:S01]  /*0cf0*/  IMAD R5, R8, 0x400, R5 ;  /* 0x0000040008057824 */ /* 0x000fe200078e0205 */
[----:B------:R-:W-:Y:S01]  /*0d00*/  LEA.HI R7, R10, R11, RZ, 0x2 ;  /* 0x0000000b0a077211 */ /* 0x000fe200078f10ff */
[----:B------:R-:W-:Y:S01]  /*0d10*/  IMAD.U32 R140, RZ, RZ, UR4 ;  /* 0x00000004ff8c7e24 */ /* 0x000fe2000f8e00ff */
[----:B------:R-:W-:Y:S01]  /*0d20*/  LOP3.LUT R4, R3, 0x8, R6, 0xf8, !PT ;  /* 0x0000000803047812 */ /* 0x000fe200078ef806 */
[----:B------:R-:W-:Y:S01]  /*0d30*/  IMAD.U32 R141, RZ, RZ, UR5 ;  /* 0x00000005ff8d7e24 */ /* 0x000fe2000f8e00ff */
[----:B------:R-:W-:Y:S01]  /*0d40*/  SHF.R.U32.HI R3, RZ, 0x3, R3 ;  /* 0x00000003ff037819 */ /* 0x000fe20000011603 */
[----:B------:R-:W-:Y:S01]  /*0d50*/  UMOV UR4, UR7 ;  /* 0x0000000700047c82 */ /* 0x000fe20008000000 */
[----:B------:R-:W-:-:S02]  /*0d60*/  SHF.R.S32.HI R9, RZ, 0x2, R7 ;  /* 0x00000002ff097819 */ /* 0x000fc40000011407 */
[----:B------:R-:W-:Y:S01]  /*0d70*/  LOP3.LUT R4, R4, R3, RZ, 0x3c, !PT ;  /* 0x0000000304047212 */ /* 0x000fe200078e3cff */
[----:B------:R-:W-:Y:S01]  /*0d80*/  IMAD.U32 R3, R13, 0x20, R6 ;  /* 0x000000200d037824 */ /* 0x000fe200078e0006 */
[----:B------:R-:W-:Y:S02]  /*0d90*/  SHF.R.S32.HI R12, RZ, 0x1f, R7 ;  /* 0x0000001fff0c7819 */ /* 0x000fe40000011407 */
[----:B------:R-:W-:Y:S01]  /*0da0*/  LEA.HI R10, R10, R11, RZ, 0x5 ;  /* 0x0000000b0a0a7211 */ /* 0x000fe200078f28ff */
[----:B------:R-:W-:Y:S01]  /*0db0*/  IMAD.IADD R4, R5, 0x1, R4 ;  /* 0x0000000105047824 */ /* 0x000fe200078e0204 */
[----:B------:R-:W-:Y:S01]  /*0dc0*/  LEA.HI R12, R12, R9, RZ, 0x3 ;  /* 0x000000090c0c7211 */ /* 0x000fe200078f18ff */
[----:B------:R-:W-:Y:S01]  /*0dd0*/  IMAD.WIDE R140, R3, 0x2, R140 ;  /* 0x00000002038c7825 */ /* 0x000fe200078e028c */
[----:B------:R-:W-:Y:S02]  /*0de0*/  SHF.R.S32.HI R10, RZ, 0x5, R10 ;  /* 0x00000005ff0a7819 */ /* 0x000fe4000001140a */
[----:B------:R-:W-:-:S02]  /*0df0*/  LOP3.LUT R12, R12, 0xfffffff8, RZ, 0xc0, !PT ;  /* 0xfffffff80c0c7812 */ /* 0x000fc400078ec0ff */
[----:B------:R-:W-:Y:S02]  /*0e00*/  LEA R136, R4, UR39, 0x1 ;  /* 0x0000002704887c11 */ /* 0x000fe4000f8e08ff */
[----:B------:R-:W-:Y:S01]  /*0e10*/  SEL R18, R18, 0xffffffc0, !P2 ;  /* 0xffffffc012127807 */ /* 0x000fe20005000000 */
[----:B------:R-:W-:Y:S01]  /*0e20*/  IMAD.IADD R9, R9, 0x1, -R12 ;  /* 0x0000000109097824 */ /* 0x000fe200078e0a0c */
[----:B------:R-:W-:Y:S01]  /*0e30*/  LOP3.LUT R0, R7, 0x7ffffffc, RZ, 0xc0, !PT ;  /* 0x7ffffffc07007812 */ /* 0x000fe200078ec0ff */
[C---:B------:R-:W-:Y:S02]  /*0e40*/  VIADD R22, R136.reuse, 0x21800 ;  /* 0x0002180088167836 */ /* 0x040fe40000000000 */
[----:B------:R-:W-:Y:S02]  /*0e50*/  VIADD R23, R136, 0x21820 ;  /* 0x0002182088177836 */ /* 0x000fe40000000000 */
[----:B------:R-:W-:Y:S02]  /*0e60*/  IMAD R10, R10, 0x10, R9 ;  /* 0x000000100a0a7824 */ /* 0x000fe400078e0209 */
[----:B------:R-:W-:-:S02]  /*0e70*/  @P1 VIADD R23, R22, 0xffffffe0 ;  /* 0xffffffe016171836 */ /* 0x000fc40000000000 */
[----:B------:R-:W-:Y:S02]  /*0e80*/  IMAD.IADD R22, R22, 0x1, R18 ;  /* 0x0000000116167824 */ /* 0x000fe400078e0212 */
[----:B------:R-:W-:Y:S02]  /*0e90*/  IMAD.IADD R19, R11, 0x1, -R0 ;  /* 0x000000010b137824 */ /* 0x000fe400078e0a00 */
[----:B------:R-:W-:Y:S02]  /*0ea0*/  IMAD R137, R137, 0x40, R10 ;  /* 0x0000004089897824 */ /* 0x000fe400078e020a */
[----:B------:R-:W-:Y:S02]  /*0eb0*/  IMAD.IADD R18, R18, 0x1, R23 ;  /* 0x0000000112127824 */ /* 0x000fe400078e0217 */
[----:B------:R-:W-:-:S07]  /*0ec0*/  VIADD R17, R23, 0x6000 ;  /* 0x0000600017117836 */ /* 0x000fce0000000000 */
.L_x_742:
[----:B------:R-:W-:Y:S01]  /*0ed0*/  ULDC UR5, c[0x0][0xdd0] ;  /* 0x0003740000057ab9 */ /* 0x000fe20000000800 */
[----:B-1----:R-:W1:Y:S01]  /*0ee0*/  LDC R0, c[0x0][0xde8] ;  /* 0x00037a00ff007b82 */ /* 0x002e620000000800 */
[----:B------:R-:W-:Y:S01]  /*0ef0*/  UISETP.NE.AND UP0, UPT, UR5, 0x1, UPT ;  /* 0x000000010500788c */ /* 0x000fe2000bf05270 */
[----:B------:R-:W-:-:S10]  /*0f00*/  UMOV UR8, UR4 ;  /* 0x0000000400087c82 */ /* 0x000fd40008000000 */
[----:B------:R-:W-:Y:S01]  /*0f10*/  @UP0 ULDC UR6, c[0x0][0xdd4] ;  /* 0x0003750000060ab9 */ /* 0x000fe20000000800 */
[----:B------:R-:W-:Y:S01]  /*0f20*/  @UP0 ULDC UR9, c[0x0][0xdd8] ;  /* 0x0003760000090ab9 */ /* 0x000fe20000000800 */
[----:B------:R-:W-:-:S04]  /*0f30*/  UIMAD.WIDE.U32 UR6, UR4, UR6, URZ ;  /* 0x00000006040672a5 */ /* 0x000fc8000f8e003f */
[----:B------:R-:W-:-:S04]  /*0f40*/  @UP0 USHF.R.U32.HI UR8, URZ, UR9, UR7 ;  /* 0x000000093f080299 */ /* 0x000fc80008011607 */
[----:B------:R-:W-:Y:S02]  /*0f50*/  UIADD3 UR6, -UR8, URZ, URZ ;  /* 0x0000003f08067290 */ /* 0x000fe4000fffe13f */
[----:B-1----:R-:W-:Y:S02]  /*0f60*/  ISETP.LE.AND P0, PT, R0, UR8, PT ;  /* 0x0000000800007c0c */ /* 0x002fe4000bf03270 */
[----:B------:R-:W-:-:S11]  /*0f70*/  UIMAD UR7, UR5, UR6, UR4 ;  /* 0x00000006050772a4 */ /* 0x000fd6000f8e0204 */
[----:B--2---:R-:W-:Y:S05]  /*0f80*/  @!P0 BRA `(.L_x_654) ;  /* 0x0000000000208947 */ /* 0x004fea0003800000 */
[----:B------:R-:W-:Y:S01]  /*0f90*/  ULDC UR6, c[0x0][0xddc] ;  /* 0x0003770000067ab9 */ /* 0x000fe20000000800 */
[----:B------:R-:W-:Y:S01]  /*0fa0*/  UMOV UR48, UR7 ;  /* 0x0000000700307c82 */ /* 0x000fe20008000000 */
[----:B------:R-:W-:-:S11]  /*0fb0*/  UISETP.NE.AND UP0, UPT, UR6, 0x1, UPT ;  /* 0x000000010600788c */ /* 0x000fd6000bf05270 */
[----:B------:R-:W-:Y:S02]  /*0fc0*/  @UP0 ULDC.64 UR10, c[0x0][0xde0] ;  /* 0x00037800000a0ab9 */ /* 0x000fe40000000a00 */
[----:B------:R-:W-:-:S04]  /*0fd0*/  UIMAD.WIDE.U32 UR4, UR7, UR10, URZ ;  /* 0x0000000a070472a5 */ /* 0x000fc8000f8e003f */
[----:B------:R-:W-:-:S04]  /*0fe0*/  @UP0 USHF.R.U32.HI UR48, URZ, UR11, UR5 ;  /* 0x0000000b3f300299 */ /* 0x000fc80008011605 */
[----:B------:R-:W-:Y:S01]  /*0ff0*/  UIMAD UR4, UR48, UR6, URZ ;  /* 0x00000006300472a4 */ /* 0x000fe2000f8e023f */
[----:B------:R-:W-:Y:S11]  /*1000*/  BRA `(.L_x_655) ;  /* 0x00000000001c7947 */ /* 0x000ff60003800000 */
.L_x_654:
[----:B------:R-:W-:Y:S01]  /*1010*/  ULDC UR6, c[0x0][0xdc4] ;  /* 0x0003710000067ab9 */ /* 0x000fe20000000800 */
[----:B------:R-:W-:Y:S01]  /*1020*/  UMOV UR48, UR7 ;  /* 0x0000000700307c82 */ /* 0x000fe20008000000 */
[----:B------:R-:W-:-:S11]  /*1030*/  UISETP.NE.AND UP0, UPT, UR6, 0x1, UPT ;  /* 0x000000010600788c */ /* 0x000fd6000bf05270 */
[----:B------:R-:W-:Y:S02]  /*1040*/  @UP0 ULDC.64 UR10, c[0x0][0xdc8] ;  /* 0x00037200000a0ab9 */ /* 0x000fe40000000a00 */
[----:B------:R-:W-:-:S04]  /*1050*/  UIMAD.WIDE.U32 UR4, UR7, UR10, URZ ;  /* 0x0000000a070472a5 */ /* 0x000fc8000f8e003f */
[----:B------:R-:W-:-:S04]  /*1060*/  @UP0 USHF.R.U32.HI UR48, URZ, UR11, UR5 ;  /* 0x0000000b3f300299 */ /* 0x000fc80008011605 */
[----:B------:R-:W-:-:S12]  /*1070*/  UIMAD UR4, UR48, UR6, URZ ;  /* 0x00000006300472a4 */ /* 0x000fd8000f8e023f */
.L_x_655:
[----:B------:R-:W-:Y:S01]  /*1080*/  UIADD3 UR6, UR7, -UR4, URZ ;  /* 0x8000000407067290 */ /* 0x000fe2000fffe03f */
[----:B------:R-:W-:Y:S01]  /*1090*/  ULDC UR43, c[0x0][0xdb8] ;  /* 0x00036e00002b7ab9 */ /* 0x000fe20000000800 */
[----:B------:R-:W-:Y:S02]  /*10a0*/  ULOP3.LUT UR7, URZ, UR48, URZ, 0x33, !UPT ;  /* 0x000000303f077292 */ /* 0x000fe4000f8e333f */
[----:B------:R-:W-:Y:S01]  /*10b0*/  UISETP.NE.AND UP1, UPT, UR43, 0x1, UPT ;  /* 0x000000012b00788c */ /* 0x000fe2000bf25270 */
[----:B------:R-:W-:Y:S01]  /*10c0*/  ULDC.64 UR12, c[0x0][0x3f8] ;  /* 0x0000fe00000c7ab9 */ /* 0x000fe20000000a00 */
[----:B------:R-:W-:Y:S01]  /*10d0*/  ULDC UR42, c[0x0][0xdac] ;  /* 0x00036b00002a7ab9 */ /* 0x000fe20000000800 */
[----:B------:R-:W-:Y:S02]  /*10e0*/  UISETP.NE.U32.AND UP0, UPT, UR12, URZ, UPT ;  /* 0x0000003f0c00728c */ /* 0x000fe4000bf05070 */
[----:B------:R-:W-:Y:S01]  /*10f0*/  UIADD3 UR42, UR7, UR42, URZ ;  /* 0x0000002a072a7290 */ /* 0x000fe2000fffe03f */
[----:B------:R-:W-:Y:S01]  /*1100*/  ULDC.64 UR4, c[0x0][0x9e0] ;  /* 0x0002780000047ab9 */ /* 0x000fe20000000a00 */
[----:B------:R-:W-:Y:S01]  /*1110*/  ULDC UR11, c[0x0][0xdc4] ;  /* 0x00037100000b7ab9 */ /* 0x000fe20000000800 */
[----:B------:R-:W-:-:S02]  /*1120*/  UISETP.NE.AND.EX UP0, UPT, UR13, URZ, UPT, UP0 ;  /* 0x0000003f0d00728c */ /* 0x000fc4000bf05300 */
[----:B------:R-:W-:Y:S02]  /*1130*/  UISETP.GE.AND UP2, UPT, UR5, 0x1, UPT ;  /* 0x000000010500788c */ /* 0x000fe4000bf46270 */
[----:B------:R-:W-:Y:S01]  /*1140*/  UIMAD UR42, UR42, 0xc0, URZ ;  /* 0x000000c02a2a78a4 */ /* 0x000fe2000f8e023f */
[----:B------:R-:W-:Y:S01]  /*1150*/  ULDC UR47, c[0x0][0x404] ;  /* 0x00010100002f7ab9 */ /* 0x000fe20000000800 */
[----:B------:R-:W-:Y:S01]  /*1160*/  ULDC UR9, c[0x0][0x288] ;  /* 0x0000a20000097ab9 */ /* 0x000fe20000000800 */
[----:B------:R-:W-:Y:S01]  /*1170*/  UIMAD UR8, UR8, UR11, UR6 ;  /* 0x0000000b080872a4 */ /* 0x000fe2000f8e0206 */
[----:B------:R-:W-:Y:S01]  /*1180*/  PLOP3.LUT P1, PT, PT, PT, UP2, 0x80, 0x0 ;  /* 0x000000000000781c */ /* 0x000fe20003f2f028 */
[----:B------:R-:W-:Y:S01]  /*1190*/  USEL UR47, UR47, 0x1, UP0 ;  /* 0x000000012f2f7887 */ /* 0x000fe20008000000 */
[----:B------:R-:W-:Y:S01]  /*11a0*/  @UP1 ULDC UR6, c[0x0][0xdbc] ;  /* 0x00036f0000061ab9 */ /* 0x000fe20000000800 */
[----:B------:R-:W-:Y:S01]  /*11b0*/  UIADD3 UR53, UR42, 0xc0, -UR9 ;  /* 0x000000c02a357890 */ /* 0x000fe2000fffe809 */
[----:B------:R-:W-:Y:S01]  /*11c0*/  ULDC UR10, c[0x0][0x2e0] ;  /* 0x0000b800000a7ab9 */ /* 0x000fe20000000800 */
[----:B------:R-:W-:Y:S01]  /*11d0*/  UIMAD.WIDE.U32 UR6, UR8, UR6, URZ ;  /* 0x00000006080672a5 */ /* 0x000fe2000f8e003f */
[----:B------:R-:W-:Y:S01]  /*11e0*/  @UP1 ULDC UR11, c[0x0][0xdc0] ;  /* 0x00037000000b1ab9 */ /* 0x000fe20000000800 */
[----:B------:R-:W-:Y:S01]  /*11f0*/  UIMAD UR53, UR47, UR10, UR53 ;  /* 0x0000000a2f3572a4 */ /* 0x000fe2000f8e0235 */
[----:B------:R-:W-:Y:S01]  /*1200*/  UMOV UR44, UR8 ;  /* 0x00000008002c7c82 */ /* 0x000fe20008000000 */
[----:B------:R-:W-:-:S02]  /*1210*/  @UP1 USHF.R.U32.HI UR44, URZ, UR11, UR7 ;  /* 0x0000000b3f2c1299 */ /* 0x000fc40008011607 */
[----:B------:R-:W-:Y:S02]  /*1220*/  UIADD3 UR4, UR53, UR4, URZ ;  /* 0x0000000435047290 */ /* 0x000fe4000fffe03f */
[----:B------:R-:W-:-:S04]  /*1230*/  UIADD3 UR6, -UR44, URZ, URZ ;  /* 0x0000003f2c067290 */ /* 0x000fc8000fffe13f */
[----:B------:R-:W-:Y:S01]  /*1240*/  UIMAD UR43, UR43, UR6, UR8 ;  /* 0x000000062b2b72a4 */ /* 0x000fe2000f8e0208 */
[----:B------:R-:W-:Y:S01]  /*1250*/  IMAD.U32 R0, RZ, RZ, UR4 ;  /* 0x00000004ff007e24 */ /* 0x000fe2000f8e00ff */
[----:B------:R-:W-:Y:S10]  /*1260*/  @!P1 BRA `(.L_x_656) ;  /* 0x0000000000409947 */ /* 0x000ff40003800000 */
[----:B------:R-:W-:Y:S01]  /*1270*/  ISETP.LT.AND P0, PT, RZ, UR53, PT ;  /* 0x00000035ff007c0c */ /* 0x000fe2000bf01270 */
[----:B------:R-:W-:-:S12]  /*1280*/  UIADD3 UR4, UR53, -0x1, URZ ;  /* 0xffffffff35047890 */ /* 0x000fd8000fffe03f */
[----:B------:R-:W-:Y:S05]  /*1290*/  @P0 BRA `(.L_x_657) ;  /* 0x00000000001c0947 */ /* 0x000fea0003800000 */
[----:B------:R-:W-:Y:S02]  /*12a0*/  UISETP.NE.AND UP0, UPT, UR5, 0x1, UPT ;  /* 0x000000010500788c */ /* 0x000fe4000bf05270 */
[----:B------:R-:W-:-:S09]  /*12b0*/  UIADD3 UR4, -UR53, URZ, URZ ;  /* 0x0000003f35047290 */ /* 0x000fd2000fffe13f */
[----:B------:R-:W-:Y:S02]  /*12c0*/  @UP0 ULDC.64 UR12, c[0x0][0x9e8] ;  /* 0x00027a00000c0ab9 */ /* 0x000fe40000000a00 */
[----:B------:R-:W-:-:S04]  /*12d0*/  UIMAD.WIDE.U32 UR6, UR4, UR12, URZ ;  /* 0x0000000c040672a5 */ /* 0x000fc8000f8e003f */
[----:B------:R-:W-:-:S04]  /*12e0*/  @UP0 USHF.R.U32.HI UR4, URZ, UR13, UR7 ;  /* 0x0000000d3f040299 */ /* 0x000fc80008011607 */
[----:B------:R-:W-:Y:S01]  /*12f0*/  ULOP3.LUT UR4, URZ, UR4, URZ, 0x33, !UPT ;  /* 0x000000043f047292 */ /* 0x000fe2000f8e333f */
[----:B------:R-:W-:Y:S11]  /*1300*/  BRA `(.L_x_658) ;  /* 0x0000000000107947 */ /* 0x000ff60003800000 */
.L_x_657:
[----:B------:R-:W-:-:S11]  /*1310*/  UISETP.NE.AND UP0, UPT, UR5, 0x1, UPT ;  /* 0x000000010500788c */ /* 0x000fd6000bf05270 */
[----:B------:R-:W-:Y:S02]  /*1320*/  @UP0 ULDC.64 UR12, c[0x0][0x9e8] ;  /* 0x00027a00000c0ab9 */ /* 0x000fe40000000a00 */
[----:B------:R-:W-:-:S04]  /*1330*/  UIMAD.WIDE.U32 UR6, UR4, UR12, URZ ;  /* 0x0000000c040672a5 */ /* 0x000fc8000f8e003f */
[----:B------:R-:W-:-:S12]  /*1340*/  @UP0 USHF.R.U32.HI UR4, URZ, UR13, UR7 ;  /* 0x0000000d3f040299 */ /* 0x000fd80008011607 */
.L_x_658:
[----:B------:R-:W-:-:S06]  /*1350*/  UIMAD UR4, UR4, UR5, UR5 ;  /* 0x00000005040472a4 */ /* 0x000fcc000f8e0205 */
[----:B------:R-:W-:-:S07]  /*1360*/  VIMNMX R0, R0, UR4, PT ;  /* 0x0000000400007c48 */ /* 0x000fce000bfe0100 */
.L_x_656:
[----:B------:R-:W-:Y:S01]  /*1370*/  UIMAD UR4, UR47, UR10, 0x7f ;  /* 0x0000007f2f0474a4 */ /* 0x000fe2000f8e020a */
[----:B------:R-:W-:Y:S01]  /*1380*/  VIADD R0, R0, 0x7f ;  /* 0x0000007f00007836 */ /* 0x000fe20000000000 */
[----:B------:R-:W-:Y:S02]  /*1390*/  UIADD3 UR7, UR42, -UR9, URZ ;  /* 0x800000092a077290 */ /* 0x000fe4000fffe03f */
[----:B------:R-:W-:Y:S02]  /*13a0*/  USHF.R.S32.HI UR6, URZ, 0x1f, UR4 ;  /* 0x0000001f3f067899 */ /* 0x000fe40008011404 */
[----:B------:R-:W-:Y:S01]  /*13b0*/  SHF.R.S32.HI R3, RZ, 0x1f, R0 ;  /* 0x0000001fff037819 */ /* 0x000fe20000011400 */
[----:B------:R-:W-:Y:S02]  /*13c0*/  UIMAD UR7, UR47, UR10, UR7 ;  /* 0x0000000a2f0772a4 */ /* 0x000fe4000f8e0207 */
[----:B------:R-:W-:Y:S01]  /*13d0*/  ULEA.HI UR6, UR6, UR4, URZ, 0x7 ;  /* 0x0000000406067291 */ /* 0x000fe2000f8f383f */
[----:B------:R-:W-:Y:S01]  /*13e0*/  LEA.HI R3, R3, R0, RZ, 0x7 ;  /* 0x0000000003037211 */ /* 0x000fe200078f38ff */
[----:B------:R-:W-:-:S02]  /*13f0*/  ULDC UR8, c[0x0][0x9dc] ;  /* 0x0002770000087ab9 */ /* 0x000fc40000000800 */
[----:B------:R-:W-:Y:S01]  /*1400*/  USHF.R.S32.HI UR6, URZ, 0x7, UR6 ;  /* 0x000000073f067899 */ /* 0x000fe20008011406 */
[----:B------:R-:W-:Y:S01]  /*1410*/  SHF.R.S32.HI R3, RZ, 0x7, R3 ;  /* 0x00000007ff037819 */ /* 0x000fe20000011403 */
[----:B------:R-:W-:-:S04]  /*1420*/  UIADD3 UR8, UR7, -UR8, URZ ;  /* 0x8000000807087290 */ /* 0x000fc8000fffe03f */
[----:B------:R-:W-:Y:S01]  /*1430*/  VIMNMX R88, R3, UR6, PT ;  /* 0x0000000603587c48 */ /* 0x000fe2000bfe0100 */
[----:B------:R-:W-:Y:S07]  /*1440*/  @!P1 BRA `(.L_x_659) ;  /* 0x0000000000489947 */ /* 0x000fee0003800000 */
[----:B------:R-:W-:Y:S02]  /*1450*/  UMOV UR4, UR7 ;  /* 0x0000000700047c82 */ /* 0x000fe40008000000 */
[----:B------:R-:W-:-:S06]  /*1460*/  UISETP.GT.AND UP0, UPT, UR4, -0x1, UPT ;  /* 0xffffffff0400788c */ /* 0x000fcc000bf04270 */
[----:B------:R-:W-:-:S13]  /*1470*/  PLOP3.LUT P0, PT, PT, PT, UP0, 0x80, 0x0 ;  /* 0x000000000000781c */ /* 0x000fda0003f0f008 */
[----:B------:R-:W-:Y:S05]  /*1480*/  @P0 BRA `(.L_x_660) ;  /* 0x00000000001c0947 */ /* 0x000fea0003800000 */
[----:B------:R-:W-:Y:S02]  /*1490*/  UISETP.NE.AND UP0, UPT, UR5, 0x1, UPT ;  /* 0x000000010500788c */ /* 0x000fe4000bf05270 */
[----:B------:R-:W-:-:S09]  /*14a0*/  ULOP3.LUT UR4, URZ, UR4, URZ, 0x33, !UPT ;  /* 0x000000043f047292 */ /* 0x000fd2000f8e333f */
[----:B------:R-:W-:Y:S02]  /*14b0*/  @UP0 ULDC.64 UR10, c[0x0][0x9e8] ;  /* 0x00027a00000a0ab9 */ /* 0x000fe40000000a00 */
[----:B------:R-:W-:-:S04]  /*14c0*/  UIMAD.WIDE.U32 UR6, UR4, UR10, URZ ;  /* 0x0000000a040672a5 */ /* 0x000fc8000f8e003f */
[----:B------:R-:W-:-:S04]  /*14d0*/  @UP0 USHF.R.U32.HI UR4, URZ, UR11, UR7 ;  /* 0x0000000b3f040299 */ /* 0x000fc80008011607 */
[----:B------:R-:W-:Y:S01]  /*14e0*/  ULOP3.LUT UR4, URZ, UR4, URZ, 0x33, !UPT ;  /* 0x000000043f047292 */ /* 0x000fe2000f8e333f */
[----:B------:R-:W-:Y:S11]  /*14f0*/  BRA `(.L_x_661) ;  /* 0x0000000000107947 */ /* 0x000ff60003800000 */
.L_x_660:
[----:B------:R-:W-:-:S11]  /*1500*/  UISETP.NE.AND UP0, UPT, UR5, 0x1, UPT ;  /* 0x000000010500788c */ /* 0x000fd6000bf05270 */
[----:B------:R-:W-:Y:S02]  /*1510*/  @UP0 ULDC.64 UR10, c[0x0][0x9e8] ;  /* 0x00027a00000a0ab9 */ /* 0x000fe40000000a00 */
[----:B------:R-:W-:-:S04]  /*1520*/  UIMAD.WIDE.U32 UR6, UR4, UR10, URZ ;  /* 0x0000000a040672a5 */ /* 0x000fc8000f8e003f */
[----:B------:R-:W-:-:S12]  /*1530*/  @UP0 USHF.R.U32.HI UR4, URZ, UR11, UR7 ;  /* 0x0000000b3f040299 */ /* 0x000fd80008011607 */
.L_x_661:
[----:B------:R-:W-:-:S04]  /*1540*/  UIMAD UR4, UR4, UR5, URZ ;  /* 0x00000005040472a4 */ /* 0x000fc8000f8e023f */
[----:B------:R-:W-:-:S04]  /*1550*/  UISETP.LT.AND UP0, UPT, UR8, UR4, UPT ;  /* 0x000000040800728c */ /* 0x000fc8000bf01270 */
[----:B------:R-:W-:-:S12]  /*1560*/  USEL UR8, UR8, UR4, !UP0 ;  /* 0x0000000408087287 */ /* 0x000fd8000c000000 */
.L_x_659:
[----:B------:R-:W-:Y:S01]  /*1570*/  USHF.R.S32.HI UR4, URZ, 0x1f, UR8 ;  /* 0x0000001f3f047899 */ /* 0x000fe20008011408 */
[----:B------:R-:W-:Y:S01]  /*1580*/  PLOP3.LUT P0, PT, PT, PT, PT, 0x80, 0x0 ;  /* 0x000000000000781c */ /* 0x000fe20003f0f070 */
[----:B------:R-:W-:Y:S01]  /*1590*/  IMAD.MOV.U32 R0, RZ, RZ, RZ ;  /* 0x000000ffff007224 */ /* 0x000fe200078e00ff */
[----:B------:R-:W-:Y:S01]  /*15a0*/  CS2R R134, SRZ ;  /* 0x0000000000867805 */ /* 0x000fe2000001ff00 */
[----:B------:R-:W-:Y:S01]  /*15b0*/  ULEA.HI UR4, UR4, UR8, URZ, 0x7 ;  /* 0x0000000804047291 */ /* 0x000fe2000f8f383f */
[----:B------:R-:W-:Y:S01]  /*15c0*/  IMAD.MOV.U32 R3, RZ, RZ, RZ ;  /* 0x000000ffff037224 */ /* 0x000fe200078e00ff */
[----:B------:R-:W-:Y:S02]  /*15d0*/  CS2R R132, SRZ ;  /* 0x0000000000847805 */ /* 0x000fe4000001ff00 */
[----:B------:R-:W-:Y:S01]  /*15e0*/  CS2R R130, SRZ ;  /* 0x0000000000827805 */ /* 0x000fe2000001ff00 */
[----:B------:R-:W-:Y:S01]  /*15f0*/  USHF.R.S32.HI UR4, URZ, 0x7, UR4 ;  /* 0x000000073f047899 */ /* 0x000fe20008011404 */
[----:B------:R-:W-:Y:S01]  /*1600*/  CS2R R128, SRZ ;  /* 0x0000000000807805 */ /* 0x000fe2000001ff00 */
[----:B------:R-:W-:Y:S01]  /*1610*/  IMAD.MOV.U32 R123, RZ, RZ, RZ ;  /* 0x000000ffff7b7224 */ /* 0x000fe200078e00ff */
[----:B------:R-:W-:Y:S01]  /*1620*/  CS2R R124, SRZ ;  /* 0x00000000007c7805 */ /* 0x000fe2000001ff00 */
[----:B------:R-:W-:Y:S01]  /*1630*/  UISETP.LT.AND UP0, UPT, URZ, UR4, UPT ;  /* 0x000000043f00728c */ /* 0x000fe2000bf01270 */
[----:B------:R-:W-:Y:S01]  /*1640*/  IMAD.MOV.U32 R126, RZ, RZ, RZ ;  /* 0x000000ffff7e7224 */ /* 0x000fe200078e00ff */
[----:B------:R-:W-:-:S02]  /*1650*/  CS2R R26, SRZ ;  /* 0x00000000001a7805 */ /* 0x000fc4000001ff00 */
[----:B------:R-:W-:Y:S01]  /*1660*/  CS2R R120, SRZ ;  /* 0x0000000000787805 */ /* 0x000fe2000001ff00 */
[----:B------:R-:W-:Y:S01]  /*1670*/  USEL UR40, URZ, UR4, !UP0 ;  /* 0x000000043f287287 */ /* 0x000fe2000c000000 */
[----:B------:R-:W-:Y:S01]  /*1680*/  CS2R R14, SRZ ;  /* 0x00000000000e7805 */ /* 0x000fe2000001ff00 */
[----:B------:R-:W-:Y:S01]  /*1690*/  IMAD.MOV.U32 R118, RZ, RZ, RZ ;  /* 0x000000ffff767224 */ /* 0x000fe200078e00ff */
[----:B------:R-:W-:Y:S01]  /*16a0*/  CS2R R114, SRZ ;  /* 0x0000000000727805 */ /* 0x000fe2000001ff00 */
[----:B------:R-:W-:Y:S01]  /*16b0*/  IMAD.MOV.U32 R117, RZ, RZ, RZ ;  /* 0x000000ffff757224 */ /* 0x000fe200078e00ff */
[----:B------:R-:W-:Y:S02]  /*16c0*/  CS2R R112, SRZ ;  /* 0x0000000000707805 */ /* 0x000fe4000001ff00 */
[----:B------:R-:W-:Y:S02]  /*16d0*/  ISETP.GT.AND P1, PT, R88, UR40, PT ;  /* 0x0000002858007c0c */ /* 0x000fe4000bf24270 */
        /* <DEDUP_REMOVED lines=9> */
[----:B------:R-:W-:Y:S01]  /*1770*/  IMAD.MOV.U32 R94, RZ, RZ, RZ ;  /* 0x000000ffff5e7224 */ /* 0x000fe200078e00ff */
[----:B------:R-:W-:Y:S01]  /*1780*/  CS2R R90, SRZ ;  /* 0x00000000005a7805 */ /* 0x000fe2000001ff00 */
[----:B------:R-:W-:Y:S02]  /*1790*/  IMAD.MOV.U32 R9, RZ, RZ, RZ ;  /* 0x000000ffff097224 */ /* 0x000fe400078e00ff */
[----:B------:R-:W-:Y:S02]  /*17a0*/  IMAD.MOV.U32 R89, RZ, RZ, RZ ;  /* 0x000000ffff597224 */ /* 0x000fe400078e00ff */
[----:B------:R-:W-:Y:S01]  /*17b0*/  IMAD.MOV.U32 R28, RZ, RZ, RZ ;  /* 0x000000ffff1c7224 */ /* 0x000fe200078e00ff */
[----:B------:R-:W-:Y:S06]  /*17c0*/  @!P1 BRA `(.L_x_662) ;  /* 0x000000e000cc9947 */ /* 0x000fec0003800000 */
[----:B------:R-:W-:-:S05]  /*17d0*/  VIADD R0, R2, 0xffffff80 ;  /* 0xffffff8002007836 */ /* 0x000fca0000000000 */
[----:B------:R-:W-:-:S04]  /*17e0*/  SHF.R.S32.HI R3, RZ, 0x1f, R0 ;  /* 0x0000001fff037819 */ /* 0x000fc80000011400 */
[----:B------:R-:W-:-:S04]  /*17f0*/  LEA.HI R3, R3, R0, RZ, 0x7 ;  /* 0x0000000003037211 */ /* 0x000fc800078f38ff */
[----:B------:R-:W-:-:S06]  /*1800*/  SHF.R.S32.HI R3, RZ, 0x7, R3 ;  /* 0x00000007ff037819 */ /* 0x000fcc0000011403 */
[----:B------:R-:W1:Y:S02]  /*1810*/  SHFL.IDX PT, R3, R3, RZ, 0x1f ;  /* 0x00001fff03037589 */ /* 0x000e6400000e0000 */
[----:B-1----:R-:W-:-:S13]  /*1820*/  R2UR UR45, R3 ;  /* 0x00000000032d72ca */ /* 0x002fda00000e0000 */
[----:B------:R-:W-:-:S04]  /*1830*/  UIMAD.WIDE UR4, UR45, 0x55555556, URZ ;  /* 0x555555562d0478a5 */ /* 0x000fc8000f8e023f */
[----:B------:R-:W-:Y:S02]  /*1840*/  ULEA.HI UR52, UR5, UR5, URZ, 0x1 ;  /* 0x0000000505347291 */ /* 0x000fe4000f8f083f */
[----:B------:R-:W-:Y:S02]  /*1850*/  UIADD3 UR5, UR39, 0x21800, URZ ;  /* 0x0002180027057890 */ /* 0x000fe4000fffe03f */
[----:B------:R-:W-:Y:S02]  /*1860*/  UIMAD UR52, UR52, -0x3, UR45 ;  /* 0xfffffffd343478a4 */ /* 0x000fe4000f8e022d */
[----:B------:R-:W-:Y:S02]  /*1870*/  ULOP3.LUT UP0, URZ, UR5, 0x3ff, URZ, 0xc0, !UPT ;  /* 0x000003ff053f7892 */ /* 0x000fe4000f80c03f */
[----:B------:R-:W-:Y:S02]  /*1880*/  ULEA UR4, UR52, UR39, 0xc ;  /* 0x0000002734047291 */ /* 0x000fe4000f8e603f */
[----:B------:R-:W-:-:S02]  /*1890*/  ULEA UR5, UR52, UR5, 0xd ;  /* 0x0000000534057291 */ /* 0x000fc4000f8e683f */
[----:B------:R-:W-:Y:S01]  /*18a0*/  PLOP3.LUT P0, PT, PT, PT, UP0, 0x80, 0x0 ;  /* 0x000000000000781c */ /* 0x000fe20003f0f008 */
[----:B------:R-:W-:Y:S02]  /*18b0*/  UIADD3 UR4, UR4, 0xc400, URZ ;  /* 0x0000c40004047890 */ /* 0x000fe4000fffe03f */
[----:B------:R-:W-:Y:S02]  /*18c0*/  USHF.R.U32.HI UR5, URZ, 0x4, UR5 ;  /* 0x000000043f057899 */ /* 0x000fe40008011605 */
[----:B------:R-:W-:Y:S02]  /*18d0*/  USHF.R.U32.HI UR4, URZ, 0x4, UR4 ;  /* 0x000000043f047899 */ /* 0x000fe40008011604 */
[----:B------:R-:W-:Y:S02]  /*18e0*/  ULOP3.LUT UR41, UR5, 0x3fff, URZ, 0xc0, !UPT ;  /* 0x00003fff05297892 */ /* 0x000fe4000f8ec03f */
[----:B------:R-:W-:-:S04]  /*18f0*/  ULOP3.LUT UR54, UR4, 0x3fff, URZ, 0xc0, !UPT ;  /* 0x00003fff04367892 */ /* 0x000fc8000f8ec03f */
[----:B------:R-:W-:Y:S08]  /*1900*/  @!P0 BRA `(.L_x_663) ;  /* 0x0000000000408947 */ /* 0x000ff00003800000 */
[----:B------:R-:W-:Y:S01]  /*1910*/  MOV R0, 0x0 ;  /* 0x0000000000007802 */ /* 0x000fe20000000f00 */
[----:B------:R-:W-:Y:S01]  /*1920*/  ULDC.64 UR4, c[0x4][0xa8] ;  /* 0x01002a0000047ab9 */ /* 0x000fe20000000a00 */
[----:B------:R-:W-:Y:S01]  /*1930*/  ULDC.64 UR6, c[0x4][0x48] ;  /* 0x0100120000067ab9 */ /* 0x000fe20000000a00 */
[----:B------:R-:W-:Y:S01]  /*1940*/  IMAD.U32 R4, RZ, RZ, UR4 ;  /* 0x00000004ff047e24 */ /* 0x000fe2000f8e00ff */
[----:B------:R1:W2:Y:S01]  /*1950*/  LDC.64 R14, c[0x4][R0] ;  /* 0x01000000000e7b82 */ /* 0x0002a20000000a00 */
        /* <DEDUP_REMOVED lines=8> */
[----:B-1----:R-:W-:-:S07]  /*19e0*/  IMAD.MOV.U32 R13, RZ, RZ, RZ ;  /* 0x000000ffff0d7224 */ /* 0x002fce00078e00ff */
[----:B------:R-:W-:-:S07]  /*19f0*/  LEPC R20, `(.L_x_663) ;  /* 0x000000001014794e */ /* 0x000fce0000000000 */
[----:B--2---:R-:W-:Y:S05]  /*1a00*/  CALL.ABS.NOINC R14 ;  /* 0x000000000e007343 */ /* 0x004fea0003c00000 */
.L_x_663:
[----:B------:R-:W-:Y:S01]  /*1a10*/  ULEA.HI UR4, UR37, UR37, URZ, 0x1 ;  /* 0x0000002525047291 */ /* 0x000fe2000f8f083f */
[----:B------:R-:W-:-:S03]  /*1a20*/  IMAD.U32 R3, RZ, RZ, UR38 ;  /* 0x00000026ff037e24 */ /* 0x000fc6000f8e00ff */
[----:B------:R-:W-:Y:S02]  /*1a30*/  ULOP3.LUT UR4, UR4, 0xfffffffe, URZ, 0xc0, !UPT ;  /* 0xfffffffe04047892 */ /* 0x000fe4000f8ec03f */
[----:B------:R-:W-:Y:S02]  /*1a40*/  ISETP.NE.AND P0, PT, R3, 0x3, PT ;  /* 0x000000030300780c */ /* 0x000fe40003f05270 */
[----:B------:R-:W-:-:S06]  /*1a50*/  UIADD3 UR4, UR37, -UR4, URZ ;  /* 0x8000000425047290 */ /* 0x000fcc000fffe03f */
[----:B------:R-:W-:-:S05]  /*1a60*/  IMAD.U32 R0, RZ, RZ, UR4 ;  /* 0x00000004ff007e24 */ /* 0x000fca000f8e00ff */
[----:B------:R-:W-:-:S04]  /*1a70*/  SHF.L.U32 R0, R0, 0x1f, RZ ;  /* 0x0000001f00007819 */ /* 0x000fc800000006ff */
[----:B------:R-:W1:Y:S02]  /*1a80*/  SYNCS.PHASECHK.TRANS64.TRYWAIT P1, [UR39+0x2d800], R0 ;  /* 0x02d80000ff0075a7 */ /* 0x000e640008020167 */
[----:B-1----:R-:W-:Y:S05]  /*1a90*/  @!P1 BRA `(.L_x_664) ;  /* 0x0000012000d49947 */ /* 0x002fea0003800000 */
.L_x_807:
[----:B------:R-:W-:Y:S05]  /*1aa0*/  @!P0 BRA `(.L_x_665) ;  /* 0x0000000000048947 */ /* 0x000fea0003800000 */
[----:B------:R-:W-:Y:S01]  /*1ab0*/  BPT.TRAP 0x1 ;  /* 0x000000040000795c */ /* 0x000fe20000300000 */
.L_x_665:
[----:B-1----:R-:W-:Y:S02]  /*1ac0*/  IMAD.U32 R3, RZ, RZ, UR36 ;  /* 0x00000024ff037e24 */ /* 0x002fe4000f8e00ff */
[----:B------:R-:W-:-:S03]  /*1ad0*/  IMAD.U32 R0, RZ, RZ, UR49 ;  /* 0x00000031ff007e24 */ /* 0x000fc6000f8e00ff */
[----:B------:R-:W-:Y:S02]  /*1ae0*/  LEA R3, R3, UR39, 0x3 ;  /* 0x0000002703037c11 */ /* 0x000fe4000f8e18ff */
[----:B------:R-:W-:-:S04]  /*1af0*/  SHF.L.U32 R0, R0, 0x1f, RZ ;  /* 0x0000001f00007819 */ /* 0x000fc800000006ff */
[----:B------:R1:W2:Y:S01]  /*1b00*/  SYNCS.PHASECHK.TRANS64.TRYWAIT P2, [R3+URZ+0x2d830], R0 ;  /* 0x02d83000030075a7 */ /* 0x0002a2000804017f */
[----:B------:R-:W-:Y:S05]  /*1b10*/  @!P0 BRA `(.L_x_666) ;  /* 0x0000000000048947 */ /* 0x000fea0003800000 */
[----:B------:R-:W-:Y:S01]  /*1b20*/  BPT.TRAP 0x1 ;  /* 0x000000040000795c */ /* 0x000fe20000300000 */
.L_x_666:
[----:B------:R-:W-:Y:S01]  /*1b30*/  LOP3.LUT P1, RZ, R2, 0x7f, RZ, 0xc0, !PT ;  /* 0x0000007f02ff7812 */ /* 0x000fe2000782c0ff */
[----:B--2---:R-:W-:-:S12]  /*1b40*/  @P2 BRA `(.L_x_667) ;  /* 0x0000000000082947 */ /* 0x004fd80003800000 */
[----:B------:R-:W2:Y:S02]  /*1b50*/  SYNCS.PHASECHK.TRANS64.TRYWAIT P2, [R3+URZ+0x2d830], R0 ;  /* 0x02d83000030075a7 */ /* 0x000ea4000804017f */
[----:B--2---:R-:W-:Y:S05]  /*1b60*/  @!P2 BRA `(.L_x_668) ;  /* 0x0000012000b8a947 */ /* 0x004fea0003800000 */
.L_x_667:
[----:B------:R-:W-:Y:S05]  /*1b70*/  WARPSYNC.ALL ;  /* 0x0000000000007948 */ /* 0x000fea0003800000 */
[----:B------:R-:W-:Y:S01]  /*1b80*/  UIADD3 UR4, UR39, 0x15400, URZ ;  /* 0x0001540027047890 */ /* 0x000fe2000fffe03f */
[----:B------:R-:W-:Y:S01]  /*1b90*/  WARPGROUP.ARRIVE ;  /* 0x00000000000079c5 */ /* 0x000fe20000000000 */
[----:B------:R-:W-:Y:S01]  /*1ba0*/  UMOV UR5, 0x80000020 ;  /* 0x8000002000057882 */ /* 0x000fe20000000000 */
[----:B------:R-:W-:Y:S01]  /*1bb0*/  UMOV UR7, 0x80000020 ;  /* 0x8000002000077882 */ /* 0x000fe20000000000 */
[----:B------:R-:W-:Y:S01]  /*1bc0*/  USHF.R.U32.HI UR4, URZ, 0x4, UR4 ;  /* 0x000000043f047899 */ /* 0x000fe20008011604 */
[----:B------:R-:W3:Y:S01]  /*1bd0*/  LDC R9, c[0x0][0x2e0] ;  /* 0x0000b800ff097b82 */ /* 0x000ee20000000800 */
[----:B------:R-:W-:Y:S01]  /*1be0*/  UMOV UR9, 0x80000020 ;  /* 0x8000002000097882 */ /* 0x000fe20000000000 */
[----:B------:R-:W-:Y:S01]  /*1bf0*/  UMOV UR11, 0x80000020 ;  /* 0x80000020000b7882 */ /* 0x000fe20000000000 */
[----:B------:R-:W-:Y:S01]  /*1c00*/  ULOP3.LUT UR4, UR4, 0x3fff, URZ, 0xc0, !UPT ;  /* 0x00003fff04047892 */ /* 0x000fe2000f8ec03f */
[----:B-12---:R-:W-:Y:S01]  /*1c10*/  @!P1 VIADD R3, R3, 0x2d840 ;  /* 0x0002d84003039836 */ /* 0x006fe20000000000 */
[----:B------:R-:W-:Y:S01]  /*1c20*/  UMOV UR13, 0x80000020 ;  /* 0x80000020000d7882 */ /* 0x000fe20000000000 */
[----:B------:R-:W-:Y:S01]  /*1c30*/  UMOV UR15, 0x80000020 ;  /* 0x80000020000f7882 */ /* 0x000fe20000000000 */
[----:B------:R-:W-:Y:S01]  /*1c40*/  ULOP3.LUT UR32, UR4, 0x10000, URZ, 0xfc, !UPT ;  /* 0x0001000004207892 */ /* 0x000fe2000f8efc3f */
[----:B------:R-:W1:Y:S01]  /*1c50*/  LDC R10, c[0x0][0x288] ;  /* 0x0000a200ff0a7b82 */ /* 0x000e620000000800 */
[----:B------:R-:W-:Y:S01]  /*1c60*/  ULOP3.LUT UR4, UR54, 0x10000, URZ, 0xfc, !UPT ;  /* 0x0001000036047892 */ /* 0x000fe2000f8efc3f */
[----:B------:R-:W-:Y:S01]  /*1c70*/  @!P1 PRMT R3, RZ, 0x654, R3 ;  /* 0x00000654ff039816 */ /* 0x000fe20000000003 */
[----:B------:R-:W-:-:S02]  /*1c80*/  UIMAD UR6, UR36, 0x600, UR32 ;  /* 0x00000600240678a4 */ /* 0x000fc4000f8e0220 */
[----:B------:R-:W-:Y:S02]  /*1c90*/  UIADD3 UR8, UR4, 0x2, URZ ;  /* 0x0000000204087890 */ /* 0x000fe4000fffe03f */
[----:B------:R-:W-:Y:S02]  /*1ca0*/  UIADD3 UR10, UR6, 0x2, URZ ;  /* 0x00000002060a7890 */ /* 0x000fe4000fffe03f */
[----:B------:R-:W-:Y:S02]  /*1cb0*/  UIADD3 UR12, UR4, 0x300, URZ ;  /* 0x00000300040c7890 */ /* 0x000fe4000fffe03f */
[----:B------:R-:W-:Y:S02]  /*1cc0*/  UIADD3 UR14, UR6, 0x200, URZ ;  /* 0x00000200060e7890 */ /* 0x000fe4000fffe03f */
[----:B------:R-:W-:Y:S01]  /*1cd0*/  HGMMA.64x128x16.F32.BF16 R24, gdesc[UR4], RZ, !UPT, gsb0 ;  /* 0x01e00000041879f0 */ /* 0x000fe2000c0018ff */
        /* <DEDUP_REMOVED lines=8> */
[----:B------:R-:W-:Y:S02]  /*1d60*/  UIADD3 UR24, UR4, 0x602, URZ ;  /* 0x0000060204187890 */ /* 0x000fe4000fffe03f */
[----:B------:R-:W-:Y:S01]  /*1d70*/  UIADD3 UR26, UR6, 0x402, URZ ;  /* 0x00000402061a7890 */ /* 0x000fe2000fffe03f */
[----:B------:R-:W-:Y:S01]  /*1d80*/  UMOV UR25, 0x80000020 ;  /* 0x8000002000197882 */ /* 0x000fe20000000000 */
[----:B------:R-:W-:Y:S01]  /*1d90*/  UMOV UR27, 0x80000020 ;  /* 0x80000020001b7882 */ /* 0x000fe20000000000 */
[----:B------:R-:W-:Y:S02]  /*1da0*/  ULDC.64 UR6, c[0x0][0x9e0] ;  /* 0x0002780000067ab9 */ /* 0x000fe40000000a00 */
[----:B------:R-:W-:-:S06]  /*1db0*/  UISETP.GE.AND UP0, UPT, UR7, 0x1, UPT ;  /* 0x000000010700788c */ /* 0x000fcc000bf06270 */
[----:B------:R-:W-:Y:S01]  /*1dc0*/  PLOP3.LUT P2, PT, PT, PT, UP0, 0x40, 0x0 ;  /* 0x000000000000781c */ /* 0x000fe20003f4e808 */
[----:B------:R-:W-:Y:S02]  /*1dd0*/  WARPGROUP.DEPBAR.LE gsb0, 0x0 ;  /* 0x00008000000079c5 */ /* 0x000fe40000010000 */
[----:B------:R-:W-:-:S06]  /*1de0*/  WARPGROUP.ARRIVE ;  /* 0x00000000000079c5 */ /* 0x000fcc0000000000 */
[----:B------:R-:W-:Y:S01]  /*1df0*/  HGMMA.64x128x16.F32.BF16 R24, gdesc[UR8], R24, gsb0 ;  /* 0x01e00000081879f0 */ /* 0x000fe20008001818 */
[----:B------:R-:W-:Y:S02]  /*1e00*/  ULDC.64 UR10, c[0x0][0x9d8] ;  /* 0x00027600000a7ab9 */ /* 0x000fe40000000a00 */
[----:B------:R-:W-:Y:S01]  /*1e10*/  ULOP3.LUT UR33, URZ, UR11, URZ, 0x33, !UPT ;  /* 0x0000000b3f217292 */ /* 0x000fe2000f8e333f */
[----:B------:R-:W-:Y:S02]  /*1e20*/  WARPGROUP.DEPBAR.LE gsb0, 0x0 ;  /* 0x00008000000079c5 */ /* 0x000fe40000010000 */
[----:B------:R-:W-:-:S06]  /*1e30*/  WARPGROUP.ARRIVE ;  /* 0x00000000000079c5 */ /* 0x000fcc0000000000 */
[----:B------:R-:W-:Y:S03]  /*1e40*/  HGMMA.64x128x16.F32.BF16 R24, gdesc[UR12], R24, gsb0 ;  /* 0x01e000000c1879f0 */ /* 0x000fe60008001818 */
[----:B------:R-:W-:Y:S02]  /*1e50*/  WARPGROUP.DEPBAR.LE gsb0, 0x0 ;  /* 0x00008000000079c5 */ /* 0x000fe40000010000 */
[----:B------:R-:W-:-:S07]  /*1e60*/  WARPGROUP.ARRIVE ;  /* 0x00000000000079c5 */ /* 0x000fce0000000000 */
        /* <DEDUP_REMOVED lines=8> */
[----:B------:R-:W-:Y:S01]  /*1ef0*/  FMUL.FTZ R5, R27, UR10 ;  /* 0x0000000a1b057c20 */ /* 0x000fe20008410000 */
[----:B------:R-:W-:Y:S02]  /*1f00*/  IMAD.MOV.U32 R27, RZ, RZ, -0x80 ;  /* 0xffffff80ff1b7424 */ /* 0x000fe400078e00ff */
[----:B------:R-:W-:Y:S01]  /*1f10*/  FMUL.FTZ R0, R24, UR10 ;  /* 0x0000000a18007c20 */ /* 0x000fe20008410000 */
[----:B------:R-:W-:Y:S01]  /*1f20*/  FMUL.FTZ R92, R33, UR10 ;  /* 0x0000000a215c7c20 */ /* 0x000fe20008410000 */
[----:B------:R-:W-:Y:S01]  /*1f30*/  FMUL.FTZ R24, R82, UR10 ;  /* 0x0000000a52187c20 */ /* 0x000fe20008410000 */
[----:B------:R-:W-:Y:S01]  /*1f40*/  FMUL.FTZ R33, R55, UR10 ;  /* 0x0000000a37217c20 */ /* 0x000fe20008410000 */
[----:B------:R-:W-:-:S02]  /*1f50*/  IMAD R82, R88, R27, 0x80 ;  /* 0x0000008058527424 */ /* 0x000fc400078e021b */
        /* <DEDUP_REMOVED lines=27> */
[----:B---3--:R-:W-:-:S02]  /*2110*/  IMAD R60, R9, UR47, R82 ;  /* 0x0000002f093c7c24 */ /* 0x008fc4000f8e0252 */
        /* <DEDUP_REMOVED lines=30> */
[----:B-1----:R-:W-:Y:S01]  /*2300*/  IADD3 R62, R60, 0x1, -R10 ;  /* 0x000000013c3e7810 */ /* 0x002fe20007ffe80a */
[----:B------:R-:W1:Y:S01]  /*2310*/  MUFU.TANH R0, R0 ;  /* 0x0000000000007308 */ /* 0x000e620000002400 */
[----:B------:R2:W-:Y:S01]  /*2320*/  @!P1 SYNCS.ARRIVE.TRANS64.RED.A1T0 RZ, [R3+URZ], RZ ;  /* 0x000000ff03ff99a7 */ /* 0x0005e2000810043f */
[----:B------:R-:W-:Y:S01]  /*2330*/  FMUL.FTZ R72, R72, UR10 ;  /* 0x0000000a48487c20 */ /* 0x000fe20008410000 */
[----:B------:R-:W-:Y:S01]  /*2340*/  FMUL.FTZ R73, R73, UR10 ;  /* 0x0000000a49497c20 */ /* 0x000fe20008410000 */
[C---:B------:R-:W-:Y:S01]  /*2350*/  IMAD R62, R19.reuse, -0x2, R62 ;  /* 0xfffffffe133e7824 */ /* 0x040fe200078e023e */
[----:B------:R-:W-:Y:S01]  /*2360*/  LEA R78, R88, 0xffffff80, 0x7 ;  /* 0xffffff80584e7811 */ /* 0x000fe200078e38ff */
[----:B------:R-:W-:-:S02]  /*2370*/  IMAD R79, R19, -0x2, R60 ;  /* 0xfffffffe134f7824 */ /* 0x000fc400078e023c */
[----:B------:R-:W3:Y:S01]  /*2380*/  MUFU.TANH R89, R89 ;  /* 0x0000005900597308 */ /* 0x000ee20000002400 */
[----:B--2---:R-:W-:Y:S02]  /*2390*/  VIADD R3, R137, UR42 ;  /* 0x0000002a89037c36 */ /* 0x004fe40008000000 */
[C---:B------:R-:W-:Y:S02]  /*23a0*/  VIADD R86, R62.reuse, UR6 ;  /* 0x000000063e567c36 */ /* 0x040fe40008000000 */
[----:B------:R-:W-:-:S03]  /*23b0*/  VIADD R83, R62, UR33 ;  /* 0x000000213e537c36 */ /* 0x000fc60008000000 */
[----:B------:R-:W2:Y:S08]  /*23c0*/  MUFU.TANH R4, R4 ;  /* 0x0000000400047308 */ /* 0x000eb00000002400 */
[----:B------:R-:W4:Y:S08]  /*23d0*/  MUFU.TANH R5, R5 ;  /* 0x0000000500057308 */ /* 0x000f300000002400 */
[----:B------:R-:W1:Y:S08]  /*23e0*/  MUFU.TANH R90, R90 ;  /* 0x0000005a005a7308 */ /* 0x000e700000002400 */
        /* <DEDUP_REMOVED lines=57> */
[----:B------:R5:W1:Y:S08]  /*2780*/  MUFU.TANH R96, R72 ;  /* 0x0000004800607308 */ /* 0x000a700000002400 */
[----:B------:R3:W1:Y:S01]  /*2790*/  MUFU.TANH R97, R73 ;  /* 0x0000004900617308 */ /* 0x0006620000002400 */
[----:B-----5:R-:W-:Y:S01]  /*27a0*/  VIADDMNMX R72, R3, R86, R79, PT ;  /* 0x0000005603487246 */ /* 0x020fe2000380014f */
[----:B---3--:R-:W-:Y:S01]  /*27b0*/  IMAD.IADD R73, R83, 0x1, R3 ;  /* 0x0000000153497824 */ /* 0x008fe200078e0203 */
[----:B--2-4-:R-:W-:Y:S06]  /*27c0*/  @P2 BRA `(.L_x_669) ;  /* 0x00000000005c2947 */ /* 0x014fec0003800000 */
[----:B------:R-:W-:Y:S01]  /*27d0*/  IMAD R61, R9, UR47, R3 ;  /* 0x0000002f093d7c24 */ /* 0x000fe2000f8e0203 */
[----:B------:R-:W-:Y:S03]  /*27e0*/  BSSY B0, `(.L_x_670) ;  /* 0x0000011000007945 */ /* 0x000fe60003800000 */
[----:B------:R-:W-:-:S05]  /*27f0*/  IMAD.IADD R61, R61, 0x1, -R10 ;  /* 0x000000013d3d7824 */ /* 0x000fca00078e0a0a */
[----:B------:R-:W-:-:S13]  /*2800*/  ISETP.GT.AND P2, PT, R61, -0x1, PT ;  /* 0xffffffff3d00780c */ /* 0x000fda0003f44270 */
[----:B------:R-:W-:Y:S05]  /*2810*/  @P2 BRA `(.L_x_671) ;  /* 0x0000000000202947 */ /* 0x000fea0003800000 */
[----:B------:R-:W-:Y:S01]  /*2820*/  UISETP.NE.AND UP1, UPT, UR7, 0x1, UPT ;  /* 0x000000010700788c */ /* 0x000fe2000bf25270 */
[----:B------:R-:W-:-:S05]  /*2830*/  LOP3.LUT R61, RZ, R61, RZ, 0x33, !PT ;  /* 0x0000003dff3d7212 */ /* 0x000fca00078e33ff */
[----:B------:R-:W-:-:S05]  /*2840*/  PLOP3.LUT P2, PT, PT, PT, UP1, 0x80, 0x0 ;  /* 0x000000000000781c */ /* 0x000fca0003f4f018 */
[----:B------:R-:W-:-:S08]  /*2850*/  @UP1 ULDC.64 UR10, c[0x0][0x9e8] ;  /* 0x00027a00000a1ab9 */ /* 0x000fd00000000a00 */
[----:B------:R-:W-:-:S05]  /*2860*/  @P2 IMAD.HI.U32 R60, R61, UR10, RZ ;  /* 0x0000000a3d3c2c27 */ /* 0x000fca000f8e00ff */
[----:B------:R-:W-:-:S04]  /*2870*/  @P2 SHF.R.U32.HI R61, RZ, UR11, R60 ;  /* 0x0000000bff3d2c19 */ /* 0x000fc8000801163c */
[----:B------:R-:W-:Y:S01]  /*2880*/  LOP3.LUT R61, RZ, R61, RZ, 0x33, !PT ;  /* 0x0000003dff3d7212 */ /* 0x000fe200078e33ff */
[----:B------:R-:W-:Y:S06]  /*2890*/  BRA `(.L_x_672) ;  /* 0x0000000000147947 */ /* 0x000fec0003800000 */
.L_x_671:
[----:B------:R-:W-:-:S06]  /*28a0*/  UISETP.NE.AND UP1, UPT, UR7, 0x1, UPT ;  /* 0x000000010700788c */ /* 0x000fcc000bf25270 */
[----:B------:R-:W-:-:S05]  /*28b0*/  PLOP3.LUT P2, PT, PT, PT, UP1, 0x80, 0x0 ;  /* 0x000000000000781c */ /* 0x000fca0003f4f018 */
[----:B------:R-:W-:-:S08]  /*28c0*/  @UP1 ULDC.64 UR10, c[0x0][0x9e8] ;  /* 0x00027a00000a1ab9 */ /* 0x000fd00000000a00 */
[----:B------:R-:W-:-:S05]  /*28d0*/  @P2 IMAD.HI.U32 R60, R61, UR10, RZ ;  /* 0x0000000a3d3c2c27 */ /* 0x000fca000f8e00ff */
[----:B------:R-:W-:-:S07]  /*28e0*/  @P2 SHF.R.U32.HI R61, RZ, UR11, R60 ;  /* 0x0000000bff3d2c19 */ /* 0x000fce000801163c */
.L_x_672:
[----:B------:R-:W-:Y:S05]  /*28f0*/  BSYNC B0 ;  /* 0x0000000000007941 */ /* 0x000fea0003800000 */
.L_x_670:
[----:B------:R-:W-:-:S04]  /*2900*/  IMAD R60, R61, UR7, -R78 ;  /* 0x000000073d3c7c24 */ /* 0x000fc8000f8e0a4e */
[----:B------:R-:W-:-:S05]  /*2910*/  IMAD R60, R19, -0x2, R60 ;  /* 0xfffffffe133c7824 */ /* 0x000fca00078e023c */
[----:B------:R-:W-:Y:S02]  /*2920*/  VIMNMX R73, R73, R60, !PT ;  /* 0x0000003c49497248 */ /* 0x000fe40007fe0100 */
[----:B------:R-:W-:-:S07]  /*2930*/  VIADDMNMX R72, R60, UR7, R72, PT ;  /* 0x000000073c487c46 */ /* 0x000fce000b800148 */
.L_x_669:
[C---:B------:R-:W-:Y:S02]  /*2940*/  ISETP.GE.AND P4, PT, R82.reuse, 0x9, PT ;  /* 0x000000095200780c */ /* 0x040fe40003f86270 */
[C---:B------:R-:W-:Y:S02]  /*2950*/  ISETP.GE.AND P2, PT, R82.reuse, 0x2, PT ;  /* 0x000000025200780c */ /* 0x040fe40003f46270 */
[----:B------:R-:W-:Y:S02]  /*2960*/  ISETP.GE.AND P5, PT, R82, 0xa, PT ;  /* 0x0000000a5200780c */ /* 0x000fe40003fa6270 */
[----:B------:R-:W-:Y:S02]  /*2970*/  LOP3.LUT R138, R138, 0xfffffffd, RZ, 0xc0, !PT ;  /* 0xfffffffd8a8a7812 */ /* 0x000fe400078ec0ff */
[----:B------:R-:W-:-:S04]  /*2980*/  ISETP.GT.AND P3, PT, R73, 0x1, !P2 ;  /* 0x000000014900780c */ /* 0x000fc80005764270 */
[----:B------:R-:W-:Y:S02]  /*2990*/  ISETP.LT.OR P3, PT, R72, 0x2, P3 ;  /* 0x000000024800780c */ /* 0x000fe40001f61670 */
[----:B------:R-:W-:Y:S02]  /*29a0*/  @P4 LOP3.LUT R138, R138, 0x2, RZ, 0xfc, !PT ;  /* 0x000000028a8a4812 */ /* 0x000fe400078efcff */
[----:B------:R-:W-:Y:S02]  /*29b0*/  FSEL R89, R89, -INF , !P3 ;  /* 0xff80000059597808 */ /* 0x000fe40005800000 */
[----:B------:R-:W-:Y:S02]  /*29c0*/  LOP3.LUT R138, R138, 0xfffffffb, RZ, 0xc0, !PT ;  /* 0xfffffffb8a8a7812 */ /* 0x000fe400078ec0ff */
[----:B------:R-:W-:Y:S02]  /*29d0*/  ISETP.GT.AND P4, PT, R73, 0x8, !P4 ;  /* 0x000000084900780c */ /* 0x000fe40006784270 */
[----:B------:R-:W-:-:S02]  /*29e0*/  @P5 LOP3.LUT R138, R138, 0x4, RZ, 0xfc, !PT ;  /* 0x000000048a8a5812 */ /* 0x000fc400078efcff */
[----:B------:R-:W-:Y:S02]  /*29f0*/  ISETP.GT.AND P3, PT, R73, 0x9, !P5 ;  /* 0x000000094900780c */ /* 0x000fe40006f64270 */
[----:B------:R-:W-:Y:S02]  /*2a00*/  ISETP.GE.AND P5, PT, R82, 0x11, PT ;  /* 0x000000115200780c */ /* 0x000fe40003fa6270 */
[C---:B------:R-:W-:Y:S02]  /*2a10*/  ISETP.LT.OR P4, PT, R72.reuse, 0x9, P4 ;  /* 0x000000094800780c */ /* 0x040fe40002781670 */
[----:B------:R-:W-:Y:S02]  /*2a20*/  ISETP.LT.OR P3, PT, R72, 0xa, P3 ;  /* 0x0000000a4800780c */ /* 0x000fe40001f61670 */
[----:B-1----:R-:W-:Y:S02]  /*2a30*/  FSEL R90, R90, -INF , !P4 ;  /* 0xff8000005a5a7808 */ /* 0x002fe40006000000 */
[----:B------:R-:W-:-:S02]  /*2a40*/  ISETP.GE.AND P4, PT, R82, 0x12, PT ;  /* 0x000000125200780c */ /* 0x000fc40003f86270 */
[----:B------:R-:W-:Y:S02]  /*2a50*/  LOP3.LUT R138, R138, 0xfffffff7, RZ, 0xc0, !PT ;  /* 0xfffffff78a8a7812 */ /* 0x000fe400078ec0ff */
[----:B------:R-:W-:Y:S02]  /*2a60*/  FSEL R91, R91, -INF , !P3 ;  /* 0xff8000005b5b7808 */ /* 0x000fe40005800000 */
[----:B------:R-:W-:Y:S02]  /*2a70*/  ISETP.GT.AND P3, PT, R73, 0x10, !P5 ;  /* 0x000000104900780c */ /* 0x000fe40006f64270 */
[----:B------:R-:W-:Y:S02]  /*2a80*/  @P5 LOP3.LUT R138, R138, 0x8, RZ, 0xfc, !PT ;  /* 0x000000088a8a5812 */ /* 0x000fe400078efcff */
[----:B------:R-:W-:Y:S02]  /*2a90*/  ISETP.LT.OR P3, PT, R72, 0x11, P3 ;  /* 0x000000114800780c */ /* 0x000fe40001f61670 */
[----:B------:R-:W-:-:S02]  /*2aa0*/  LOP3.LUT R138, R138, 0xfdffffff, RZ, 0xc0, !PT ;  /* 0xfdffffff8a8a7812 */ /* 0x000fc400078ec0ff */
[----:B------:R-:W-:Y:S02]  /*2ab0*/  FSEL R74, R32, -INF , !P3 ;  /* 0xff800000204a7808 */ /* 0x000fe40005800000 */
[----:B------:R-:W-:Y:S02]  /*2ac0*/  @P4 LOP3.LUT R138, R138, 0x2000000, RZ, 0xfc, !PT ;  /* 0x020000008a8a4812 */ /* 0x000fe400078efcff */
[----:B------:R-:W-:Y:S02]  /*2ad0*/  ISETP.GT.AND P3, PT, R73, 0x11, !P4 ;  /* 0x000000114900780c */ /* 0x000fe40006764270 */
[----:B------:R-:W-:Y:S02]  /*2ae0*/  ISETP.GE.AND P4, PT, R82, 0x19, PT ;  /* 0x000000195200780c */ /* 0x000fe40003f86270 */
[----:B------:R-:W-:Y:S02]  /*2af0*/  ISETP.LT.OR P3, PT, R72, 0x12, P3 ;  /* 0x000000124800780c */ /* 0x000fe40001f61670 */
[----:B------:R-:W-:-:S02]  /*2b00*/  LOP3.LUT R138, R138, 0xfeffffff, RZ, 0xc0, !PT ;  /* 0xfeffffff8a8a7812 */ /* 0x000fc400078ec0ff */
[----:B------:R-:W-:Y:S02]  /*2b10*/  FSEL R92, R92, -INF , !P3 ;  /* 0xff8000005c5c7808 */ /* 0x000fe40005800000 */
[----:B------:R-:W-:-:S04]  /*2b20*/  ISETP.GT.AND P3, PT, R73, 0x18, !P4 ;  /* 0x000000184900780c */ /* 0x000fc80006764270 */
[----:B------:R-:W-:Y:S02]  /*2b30*/  ISETP.LT.OR P3, PT, R72, 0x19, P3 ;  /* 0x000000194800780c */ /* 0x000fe40001f61670 */
[----:B------:R-:W-:Y:S02]  /*2b40*/  @P4 LOP3.LUT R138, R138, 0x1000000, RZ, 0xfc, !PT ;  /* 0x010000008a8a4812 */ /* 0x000fe400078efcff */
[----:B------:R-:W-:Y:S02]  /*2b50*/  ISETP.GE.AND P4, PT, R82, 0x1a, PT ;  /* 0x0000001a5200780c */ /* 0x000fe40003f86270 */
[----:B------:R-:W-:Y:S02]  /*2b60*/  LOP3.LUT R138, R138, 0xff7fffff, RZ, 0xc0, !PT ;  /* 0xff7fffff8a8a7812 */ /* 0x000fe400078ec0ff */
[----:B------:R-:W-:Y:S02]  /*2b70*/  FSEL R71, R35, -INF , !P3 ;  /* 0xff80000023477808 */ /* 0x000fe40005800000 */
[----:B------:R-:W-:-:S04]  /*2b80*/  ISETP.GT.AND P3, PT, R73, 0x19, !P4 ;  /* 0x000000194900780c */ /* 0x000fc80006764270 */
[----:B------:R-:W-:-:S03]  /*2b90*/  ISETP.LT.OR P3, PT, R72, 0x1a, P3 ;  /* 0x0000001a4800780c */ /* 0x000fc60001f61670 */
        /* <DEDUP_REMOVED lines=110> */
[----:B------:R-:W-:Y:S02]  /*3280*/  FSEL R45, R97, -INF , !P3 ;  /* 0xff800000612d7808 */ /* 0x000fe40005800000 */
[----:B------:R-:W-:Y:S02]  /*3290*/  LOP3.LUT R138, R138, 0xffffffef, RZ, 0xc0, !PT ;  /* 0xffffffef8a8a7812 */ /* 0x000fe400078ec0ff */
[----:B------:R-:W-:-:S04]  /*32a0*/  ISETP.GT.AND P3, PT, R73, 0x68, !P4 ;  /* 0x000000684900780c */ /* 0x000fc80006764270 */
[----:B------:R-:W-:-:S03]  /*32b0*/  ISETP.LT.OR P3, PT, R72, 0x69, P3 ;  /* 0x000000694800780c */ /* 0x000fc60001f61670 */
[----:B------:R-:W-:Y:S02]  /*32c0*/  @P4 LOP3.LUT R138, R138, 0x10, RZ, 0xfc, !PT ;  /* 0x000000108a8a4812 */ /* 0x000fe400078efcff */
[----:B------:R-:W-:Y:S02]  /*32d0*/  ISETP.GE.AND P4, PT, R82, 0x6a, PT ;  /* 0x0000006a5200780c */ /* 0x000fe40003f86270 */
[----:B------:R-:W-:Y:S02]  /*32e0*/  FSEL R43, R76, -INF , !P3 ;  /* 0xff8000004c2b7808 */ /* 0x000fe40005800000 */
[----:B------:R-:W-:Y:S02]  /*32f0*/  ISETP.GT.AND P3, PT, R73, 0x69, !P4 ;  /* 0x000000694900780c */ /* 0x000fe40006764270 */
[----:B------:R-:W-:Y:S02]  /*3300*/  LOP3.LUT R138, R138, 0xfbffffff, RZ, 0xc0, !PT ;  /* 0xfbffffff8a8a7812 */ /* 0x000fe400078ec0ff */
[----:B------:R-:W-:-:S04]  /*3310*/  ISETP.LT.OR P3, PT, R72, 0x6a, P3 ;  /* 0x0000006a4800780c */ /* 0x000fc80001f61670 */
[----:B------:R-:W-:Y:S02]  /*3320*/  FSEL R41, R77, -INF , !P3 ;  /* 0xff8000004d297808 */ /* 0x000fe40005800000 */
[----:B------:R-:W-:Y:S02]  /*3330*/  ISETP.GE.AND P3, PT, R82, 0x71, PT ;  /* 0x000000715200780c */ /* 0x000fe40003f66270 */
[----:B------:R-:W-:Y:S02]  /*3340*/  @P4 LOP3.LUT R138, R138, 0x4000000, RZ, 0xfc, !PT ;  /* 0x040000008a8a4812 */ /* 0x000fe400078efcff */
[----:B------:R-:W-:Y:S02]  /*3350*/  ISETP.GT.AND P4, PT, R73, 0x70, !P3 ;  /* 0x000000704900780c */ /* 0x000fe40005f84270 */
[----:B------:R-:W-:Y:S02]  /*3360*/  LOP3.LUT R138, R138, 0xfffffffe, RZ, 0xc0, !PT ;  /* 0xfffffffe8a8a7812 */ /* 0x000fe400078ec0ff */
[----:B------:R-:W-:-:S04]  /*3370*/  ISETP.LT.OR P4, PT, R72, 0x71, P4 ;  /* 0x000000714800780c */ /* 0x000fc80002781670 */
[----:B------:R-:W-:Y:S02]  /*3380*/  FSEL R39, R80, -INF , !P4 ;  /* 0xff80000050277808 */ /* 0x000fe40006000000 */
[----:B------:R-:W-:-:S04]  /*3390*/  ISETP.GE.AND P4, PT, R82, 0x72, PT ;  /* 0x000000725200780c */ /* 0x000fc80003f86270 */
[----:B------:R-:W-:-:S04]  /*33a0*/  ISETP.GT.AND P5, PT, R73, 0x71, !P4 ;  /* 0x000000714900780c */ /* 0x000fc800067a4270 */
[----:B------:R-:W-:-:S04]  /*33b0*/  ISETP.LT.OR P5, PT, R72, 0x72, P5 ;  /* 0x000000724800780c */ /* 0x000fc80002fa1670 */
[----:B------:R-:W-:Y:S02]  /*33c0*/  FSEL R37, R81, -INF , !P5 ;  /* 0xff80000051257808 */ /* 0x000fe40006800000 */
[----:B------:R-:W-:-:S04]  /*33d0*/  ISETP.GE.AND P5, PT, R82, 0x79, PT ;  /* 0x000000795200780c */ /* 0x000fc80003fa6270 */
[----:B------:R-:W-:-:S04]  /*33e0*/  ISETP.GT.AND P6, PT, R73, 0x78, !P5 ;  /* 0x000000784900780c */ /* 0x000fc80006fc4270 */
[----:B------:R-:W-:-:S04]  /*33f0*/  ISETP.LT.OR P6, PT, R72, 0x79, P6 ;  /* 0x000000794800780c */ /* 0x000fc800037c1670 */
[----:B------:R-:W-:Y:S02]  /*3400*/  FSEL R32, R84, -INF , !P6 ;  /* 0xff80000054207808 */ /* 0x000fe40007000000 */
[----:B------:R-:W-:-:S13]  /*3410*/  ISETP.GE.AND P6, PT, R82, 0x1, PT ;  /* 0x000000015200780c */ /* 0x000fda0003fc6270 */
[----:B------:R-:W-:Y:S02]  /*3420*/  @P6 LOP3.LUT R138, R138, 0x1, RZ, 0xfc, !PT ;  /* 0x000000018a8a6812 */ /* 0x000fe400078efcff */
[----:B------:R-:W-:Y:S02]  /*3430*/  ISETP.GT.AND P6, PT, R73, RZ, !P6 ;  /* 0x000000ff4900720c */ /* 0x000fe400077c4270 */
[----:B------:R-:W-:Y:S02]  /*3440*/  LOP3.LUT R138, R138, 0xf7ffffff, RZ, 0xc0, !PT ;  /* 0xf7ffffff8a8a7812 */ /* 0x000fe400078ec0ff */
[----:B------:R-:W-:-:S04]  /*3450*/  ISETP.LT.OR P6, PT, R72, 0x1, P6 ;  /* 0x000000014800780c */ /* 0x000fc800037c1670 */
[----:B------:R-:W-:Y:S01]  /*3460*/  FSEL R75, R0, -INF , !P6 ;  /* 0xff800000004b7808 */ /* 0x000fe20007000000 */
[----:B------:R-:W-:Y:S01]  /*3470*/  VIADD R0, R3, 0x8 ;  /* 0x0000000803007836 */ /* 0x000fe20000000000 */
[----:B------:R-:W-:-:S13]  /*3480*/  ISETP.GE.AND P6, PT, R82, 0x7a, PT ;  /* 0x0000007a5200780c */ /* 0x000fda0003fc6270 */
[----:B------:R-:W-:Y:S02]  /*3490*/  @P6 LOP3.LUT R138, R138, 0x8000000, RZ, 0xfc, !PT ;  /* 0x080000008a8a6812 */ /* 0x000fe400078efcff */
[----:B------:R-:W-:Y:S01]  /*34a0*/  ISETP.GT.AND P6, PT, R73, 0x79, !P6 ;  /* 0x000000794900780c */ /* 0x000fe200077c4270 */
[----:B------:R-:W-:-:S03]  /*34b0*/  IMAD.IADD R73, R83, 0x1, R0 ;  /* 0x0000000153497824 */ /* 0x000fc600078e0200 */
[----:B------:R-:W-:Y:S02]  /*34c0*/  ISETP.LT.OR P6, PT, R72, 0x7a, P6 ;  /* 0x0000007a4800780c */ /* 0x000fe400037c1670 */
[----:B------:R-:W-:Y:S02]  /*34d0*/  VIADDMNMX R72, R0, R86, R79, PT ;  /* 0x0000005600487246 */ /* 0x000fe4000380014f */
[----:B------:R-:W-:Y:S02]  /*34e0*/  FSEL R35, R85, -INF , !P6 ;  /* 0xff80000055237808 */ /* 0x000fe40007000000 */
[----:B------:R-:W-:-:S13]  /*34f0*/  PLOP3.LUT P6, PT, PT, PT, UP0, 0x40, 0x0 ;  /* 0x000000000000781c */ /* 0x000fda0003fce808 */
[----:B------:R-:W-:Y:S05]  /*3500*/  @P6 BRA `(.L_x_673) ;  /* 0x0000000000646947 */ /* 0x000fea0003800000 */
        /* <DEDUP_REMOVED lines=9> */
[----:B------:R-:W-:Y:S01]  /*35a0*/  @P6 IMAD.HI.U32 R58, R59, UR10, RZ ;  /* 0x0000000a3b3a6c27 */ /* 0x000fe2000f8e00ff */
[----:B------:R-:W-:-:S13]  /*35b0*/  PLOP3.LUT P6, PT, PT, PT, UP1, 0x80, 0x0 ;  /* 0x000000000000781c */ /* 0x000fda0003fcf018 */
[----:B------:R-:W-:-:S04]  /*35c0*/  @P6 SHF.R.U32.HI R59, RZ, UR11, R58 ;  /* 0x0000000bff3b6c19 */ /* 0x000fc8000801163a */
[----:B------:R-:W-:Y:S01]  /*35d0*/  LOP3.LUT R59, RZ, R59, RZ, 0x33, !PT ;  /* 0x0000003bff3b7212 */ /* 0x000fe200078e33ff */
[----:B------:R-:W-:Y:S06]  /*35e0*/  BRA `(.L_x_676) ;  /* 0x0000000000187947 */ /* 0x000fec0003800000 */
.L_x_675:
[----:B------:R-:W-:-:S06]  /*35f0*/  UISETP.NE.AND UP1, UPT, UR7, 0x1, UPT ;  /* 0x000000010700788c */ /* 0x000fcc000bf25270 */
[----:B------:R-:W-:-:S05]  /*3600*/  PLOP3.LUT P6, PT, PT, PT, UP1, 0x80, 0x0 ;  /* 0x000000000000781c */ /* 0x000fca0003fcf018 */
[----:B------:R-:W-:-:S08]  /*3610*/  @UP1 ULDC.64 UR10, c[0x0][0x9e8] ;  /* 0x00027a00000a1ab9 */ /* 0x000fd00000000a00 */
[----:B------:R-:W-:Y:S01]  /*3620*/  @P6 IMAD.HI.U32 R58, R59, UR10, RZ ;  /* 0x0000000a3b3a6c27 */ /* 0x000fe2000f8e00ff */
[----:B------:R-:W-:-:S13]  /*3630*/  PLOP3.LUT P6, PT, PT, PT, UP1, 0x80, 0x0 ;  /* 0x000000000000781c */ /* 0x000fda0003fcf018 */
[----:B------:R-:W-:-:S07]  /*3640*/  @P6 SHF.R.U32.HI R59, RZ, UR11, R58 ;  /* 0x0000000bff3b6c19 */ /* 0x000fce000801163a */
.L_x_676:
[----:B------:R-:W-:Y:S05]  /*3650*/  BSYNC B0 ;  /* 0x0000000000007941 */ /* 0x000fea0003800000 */
.L_x_674:
[----:B------:R-:W-:-:S04]  /*3660*/  IMAD R58, R59, UR7, -R78 ;  /* 0x000000073b3a7c24 */ /* 0x000fc8000f8e0a4e */
[----:B------:R-:W-:-:S05]  /*3670*/  IMAD R58, R19, -0x2, R58 ;  /* 0xfffffffe133a7824 */ /* 0x000fca00078e023a */
[----:B------:R-:W-:Y:S02]  /*3680*/  VIMNMX R73, R73, R58, !PT ;  /* 0x0000003a49497248 */ /* 0x000fe40007fe0100 */
[----:B------:R-:W-:-:S07]  /*3690*/  VIADDMNMX R72, R58, UR7, R72, PT ;  /* 0x000000073a487c46 */ /* 0x000fce000b800148 */
.L_x_673:
[C---:B------:R-:W-:Y:S01]  /*36a0*/  ISETP.GT.AND P2, PT, R73.reuse, 0x1, !P2 ;  /* 0x000000014900780c */ /* 0x040fe20005744270 */
[----:B------:R-:W-:Y:S01]  /*36b0*/  ULDC UR34, c[0x0][0x988] ;  /* 0x0002620000227ab9 */ /* 0x000fe20000000800 */
[----:B------:R-:W-:Y:S02]  /*36c0*/  LOP3.LUT P6, RZ, R138, 0x8, RZ, 0xc0, !PT ;  /* 0x000000088aff7812 */ /* 0x000fe400078cc0ff */
[----:B------:R-:W-:Y:S02]  /*36d0*/  ISETP.LT.OR P2, PT, R72, 0x2, P2 ;  /* 0x000000024800780c */ /* 0x000fe40001741670 */
[----:B------:R-:W-:Y:S02]  /*36e0*/  ISETP.GT.AND P3, PT, R73, 0x70, !P3 ;  /* 0x000000704900780c */ /* 0x000fe40005f64270 */
[----:B------:R-:W-:Y:S02]  /*36f0*/  FSEL R5, R5, -INF , !P2 ;  /* 0xff80000005057808 */ /* 0x000fe40005000000 */
[----:B------:R-:W-:-:S02]  /*3700*/  LOP3.LUT P2, RZ, R138, 0x2, RZ, 0xc0, !PT ;  /* 0x000000028aff7812 */ /* 0x000fc4000784c0ff */
[C---:B------:R-:W-:Y:S02]  /*3710*/  ISETP.GT.AND P4, PT, R73.reuse, 0x71, !P4 ;  /* 0x000000714900780c */ /* 0x040fe40006784270 */
[C---:B------:R-:W-:Y:S02]  /*3720*/  ISETP.GT.AND P2, PT, R73.reuse, 0x8, !P2 ;  /* 0x000000084900780c */ /* 0x040fe40005744270 */
[----:B------:R-:W-:Y:S02]  /*3730*/  ISETP.GT.AND P5, PT, R73, 0x78, !P5 ;  /* 0x000000784900780c */ /* 0x000fe40006fa4270 */
[C---:B------:R-:W-:Y:S02]  /*3740*/  ISETP.LT.OR P2, PT, R72.reuse, 0x9, P2 ;  /* 0x000000094800780c */ /* 0x040fe40001741670 */
[----:B------:R-:W-:Y:S02]  /*3750*/  ISETP.LT.OR P3, PT, R72, 0x71, P3 ;  /* 0x000000714800780c */ /* 0x000fe40001f61670 */
[----:B------:R-:W-:-:S02]  /*3760*/  FSEL R7, R7, -INF , !P2 ;  /* 0xff80000007077808 */ /* 0x000fc40005000000 */
[----:B------:R-:W-:Y:S02]  /*3770*/  LOP3.LUT P2, RZ, R138, 0x4, RZ, 0xc0, !PT ;  /* 0x000000048aff7812 */ /* 0x000fe4000784c0ff */
[----:B------:R-:W-:Y:S02]  /*3780*/  ISETP.LT.OR P4, PT, R72, 0x72, P4 ;  /* 0x000000724800780c */ /* 0x000fe40002781670 */
[----:B------:R-:W-:Y:S02]  /*3790*/  ISETP.GT.AND P2, PT, R73, 0x9, !P2 ;  /* 0x000000094900780c */ /* 0x000fe40005744270 */
[----:B------:R-:W-:Y:S02]  /*37a0*/  FSEL R24, R24, -INF , !P3 ;  /* 0xff80000018187808 */ /* 0x000fe40005800000 */
[C---:B------:R-:W-:Y:S02]  /*37b0*/  ISETP.LT.OR P2, PT, R72.reuse, 0xa, P2 ;  /* 0x0000000a4800780c */ /* 0x040fe40001741670 */
[----:B------:R-:W-:-:S02]  /*37c0*/  ISETP.LT.OR P5, PT, R72, 0x79, P5 ;  /* 0x000000794800780c */ /* 0x000fc40002fa1670 */
[----:B------:R-:W-:Y:S02]  /*37d0*/  FSEL R6, R6, -INF , !P2 ;  /* 0xff80000006067808 */ /* 0x000fe40005000000 */
[----:B------:R-:W-:Y:S02]  /*37e0*/  ISETP.GT.AND P2, PT, R73, 0x10, !P6 ;  /* 0x000000104900780c */ /* 0x000fe40007744270 */
[----:B------:R-:W-:Y:S02]  /*37f0*/  LOP3.LUT P6, RZ, R138, 0x8000, RZ, 0xc0, !PT ;  /* 0x000080008aff7812 */ /* 0x000fe400078cc0ff */
[----:B------:R-:W-:Y:S02]  /*3800*/  ISETP.LT.OR P2, PT, R72, 0x11, P2 ;  /* 0x000000114800780c */ /* 0x000fe40001741670 */
[----:B------:R-:W-:Y:S02]  /*3810*/  FSEL R81, R15, -INF , !P4 ;  /* 0xff8000000f517808 */ /* 0x000fe40006000000 */
[----:B------:R-:W-:-:S02]  /*3820*/  FSEL R58, R11, -INF , !P2 ;  /* 0xff8000000b3a7808 */ /* 0x000fc40005000000 */
[----:B------:R-:W-:Y:S02]  /*3830*/  LOP3.LUT P2, RZ, R138, 0x2000000, RZ, 0xc0, !PT ;  /* 0x020000008aff7812 */ /* 0x000fe4000784c0ff */
[----:B------:R-:W-:Y:S02]  /*3840*/  FMNMX.FTZ R11, R75, R89, !PT ;  /* 0x000000594b0b7209 */ /* 0x000fe40007810000 */
[----:B------:R-:W-:Y:S02]  /*3850*/  ISETP.GT.AND P2, PT, R73, 0x11, !P2 ;  /* 0x000000114900780c */ /* 0x000fe40005744270 */
[----:B------:R-:W-:Y:S02]  /*3860*/  FSEL R28, R28, -INF , !P5 ;  /* 0xff8000001c1c7808 */ /* 0x000fe40006800000 */
[----:B------:R-:W-:-:S04]  /*3870*/  ISETP.LT.OR P2, PT, R72, 0x12, P2 ;  /* 0x000000124800780c */ /* 0x000fc80001741670 */
[----:B------:R-:W-:Y:S02]  /*3880*/  FSEL R59, R8, -INF , !P2 ;  /* 0xff800000083b7808 */ /* 0x000fe40005000000 */
[----:B------:R-:W-:Y:S02]  /*3890*/  LOP3.LUT P2, RZ, R138, 0x1000000, RZ, 0xc0, !PT ;  /* 0x010000008aff7812 */ /* 0x000fe4000784c0ff */
[----:B------:R-:W-:Y:S02]  /*38a0*/  FMNMX.FTZ R8, R90, R11, !PT ;  /* 0x0000000b5a087209 */ /* 0x000fe40007810000 */
[----:B------:R-:W-:Y:S02]  /*38b0*/  ISETP.GT.AND P2, PT, R73, 0x18, !P2 ;  /* 0x000000184900780c */ /* 0x000fe40005744270 */
[----:B------:R-:W-:Y:S02]  /*38c0*/  FMNMX.FTZ R11, R91, R8, !PT ;  /* 0x000000085b0b7209 */ /* 0x000fe40007810000 */
[----:B------:R-:W-:-:S02]  /*38d0*/  ISETP.LT.OR P2, PT, R72, 0x19, P2 ;  /* 0x000000194800780c */ /* 0x000fc40001741670 */
[----:B------:R-:W-:Y:S02]  /*38e0*/  FMNMX.FTZ R11, R74, R11, !PT ;  /* 0x0000000b4a0b7209 */ /* 0x000fe40007810000 */
[----:B------:R-:W-:Y:S02]  /*38f0*/  FSEL R13, R13, -INF , !P2 ;  /* 0xff8000000d0d7808 */ /* 0x000fe40005000000 */
[----:B------:R-:W-:Y:S02]  /*3900*/  LOP3.LUT P2, RZ, R138, 0x800000, RZ, 0xc0, !PT ;  /* 0x008000008aff7812 */ /* 0x000fe4000784c0ff */
[----:B------:R-:W-:Y:S02]  /*3910*/  FMNMX.FTZ R8, R92, R11, !PT ;  /* 0x0000000b5c087209 */ /* 0x000fe40007810000 */
[----:B------:R-:W-:Y:S02]  /*3920*/  ISETP.GT.AND P2, PT, R73, 0x19, !P2 ;  /* 0x000000194900780c */ /* 0x000fe40005744270 */
[----:B------:R-:W-:-:S02]  /*3930*/  FMNMX.FTZ R11, R71, R8, !PT ;  /* 0x00000008470b7209 */ /* 0x000fc40007810000 */
[----:B------:R-:W-:Y:S02]  /*3940*/  ISETP.LT.OR P2, PT, R72, 0x1a, P2 ;  /* 0x0000001a4800780c */ /* 0x000fe40001741670 */
[----:B------:R-:W-:Y:S02]  /*3950*/  FMNMX.FTZ R11, R62, R11, !PT ;  /* 0x0000000b3e0b7209 */ /* 0x000fe40007810000 */
[----:B------:R-:W-:Y:S02]  /*3960*/  FSEL R12, R12, -INF , !P2 ;  /* 0xff8000000c0c7808 */ /* 0x000fe40005000000 */
[----:B------:R-:W-:Y:S02]  /*3970*/  LOP3.LUT P2, RZ, R138, 0x400000, RZ, 0xc0, !PT ;  /* 0x004000008aff7812 */ /* 0x000fe4000784c0ff */
[----:B------:R-:W-:Y:S02]  /*3980*/  FMNMX.FTZ R8, R70, R11, !PT ;  /* 0x0000000b46087209 */ /* 0x000fe40007810000 */
[----:B------:R-:W-:-:S02]  /*3990*/  ISETP.GT.AND P2, PT, R73, 0x20, !P2 ;  /* 0x000000204900780c */ /* 0x000fc40005744270 */
[----:B------:R-:W-:Y:S02]  /*39a0*/  FMNMX.FTZ R8, R67, R8, !PT ;  /* 0x0000000843087209 */ /* 0x000fe40007810000 */
[----:B------:R-:W-:Y:S02]  /*39b0*/  ISETP.LT.OR P2, PT, R72, 0x21, P2 ;  /* 0x000000214800780c */ /* 0x000fe40001741670 */
[----:B------:R-:W-:Y:S02]  /*39c0*/  FMNMX.FTZ R11, R69, R8, !PT ;  /* 0x00000008450b7209 */ /* 0x000fe40007810000 */
[----:B------:R-:W-:Y:S02]  /*39d0*/  FSEL R21, R21, -INF , !P2 ;  /* 0xff80000015157808 */ /* 0x000fe40005000000 */
[----:B------:R-:W-:Y:S02]  /*39e0*/  LOP3.LUT P2, RZ, R138, 0x200000, RZ, 0xc0, !PT ;  /* 0x002000008aff7812 */ /* 0x000fe4000784c0ff */
[----:B------:R-:W-:-:S02]  /*39f0*/  FMNMX.FTZ R11, R68, R11, !PT ;  /* 0x0000000b440b7209 */ /* 0x000fc40007810000 */
[----:B------:R-:W-:Y:S02]  /*3a00*/  ISETP.GT.AND P2, PT, R73, 0x21, !P2 ;  /* 0x000000214900780c */ /* 0x000fe40005744270 */
[----:B------:R-:W-:Y:S02]  /*3a10*/  FMNMX.FTZ R8, R66, R11, !PT ;  /* 0x0000000b42087209 */ /* 0x000fe40007810000 */
[----:B------:R-:W-:Y:S02]  /*3a20*/  ISETP.LT.OR P2, PT, R72, 0x22, P2 ;  /* 0x000000224800780c */ /* 0x000fe40001741670 */
[----:B------:R-:W-:Y:S02]  /*3a30*/  FMNMX.FTZ R8, R63, R8, !PT ;  /* 0x000000083f087209 */ /* 0x000fe40007810000 */
[----:B------:R-:W-:Y:S02]  /*3a40*/  FSEL R20, R20, -INF , !P2 ;  /* 0xff80000014147808 */ /* 0x000fe40005000000 */
[----:B------:R-:W-:-:S02]  /*3a50*/  LOP3.LUT P2, RZ, R138, 0x100000, RZ, 0xc0, !PT ;  /* 0x001000008aff7812 */ /* 0x000fc4000784c0ff */
[----:B------:R-:W-:Y:S02]  /*3a60*/  FMNMX.FTZ R11, R65, R8, !PT ;  /* 0x00000008410b7209 */ /* 0x000fe40007810000 */
[----:B------:R-:W-:Y:S02]  /*3a70*/  ISETP.GT.AND P2, PT, R73, 0x28, !P2 ;  /* 0x000000284900780c */ /* 0x000fe40005744270 */
[----:B------:R-:W-:Y:S02]  /*3a80*/  FMNMX.FTZ R8, R64, R11, !PT ;  /* 0x0000000b40087209 */ /* 0x000fe40007810000 */
[----:B------:R-:W-:Y:S02]  /*3a90*/  ISETP.LT.OR P2, PT, R72, 0x29, P2 ;  /* 0x000000294800780c */ /* 0x000fe40001741670 */
[----:B------:R-:W-:Y:S02]  /*3aa0*/  FMNMX.FTZ R11, R61, R8, !PT ;  /* 0x000000083d0b7209 */ /* 0x000fe40007810000 */
[----:B------:R-:W-:-:S02]  /*3ab0*/  FSEL R26, R26, -INF , !P2 ;  /* 0xff8000001a1a7808 */ /* 0x000fc40005000000 */
[----:B------:R-:W-:Y:S02]  /*3ac0*/  LOP3.LUT P2, RZ, R138, 0x80000, RZ, 0xc0, !PT ;  /* 0x000800008aff7812 */ /* 0x000fe4000784c0ff */
[----:B------:R-:W-:Y:S02]  /*3ad0*/  FMNMX.FTZ R8, R60, R11, !PT ;  /* 0x0000000b3c087209 */ /* 0x000fe40007810000 */
[----:B------:R-:W-:Y:S02]  /*3ae0*/  ISETP.GT.AND P2, PT, R73, 0x29, !P2 ;  /* 0x000000294900780c */ /* 0x000fe40005744270 */
[----:B------:R-:W-:Y:S02]  /*3af0*/  FMNMX.FTZ R8, R57, R8, !PT ;  /* 0x0000000839087209 */ /* 0x000fe40007810000 */
[----:B------:R-:W-:Y:S02]  /*3b00*/  ISETP.LT.OR P2, PT, R72, 0x2a, P2 ;  /* 0x0000002a4800780c */ /* 0x000fe40001741670 */
[----:B------:R-:W-:-:S02]  /*3b10*/  FMNMX.FTZ R8, R49, R8, !PT ;  /* 0x0000000831087209 */ /* 0x000fc40007810000 */
        /* <DEDUP_REMOVED lines=30> */
[----:B------:R-:W-:Y:S01]  /*3d00*/  LOP3.LUT P6, RZ, R138, 0x10, RZ, 0xc0, !PT ;  /* 0x000000108aff7812 */ /* 0x000fe200078cc0ff */
[----:B------:R-:W1:Y:S01]  /*3d10*/  SHFL.BFLY PT, R8, R11, 0x2, 0x1f ;  /* 0x0c401f000b087f89 */ /* 0x000e6200000e0000 */
[----:B------:R-:W-:-:S04]  /*3d20*/  ISETP.LT.OR P2, PT, R72, 0x41, P2 ;  /* 0x000000414800780c */ /* 0x000fc80001741670 */
[----:B------:R-:W-:Y:S02]  /*3d30*/  FSEL R34, R34, -INF , !P2 ;  /* 0xff80000022227808 */ /* 0x000fe40005000000 */
[----:B------:R-:W-:-:S04]  /*3d40*/  LOP3.LUT P2, RZ, R138, 0x2000, RZ, 0xc0, !PT ;  /* 0x000020008aff7812 */ /* 0x000fc8000784c0ff */
[----:B------:R-:W-:-:S04]  /*3d50*/  ISETP.GT.AND P2, PT, R73, 0x41, !P2 ;  /* 0x000000414900780c */ /* 0x000fc80005744270 */
[----:B------:R-:W-:-:S04]  /*3d60*/  ISETP.LT.OR P2, PT, R72, 0x42, P2 ;  /* 0x000000424800780c */ /* 0x000fc80001741670 */
[----:B------:R-:W-:Y:S02]  /*3d70*/  FSEL R36, R36, -INF , !P2 ;  /* 0xff80000024247808 */ /* 0x000fe40005000000 */
[----:B------:R-:W-:Y:S02]  /*3d80*/  LOP3.LUT P2, RZ, R138, 0x1000, RZ, 0xc0, !PT ;  /* 0x000010008aff7812 */ /* 0x000fe4000784c0ff */
[----:B-1----:R-:W-:Y:S02]  /*3d90*/  FMNMX.FTZ R76, R11, R8, !PT ;  /* 0x000000080b4c7209 */ /* 0x002fe40007810000 */
[----:B------:R-:W-:-:S03]  /*3da0*/  ISETP.GT.AND P2, PT, R73, 0x48, !P2 ;  /* 0x000000484900780c */ /* 0x000fc60005744270 */
        /* <DEDUP_REMOVED lines=10> */
[----:B------:R-:W-:Y:S01]  /*3e50*/  FMUL.FTZ R80, R8, UR34 ;  /* 0x0000002208507c20 */ /* 0x000fe20008410000 */
[----:B------:R-:W-:-:S04]  /*3e60*/  ISETP.LT.OR P2, PT, R72, 0x51, P2 ;  /* 0x000000514800780c */ /* 0x000fc80001741670 */
[----:B------:R-:W-:Y:S02]  /*3e70*/  FSEL R42, R42, -INF , !P2 ;  /* 0xff8000002a2a7808 */ /* 0x000fe40005000000 */
[----:B------:R-:W-:-:S04]  /*3e80*/  LOP3.LUT P2, RZ, R138, 0x200, RZ, 0xc0, !PT ;  /* 0x000002008aff7812 */ /* 0x000fc8000784c0ff */
[----:B------:R-:W-:-:S04]  /*3e90*/  ISETP.GT.AND P2, PT, R73, 0x51, !P2 ;  /* 0x000000514900780c */ /* 0x000fc80005744270 */
        /* <DEDUP_REMOVED lines=18> */
[----:B------:R-:W-:Y:S02]  /*3fc0*/  ISETP.GT.AND P2, PT, R73, 0x68, !P6 ;  /* 0x000000684900780c */ /* 0x000fe40007744270 */
[----:B------:R-:W-:Y:S02]  /*3fd0*/  LOP3.LUT P6, RZ, R138, 0x1, RZ, 0xc0, !PT ;  /* 0x000000018aff7812 */ /* 0x000fe400078cc0ff */
[----:B------:R-:W-:-:S04]  /*3fe0*/  ISETP.LT.OR P2, PT, R72, 0x69, P2 ;  /* 0x000000694800780c */ /* 0x000fc80001741670 */
[----:B------:R-:W-:Y:S02]  /*3ff0*/  FSEL R54, R54, -INF , !P2 ;  /* 0xff80000036367808 */ /* 0x000fe40005000000 */
[----:B------:R-:W-:-:S04]  /*4000*/  FSETP.NEU.FTZ.AND P2, PT, R8, -INF , PT ;  /* 0xff8000000800780b */ /* 0x000fc80003f5d000 */
[----:B------:R-:W-:Y:S02]  /*4010*/  FSEL R80, R80, RZ, P2 ;  /* 0x000000ff50507208 */ /* 0x000fe40001000000 */
[----:B------:R-:W-:Y:S02]  /*4020*/  ISETP.GT.AND P2, PT, R73, RZ, !P6 ;  /* 0x000000ff4900720c */ /* 0x000fe40007744270 */
[----:B------:R-:W-:Y:S01]  /*4030*/  LOP3.LUT P6, RZ, R138, 0x8000000, RZ, 0xc0, !PT ;  /* 0x080000008aff7812 */ /* 0x000fe200078cc0ff */
[--C-:B------:R-:W-:Y:S01]  /*4040*/  FFMA.FTZ R75, R75, UR34, -R80.reuse ;  /* 0x000000224b4b7c23 */ /* 0x100fe20008010850 */
[----:B------:R-:W-:Y:S01]  /*4050*/  ISETP.LT.OR P2, PT, R72, 0x1, P2 ;  /* 0x000000014800780c */ /* 0x000fe20001741670 */
[--C-:B------:R-:W-:Y:S01]  /*4060*/  FFMA.FTZ R76, R89, UR34, -R80.reuse ;  /* 0x00000022594c7c23 */ /* 0x100fe20008010850 */
[----:B------:R-:W-:Y:S01]  /*4070*/  ISETP.GT.AND P6, PT, R73, 0x79, !P6 ;  /* 0x000000794900780c */ /* 0x000fe200077c4270 */
[--C-:B------:R-:W-:Y:S01]  /*4080*/  FFMA.FTZ R77, R90, UR34, -R80.reuse ;  /* 0x000000225a4d7c23 */ /* 0x100fe20008010850 */
[----:B------:R-:W-:Y:S01]  /*4090*/  FSEL R4, R4, -INF , !P2 ;  /* 0xff80000004047808 */ /* 0x000fe20005000000 */
[--C-:B------:R-:W-:Y:S01]  /*40a0*/  FFMA.FTZ R90, R37, UR34, -R80.reuse ;  /* 0x00000022255a7c23 */ /* 0x100fe20008010850 */
[----:B------:R-:W-:Y:S01]  /*40b0*/  LOP3.LUT P2, RZ, R138, 0x4000000, RZ, 0xc0, !PT ;  /* 0x040000008aff7812 */ /* 0x000fe2000784c0ff */
[--C-:B------:R-:W-:Y:S01]  /*40c0*/  FFMA.FTZ R78, R91, UR34, -R80.reuse ;  /* 0x000000225b4e7c23 */ /* 0x100fe20008010850 */
[----:B------:R-:W-:Y:S01]  /*40d0*/  FMNMX.FTZ R82, R4, R5, !PT ;  /* 0x0000000504527209 */ /* 0x000fe20007810000 */
[--C-:B------:R-:W-:Y:S01]  /*40e0*/  FFMA.FTZ R74, R74, UR34, -R80.reuse ;  /* 0x000000224a4a7c23 */ /* 0x100fe20008010850 */
[----:B------:R-:W-:Y:S01]  /*40f0*/  ISETP.GT.AND P2, PT, R73, 0x69, !P2 ;  /* 0x000000694900780c */ /* 0x000fe20005744270 */
[--C-:B------:R-:W-:Y:S01]  /*4100*/  FFMA.FTZ R79, R92, UR34, -R80.reuse ;  /* 0x000000225c4f7c23 */ /* 0x100fe20008010850 */
[----:B------:R-:W-:Y:S01]  /*4110*/  FMNMX.FTZ R11, R7, R82, !PT ;  /* 0x00000052070b7209 */ /* 0x000fe20007810000 */
[--C-:B------:R-:W-:Y:S01]  /*4120*/  FFMA.FTZ R71, R71, UR34, -R80.reuse ;  /* 0x0000002247477c23 */ /* 0x100fe20008010850 */
[----:B------:R-:W-:Y:S01]  /*4130*/  ISETP.LT.OR P2, PT, R72, 0x6a, P2 ;  /* 0x0000006a4800780c */ /* 0x000fe20001741670 */
[--C-:B------:R-:W-:Y:S01]  /*4140*/  FFMA.FTZ R62, R62, UR34, -R80.reuse ;  /* 0x000000223e3e7c23 */ /* 0x100fe20008010850 */
[----:B------:R-:W-:Y:S01]  /*4150*/  FMNMX.FTZ R11, R6, R11, !PT ;  /* 0x0000000b060b7209 */ /* 0x000fe20007810000 */
[--C-:B------:R-:W-:Y:S01]  /*4160*/  FFMA.FTZ R70, R70, UR34, -R80.reuse ;  /* 0x0000002246467c23 */ /* 0x100fe20008010850 */
[----:B------:R-:W-:Y:S01]  /*4170*/  FSEL R73, R14, -INF , !P2 ;  /* 0xff8000000e497808 */ /* 0x000fe20005000000 */
        /* <DEDUP_REMOVED lines=11> */
[--C-:B------:R-:W-:Y:S01]  /*4230*/  FFMA.FTZ R63, R63, UR34, -R80.reuse ;  /* 0x000000223f3f7c23 */ /* 0x100fe20008010850 */
        /* <DEDUP_REMOVED lines=16> */
[----:B------:R-:W-:Y:S01]  /*4340*/  FFMA.FTZ R37, R32, UR34, -R80 ;  /* 0x0000002220257c23 */ /* 0x000fe20008010850 */
[----:B------:R-:W-:Y:S01]  /*4350*/  FMNMX.FTZ R82, R25, R82, !PT ;  /* 0x0000005219527209 */ /* 0x000fe20007810000 */
[----:B------:R-:W-:Y:S03]  /*4360*/  MUFU.EX2 R75, R75 ;  /* 0x0000004b004b7308 */ /* 0x000fe60000000800 */
[----:B------:R-:W-:-:S04]  /*4370*/  FMNMX.FTZ R11, R29, R82, !PT ;  /* 0x000000521d0b7209 */ /* 0x000fc80007810000 */
[----:B------:R-:W-:Y:S01]  /*4380*/  FMNMX.FTZ R82, R30, R11, !PT ;  /* 0x0000000b1e527209 */ /* 0x000fe20007810000 */
[----:B------:R-:W1:Y:S03]  /*4390*/  MUFU.EX2 R76, R76 ;  /* 0x0000004c004c7308 */ /* 0x000e660000000800 */
[----:B------:R-:W-:-:S04]  /*43a0*/  FMNMX.FTZ R82, R31, R82, !PT ;  /* 0x000000521f527209 */ /* 0x000fc80007810000 */
[----:B------:R-:W-:Y:S01]  /*43b0*/  FMNMX.FTZ R11, R33, R82, !PT ;  /* 0x00000052210b7209 */ /* 0x000fe20007810000 */
[--C-:B------:R-:W-:Y:S01]  /*43c0*/  FFMA.FTZ R82, R45, UR34, -R80.reuse ;  /* 0x000000222d527c23 */ /* 0x100fe20008010850 */
[----:B------:R-:W-:Y:S01]  /*43d0*/  FFMA.FTZ R80, R35, UR34, -R80 ;  /* 0x0000002223507c23 */ /* 0x000fe20008010850 */
[----:B------:R-:W2:Y:S01]  /*43e0*/  MUFU.EX2 R77, R77 ;  /* 0x0000004d004d7308 */ /* 0x000ea20000000800 */
[----:B------:R-:W-:-:S04]  /*43f0*/  FMNMX.FTZ R11, R34, R11, !PT ;  /* 0x0000000b220b7209 */ /* 0x000fc80007810000 */
[----:B------:R-:W-:-:S03]  /*4400*/  FMNMX.FTZ R11, R36, R11, !PT ;  /* 0x0000000b240b7209 */ /* 0x000fc60007810000 */
[----:B------:R-:W3:Y:S01]  /*4410*/  MUFU.EX2 R78, R78 ;  /* 0x0000004e004e7308 */ /* 0x000ee20000000800 */
[----:B------:R-:W-:-:S04]  /*4420*/  FMNMX.FTZ R11, R38, R11, !PT ;  /* 0x0000000b260b7209 */ /* 0x000fc80007810000 */
[----:B------:R-:W-:-:S03]  /*4430*/  FMNMX.FTZ R11, R40, R11, !PT ;  /* 0x0000000b280b7209 */ /* 0x000fc60007810000 */
[----:B------:R-:W-:Y:S01]  /*4440*/  MUFU.EX2 R74, R74 ;  /* 0x0000004a004a7308 */ /* 0x000fe20000000800 */
        /* <DEDUP_REMOVED lines=17> */
[----:B------:R-:W-:Y:S02]  /*4560*/  MUFU.EX2 R69, R69 ;  /* 0x0000004500457308 */ /* 0x000fe40000000800 */
[----:B------:R-:W4:Y:S06]  /*4570*/  SHFL.BFLY PT, R11, R14, 0x2, 0x1f ;  /* 0x0c401f000e0b7f89 */ /* 0x000f2c00000e0000 */
[----:B------:R-:W-:Y:S08]  /*4580*/  MUFU.EX2 R68, R68 ;  /* 0x0000004400447308 */ /* 0x000ff00000000800 */
[----:B------:R-:W-:Y:S08]  /*4590*/  MUFU.EX2 R66, R66 ;  /* 0x0000004200427308 */ /* 0x000ff00000000800 */
[----:B------:R-:W-:Y:S01]  /*45a0*/  MUFU.EX2 R63, R63 ;  /* 0x0000003f003f7308 */ /* 0x000fe20000000800 */
[----:B----4-:R-:W-:-:S05]  /*45b0*/  FMNMX.FTZ R15, R14, R11, !PT ;  /* 0x0000000b0e0f7209 */ /* 0x010fca0007810000 */
[----:B------:R-:W4:Y:S02]  /*45c0*/  SHFL.BFLY PT, R14, R15, 0x1, 0x1f ;  /* 0x0c201f000f0e7f89 */ /* 0x000f2400000e0000 */
[----:B------:R-:W-:Y:S08]  /*45d0*/  MUFU.EX2 R65, R65 ;  /* 0x0000004100417308 */ /* 0x000ff00000000800 */
[----:B------:R-:W-:Y:S08]  /*45e0*/  MUFU.EX2 R64, R64 ;  /* 0x0000004000407308 */ /* 0x000ff00000000800 */
[----:B------:R-:W-:Y:S01]  /*45f0*/  MUFU.EX2 R61, R61 ;  /* 0x0000003d003d7308 */ /* 0x000fe20000000800 */
[----:B----4-:R-:W-:-:S07]  /*4600*/  FMNMX.FTZ R11, R15, R14, !PT ;  /* 0x0000000e0f0b7209 */ /* 0x010fce0007810000 */
[----:B------:R-:W-:Y:S01]  /*4610*/  MUFU.EX2 R60, R60 ;  /* 0x0000003c003c7308 */ /* 0x000fe20000000800 */
[C---:B------:R-:W-:Y:S01]  /*4620*/  FSETP.NEU.FTZ.AND P2, PT, R11.reuse, -INF , PT ;  /* 0xff8000000b00780b */ /* 0x040fe20003f5d000 */
[----:B------:R-:W-:-:S06]  /*4630*/  FMUL.FTZ R14, R11, UR34 ;  /* 0x000000220b0e7c20 */ /* 0x000fcc0008410000 */
[----:B------:R-:W-:Y:S01]  /*4640*/  MUFU.EX2 R57, R57 ;  /* 0x0000003900397308 */ /* 0x000fe20000000800 */
[----:B------:R-:W-:Y:S02]  /*4650*/  FSEL R35, R14, RZ, P2 ;  /* 0x000000ff0e237208 */ /* 0x000fe40001000000 */
[----:B------:R-:W-:-:S03]  /*4660*/  PLOP3.LUT P2, PT, PT, PT, UP0, 0x40, 0x0 ;  /* 0x000000000000781c */ /* 0x000fc60003f4e808 */
[--C-:B------:R-:W-:Y:S01]  /*4670*/  FFMA.FTZ R4, R4, UR34, -R35.reuse ;  /* 0x0000002204047c23 */ /* 0x100fe20008010823 */
[--C-:B------:R-:W-:Y:S01]  /*4680*/  FFMA.FTZ R14, R5, UR34, -R35.reuse ;  /* 0x00000022050e7c23 */ /* 0x100fe20008010823 */
[--C-:B------:R-:W-:Y:S01]  /*4690*/  FFMA.FTZ R7, R7, UR34, -R35.reuse ;  /* 0x0000002207077c23 */ /* 0x100fe20008010823 */
[--C-:B------:R-:W-:Y:S01]  /*46a0*/  FFMA.FTZ R53, R6, UR34, -R35.reuse ;  /* 0x0000002206357c23 */ /* 0x100fe20008010823 */
[----:B------:R1:W-:Y:S01]  /*46b0*/  MUFU.EX2 R15, R4 ;  /* 0x00000004000f7308 */ /* 0x0003e20000000800 */
[--C-:B------:R-:W-:Y:S01]  /*46c0*/  FFMA.FTZ R5, R58, UR34, -R35.reuse ;  /* 0x000000223a057c23 */ /* 0x100fe20008010823 */
[--C-:B------:R-:W-:Y:S01]  /*46d0*/  FFMA.FTZ R6, R59, UR34, -R35.reuse ;  /* 0x000000223b067c23 */ /* 0x100fe20008010823 */
[--C-:B------:R-:W-:Y:S01]  /*46e0*/  FFMA.FTZ R32, R13, UR34, -R35.reuse ;  /* 0x000000220d207c23 */ /* 0x100fe20008010823 */
[--C-:B------:R-:W-:Y:S01]  /*46f0*/  FFMA.FTZ R41, R12, UR34, -R35.reuse ;  /* 0x000000220c297c23 */ /* 0x100fe20008010823 */
[--C-:B------:R-:W-:Y:S01]  /*4700*/  FFMA.FTZ R94, R25, UR34, -R35.reuse ;  /* 0x00000022195e7c23 */ /* 0x100fe20008010823 */
[--C-:B------:R-:W-:Y:S01]  /*4710*/  FFMA.FTZ R45, R21, UR34, -R35.reuse ;  /* 0x00000022152d7c23 */ /* 0x100fe20008010823 */
[--C-:B------:R-:W-:Y:S01]  /*4720*/  FFMA.FTZ R58, R20, UR34, -R35.reuse ;  /* 0x00000022143a7c23 */ /* 0x100fe20008010823 */
[----:B------:R-:W4:Y:S01]  /*4730*/  MUFU.EX2 R96, R14 ;  /* 0x0000000e00607308 */ /* 0x000f220000000800 */
[----:B-1----:R-:W-:Y:S01]  /*4740*/  FADD.FTZ R4, R75, R76 ;  /* 0x0000004c4b047221 */ /* 0x002fe20000010000 */
[--C-:B------:R-:W-:Y:S01]  /*4750*/  FFMA.FTZ R20, R30, UR34, -R35.reuse ;  /* 0x000000221e147c23 */ /* 0x100fe20008010823 */
[--C-:B------:R-:W-:Y:S01]  /*4760*/  FFMA.FTZ R21, R31, UR34, -R35.reuse ;  /* 0x000000221f157c23 */ /* 0x100fe20008010823 */
[----:B------:R-:W-:Y:S01]  /*4770*/  FFMA.FTZ R92, R33, UR34, -R35 ;  /* 0x00000022215c7c23 */ /* 0x000fe20008010823 */
[----:B--2---:R-:W-:Y:S01]  /*4780*/  FADD.FTZ R13, R77, R4 ;  /* 0x000000044d0d7221 */ /* 0x004fe20000010000 */
[----:B------:R-:W-:-:S02]  /*4790*/  IMAD R4, R9, UR47, -R10 ;  /* 0x0000002f09047c24 */ /* 0x000fc4000f8e0a0a */
[----:B------:R-:W-:Y:S01]  /*47a0*/  FFMA.FTZ R33, R34, UR34, -R35 ;  /* 0x0000002222217c23 */ /* 0x000fe20008010823 */
[----:B------:R1:W2:Y:S01]  /*47b0*/  MUFU.EX2 R83, R7 ;  /* 0x0000000700537308 */ /* 0x0002a20000000800 */
[----:B---3--:R-:W-:Y:S01]  /*47c0*/  FADD.FTZ R13, R78, R13 ;  /* 0x0000000d4e0d7221 */ /* 0x008fe20000010000 */
[--C-:B------:R-:W-:Y:S01]  /*47d0*/  FFMA.FTZ R55, R40, UR34, -R35.reuse ;  /* 0x0000002228377c23 */ /* 0x100fe20008010823 */
[--C-:B------:R-:W-:Y:S01]  /*47e0*/  FFMA.FTZ R40, R28, UR34, -R35.reuse ;  /* 0x000000221c287c23 */ /* 0x100fe20008010823 */
[--C-:B------:R-:W-:Y:S01]  /*47f0*/  FFMA.FTZ R36, R36, UR34, -R35.reuse ;  /* 0x0000002224247c23 */ /* 0x100fe20008010823 */
[--C-:B------:R-:W-:Y:S01]  /*4800*/  FFMA.FTZ R9, R42, UR34, -R35.reuse ;  /* 0x000000222a097c23 */ /* 0x100fe20008010823 */
[----:B------:R-:W-:Y:S01]  /*4810*/  F2FP.BF16.F32.PACK_AB R12, R76, R75 ;  /* 0x0000004b4c0c723e */ /* 0x000fe200000010ff */
[--C-:B------:R-:W-:Y:S01]  /*4820*/  FFMA.FTZ R42, R27, UR34, -R35.reuse ;  /* 0x000000221b2a7c23 */ /* 0x100fe20008010823 */
[----:B------:R3:W5:Y:S01]  /*4830*/  MUFU.EX2 R98, R53 ;  /* 0x0000003500627308 */ /* 0x0007620000000800 */
[----:B----4-:R-:W-:Y:S01]  /*4840*/  FADD.FTZ R10, R15, R96 ;  /* 0x000000600f0a7221 */ /* 0x010fe20000010000 */
[--C-:B-1----:R-:W-:Y:S01]  /*4850*/  FFMA.FTZ R7, R29, UR34, -R35.reuse ;  /* 0x000000221d077c23 */ /* 0x102fe20008010823 */
[----:B------:R-:W-:Y:S01]  /*4860*/  F2FP.BF16.F32.PACK_AB R14, R78, R77 ;  /* 0x0000004d4e0e723e */ /* 0x000fe200000010ff */
[--C-:B------:R-:W-:Y:S01]  /*4870*/  FFMA.FTZ R38, R38, UR34, -R35.reuse ;  /* 0x0000002226267c23 */ /* 0x100fe20008010823 */
[--C-:B------:R-:W-:Y:S01]  /*4880*/  FFMA.FTZ R44, R44, UR34, -R35.reuse ;  /* 0x000000222c2c7c23 */ /* 0x100fe20008010823 */
[--C-:B------:R-:W-:Y:S01]  /*4890*/  FFMA.FTZ R46, R46, UR34, -R35.reuse ;  /* 0x000000222e2e7c23 */ /* 0x100fe20008010823 */
[--C-:B------:R-:W-:Y:S01]  /*48a0*/  FFMA.FTZ R48, R48, UR34, -R35.reuse ;  /* 0x0000002230307c23 */ /* 0x100fe20008010823 */
[----:B------:R-:W1:Y:S01]  /*48b0*/  MUFU.EX2 R5, R5 ;  /* 0x0000000500057308 */ /* 0x000e620000000800 */
[----:B---3--:R-:W-:Y:S01]  /*48c0*/  FFMA.FTZ R53, R26, UR34, -R35 ;  /* 0x000000221a357c23 */ /* 0x008fe20008010823 */
[----:B------:R-:W-:Y:S01]  /*48d0*/  FADD.FTZ R26, R74, R13 ;  /* 0x0000000d4a1a7221 */ /* 0x000fe20000010000 */
[----:B--2---:R-:W-:Y:S01]  /*48e0*/  FADD.FTZ R25, R83, R10 ;  /* 0x0000000a53197221 */ /* 0x004fe20000010000 */
[----:B------:R-:W-:Y:S01]  /*48f0*/  F2FP.BF16.F32.PACK_AB R13, R96, R15 ;  /* 0x0000000f600d723e */ /* 0x000fe200000010ff */
[--C-:B------:R-:W-:Y:S01]  /*4900*/  FFMA.FTZ R50, R50, UR34, -R35.reuse ;  /* 0x0000002232327c23 */ /* 0x100fe20008010823 */
[----:B------:R-:W-:Y:S01]  /*4910*/  FADD.FTZ R26, R79, R26 ;  /* 0x0000001a4f1a7221 */ /* 0x000fe20000010000 */
[----:B------:R-:W-:Y:S01]  /*4920*/  FFMA.FTZ R54, R54, UR34, -R35 ;  /* 0x0000002236367c23 */ /* 0x000fe20008010823 */
[----:B------:R-:W2:Y:S01]  /*4930*/  MUFU.EX2 R6, R6 ;  /* 0x0000000600067308 */ /* 0x000ea20000000800 */
[C---:B-----5:R-:W-:Y:S01]  /*4940*/  FADD.FTZ R10, R98.reuse, R25 ;  /* 0x00000019620a7221 */ /* 0x060fe20000010000 */
[----:B------:R-:W-:Y:S01]  /*4950*/  FADD.FTZ R29, R71, R26 ;  /* 0x0000001a471d7221 */ /* 0x000fe20000010000 */
[----:B------:R-:W-:Y:S01]  /*4960*/  F2FP.BF16.F32.PACK_AB R15, R98, R83 ;  /* 0x00000053620f723e */ /* 0x000fe200000010ff */
[--C-:B------:R-:W-:Y:S01]  /*4970*/  FFMA.FTZ R73, R73, UR34, -R35.reuse ;  /* 0x0000002249497c23 */ /* 0x100fe20008010823 */
[----:B------:R-:W-:Y:S01]  /*4980*/  FFMA.FTZ R81, R81, UR34, -R35 ;  /* 0x0000002251517c23 */ /* 0x000fe20008010823 */
[----:B------:R-:W-:Y:S01]  /*4990*/  FADD.FTZ R29, R62, R29 ;  /* 0x0000001d3e1d7221 */ /* 0x000fe20000010000 */
[----:B------:R-:W-:Y:S01]  /*49a0*/  FFMA.FTZ R52, R52, UR34, -R35 ;  /* 0x0000002234347c23 */ /* 0x000fe20008010823 */
[----:B------:R-:W3:Y:S01]  /*49b0*/  MUFU.EX2 R32, R32 ;  /* 0x0000002000207308 */ /* 0x000ee20000000800 */
[----:B-1----:R-:W-:Y:S01]  /*49c0*/  FADD.FTZ R25, R5, R10 ;  /* 0x0000000a05197221 */ /* 0x002fe20000010000 */
[----:B------:R-:W-:Y:S01]  /*49d0*/  FADD.FTZ R26, R70, R29 ;  /* 0x0000001d461a7221 */ /* 0x000fe20000010000 */
[----:B------:R1:W-:Y:S01]  /*49e0*/  STSM.16.M88.4 [R136+0x21800], R12 ;  /* 0x0218000c88007844 */ /* 0x0003e20000000200 */
[----:B------:R-:W-:-:S02]  /*49f0*/  R2UR UR10, R4 ;  /* 0x00000000040a72ca */ /* 0x000fc400000e0000 */
[----:B------:R-:W-:Y:S02]  /*4a00*/  FADD.FTZ R30, R67, R26 ;  /* 0x0000001a431e7221 */ /* 0x000fe40000010000 */
[----:B------:R-:W4:Y:S01]  /*4a10*/  MUFU.EX2 R41, R41 ;  /* 0x0000002900297308 */ /* 0x000f220000000800 */
[----:B--2---:R-:W-:Y:S01]  /*4a20*/  FADD.FTZ R25, R6, R25 ;  /* 0x0000001906197221 */ /* 0x004fe20000010000 */
[----:B------:R-:W-:-:S04]  /*4a30*/  FADD.FTZ R29, R69, R30 ;  /* 0x0000001e451d7221 */ /* 0x000fc80000010000 */
[----:B------:R-:W-:Y:S02]  /*4a40*/  FADD.FTZ R29, R68, R29 ;  /* 0x0000001d441d7221 */ /* 0x000fe40000010000 */
[----:B------:R-:W2:Y:S01]  /*4a50*/  MUFU.EX2 R45, R45 ;  /* 0x0000002d002d7308 */ /* 0x000ea20000000800 */
[----:B---3--:R-:W-:Y:S01]  /*4a60*/  FADD.FTZ R10, R32, R25 ;  /* 0x00000019200a7221 */ /* 0x008fe20000010000 */
[----:B------:R-:W-:Y:S01]  /*4a70*/  UIADD3 UR10, UR42, UR10, URZ ;  /* 0x0000000a2a0a7290 */ /* 0x000fe2000fffe03f */
[----:B-1----:R-:W-:-:S03]  /*4a80*/  F2FP.BF16.F32.PACK_AB R14, R64, R65 ;  /* 0x00000041400e723e */ /* 0x002fc600000010ff */
[----:B------:R-:W-:Y:S02]  /*4a90*/  UIADD3 UR6, UR10, UR6, URZ ;  /* 0x000000060a067290 */ /* 0x000fe4000fffe03f */
[----:B------:R-:W1:Y:S01]  /*4aa0*/  MUFU.EX2 R58, R58 ;  /* 0x0000003a003a7308 */ /* 0x000e620000000800 */
[----:B----4-:R-:W-:Y:S01]  /*4ab0*/  FADD.FTZ R26, R41, R10 ;  /* 0x0000000a291a7221 */ /* 0x010fe20000010000 */
[----:B------:R-:W-:-:S06]  /*4ac0*/  FFMA.FTZ R10, R24, UR34, -R35 ;  /* 0x00000022180a7c23 */ /* 0x000fcc0008010823 */
[----:B------:R-:W3:Y:S01]  /*4ad0*/  MUFU.EX2 R53, R53 ;  /* 0x0000003500357308 */ /* 0x000ee20000000800 */
[----:B--2---:R-:W-:Y:S01]  /*4ae0*/  FADD.FTZ R25, R45, R26 ;  /* 0x0000001a2d197221 */ /* 0x004fe20000010000 */
[----:B------:R-:W-:-:S04]  /*4af0*/  FADD.FTZ R26, R66, R29 ;  /* 0x0000001d421a7221 */ /* 0x000fc80000010000 */
[----:B------:R-:W-:Y:S01]  /*4b00*/  FADD.FTZ R30, R63, R26 ;  /* 0x0000001a3f1e7221 */ /* 0x000fe20000010000 */
[----:B------:R-:W-:Y:S01]  /*4b10*/  F2FP.BF16.F32.PACK_AB R26, R62, R71 ;  /* 0x000000473e1a723e */ /* 0x000fe200000010ff */
[----:B------:R-:W2:Y:S01]  /*4b20*/  MUFU.EX2 R94, R94 ;  /* 0x0000005e005e7308 */ /* 0x000ea20000000800 */
[----:B-1----:R-:W-:Y:S01]  /*4b30*/  FADD.FTZ R24, R58, R25 ;  /* 0x000000193a187221 */ /* 0x002fe20000010000 */
[----:B------:R-:W-:Y:S01]  /*4b40*/  FADD.FTZ R27, R65, R30 ;  /* 0x0000001e411b7221 */ /* 0x000fe20000010000 */
[----:B------:R-:W-:Y:S02]  /*4b50*/  F2FP.BF16.F32.PACK_AB R30, R68, R69 ;  /* 0x00000045441e723e */ /* 0x000fe400000010ff */
[----:B------:R-:W-:Y:S01]  /*4b60*/  F2FP.BF16.F32.PACK_AB R29, R58, R45 ;  /* 0x0000002d3a1d723e */ /* 0x000fe200000010ff */
[----:B------:R-:W-:Y:S01]  /*4b70*/  FADD.FTZ R34, R64, R27 ;  /* 0x0000001b40227221 */ /* 0x000fe20000010000 */
[----:B------:R-:W-:Y:S01]  /*4b80*/  F2FP.BF16.F32.PACK_AB R27, R41, R32 ;  /* 0x00000020291b723e */ /* 0x000fe200000010ff */
[----:B------:R-:W1:Y:S01]  /*4b90*/  MUFU.EX2 R7, R7 ;  /* 0x0000000700077308 */ /* 0x000e620000000800 */
[----:B---3--:R-:W-:Y:S01]  /*4ba0*/  FADD.FTZ R25, R53, R24 ;  /* 0x0000001835197221 */ /* 0x008fe20000010000 */
[----:B------:R-:W-:Y:S01]  /*4bb0*/  FADD.FTZ R13, R61, R34 ;  /* 0x000000223d0d7221 */ /* 0x000fe20000010000 */
[----:B------:R-:W-:-:S02]  /*4bc0*/  F2FP.BF16.F32.PACK_AB R24, R79, R74 ;  /* 0x0000004a4f18723e */ /* 0x000fc400000010ff */
[----:B------:R-:W-:-:S03]  /*4bd0*/  F2FP.BF16.F32.PACK_AB R32, R60, R61 ;  /* 0x0000003d3c20723e */ /* 0x000fc600000010ff */
[----:B------:R-:W3:Y:S01]  /*4be0*/  MUFU.EX2 R20, R20 ;  /* 0x0000001400147308 */ /* 0x000ee20000000800 */
[C---:B--2---:R-:W-:Y:S01]  /*4bf0*/  FADD.FTZ R28, R94.reuse, R25 ;  /* 0x000000195e1c7221 */ /* 0x044fe20000010000 */
[----:B------:R-:W-:-:S06]  /*4c00*/  F2FP.BF16.F32.PACK_AB R31, R94, R53 ;  /* 0x000000355e1f723e */ /* 0x000fcc00000010ff */
[----:B------:R-:W2:Y:S01]  /*4c10*/  MUFU.EX2 R21, R21 ;  /* 0x0000001500157308 */ /* 0x000ea20000000800 */
[----:B-1----:R-:W-:Y:S01]  /*4c20*/  FADD.FTZ R25, R7, R28 ;  /* 0x0000001c07197221 */ /* 0x002fe20000010000 */
[----:B------:R-:W-:-:S06]  /*4c30*/  F2FP.BF16.F32.PACK_AB R28, R67, R70 ;  /* 0x00000046431c723e */ /* 0x000fcc00000010ff */
[----:B------:R-:W1:Y:S01]  /*4c40*/  MUFU.EX2 R92, R92 ;  /* 0x0000005c005c7308 */ /* 0x000e620000000800 */
[----:B---3--:R-:W-:Y:S01]  /*4c50*/  FADD.FTZ R12, R20, R25 ;  /* 0x00000019140c7221 */ /* 0x008fe20000010000 */
[----:B------:R-:W-:-:S05]  /*4c60*/  F2FP.BF16.F32.PACK_AB R25, R6, R5 ;  /* 0x000000050619723e */ /* 0x000fca00000010ff */
[----:B------:R3:W-:Y:S01]  /*4c70*/  STSM.16.M88.4 [R23], R24 ;  /* 0x0000001817007844 */ /* 0x0007e20000000200 */
[----:B------:R-:W4:Y:S01]  /*4c80*/  MUFU.EX2 R33, R33 ;  /* 0x0000002100217308 */ /* 0x000f220000000800 */
[----:B--2---:R-:W-:Y:S01]  /*4c90*/  FADD.FTZ R5, R21, R12 ;  /* 0x0000000c15057221 */ /* 0x004fe20000010000 */
[----:B------:R-:W-:Y:S01]  /*4ca0*/  FADD.FTZ R12, R60, R13 ;  /* 0x0000000d3c0c7221 */ /* 0x000fe20000010000 */
[----:B------:R2:W-:Y:S03]  /*4cb0*/  STSM.16.M88.4 [R22], R28 ;  /* 0x0000001c16007844 */ /* 0x0005e60000000200 */
[----:B------:R-:W-:Y:S01]  /*4cc0*/  FADD.FTZ R13, R57, R12 ;  /* 0x0000000c390d7221 */ /* 0x000fe20000010000 */
[----:B------:R-:W-:Y:S01]  /*4cd0*/  F2FP.BF16.F32.PACK_AB R12, R63, R66 ;  /* 0x000000423f0c723e */ /* 0x000fe200000010ff */
[----:B------:R-:W5:Y:S01]  /*4ce0*/  MUFU.EX2 R72, R72 ;  /* 0x0000004800487308 */ /* 0x000f620000000800 */
[C---:B-1----:R-:W-:Y:S01]  /*4cf0*/  FADD.FTZ R6, R92.reuse, R5 ;  /* 0x000000055c067221 */ /* 0x042fe20000010000 */
[----:B------:R-:W-:-:S06]  /*4d00*/  F2FP.BF16.F32.PACK_AB R15, R92, R21 ;  /* 0x000000155c0f723e */ /* 0x000fcc00000010ff */
[----:B------:R-:W1:Y:S01]  /*4d10*/  MUFU.EX2 R36, R36 ;  /* 0x0000002400247308 */ /* 0x000e620000000800 */
[----:B----4-:R-:W-:-:S07]  /*4d20*/  FADD.FTZ R5, R33, R6 ;  /* 0x0000000621057221 */ /* 0x010fce0000010000 */
[----:B------:R-:W4:Y:S01]  /*4d30*/  MUFU.EX2 R49, R49 ;  /* 0x0000003100317308 */ /* 0x000f220000000800 */
[C---:B-----5:R-:W-:Y:S01]  /*4d40*/  FADD.FTZ R6, R72.reuse, R13 ;  /* 0x0000000d48067221 */ /* 0x060fe20000010000 */
[----:B------:R-:W-:-:S06]  /*4d50*/  F2FP.BF16.F32.PACK_AB R34, R72, R57 ;  /* 0x000000394822723e */ /* 0x000fcc00000010ff */
[----:B------:R-:W5:Y:S01]  /*4d60*/  MUFU.EX2 R38, R38 ;  /* 0x0000002600267308 */ /* 0x000f620000000800 */
[C---:B-1----:R-:W-:Y:S01]  /*4d70*/  FADD.FTZ R5, R36.reuse, R5 ;  /* 0x0000000524057221 */ /* 0x042fe20000010000 */
[----:B------:R-:W-:-:S06]  /*4d80*/  F2FP.BF16.F32.PACK_AB R33, R36, R33 ;  /* 0x000000212421723e */ /* 0x000fcc00000010ff */
[----:B------:R-:W1:Y:S01]  /*4d90*/  MUFU.EX2 R55, R55 ;  /* 0x0000003700377308 */ /* 0x000e620000000800 */
[----:B----4-:R-:W-:-:S07]  /*4da0*/  FADD.FTZ R13, R49, R6 ;  /* 0x00000006310d7221 */ /* 0x010fce0000010000 */
[----:B------:R-:W4:Y:S01]  /*4db0*/  MUFU.EX2 R9, R9 ;  /* 0x0000000900097308 */ /* 0x000f220000000800 */
[----:B-----5:R-:W-:-:S07]  /*4dc0*/  FADD.FTZ R6, R38, R5 ;  /* 0x0000000526067221 */ /* 0x020fce0000010000 */
[----:B------:R-:W3:Y:S01]  /*4dd0*/  MUFU.EX2 R56, R56 ;  /* 0x0000003800387308 */ /* 0x000ee20000000800 */
[C---:B-1----:R-:W-:Y:S01]  /*4de0*/  FADD.FTZ R6, R55.reuse, R6 ;  /* 0x0000000637067221 */ /* 0x042fe20000010000 */
[----:B------:R-:W-:-:S06]  /*4df0*/  F2FP.BF16.F32.PACK_AB R35, R55, R38 ;  /* 0x000000263723723e */ /* 0x000fcc00000010ff */
[----:B------:R-:W1:Y:S01]  /*4e00*/  MUFU.EX2 R44, R44 ;  /* 0x0000002c002c7308 */ /* 0x000e620000000800 */
[----:B----4-:R-:W-:-:S07]  /*4e10*/  FADD.FTZ R5, R9, R6 ;  /* 0x0000000609057221 */ /* 0x010fce0000010000 */
[----:B------:R-:W-:Y:S01]  /*4e20*/  MUFU.EX2 R51, R51 ;  /* 0x0000003300337308 */ /* 0x000fe20000000800 */
[----:B---3--:R-:W-:-:S07]  /*4e30*/  F2FP.BF16.F32.PACK_AB R24, R56, R49 ;  /* 0x000000313818723e */ /* 0x008fce00000010ff */
[----:B------:R-:W3:Y:S01]  /*4e40*/  MUFU.EX2 R84, R84 ;  /* 0x0000005400547308 */ /* 0x000ee20000000800 */
[C---:B-1----:R-:W-:Y:S01]  /*4e50*/  FADD.FTZ R5, R44.reuse, R5 ;  /* 0x000000052c057221 */ /* 0x042fe20000010000 */
[----:B------:R-:W-:-:S06]  /*4e60*/  F2FP.BF16.F32.PACK_AB R25, R44, R9 ;  /* 0x000000092c19723e */ /* 0x000fcc00000010ff */
[----:B------:R-:W1:Y:S08]  /*4e70*/  MUFU.EX2 R46, R46 ;  /* 0x0000002e002e7308 */ /* 0x000e700000000800 */
[----:B------:R-:W-:Y:S01]  /*4e80*/  MUFU.EX2 R47, R47 ;  /* 0x0000002f002f7308 */ /* 0x000fe20000000800 */
[----:B---3--:R-:W-:-:S07]  /*4e90*/  F2FP.BF16.F32.PACK_AB R26, R84, R51 ;  /* 0x00000033541a723e */ /* 0x008fce00000010ff */
[----:B------:R-:W-:Y:S01]  /*4ea0*/  MUFU.EX2 R82, R82 ;  /* 0x0000005200527308 */ /* 0x000fe20000000800 */
[----:B-1----:R-:W-:-:S07]  /*4eb0*/  FADD.FTZ R6, R46, R5 ;  /* 0x000000052e067221 */ /* 0x002fce0000010000 */
[----:B------:R1:W3:Y:S08]  /*4ec0*/  MUFU.EX2 R59, R48 ;  /* 0x00000030003b7308 */ /* 0x0002f00000000800 */
[----:B------:R-:W4:Y:S01]  /*4ed0*/  MUFU.EX2 R43, R43 ;  /* 0x0000002b002b7308 */ /* 0x000f220000000800 */
[----:B-1----:R-:W-:-:S04]  /*4ee0*/  FADD.FTZ R48, R56, R13 ;  /* 0x0000000d38307221 */ /* 0x002fc80000010000 */
[----:B------:R-:W-:-:S03]  /*4ef0*/  FADD.FTZ R13, R51, R48 ;  /* 0x00000030330d7221 */ /* 0x000fc60000010000 */
[----:B------:R-:W1:Y:S01]  /*4f00*/  MUFU.EX2 R86, R86 ;  /* 0x0000005600567308 */ /* 0x000e620000000800 */
[----:B--2---:R-:W-:Y:S01]  /*4f10*/  FADD.FTZ R28, R84, R13 ;  /* 0x0000000d541c7221 */ /* 0x004fe20000010000 */
[----:B------:R-:W-:Y:S01]  /*4f20*/  F2FP.BF16.F32.PACK_AB R13, R20, R7 ;  /* 0x00000007140d723e */ /* 0x000fe200000010ff */
[C---:B---3--:R-:W-:Y:S01]  /*4f30*/  FADD.FTZ R7, R59.reuse, R6 ;  /* 0x000000063b077221 */ /* 0x048fe20000010000 */
[----:B------:R-:W-:Y:S01]  /*4f40*/  F2FP.BF16.F32.PACK_AB R27, R59, R46 ;  /* 0x0000002e3b1b723e */ /* 0x000fe200000010ff */
[----:B------:R-:W-:Y:S01]  /*4f50*/  FADD.FTZ R9, R47, R28 ;  /* 0x0000001c2f097221 */ /* 0x000fe20000010000 */
[C---:B------:R-:W-:Y:S01]  /*4f60*/  F2FP.BF16.F32.PACK_AB R84, R82.reuse, R47 ;  /* 0x0000002f5254723e */ /* 0x040fe200000010ff */
[----:B------:R2:W-:Y:S01]  /*4f70*/  STSM.16.M88.4 [R18], R12 ;  /* 0x0000000c12007844 */ /* 0x0005e20000000200 */
[----:B------:R-:W3:Y:S01]  /*4f80*/  MUFU.EX2 R50, R50 ;  /* 0x0000003200327308 */ /* 0x000ee20000000800 */
[----:B------:R-:W-:Y:S02]  /*4f90*/  FADD.FTZ R20, R82, R9 ;  /* 0x0000000952147221 */ /* 0x000fe40000010000 */
[----:B------:R2:W-:Y:S02]  /*4fa0*/  STSM.16.M88.4 [R136+0x27800], R32 ;  /* 0x0278002088007844 */ /* 0x0005e40000000200 */
[----:B----4-:R-:W-:-:S02]  /*4fb0*/  FADD.FTZ R9, R43, R20 ;  /* 0x000000142b097221 */ /* 0x010fc40000010000 */
[----:B------:R4:W-:Y:S01]  /*4fc0*/  STSM.16.M88.4 [R17], R24 ;  /* 0x0000001811007844 */ /* 0x0009e20000000200 */
[----:B------:R-:W5:Y:S01]  /*4fd0*/  MUFU.EX2 R71, R52 ;  /* 0x0000003400477308 */ /* 0x000f620000000800 */
[C---:B-1----:R-:W-:Y:S01]  /*4fe0*/  FADD.FTZ R20, R86.reuse, R9 ;  /* 0x0000000956147221 */ /* 0x042fe20000010000 */
[----:B------:R-:W-:-:S06]  /*4ff0*/  F2FP.BF16.F32.PACK_AB R86, R86, R43 ;  /* 0x0000002b5656723e */ /* 0x000fcc00000010ff */
[----:B------:R-:W1:Y:S01]  /*5000*/  MUFU.EX2 R54, R54 ;  /* 0x0000003600367308 */ /* 0x000e620000000800 */
[----:B---3--:R-:W-:-:S07]  /*5010*/  FADD.FTZ R6, R50, R7 ;  /* 0x0000000732067221 */ /* 0x008fce0000010000 */
[----:B------:R-:W3:Y:S01]  /*5020*/  MUFU.EX2 R73, R73 ;  /* 0x0000004900497308 */ /* 0x000ee20000000800 */
[C---:B-----5:R-:W-:Y:S01]  /*5030*/  F2FP.BF16.F32.PACK_AB R85, R71.reuse, R50 ;  /* 0x000000324755723e */ /* 0x060fe200000010ff */
[----:B------:R-:W-:-:S06]  /*5040*/  FADD.FTZ R7, R71, R6 ;  /* 0x0000000647077221 */ /* 0x000fcc0000010000 */
[----:B------:R-:W-:Y:S01]  /*5050*/  MUFU.EX2 R39, R39 ;  /* 0x0000002700277308 */ /* 0x000fe20000000800 */
[----:B-1----:R-:W-:-:S07]  /*5060*/  FADD.FTZ R6, R54, R7 ;  /* 0x0000000736067221 */ /* 0x002fce0000010000 */
[----:B------:R-:W2:Y:S01]  /*5070*/  MUFU.EX2 R90, R90 ;  /* 0x0000005a005a7308 */ /* 0x000ea20000000800 */
[C---:B---3--:R-:W-:Y:S01]  /*5080*/  F2FP.BF16.F32.PACK_AB R87, R73.reuse, R54 ;  /* 0x000000364957723e */ /* 0x048fe200000010ff */
[----:B------:R-:W-:-:S04]  /*5090*/  FADD.FTZ R7, R73, R6 ;  /* 0x0000000649077221 */ /* 0x000fc80000010000 */
[----:B------:R4:W-:Y:S02]  /*50a0*/  STSM.16.M88.4 [R22+0x6000], R84 ;  /* 0x0060005416007844 */ /* 0x0009e40000000200 */
[----:B------:R-:W-:Y:S08]  /*50b0*/  MUFU.EX2 R37, R37 ;  /* 0x0000002500257308 */ /* 0x000ff00000000800 */
[----:B------:R-:W1:Y:S01]  /*50c0*/  MUFU.EX2 R80, R80 ;  /* 0x0000005000507308 */ /* 0x000e620000000800 */
[----:B--2---:R-:W-:Y:S01]  /*50d0*/  F2FP.BF16.F32.PACK_AB R12, R90, R39 ;  /* 0x000000275a0c723e */ /* 0x004fe200000010ff */
[----:B------:R-:W-:-:S04]  /*50e0*/  FADD.FTZ R39, R39, R20 ;  /* 0x0000001427277221 */ /* 0x000fc80000010000 */
[----:B------:R-:W-:Y:S02]  /*50f0*/  FADD.FTZ R90, R90, R39 ;  /* 0x000000275a5a7221 */ /* 0x000fe40000010000 */
[----:B------:R-:W-:Y:S08]  /*5100*/  MUFU.EX2 R10, R10 ;  /* 0x0000000a000a7308 */ /* 0x000ff00000000800 */
[----:B------:R-:W2:Y:S01]  /*5110*/  MUFU.EX2 R81, R81 ;  /* 0x0000005100517308 */ /* 0x000ea20000000800 */
[----:B-1----:R-:W-:Y:S01]  /*5120*/  F2FP.BF16.F32.PACK_AB R14, R80, R37 ;  /* 0x00000025500e723e */ /* 0x002fe200000010ff */
[----:B------:R-:W-:-:S04]  /*5130*/  FADD.FTZ R37, R37, R90 ;  /* 0x0000005a25257221 */ /* 0x000fc80000010000 */
[----:B------:R-:W-:Y:S02]  /*5140*/  FADD.FTZ R6, R80, R37 ;  /* 0x0000002550067221 */ /* 0x000fe40000010000 */
[----:B------:R-:W-:Y:S08]  /*5150*/  MUFU.EX2 R40, R40 ;  /* 0x0000002800287308 */ /* 0x000ff00000000800 */
[----:B------:R-:W1:Y:S01]  /*5160*/  MUFU.EX2 R5, R42 ;  /* 0x0000002a00057308 */ /* 0x000e620000000800 */
[----:B--2---:R-:W-:Y:S01]  /*5170*/  F2FP.BF16.F32.PACK_AB R13, R81, R10 ;  /* 0x0000000a510d723e */ /* 0x004fe200000010ff */
[----:B------:R-:W-:Y:S01]  /*5180*/  FADD.FTZ R10, R10, R7 ;  /* 0x000000070a0a7221 */ /* 0x000fe20000010000 */
[----:B------:R-:W-:-:S03]  /*5190*/  VIADD R7, R88, 0xfffffffe ;  /* 0xfffffffe58077836 */ /* 0x000fc60000000000 */
[----:B------:R-:W-:Y:S01]  /*51a0*/  FADD.FTZ R81, R81, R10 ;  /* 0x0000000a51517221 */ /* 0x000fe20000010000 */
[----:B-1----:R-:W-:-:S03]  /*51b0*/  F2FP.BF16.F32.PACK_AB R15, R5, R40 ;  /* 0x00000028050f723e */ /* 0x002fc600000010ff */
[----:B------:R-:W-:Y:S02]  /*51c0*/  FADD.FTZ R40, R40, R81 ;  /* 0x0000005128287221 */ /* 0x000fe40000010000 */
[----:B------:R4:W-:Y:S02]  /*51d0*/  STSM.16.M88.4 [R18+0x6000], R12 ;  /* 0x0060000c12007844 */ /* 0x0009e40000000200 */
[----:B------:R-:W-:Y:S01]  /*51e0*/  FADD.FTZ R5, R5, R40 ;  /* 0x0000002805057221 */ /* 0x000fe20000010000 */
[----:B------:R1:W-:Y:S06]  /*51f0*/  MEMBAR.ALL.CTA ;  /* 0x0000000000007992 */ /* 0x0003ec0000008000 */
[----:B-1----:R-:W1:Y:S02]  /*5200*/  FENCE.VIEW.ASYNC.S ;  /* 0x00000000000073c6 */ /* 0x002e640000000000 */
[----:B-1----:R-:W-:Y:S01]  /*5210*/  NOP ;  /* 0x0000000000007918 */ /* 0x002fe20000000000 */
[----:B------:R-:W-:Y:S05]  /*5220*/  @P2 BRA `(.L_x_677) ;  /* 0x0000000000442947 */ /* 0x000fea0003800000 */
        /* <DEDUP_REMOVED lines=10> */
.L_x_678:
[----:B------:R-:W-:-:S11]  /*52d0*/  UISETP.NE.AND UP1, UPT, UR7, 0x1, UPT ;  /* 0x000000010700788c */ /* 0x000fd6000bf25270 */
[----:B------:R-:W-:Y:S02]  /*52e0*/  @UP1 ULDC.64 UR10, c[0x0][0x9e8] ;  /* 0x00027a00000a1ab9 */ /* 0x000fe40000000a00 */
[----:B------:R-:W-:-:S04]  /*52f0*/  UIMAD.WIDE.U32 UR14, UR18, UR10, URZ ;  /* 0x0000000a120e72a5 */ /* 0x000fc8000f8e003f */
[----:B------:R-:W-:-:S12]  /*5300*/  @UP1 USHF.R.U32.HI UR18, URZ, UR11, UR15 ;  /* 0x0000000b3f121299 */ /* 0x000fd8000801160f */
.L_x_679:
[----:B------:R-:W-:-:S04]  /*5310*/  UIMAD UR7, UR18, UR7, UR7 ;  /* 0x00000007120772a4 */ /* 0x000fc8000f8e0207 */
[----:B------:R-:W-:-:S04]  /*5320*/  UISETP.LT.AND UP1, UPT, UR6, UR7, UPT ;  /* 0x000000070600728c */ /* 0x000fc8000bf21270 */
[----:B------:R-:W-:-:S12]  /*5330*/  USEL UR6, UR6, UR7, UP1 ;  /* 0x0000000706067287 */ /* 0x000fd80008800000 */
.L_x_677:
[----:B------:R-:W-:Y:S01]  /*5340*/  USHF.R.S32.HI UR7, URZ, 0x1f, UR6 ;  /* 0x0000001f3f077899 */ /* 0x000fe20008011406 */
[----:B------:R-:W-:Y:S02]  /*5350*/  CS2R R134, SRZ ;  /* 0x0000000000867805 */ /* 0x000fe4000001ff00 */
[----:B------:R-:W-:Y:S02]  /*5360*/  CS2R R132, SRZ ;  /* 0x0000000000847805 */ /* 0x000fe4000001ff00 */
[----:B------:R-:W-:Y:S01]  /*5370*/  CS2R R130, SRZ ;  /* 0x0000000000827805 */ /* 0x000fe2000001ff00 */
[----:B------:R-:W-:Y:S01]  /*5380*/  ULEA.HI UR7, UR7, UR6, URZ, 0x7 ;  /* 0x0000000607077291 */ /* 0x000fe2000f8f383f */
[----:B------:R-:W-:Y:S02]  /*5390*/  CS2R R128, SRZ ;  /* 0x0000000000807805 */ /* 0x000fe4000001ff00 */
[----:B------:R-:W-:Y:S02]  /*53a0*/  CS2R R126, SRZ ;  /* 0x00000000007e7805 */ /* 0x000fe4000001ff00 */
[----:B------:R-:W-:Y:S01]  /*53b0*/  CS2R R124, SRZ ;  /* 0x00000000007c7805 */ /* 0x000fe2000001ff00 */
[----:B------:R-:W-:Y:S01]  /*53c0*/  USHF.R.S32.HI UR7, URZ, 0x7, UR7 ;  /* 0x000000073f077899 */ /* 0x000fe20008011407 */
[----:B------:R-:W-:-:S02]  /*53d0*/  CS2R R122, SRZ ;  /* 0x00000000007a7805 */ /* 0x000fc4000001ff00 */
[----:B------:R-:W-:Y:S02]  /*53e0*/  CS2R R120, SRZ ;  /* 0x0000000000787805 */ /* 0x000fe4000001ff00 */
[----:B------:R-:W-:Y:S01]  /*53f0*/  CS2R R118, SRZ ;  /* 0x0000000000767805 */ /* 0x000fe2000001ff00 */
[----:B------:R-:W-:Y:S01]  /*5400*/  UISETP.LT.AND UP1, UPT, UR40, UR7, UPT ;  /* 0x000000072800728c */ /* 0x000fe2000bf21270 */
[----:B------:R-:W-:Y:S02]  /*5410*/  CS2R R116, SRZ ;  /* 0x0000000000747805 */ /* 0x000fe4000001ff00 */
[----:B------:R-:W-:Y:S02]  /*5420*/  CS2R R114, SRZ ;  /* 0x0000000000727805 */ /* 0x000fe4000001ff00 */
[----:B------:R-:W-:Y:S01]  /*5430*/  CS2R R112, SRZ ;  /* 0x0000000000707805 */ /* 0x000fe2000001ff00 */
[----:B------:R-:W-:Y:S01]  /*5440*/  USEL UR59, UR40, UR7, !UP1 ;  /* 0x00000007283b7287 */ /* 0x000fe2000c800000 */
[----:B------:R-:W-:-:S02]  /*5450*/  CS2R R110, SRZ ;  /* 0x00000000006e7805 */ /* 0x000fc4000001ff00 */
[----:B------:R-:W-:Y:S02]  /*5460*/  CS2R R108, SRZ ;  /* 0x00000000006c7805 */ /* 0x000fe4000001ff00 */
[----:B------:R-:W-:Y:S02]  /*5470*/  CS2R R106, SRZ ;  /* 0x00000000006a7805 */ /* 0x000fe4000001ff00 */
[----:B------:R-:W-:Y:S02]  /*5480*/  CS2R R104, SRZ ;  /* 0x0000000000687805 */ /* 0x000fe4000001ff00 */
[----:B------:R-:W-:Y:S02]  /*5490*/  CS2R R102, SRZ ;  /* 0x0000000000667805 */ /* 0x000fe4000001ff00 */
[----:B------:R-:W-:Y:S02]  /*54a0*/  ISETP.GE.AND P2, PT, R7, UR59, PT ;  /* 0x0000003b07007c0c */ /* 0x000fe4000bf46270 */
[----:B------:R-:W-:-:S02]  /*54b0*/  CS2R R100, SRZ ;  /* 0x0000000000647805 */ /* 0x000fc4000001ff00 */
[----:B------:R-:W-:Y:S02]  /*54c0*/  CS2R R98, SRZ ;  /* 0x0000000000627805 */ /* 0x000fe4000001ff00 */
[----:B------:R-:W-:Y:S02]  /*54d0*/  CS2R R96, SRZ ;  /* 0x0000000000607805 */ /* 0x000fe4000001ff00 */
[----:B------:R-:W-:Y:S02]  /*54e0*/  CS2R R94, SRZ ;  /* 0x00000000005e7805 */ /* 0x000fe4000001ff00 */
[----:B------:R-:W-:Y:S02]  /*54f0*/  CS2R R92, SRZ ;  /* 0x00000000005c7805 */ /* 0x000fe4000001ff00 */
[----:B------:R-:W-:Y:S02]  /*5500*/  CS2R R90, SRZ ;  /* 0x00000000005a7805 */ /* 0x000fe4000001ff00 */
[----:B------:R-:W-:Y:S01]  /*5510*/  CS2R R88, SRZ ;  /* 0x0000000000587805 */ /* 0x000fe2000001ff00 */
[----:B------:R-:W-:Y:S06]  /*5520*/  @!P2 BRA `(.L_x_680) ;  /* 0x00000038003ca947 */ /* 0x000fec0003800000 */
[----:B------:R-:W-:Y:S01]  /*5530*/  IMAD.IADD R9, R3, 0x1, R4 ;  /* 0x0000000103097824 */ /* 0x000fe200078e0204 */
[----:B------:R-:W-:Y:S01]  /*5540*/  ULDC UR35, c[0x0][0x9e4] ;  /* 0x0002790000237ab9 */ /* 0x000fe20000000800 */
[----:B------:R-:W-:Y:S01]  /*5550*/  IMAD.MOV.U32 R135, RZ, RZ, RZ ;  /* 0x000000ffff877224 */ /* 0x000fe200078e00ff */
[----:B------:R-:W-:Y:S01]  /*5560*/  ULDC UR55, c[0x0][0x288] ;  /* 0x0000a20000377ab9 */ /* 0x000fe20000000800 */
[----:B------:R-:W-:Y:S01]  /*5570*/  ULDC UR34, c[0x0][0x988] ;  /* 0x0002620000227ab9 */ /* 0x000fe20000000800 */
[----:B------:R-:W-:Y:S01]  /*5580*/  ULDC UR56, c[0x0][0x9d8] ;  /* 0x0002760000387ab9 */ /* 0x000fe20000000800 */
[----:B------:R-:W-:-:S05]  /*5590*/  ULDC UR54, c[0x0][0x9e0] ;  /* 0x0002780000367ab9 */ /* 0x000fca0000000800 */
.L_x_697:
[----:B------:R-:W-:Y:S01]  /*55a0*/  UIADD3 UR58, UR36, 0x1, URZ ;  /* 0x00000001243a7890 */ /* 0x000fe2000fffe03f */
[----:B------:R-:W-:-:S03]  /*55b0*/  ISETP.NE.AND P3, PT, RZ, UR45, PT ;  /* 0x0000002dff007c0c */ /* 0x000fc6000bf65270 */
[----:B------:R-:W-:-:S04]  /*55c0*/  UISETP.NE.AND UP1, UPT, UR58, 0x2, UPT ;  /* 0x000000023a00788c */ /* 0x000fc8000bf25270 */
[----:B------:R-:W-:Y:S02]  /*55d0*/  USEL UR57, URZ, 0x1, UP1 ;  /* 0x000000013f397887 */ /* 0x000fe40008800000 */
[----:B------:R-:W-:Y:S02]  /*55e0*/  USEL UR58, UR58, URZ, UP1 ;  /* 0x0000003f3a3a7287 */ /* 0x000fe40008800000 */
[----:B------:R-:W-:Y:S02]  /*55f0*/  ULOP3.LUT UR57, UR49, UR57, URZ, 0x3c, !UPT ;  /* 0x0000003931397292 */ /* 0x000fe4000f8e3c3f */
[----:B----4-:R-:W-:Y:S10]  /*5600*/  @P3 BRA `(.L_x_681) ;  /* 0x00000000002c3947 */ /* 0x010ff40003800000 */
[----:B------:R-:W-:Y:S05]  /*5610*/  @!P0 BRA `(.L_x_682) ;  /* 0x0000000000048947 */ /* 0x000fea0003800000 */
[----:B------:R-:W-:Y:S01]  /*5620*/  BPT.TRAP 0x1 ;  /* 0x000000040000795c */ /* 0x000fe20000300000 */
.L_x_682:
[----:B------:R-:W-:Y:S01]  /*5630*/  ULEA UR6, UR58, UR39, 0x3 ;  /* 0x000000273a067291 */ /* 0x000fe2000f8e183f */
[----:B------:R-:W-:-:S05]  /*5640*/  IMAD.U32 R10, RZ, RZ, UR57 ;  /* 0x00000039ff0a7e24 */ /* 0x000fca000f8e00ff */
[----:B------:R-:W-:-:S04]  /*5650*/  SHF.L.U32 R10, R10, 0x1f, RZ ;  /* 0x0000001f0a0a7819 */ /* 0x000fc800000006ff */
[----:B------:R1:W2:Y:S01]  /*5660*/  SYNCS.PHASECHK.TRANS64.TRYWAIT P2, [UR6+0x2d830], R10 ;  /* 0x02d8300aff0075a7 */ /* 0x0002a20008040146 */
[----:B------:R-:W-:Y:S05]  /*5670*/  @!P0 BRA `(.L_x_683) ;  /* 0x0000000000048947 */ /* 0x000fea0003800000 */
[----:B------:R-:W-:Y:S01]  /*5680*/  BPT.TRAP 0x1 ;  /* 0x000000040000795c */ /* 0x000fe20000300000 */
.L_x_683:
[----:B--2---:R-:W-:Y:S05]  /*5690*/  @P2 BRA `(.L_x_681) ;  /* 0x0000000000082947 */ /* 0x004fea0003800000 */
[----:B------:R-:W2:Y:S02]  /*56a0*/  SYNCS.PHASECHK.TRANS64.TRYWAIT P2, [UR6+0x2d830], R10 ;  /* 0x02d8300aff0075a7 */ /* 0x000ea40008040146 */
[----:B--2---:R-:W-:Y:S05]  /*56b0*/  @!P2 BRA `(.L_x_684) ;  /* 0x000000e400f8a947 */ /* 0x004fea0003800000 */
.L_x_681:
[----:B-12---:R-:W-:Y:S01]  /*56c0*/  VIADD R10, R16, 0x8 ;  /* 0x00000008100a7836 */ /* 0x006fe20000000000 */
[----:B------:R-:W-:Y:S01]  /*56d0*/  UIMAD UR6, UR58, 0x600, UR32 ;  /* 0x000006003a0678a4 */ /* 0x000fe2000f8e0220 */
[----:B------:R-:W-:Y:S01]  /*56e0*/  UMOV UR7, 0x80000020 ;  /* 0x8000002000077882 */ /* 0x000fe20000000000 */
[----:B------:R-:W-:Y:S02]  /*56f0*/  UMOV UR11, 0x80000020 ;  /* 0x80000020000b7882 */ /* 0x000fe40000000000 */
[----:B------:R1:W-:Y:S01]  /*5700*/  BAR.SYNC.DEFER_BLOCKING R10, 0x100 ;  /* 0x0004000a0000751d */ /* 0x0003e20000010000 */
[----:B------:R-:W-:Y:S02]  /*5710*/  UIADD3 UR10, UR6, 0x2, URZ ;  /* 0x00000002060a7890 */ /* 0x000fe4000fffe03f */
[----:B------:R-:W-:Y:S02]  /*5720*/  UIADD3 UR14, UR6, 0x200, URZ ;  /* 0x00000200060e7890 */ /* 0x000fe4000fffe03f */
[----:B------:R-:W-:Y:S01]  /*5730*/  UIADD3 UR18, UR6, 0x202, URZ ;  /* 0x0000020206127890 */ /* 0x000fe2000fffe03f */
[----:B------:R-:W-:Y:S01]  /*5740*/  UMOV UR15, 0x80000020 ;  /* 0x80000020000f7882 */ /* 0x000fe20000000000 */
[----:B------:R-:W-:Y:S01]  /*5750*/  UMOV UR19, 0x80000020 ;  /* 0x8000002000137882 */ /* 0x000fe20000000000 */
[----:B------:R-:W-:Y:S01]  /*5760*/  UIADD3 UR22, UR6, 0x400, URZ ;  /* 0x0000040006167890 */ /* 0x000fe2000fffe03f */
[----:B------:R-:W-:Y:S01]  /*5770*/  UMOV UR23, 0x80000020 ;  /* 0x8000002000177882 */ /* 0x000fe20000000000 */
[----:B------:R-:W-:Y:S01]  /*5780*/  UIADD3 UR26, UR6, 0x402, URZ ;  /* 0x00000402061a7890 */ /* 0x000fe2000fffe03f */
[----:B------:R-:W-:Y:S01]  /*5790*/  UMOV UR27, 0x80000020 ;  /* 0x80000020001b7882 */ /* 0x000fe20000000000 */
[----:B----4-:R-:W-:-:S06]  /*57a0*/  WARPGROUP.ARRIVE ;  /* 0x00000000000079c5 */ /* 0x010fcc0000000000 */
[----:B------:R-:W-:Y:S03]  /*57b0*/  HGMMA.64x128x16.F32.BF16 R24, gdesc[UR4], RZ, !UPT, gsb0 ;  /* 0x01e00000041879f0 */ /* 0x000fe6000c0018ff */
        /* <DEDUP_REMOVED lines=16> */
[----:B-1----:R-:W-:Y:S05]  /*58c0*/  @P3 BRA `(.L_x_685) ;  /* 0x00000000002c3947 */ /* 0x002fea0003800000 */
[----:B------:R-:W-:Y:S05]  /*58d0*/  @!P0 BRA `(.L_x_686) ;  /* 0x0000000000048947 */ /* 0x000fea0003800000 */
[----:B------:R-:W-:Y:S01]  /*58e0*/  BPT.TRAP 0x1 ;  /* 0x000000040000795c */ /* 0x000fe20000300000 */
.L_x_686:
[----:B------:R-:W-:Y:S01]  /*58f0*/  ULEA UR6, UR36, UR39, 0x3 ;  /* 0x0000002724067291 */ /* 0x000fe2000f8e183f */
[----:B------:R-:W-:-:S05]  /*5900*/  IMAD.U32 R10, RZ, RZ, UR49 ;  /* 0x00000031ff0a7e24 */ /* 0x000fca000f8e00ff */
[----:B------:R-:W-:-:S04]  /*5910*/  SHF.L.U32 R10, R10, 0x1f, RZ ;  /* 0x0000001f0a0a7819 */ /* 0x000fc800000006ff */
[----:B------:R1:W2:Y:S01]  /*5920*/  SYNCS.PHASECHK.TRANS64.TRYWAIT P2, [UR6+0x2d850], R10 ;  /* 0x02d8500aff0075a7 */ /* 0x0002a20008040146 */
[----:B------:R-:W-:Y:S05]  /*5930*/  @!P0 BRA `(.L_x_687) ;  /* 0x0000000000048947 */ /* 0x000fea0003800000 */
[----:B------:R-:W-:Y:S01]  /*5940*/  BPT.TRAP 0x1 ;  /* 0x000000040000795c */ /* 0x000fe20000300000 */
.L_x_687:
[----:B--2---:R-:W-:Y:S05]  /*5950*/  @P2 BRA `(.L_x_685) ;  /* 0x0000000000082947 */ /* 0x004fea0003800000 */
[----:B------:R-:W2:Y:S02]  /*5960*/  SYNCS.PHASECHK.TRANS64.TRYWAIT P2, [UR6+0x2d850], R10 ;  /* 0x02d8500aff0075a7 */ /* 0x000ea40008040146 */
[----:B--2---:R-:W-:Y:S05]  /*5970*/  @!P2 BRA `(.L_x_688) ;  /* 0x000000e40060a947 */ /* 0x004fea0003800000 */
.L_x_685:
[----:B------:R-:W-:Y:S01]  /*5980*/  UIADD3 UR6, UR39, 0x400, URZ ;  /* 0x0000040027067890 */ /* 0x000fe2000fffe03f */
[----:B------:R-:W-:Y:S01]  /*5990*/  WARPGROUP.ARRIVE ;  /* 0x00000000000079c5 */ /* 0x000fe20000000000 */
[----:B------:R-:W-:Y:S01]  /*59a0*/  ULEA UR7, UR52, UR39, 0xd ;  /* 0x0000002734077291 */ /* 0x000fe2000f8e683f */
[----:B------:R-:W3:Y:S01]  /*59b0*/  LDC R142, c[0x0][0x2e0] ;  /* 0x0000b800ff8e7b82 */ /* 0x000ee20000000800 */
[----:B------:R-:W-:Y:S01]  /*59c0*/  USHF.R.U32.HI UR6, URZ, 0x4, UR6 ;  /* 0x000000043f067899 */ /* 0x000fe20008011606 */
[----:B------:R-:W-:Y:S01]  /*59d0*/  FMUL.FTZ R14, R27, UR56 ;  /* 0x000000381b0e7c20 */ /* 0x000fe20008410000 */
[----:B------:R-:W-:Y:S01]  /*59e0*/  UIADD3 UR7, UR7, 0x21800, URZ ;  /* 0x0002180007077890 */ /* 0x000fe2000fffe03f */
[----:B------:R-:W-:Y:S01]  /*59f0*/  FMUL.FTZ R27, R34, UR56 ;  /* 0x00000038221b7c20 */ /* 0x000fe20008410000 */
[----:B------:R-:W-:Y:S01]  /*5a00*/  ULOP3.LUT UR6, UR6, 0x3fff, URZ, 0xc0, !UPT ;  /* 0x00003fff06067892 */ /* 0x000fe2000f8ec03f */
[----:B------:R-:W-:Y:S01]  /*5a10*/  FMUL.FTZ R34, R41, UR56 ;  /* 0x0000003829227c20 */ /* 0x000fe20008410000 */
[----:B------:R-:W-:Y:S01]  /*5a20*/  USHF.R.U32.HI UR7, URZ, 0x4, UR7 ;  /* 0x000000043f077899 */ /* 0x000fe20008011607 */
[----:B------:R-:W-:Y:S01]  /*5a30*/  FMUL.FTZ R41, R48, UR56 ;  /* 0x0000003830297c20 */ /* 0x000fe20008410000 */
[----:B------:R-:W-:Y:S01]  /*5a40*/  ULOP3.LUT UR10, UR6, 0x2000000, URZ, 0xfc, !UPT ;  /* 0x02000000060a7892 */ /* 0x000fe2000f8efc3f */
[----:B------:R-:W-:Y:S01]  /*5a50*/  FMUL.FTZ R12, R25, UR56 ;  /* 0x00000038190c7c20 */ /* 0x000fe20008410000 */
[----:B------:R-:W-:Y:S01]  /*5a60*/  ULOP3.LUT UR6, UR7, 0x3fff, URZ, 0xc0, !UPT ;  /* 0x00003fff07067892 */ /* 0x000fe2000f8ec03f */
[----:B------:R-:W-:Y:S01]  /*5a70*/  FMUL.FTZ R48, R55, UR56 ;  /* 0x0000003837307c20 */ /* 0x000fe20008410000 */
[----:B------:R-:W-:Y:S01]  /*5a80*/  UIMAD UR7, UR36, 0x600, UR10 ;  /* 0x00000600240778a4 */ /* 0x000fe2000f8e020a */
[----:B------:R-:W-:Y:S01]  /*5a90*/  FMUL.FTZ R25, R32, UR56 ;  /* 0x0000003820197c20 */ /* 0x000fe20008410000 */
[----:B------:R-:W-:Y:S01]  /*5aa0*/  ULOP3.LUT UR6, UR6, 0x10000, URZ, 0xfc, !UPT ;  /* 0x0001000006067892 */ /* 0x000fe2000f8efc3f */
[----:B------:R-:W-:Y:S01]  /*5ab0*/  FMUL.FTZ R55, R60, UR56 ;  /* 0x000000383c377c20 */ /* 0x000fe20008410000 */
[----:B------:R-:W-:Y:S01]  /*5ac0*/  UMOV UR31, 0x80000020 ;  /* 0x80000020001f7882 */ /* 0x000fe20000000000 */
[----:B------:R-:W-:Y:S01]  /*5ad0*/  UMOV UR29, 0x40000040 ;  /* 0x40000040001d7882 */ /* 0x000fe20000000000 */
[----:B------:R-:W-:Y:S01]  /*5ae0*/  FMUL.FTZ R32, R39, UR56 ;  /* 0x0000003827207c20 */ /* 0x000fe20008410000 */
[----:B------:R-:W-:Y:S01]  /*5af0*/  UMOV UR30, UR7 ;  /* 0x00000007001e7c82 */ /* 0x000fe20008000000 */
[----:B------:R-:W-:Y:S01]  /*5b00*/  FMUL.FTZ R60, R65, UR56 ;  /* 0x00000038413c7c20 */ /* 0x000fe20008410000 */
[----:B------:R-:W-:Y:S01]  /*5b10*/  UMOV UR28, UR6 ;  /* 0x00000006001c7c82 */ /* 0x000fe20008000000 */
[----:B------:R-:W-:Y:S01]  /*5b20*/  FMUL.FTZ R39, R46, UR56 ;  /* 0x000000382e277c20 */ /* 0x000fe20008410000 */
[----:B------:R-:W-:Y:S01]  /*5b30*/  HGMMA.64x96x16.F32.BF16 R88, gdesc[UR28].tnspB, R88, gsb0 ;  /* 0x416000001c5879f0 */ /* 0x000fe20008001858 */
[----:B------:R-:W-:Y:S01]  /*5b40*/  UIADD3 UR30, UR7, 0x40, URZ ;  /* 0x00000040071e7890 */ /* 0x000fe2000fffe03f */
[----:B------:R-:W-:Y:S01]  /*5b50*/  FMUL.FTZ R65, R70, UR56 ;  /* 0x0000003846417c20 */ /* 0x000fe20008410000 */
[----:B------:R-:W-:Y:S01]  /*5b60*/  UIADD3 UR28, UR6, 0x2, URZ ;  /* 0x00000002061c7890 */ /* 0x000fe2000fffe03f */
[----:B------:R-:W-:Y:S01]  /*5b70*/  FMUL.FTZ R46, R53, UR56 ;  /* 0x00000038352e7c20 */ /* 0x000fe20008410000 */
[----:B------:R-:W-:Y:S01]  /*5b80*/  UMOV UR31, 0x80000020 ;  /* 0x80000020001f7882 */ /* 0x000fe20000000000 */
[----:B------:R-:W-:Y:S01]  /*5b90*/  UMOV UR29, 0x40000040 ;  /* 0x40000040001d7882 */ /* 0x000fe20000000000 */
[----:B------:R-:W-:Y:S01]  /*5ba0*/  FMUL.FTZ R70, R75, UR56 ;  /* 0x000000384b467c20 */ /* 0x000fe20008410000 */
[----:B--2---:R-:W-:Y:S01]  /*5bb0*/  FMUL.FTZ R13, R26, UR56 ;  /* 0x000000381a0d7c20 */ /* 0x004fe20008410000 */
[----:B------:R-:W-:Y:S01]  /*5bc0*/  FMUL.FTZ R53, R58, UR56 ;  /* 0x000000383a357c20 */ /* 0x000fe20008410000 */
[----:B------:R-:W-:Y:S01]  /*5bd0*/  FMUL.FTZ R75, R80, UR56 ;  /* 0x00000038504b7c20 */ /* 0x000fe20008410000 */
[----:B-1----:R-:W-:Y:S01]  /*5be0*/  FMUL.FTZ R10, R24, UR56 ;  /* 0x00000038180a7c20 */ /* 0x002fe20008410000 */
[----:B------:R-:W-:Y:S01]  /*5bf0*/  FMUL.FTZ R26, R33, UR56 ;  /* 0x00000038211a7c20 */ /* 0x000fe20008410000 */
[----:B------:R-:W-:Y:S01]  /*5c00*/  FMUL.FTZ R58, R63, UR56 ;  /* 0x000000383f3a7c20 */ /* 0x000fe20008410000 */
[----:B------:R-:W-:-:S02]  /*5c10*/  IMAD.SHL.U32 R80, R7, 0x80, RZ ;  /* 0x0000008007507824 */ /* 0x000fc400078e00ff */
        /* <DEDUP_REMOVED lines=24> */
[----:B------:R-:W-:Y:S01]  /*5da0*/  IADD3 R83, -R80, 0x1, RZ ;  /* 0x0000000150537810 */ /* 0x000fe20007ffe1ff */
        /* <DEDUP_REMOVED lines=9> */
[----:B------:R-:W-:-:S02]  /*5e40*/  IMAD.U32 R51, RZ, RZ, UR58 ;  /* 0x0000003aff337e24 */ /* 0x000fc4000f8e00ff */
[----:B------:R-:W-:Y:S01]  /*5e50*/  FMUL.FTZ R66, R71, UR56 ;  /* 0x0000003847427c20 */ /* 0x000fe20008410000 */
[----:B------:R-:W-:Y:S01]  /*5e60*/  FMUL.FTZ R67, R72, UR56 ;  /* 0x0000003848437c20 */ /* 0x000fe20008410000 */
[----:B------:R-:W-:Y:S01]  /*5e70*/  FMUL.FTZ R74, R79, UR56 ;  /* 0x000000384f4a7c20 */ /* 0x000fe20008410000 */
[----:B------:R-:W-:Y:S02]  /*5e80*/  VIADD R50, R16, 0x9 ;  /* 0x0000000910327836 */ /* 0x000fe40000000000 */
[----:B------:R-:W-:Y:S01]  /*5e90*/  FMUL.FTZ R71, R76, UR56 ;  /* 0x000000384c477c20 */ /* 0x000fe20008410000 */
[----:B------:R-:W-:Y:S01]  /*5ea0*/  FMUL.FTZ R72, R77, UR56 ;  /* 0x000000384d487c20 */ /* 0x000fe20008410000 */
[----:B------:R-:W-:Y:S01]  /*5eb0*/  FMUL.FTZ R79, R84, UR56 ;  /* 0x00000038544f7c20 */ /* 0x000fe20008410000 */
[----:B------:R-:W-:Y:S01]  /*5ec0*/  ISETP.GE.U32.AND P2, PT, R2, 0x180, PT ;  /* 0x000001800200780c */ /* 0x000fe20003f46070 */
[----:B------:R-:W-:Y:S01]  /*5ed0*/  FMUL.FTZ R76, R81, UR56 ;  /* 0x00000038514c7c20 */ /* 0x000fe20008410000 */
[----:B------:R-:W-:Y:S01]  /*5ee0*/  FMUL.FTZ R77, R82, UR56 ;  /* 0x00000038524d7c20 */ /* 0x000fe20008410000 */
[----:B---3--:R-:W-:-:S02]  /*5ef0*/  IMAD R84, R142, UR47, R83 ;  /* 0x0000002f8e547c24 */ /* 0x008fc4000f8e0253 */
[----:B------:R-:W-:Y:S01]  /*5f00*/  FMUL.FTZ R81, R85, UR56 ;  /* 0x0000003855517c20 */ /* 0x000fe20008410000 */
[----:B------:R-:W-:Y:S01]  /*5f10*/  FMUL.FTZ R82, R86, UR56 ;  /* 0x0000003856527c20 */ /* 0x000fe20008410000 */
[----:B------:R-:W-:Y:S01]  /*5f20*/  FMUL.FTZ R83, R87, UR56 ;  /* 0x0000003857537c20 */ /* 0x000fe20008410000 */
[----:B------:R-:W-:Y:S01]  /*5f30*/  @!P1 LEA R51, R51, UR39, 0x3 ;  /* 0x0000002733339c11 */ /* 0x000fe2000f8e18ff */
[----:B------:R-:W1:Y:S01]  /*5f40*/  MUFU.TANH R10, R10 ;  /* 0x0000000a000a7308 */ /* 0x000e620000002400 */
[----:B------:R-:W-:Y:S01]  /*5f50*/  SEL R50, R50, 0x9, !P2 ;  /* 0x0000000932327807 */ /* 0x000fe20005000000 */
[----:B------:R-:W-:Y:S01]  /*5f60*/  VIADD R84, R84, -UR55 ;  /* 0x8000003754547c36 */ /* 0x000fe20008000000 */
[----:B------:R-:W-:Y:S01]  /*5f70*/  PLOP3.LUT P2, PT, PT, PT, UP0, 0x40, 0x0 ;  /* 0x000000000000781c */ /* 0x000fe20003f4e808 */
[----:B------:R-:W-:Y:S02]  /*5f80*/  @!P1 VIADD R51, R51, 0x2d840 ;  /* 0x0002d84033339836 */ /* 0x000fe40000000000 */
[----:B------:R-:W-:-:S02]  /*5f90*/  IMAD R84, R19, -0x2, R84 ;  /* 0xfffffffe13547824 */ /* 0x000fc400078e0254 */
[----:B------:R-:W2:Y:S01]  /*5fa0*/  MUFU.TANH R12, R12 ;  /* 0x0000000c000c7308 */ /* 0x000ea20000002400 */
[----:B------:R-:W-:Y:S01]  /*5fb0*/  @!P1 PRMT R51, RZ, 0x654, R51 ;  /* 0x00000654ff339816 */ /* 0x000fe20000000033 */
[C---:B------:R-:W-:Y:S02]  /*5fc0*/  VIADD R87, R84.reuse, UR54 ;  /* 0x0000003654577c36 */ /* 0x040fe40008000000 */
[----:B------:R-:W-:Y:S02]  /*5fd0*/  VIADD R86, R84, UR33 ;  /* 0x0000002154567c36 */ /* 0x000fe40008000000 */
[C---:B------:R-:W-:Y:S02]  /*5fe0*/  IMAD.IADD R85, R3.reuse, 0x1, R87 ;  /* 0x0000000103557824 */ /* 0x040fe400078e0257 */
[----:B------:R-:W3:Y:S01]  /*5ff0*/  MUFU.TANH R13, R13 ;  /* 0x0000000d000d7308 */ /* 0x000ee20000002400 */
[----:B------:R-:W-:-:S07]  /*6000*/  IMAD.IADD R84, R3, 0x1, R86 ;  /* 0x0000000103547824 */ /* 0x000fce00078e0256 */
[----:B------:R-:W4:Y:S08]  /*6010*/  MUFU.TANH R14, R14 ;  /* 0x0000000e000e7308 */ /* 0x000f300000002400 */
[----:B------:R-:W1:Y:S01]  /*6020*/  MUFU.TANH R15, R15 ;  /* 0x0000000f000f7308 */ /* 0x000e620000002400 */
[----:B------:R-:W-:Y:S02]  /*6030*/  WARPGROUP.DEPBAR.LE gsb0, 0x0 ;  /* 0x00008000000079c5 */ /* 0x000fe40000010000 */
[----:B------:R-:W-:-:S05]  /*6040*/  WARPGROUP.ARRIVE ;  /* 0x00000000000079c5 */ /* 0x000fca0000000000 */
[----:B------:R-:W1:Y:S01]  /*6050*/  MUFU.TANH R20, R20 ;  /* 0x0000001400147308 */ /* 0x000e620000002400 */
[----:B------:R-:W-:Y:S01]  /*6060*/  HGMMA.64x96x16.F32.BF16 R88, gdesc[UR28].tnspB, R88, gsb0 ;  /* 0x416000001c5879f0 */ /* 0x000fe20008001858 */
[----:B------:R-:W-:Y:S02]  /*6070*/  UIADD3 UR30, UR7, 0x80, URZ ;  /* 0x00000080071e7890 */ /* 0x000fe4000fffe03f */
[----:B------:R-:W-:-:S04]  /*6080*/  UIADD3 UR28, UR6, 0x4, URZ ;  /* 0x00000004061c7890 */ /* 0x000fc8000fffe03f */
[----:B------:R-:W1:Y:S01]  /*6090*/  MUFU.TANH R21, R21 ;  /* 0x0000001500157308 */ /* 0x000e620000002400 */
[----:B------:R-:W-:Y:S01]  /*60a0*/  UMOV UR31, 0x80000020 ;  /* 0x80000020001f7882 */ /* 0x000fe20000000000 */
[----:B------:R-:W-:-:S06]  /*60b0*/  UMOV UR29, 0x40000040 ;  /* 0x40000040001d7882 */ /* 0x000fcc0000000000 */
        /* <DEDUP_REMOVED lines=11> */
[----:B------:R-:W1:Y:S01]  /*6170*/  MUFU.TANH R35, R35 ;  /* 0x0000002300237308 */ /* 0x000e620000002400 */
[----:B------:R-:W-:-:S02]  /*6180*/  WARPGROUP.DEPBAR.LE gsb0, 0x0 ;  /* 0x00008000000079c5 */ /* 0x000fc40000010000 */
[----:B------:R-:W-:-:S05]  /*6190*/  WARPGROUP.ARRIVE ;  /* 0x00000000000079c5 */ /* 0x000fca0000000000 */
[----:B------:R-:W1:Y:S01]  /*61a0*/  MUFU.TANH R36, R36 ;  /* 0x0000002400247308 */ /* 0x000e620000002400 */
[----:B------:R-:W-:Y:S01]  /*61b0*/  HGMMA.64x96x16.F32.BF16 R88, gdesc[UR28].tnspB, R88, gsb0 ;  /* 0x416000001c5879f0 */ /* 0x000fe20008001858 */
[----:B------:R-:W-:Y:S02]  /*61c0*/  UIADD3 UR30, UR7, 0xc0, URZ ;  /* 0x000000c0071e7890 */ /* 0x000fe4000fffe03f */
[----:B------:R-:W-:Y:S01]  /*61d0*/  UIADD3 UR28, UR6, 0x6, URZ ;  /* 0x00000006061c7890 */ /* 0x000fe2000fffe03f */
[----:B------:R-:W-:Y:S01]  /*61e0*/  UMOV UR31, 0x80000020 ;  /* 0x80000020001f7882 */ /* 0x000fe20000000000 */
[----:B------:R-:W-:Y:S02]  /*61f0*/  UMOV UR29, 0x40000040 ;  /* 0x40000040001d7882 */ /* 0x000fe40000000000 */
        /* <DEDUP_REMOVED lines=64> */
[----:B------:R-:W1:Y:S01]  /*6600*/  MUFU.TANH R83, R83 ;  /* 0x0000005300537308 */ /* 0x000e620000002400 */
[----:B------:R-:W-:-:S02]  /*6610*/  WARPGROUP.DEPBAR.LE gsb0, 0x0 ;  /* 0x00008000000079c5 */ /* 0x000fc40000010000 */
        /* <DEDUP_REMOVED lines=8> */
[----:B------:R-:W-:Y:S03]  /*66a0*/  HGMMA.64x96x16.F32.BF16 R88, gdesc[UR28].tnspB, R88, gsb0 ;  /* 0x416000001c5879f0 */ /* 0x000fe60008001858 */
[----:B------:R-:W-:Y:S02]  /*66b0*/  WARPGROUP.DEPBAR.LE gsb0, 0x0 ;  /* 0x00008000000079c5 */ /* 0x000fe40000010000 */
[----:B------:R1:W-:Y:S06]  /*66c0*/  BAR.ARV R50, 0x100 ;  /* 0x000400320000751d */ /* 0x0003ec0000002000 */
[----:B------:R1:W-:Y:S01]  /*66d0*/  @!P1 SYNCS.ARRIVE.TRANS64.RED.A1T0 RZ, [R51+URZ], RZ ;  /* 0x000000ff33ff99a7 */ /* 0x0003e2000810043f */
[----:B--234-:R-:W-:Y:S05]  /*66e0*/  @P2 BRA `(.L_x_689) ;  /* 0x00000000005c2947 */ /* 0x01cfea0003800000 */
[----:B------:R-:W-:Y:S01]  /*66f0*/  ISETP.GT.AND P2, PT, R9, -0x1, PT ;  /* 0xffffffff0900780c */ /* 0x000fe20003f44270 */
[----:B------:R-:W-:-:S12]  /*6700*/  BSSY B0, `(.L_x_690) ;  /* 0x0000011000007945 */ /* 0x000fd80003800000 */
[----:B------:R-:W-:Y:S05]  /*6710*/  @P2 BRA `(.L_x_691) ;  /* 0x0000000000202947 */ /* 0x000fea0003800000 */
[----:B------:R-:W-:Y:S01]  /*6720*/  IMAD.U32 R142, RZ, RZ, UR35 ;  /* 0x00000023ff8e7e24 */ /* 0x000fe2000f8e00ff */
[----:B------:R-:W-:-:S04]  /*6730*/  LOP3.LUT R139, RZ, R9, RZ, 0x33, !PT ;  /* 0x00000009ff8b7212 */ /* 0x000fc800078e33ff */
[----:B------:R-:W-:-:S13]  /*6740*/  ISETP.NE.AND P2, PT, R142, 0x1, PT ;  /* 0x000000018e00780c */ /* 0x000fda0003f45270 */
[----:B-1----:R-:W1:Y:S02]  /*6750*/  @P2 LDC.64 R50, c[0x0][0x9e8] ;  /* 0x00027a00ff322b82 */ /* 0x002e640000000a00 */
[----:B-1----:R-:W-:-:S05]  /*6760*/  @P2 IMAD.HI.U32 R50, R139, R50, RZ ;  /* 0x000000328b322227 */ /* 0x002fca00078e00ff */
[----:B------:R-:W-:-:S04]  /*6770*/  @P2 SHF.R.U32.HI R139, RZ, R51, R50 ;  /* 0x00000033ff8b2219 */ /* 0x000fc80000011632 */
[----:B------:R-:W-:Y:S01]  /*6780*/  LOP3.LUT R139, RZ, R139, RZ, 0x33, !PT ;  /* 0x0000008bff8b7212 */ /* 0x000fe200078e33ff */
[----:B------:R-:W-:Y:S06]  /*6790*/  BRA `(.L_x_692) ;  /* 0x00000000001c7947 */ /* 0x000fec0003800000 */
.L_x_691:
[----:B------:R-:W-:-:S05]  /*67a0*/  IMAD.U32 R142, RZ, RZ, UR35 ;  /* 0x00000023ff8e7e24 */ /* 0x000fca000f8e00ff */
[----:B------:R-:W-:-:S13]  /*67b0*/  ISETP.NE.AND P2, PT, R142, 0x1, PT ;  /* 0x000000018e00780c */ /* 0x000fda0003f45270 */
[----:B-1----:R-:W1:Y:S01]  /*67c0*/  @P2 LDC.64 R50, c[0x0][0x9e8] ;  /* 0x00027a00ff322b82 */ /* 0x002e620000000a00 */
[----:B------:R-:W-:-:S04]  /*67d0*/  @P2 IMAD.IADD R139, R3, 0x1, R4 ;  /* 0x00000001038b2824 */ /* 0x000fc800078e0204 */
[----:B-1----:R-:W-:-:S04]  /*67e0*/  @P2 IMAD.HI.U32 R50, R139, R50, RZ ;  /* 0x000000328b322227 */ /* 0x002fc800078e00ff */
[----:B------:R-:W-:Y:S01]  /*67f0*/  IMAD.MOV.U32 R139, RZ, RZ, R9 ;  /* 0x000000ffff8b7224 */ /* 0x000fe200078e0009 */
[----:B------:R-:W-:-:S07]  /*6800*/  @P2 SHF.R.U32.HI R139, RZ, R51, R50 ;  /* 0x00000033ff8b2219 */ /* 0x000fce0000011632 */
.L_x_692:
[----:B------:R-:W-:Y:S05]  /*6810*/  BSYNC B0 ;  /* 0x0000000000007941 */ /* 0x000fea0003800000 */
.L_x_690:
[----:B------:R-:W-:-:S04]  /*6820*/  IMAD R50, R139, R142, -R80 ;  /* 0x0000008e8b327224 */ /* 0x000fc800078e0a50 */
[----:B------:R-:W-:-:S05]  /*6830*/  IMAD R50, R19, -0x2, R50 ;  /* 0xfffffffe13327824 */ /* 0x000fca00078e0232 */
[----:B------:R-:W-:Y:S02]  /*6840*/  VIADDMNMX R85, R50, R142, R85, PT ;  /* 0x0000008e32557246 */ /* 0x000fe40003800155 */
[----:B------:R-:W-:-:S07]  /*6850*/  VIMNMX R84, R84, R50, !PT ;  /* 0x0000003254547248 */ /* 0x000fce0007fe0100 */
.L_x_689:
[----:B------:R-:W-:Y:S01]  /*6860*/  ISETP.GT.AND P2, PT, R7, -0x1, PT ;  /* 0xffffffff0700780c */ /* 0x000fe20003f44270 */
[C---:B------:R-:W-:Y:S02]  /*6870*/  IMAD.IADD R87, R0.reuse, 0x1, R87 ;  /* 0x0000000100577824 */ /* 0x040fe400078e0257 */
[----:B------:R-:W-:Y:S01]  /*6880*/  IMAD.IADD R86, R0, 0x1, R86 ;  /* 0x0000000100567824 */ /* 0x000fe200078e0256 */
[C---:B------:R-:W-:Y:S02]  /*6890*/  ISETP.GT.AND P5, PT, R84.reuse, RZ, P2 ;  /* 0x000000ff5400720c */ /* 0x040fe400017a4270 */
[C---:B------:R-:W-:Y:S02]  /*68a0*/  ISETP.GT.AND P4, PT, R84.reuse, 0x1, P2 ;  /* 0x000000015400780c */ /* 0x040fe40001784270 */
[----:B------:R-:W-:Y:S02]  /*68b0*/  ISETP.LT.OR P5, PT, R85, 0x1, P5 ;  /* 0x000000015500780c */ /* 0x000fe40002fa1670 */
[----:B------:R-:W-:-:S02]  /*68c0*/  ISETP.GT.AND P6, PT, R84, 0x8, P2 ;  /* 0x000000085400780c */ /* 0x000fc400017c4270 */
[----:B-1----:R-:W-:Y:S02]  /*68d0*/  FSEL R139, R10, -INF , !P5 ;  /* 0xff8000000a8b7808 */ /* 0x002fe40006800000 */
[C---:B------:R-:W-:Y:S02]  /*68e0*/  ISETP.GT.AND P5, PT, R84.reuse, 0x10, P2 ;  /* 0x000000105400780c */ /* 0x040fe400017a4270 */
[----:B------:R-:W-:Y:S02]  /*68f0*/  ISETP.GT.AND P3, PT, R84, 0x9, P2 ;  /* 0x000000095400780c */ /* 0x000fe40001764270 */
[C---:B------:R-:W-:Y:S02]  /*6900*/  ISETP.LT.OR P5, PT, R85.reuse, 0x11, P5 ;  /* 0x000000115500780c */ /* 0x040fe40002fa1670 */
[----:B------:R-:W-:Y:S02]  /*6910*/  ISETP.LT.OR P4, PT, R85, 0x2, P4 ;  /* 0x000000025500780c */ /* 0x000fe40002781670 */
[----:B------:R-:W-:-:S02]  /*6920*/  FSEL R25, R25, -INF , !P5 ;  /* 0xff80000019197808 */ /* 0x000fc40006800000 */
[----:B------:R-:W-:Y:S02]  /*6930*/  ISETP.GT.AND P5, PT, R84, 0x20, P2 ;  /* 0x000000205400780c */ /* 0x000fe400017a4270 */
[C---:B------:R-:W-:Y:S02]  /*6940*/  ISETP.LT.OR P6, PT, R85.reuse, 0x9, P6 ;  /* 0x000000095500780c */ /* 0x040fe400037c1670 */
[C---:B------:R-:W-:Y:S02]  /*6950*/  ISETP.LT.OR P3, PT, R85.reuse, 0xa, P3 ;  /* 0x0000000a5500780c */ /* 0x040fe40001f61670 */
[----:B------:R-:W-:Y:S02]  /*6960*/  ISETP.LT.OR P5, PT, R85, 0x21, P5 ;  /* 0x000000215500780c */ /* 0x000fe40002fa1670 */
[----:B------:R-:W-:Y:S02]  /*6970*/  FSEL R12, R12, -INF , !P4 ;  /* 0xff8000000c0c7808 */ /* 0x000fe40006000000 */
[----:B------:R-:W-:-:S02]  /*6980*/  FSEL R15, R15, -INF , !P6 ;  /* 0xff8000000f0f7808 */ /* 0x000fc40007000000 */
[----:B------:R-:W-:Y:S02]  /*6990*/  FSEL R20, R20, -INF , !P3 ;  /* 0xff80000014147808 */ /* 0x000fe40005800000 */
[C---:B------:R-:W-:Y:S02]  /*69a0*/  ISETP.GT.AND P4, PT, R84.reuse, 0x11, P2 ;  /* 0x000000115400780c */ /* 0x040fe40001784270 */
[C---:B------:R-:W-:Y:S02]  /*69b0*/  ISETP.GT.AND P6, PT, R84.reuse, 0x18, P2 ;  /* 0x000000185400780c */ /* 0x040fe400017c4270 */
[C---:B------:R-:W-:Y:S02]  /*69c0*/  ISETP.GT.AND P3, PT, R84.reuse, 0x19, P2 ;  /* 0x000000195400780c */ /* 0x040fe40001764270 */
[----:B------:R-:W-:Y:S02]  /*69d0*/  FSEL R33, R33, -INF , !P5 ;  /* 0xff80000021217808 */ /* 0x000fe40006800000 */
[----:B------:R-:W-:-:S02]  /*69e0*/  ISETP.GT.AND P5, PT, R84, 0x30, P2 ;  /* 0x000000305400780c */ /* 0x000fc400017a4270 */
[C---:B------:R-:W-:Y:S02]  /*69f0*/  ISETP.LT.OR P4, PT, R85.reuse, 0x12, P4 ;  /* 0x000000125500780c */ /* 0x040fe40002781670 */
        /* <DEDUP_REMOVED lines=56> */
[----:B------:R-:W-:Y:S02]  /*6d80*/  ISETP.GT.AND P3, PT, R84, 0x69, P2 ;  /* 0x000000695400780c */ /* 0x000fe40001764270 */
[----:B------:R-:W-:Y:S02]  /*6d90*/  FSEL R75, R75, -INF , !P5 ;  /* 0xff8000004b4b7808 */ /* 0x000fe40006800000 */
[----:B------:R-:W-:-:S02]  /*6da0*/  PLOP3.LUT P5, PT, PT, PT, UP0, 0x40, 0x0 ;  /* 0x000000000000781c */ /* 0x000fc40003fae808 */
[C---:B------:R-:W-:Y:S02]  /*6db0*/  ISETP.LT.OR P4, PT, R85.reuse, 0x62, P4 ;  /* 0x000000625500780c */ /* 0x040fe40002781670 */
[C---:B------:R-:W-:Y:S02]  /*6dc0*/  ISETP.LT.OR P6, PT, R85.reuse, 0x69, P6 ;  /* 0x000000695500780c */ /* 0x040fe400037c1670 */
[----:B------:R-:W-:Y:S02]  /*6dd0*/  ISETP.LT.OR P3, PT, R85, 0x6a, P3 ;  /* 0x0000006a5500780c */ /* 0x000fe40001f61670 */
[----:B------:R-:W-:Y:S02]  /*6de0*/  FSEL R68, R68, -INF , !P4 ;  /* 0xff80000044447808 */ /* 0x000fe40006000000 */
[----:B------:R-:W-:Y:S02]  /*6df0*/  FSEL R71, R71, -INF , !P6 ;  /* 0xff80000047477808 */ /* 0x000fe40007000000 */
[----:B------:R-:W-:-:S02]  /*6e00*/  FSEL R72, R72, -INF , !P3 ;  /* 0xff80000048487808 */ /* 0x000fc40005800000 */
[C---:B------:R-:W-:Y:S02]  /*6e10*/  ISETP.GT.AND P4, PT, R84.reuse, 0x71, P2 ;  /* 0x000000715400780c */ /* 0x040fe40001784270 */
[C---:B------:R-:W-:Y:S02]  /*6e20*/  ISETP.GT.AND P6, PT, R84.reuse, 0x78, P2 ;  /* 0x000000785400780c */ /* 0x040fe400017c4270 */
[----:B------:R-:W-:Y:S02]  /*6e30*/  ISETP.GT.AND P3, PT, R84, 0x79, P2 ;  /* 0x000000795400780c */ /* 0x000fe40001764270 */
[C---:B------:R-:W-:Y:S02]  /*6e40*/  ISETP.LT.OR P4, PT, R85.reuse, 0x72, P4 ;  /* 0x000000725500780c */ /* 0x040fe40002781670 */
[C---:B------:R-:W-:Y:S02]  /*6e50*/  ISETP.LT.OR P6, PT, R85.reuse, 0x79, P6 ;  /* 0x000000795500780c */ /* 0x040fe400037c1670 */
[----:B------:R-:W-:-:S02]  /*6e60*/  ISETP.LT.OR P3, PT, R85, 0x7a, P3 ;  /* 0x0000007a5500780c */ /* 0x000fc40001f61670 */
[----:B------:R-:W-:Y:S02]  /*6e70*/  FSEL R76, R76, -INF , !P4 ;  /* 0xff8000004c4c7808 */ /* 0x000fe40006000000 */
[----:B------:R-:W-:Y:S02]  /*6e80*/  FSEL R79, R79, -INF , !P6 ;  /* 0xff8000004f4f7808 */ /* 0x000fe40007000000 */
[----:B------:R-:W-:Y:S01]  /*6e90*/  FSEL R81, R81, -INF , !P3 ;  /* 0xff80000051517808 */ /* 0x000fe20005800000 */
[----:B------:R-:W-:Y:S06]  /*6ea0*/  @P5 BRA `(.L_x_693) ;  /* 0x0000000000585947 */ /* 0x000fec0003800000 */
[----:B------:R-:W-:Y:S01]  /*6eb0*/  IMAD.IADD R85, R0, 0x1, R4 ;  /* 0x0000000100557824 */ /* 0x000fe200078e0204 */
[----:B------:R-:W-:Y:S04]  /*6ec0*/  BSSY B0, `(.L_x_694) ;  /* 0x0000010000007945 */ /* 0x000fe80003800000 */
[----:B------:R-:W-:-:S13]  /*6ed0*/  ISETP.GT.AND P3, PT, R85, -0x1, PT ;  /* 0xffffffff5500780c */ /* 0x000fda0003f64270 */
[----:B------:R-:W-:Y:S05]  /*6ee0*/  @P3 BRA `(.L_x_695) ;  /* 0x0000000000203947 */ /* 0x000fea0003800000 */
[----:B------:R-:W-:Y:S01]  /*6ef0*/  IMAD.U32 R10, RZ, RZ, UR35 ;  /* 0x00000023ff0a7e24 */ /* 0x000fe2000f8e00ff */
[----:B------:R-:W-:-:S04]  /*6f00*/  LOP3.LUT R85, RZ, R85, RZ, 0x33, !PT ;  /* 0x00000055ff557212 */ /* 0x000fc800078e33ff */
[----:B------:R-:W-:-:S13]  /*6f10*/  ISETP.NE.AND P3, PT, R10, 0x1, PT ;  /* 0x000000010a00780c */ /* 0x000fda0003f65270 */
[----:B------:R-:W1:Y:S02]  /*6f20*/  @P3 LDC.64 R50, c[0x0][0x9e8] ;  /* 0x00027a00ff323b82 */ /* 0x000e640000000a00 */
[----:B-1----:R-:W-:-:S05]  /*6f30*/  @P3 IMAD.HI.U32 R50, R85, R50, RZ ;  /* 0x0000003255323227 */ /* 0x002fca00078e00ff */
[----:B------:R-:W-:-:S04]  /*6f40*/  @P3 SHF.R.U32.HI R85, RZ, R51, R50 ;  /* 0x00000033ff553219 */ /* 0x000fc80000011632 */
[----:B------:R-:W-:Y:S01]  /*6f50*/  LOP3.LUT R85, RZ, R85, RZ, 0x33, !PT ;  /* 0x00000055ff557212 */ /* 0x000fe200078e33ff */
[----:B------:R-:W-:Y:S06]  /*6f60*/  BRA `(.L_x_696) ;  /* 0x0000000000147947 */ /* 0x000fec0003800000 */
.L_x_695:
[----:B------:R-:W-:-:S05]  /*6f70*/  IMAD.U32 R10, RZ, RZ, UR35 ;  /* 0x00000023ff0a7e24 */ /* 0x000fca000f8e00ff */
[----:B------:R-:W-:-:S13]  /*6f80*/  ISETP.NE.AND P3, PT, R10, 0x1, PT ;  /* 0x000000010a00780c */ /* 0x000fda0003f65270 */
[----:B------:R-:W1:Y:S02]  /*6f90*/  @P3 LDC.64 R50, c[0x0][0x9e8] ;  /* 0x00027a00ff323b82 */ /* 0x000e640000000a00 */
[----:B-1----:R-:W-:-:S05]  /*6fa0*/  @P3 IMAD.HI.U32 R50, R85, R50, RZ ;  /* 0x0000003255323227 */ /* 0x002fca00078e00ff */
[----:B------:R-:W-:-:S07]  /*6fb0*/  @P3 SHF.R.U32.HI R85, RZ, R51, R50 ;  /* 0x00000033ff553219 */ /* 0x000fce0000011632 */
.L_x_696:
[----:B------:R-:W-:Y:S05]  /*6fc0*/  BSYNC B0 ;  /* 0x0000000000007941 */ /* 0x000fea0003800000 */
.L_x_694:
[----:B------:R-:W-:-:S04]  /*6fd0*/  IMAD R80, R85, R10, -R80 ;  /* 0x0000000a55507224 */ /* 0x000fc800078e0a50 */
[----:B------:R-:W-:-:S05]  /*6fe0*/  IMAD R80, R19, -0x2, R80 ;  /* 0xfffffffe13507824 */ /* 0x000fca00078e0250 */
[----:B------:R-:W-:Y:S02]  /*6ff0*/  VIADDMNMX R87, R80, R10, R87, PT ;  /* 0x0000000a50577246 */ /* 0x000fe40003800157 */
[----:B------:R-:W-:-:S07]  /*7000*/  VIMNMX R86, R86, R80, !PT ;  /* 0x0000005056567248 */ /* 0x000fce0007fe0100 */
.L_x_693:
[----:B------:R-:W-:Y:S01]  /*7010*/  FMNMX.FTZ R51, R139, R8, !PT ;  /* 0x000000088b337209 */ /* 0x000fe20007810000 */
[----:B------:R-:W-:Y:S01]  /*7020*/  UMOV UR49, UR57 ;  /* 0x0000003900317c82 */ /* 0x000fe20008000000 */
[----:B------:R-:W-:Y:S02]  /*7030*/  ISETP.GT.AND P5, PT, R86, 0x8, P2 ;  /* 0x000000085600780c */ /* 0x000fe400017a4270 */
[----:B------:R-:W-:Y:S02]  /*7040*/  FMNMX.FTZ R10, R12, R51, !PT ;  /* 0x000000330c0a7209 */ /* 0x000fe40007810000 */
[----:B------:R-:W-:Y:S02]  /*7050*/  ISETP.LT.OR P5, PT, R87, 0x9, P5 ;  /* 0x000000095700780c */ /* 0x000fe40002fa1670 */
[----:B------:R-:W-:Y:S02]  /*7060*/  FMNMX.FTZ R51, R15, R10, !PT ;  /* 0x0000000a0f337209 */ /* 0x000fe40007810000 */
[----:B------:R-:W-:-:S02]  /*7070*/  FSEL R21, R21, -INF , !P5 ;  /* 0xff80000015157808 */ /* 0x000fc40006800000 */
[----:B------:R-:W-:Y:S02]  /*7080*/  FMNMX.FTZ R10, R20, R51, !PT ;  /* 0x00000033140a7209 */ /* 0x000fe40007810000 */
        /* <DEDUP_REMOVED lines=12> */
[C---:B------:R-:W-:Y:S02]  /*7150*/  ISETP.GT.AND P5, PT, R86.reuse, RZ, P2 ;  /* 0x000000ff5600720c */ /* 0x040fe400017a4270 */
[----:B------:R-:W-:Y:S02]  /*7160*/  FMNMX.FTZ R51, R37, R10, !PT ;  /* 0x0000000a25337209 */ /* 0x000fe40007810000 */
[----:B------:R-:W-:Y:S02]  /*7170*/  ISETP.GT.AND P3, PT, R86, 0x9, P2 ;  /* 0x000000095600780c */ /* 0x000fe40001764270 */
[----:B------:R-:W-:Y:S02]  /*7180*/  FMNMX.FTZ R10, R38, R51, !PT ;  /* 0x00000033260a7209 */ /* 0x000fe40007810000 */
[----:B------:R-:W-:-:S02]  /*7190*/  ISETP.GT.AND P4, PT, R86, 0x1, P2 ;  /* 0x000000015600780c */ /* 0x000fc40001784270 */
[----:B------:R-:W-:Y:S02]  /*71a0*/  FMNMX.FTZ R51, R41, R10, !PT ;  /* 0x0000000a29337209 */ /* 0x000fe40007810000 */
[C---:B------:R-:W-:Y:S02]  /*71b0*/  ISETP.LT.OR P5, PT, R87.reuse, 0x1, P5 ;  /* 0x000000015700780c */ /* 0x040fe40002fa1670 */
[----:B------:R-:W-:Y:S02]  /*71c0*/  FMNMX.FTZ R10, R42, R51, !PT ;  /* 0x000000332a0a7209 */ /* 0x000fe40007810000 */
[----:B------:R-:W-:Y:S02]  /*71d0*/  ISETP.LT.OR P3, PT, R87, 0xa, P3 ;  /* 0x0000000a5700780c */ /* 0x000fe40001f61670 */
[----:B------:R-:W-:Y:S02]  /*71e0*/  FMNMX.FTZ R51, R45, R10, !PT ;  /* 0x0000000a2d337209 */ /* 0x000fe40007810000 */
[----:B------:R-:W-:-:S02]  /*71f0*/  ISETP.LT.OR P4, PT, R87, 0x2, P4 ;  /* 0x000000025700780c */ /* 0x000fc40002781670 */
[----:B------:R-:W-:Y:S02]  /*7200*/  FMNMX.FTZ R10, R46, R51, !PT ;  /* 0x000000332e0a7209 */ /* 0x000fe40007810000 */
[----:B------:R-:W-:Y:S02]  /*7210*/  FSEL R24, R24, -INF , !P3 ;  /* 0xff80000018187808 */ /* 0x000fe40005800000 */
[----:B------:R-:W-:Y:S02]  /*7220*/  FMNMX.FTZ R51, R49, R10, !PT ;  /* 0x0000000a31337209 */ /* 0x000fe40007810000 */
[----:B------:R-:W-:Y:S02]  /*7230*/  ISETP.GT.AND P3, PT, R86, 0x18, P2 ;  /* 0x000000185600780c */ /* 0x000fe40001764270 */
[----:B------:R-:W-:Y:S02]  /*7240*/  FMNMX.FTZ R10, R52, R51, !PT ;  /* 0x00000033340a7209 */ /* 0x000fe40007810000 */
[----:B------:R-:W-:-:S02]  /*7250*/  FSEL R14, R14, -INF , !P4 ;  /* 0xff8000000e0e7808 */ /* 0x000fc40006000000 */
[----:B------:R-:W-:Y:S02]  /*7260*/  FMNMX.FTZ R51, R55, R10, !PT ;  /* 0x0000000a37337209 */ /* 0x000fe40007810000 */
[----:B------:R-:W-:Y:S02]  /*7270*/  ISETP.LT.OR P3, PT, R87, 0x19, P3 ;  /* 0x000000195700780c */ /* 0x000fe40001f61670 */
        /* <DEDUP_REMOVED lines=25> */
[----:B------:R-:W-:-:S03]  /*7410*/  ISETP.LT.OR P4, PT, R87, 0x29, P4 ;  /* 0x000000295700780c */ /* 0x000fc60002781670 */
[----:B------:R-:W1:Y:S01]  /*7420*/  SHFL.BFLY PT, R51, R50, 0x2, 0x1f ;  /* 0x0c401f0032337f89 */ /* 0x000e6200000e0000 */
[----:B------:R-:W-:Y:S02]  /*7430*/  FSEL R39, R39, -INF , !P4 ;  /* 0xff80000027277808 */ /* 0x000fe40006000000 */
[----:B------:R-:W-:-:S04]  /*7440*/  ISETP.GT.AND P4, PT, R86, 0x30, P2 ;  /* 0x000000305600780c */ /* 0x000fc80001784270 */
[----:B------:R-:W-:-:S04]  /*7450*/  ISETP.LT.OR P4, PT, R87, 0x31, P4 ;  /* 0x000000315700780c */ /* 0x000fc80002781670 */
[----:B------:R-:W-:Y:S02]  /*7460*/  FSEL R43, R43, -INF , !P4 ;  /* 0xff8000002b2b7808 */ /* 0x000fe40006000000 */
[----:B------:R-:W-:-:S04]  /*7470*/  ISETP.GT.AND P4, PT, R86, 0x39, P2 ;  /* 0x000000395600780c */ /* 0x000fc80001784270 */
[----:B------:R-:W-:-:S04]  /*7480*/  ISETP.LT.OR P4, PT, R87, 0x3a, P4 ;  /* 0x0000003a5700780c */ /* 0x000fc80002781670 */
[----:B------:R-:W-:Y:S02]  /*7490*/  FSEL R48, R48, -INF , !P4 ;  /* 0xff80000030307808 */ /* 0x000fe40006000000 */
[----:B------:R-:W-:Y:S02]  /*74a0*/  ISETP.GT.AND P4, PT, R86, 0x48, P2 ;  /* 0x000000485600780c */ /* 0x000fe40001784270 */
[----:B-1----:R-:W-:Y:S02]  /*74b0*/  FMNMX.FTZ R51, R50, R51, !PT ;  /* 0x0000003332337209 */ /* 0x002fe40007810000 */
        /* <DEDUP_REMOVED lines=11> */
[----:B------:R-:W-:Y:S02]  /*7570*/  ISETP.LT.OR P4, PT, R87, 0x6a, P4 ;  /* 0x0000006a5700780c */ /* 0x000fe40002781670 */
[C---:B------:R-:W-:Y:S01]  /*7580*/  FSETP.NEU.FTZ.AND P6, PT, R10.reuse, -INF , PT ;  /* 0xff8000000a00780b */ /* 0x040fe20003fdd000 */
[----:B------:R-:W-:-:S05]  /*7590*/  FMUL.FTZ R80, R10, UR34 ;  /* 0x000000220a507c20 */ /* 0x000fca0008410000 */
[----:B------:R-:W-:Y:S02]  /*75a0*/  FSEL R50, R80, RZ, P6 ;  /* 0x000000ff50327208 */ /* 0x000fe40003000000 */
[----:B------:R-:W-:Y:S02]  /*75b0*/  FSEL R80, R13, -INF , !P5 ;  /* 0xff8000000d507808 */ /* 0x000fe40006800000 */
[----:B------:R-:W-:Y:S01]  /*75c0*/  ISETP.LT.OR P5, PT, R87, 0x2a, P3 ;  /* 0x0000002a5700780c */ /* 0x000fe20001fa1670 */
[--C-:B------:R-:W-:Y:S01]  /*75d0*/  FFMA.FTZ R85, R25, UR34, -R50.reuse ;  /* 0x0000002219557c23 */ /* 0x100fe20008010832 */
[----:B------:R-:W-:Y:S01]  /*75e0*/  FMNMX.FTZ R25, R80, R11, !PT ;  /* 0x0000000b50197209 */ /* 0x000fe20007810000 */
[--C-:B------:R-:W-:Y:S01]  /*75f0*/  FFMA.FTZ R51, R139, UR34, -R50.reuse ;  /* 0x000000228b337c23 */ /* 0x100fe20008010832 */
[----:B------:R-:W-:Y:S01]  /*7600*/  FSEL R40, R40, -INF , !P5 ;  /* 0xff80000028287808 */ /* 0x000fe20006800000 */
[----:B------:R1:W-:Y:S01]  /*7610*/  MUFU.EX2 R13, R85 ;  /* 0x00000055000d7308 */ /* 0x0003e20000000800 */
[----:B------:R-:W-:Y:S01]  /*7620*/  FMNMX.FTZ R84, R14, R25, !PT ;  /* 0x000000190e547209 */ /* 0x000fe20007810000 */
[--C-:B------:R-:W-:Y:S01]  /*7630*/  FFMA.FTZ R12, R12, UR34, -R50.reuse ;  /* 0x000000220c0c7c23 */ /* 0x100fe20008010832 */
[----:B------:R-:W-:Y:S01]  /*7640*/  ISETP.GT.AND P5, PT, R86, 0x38, P2 ;  /* 0x000000385600780c */ /* 0x000fe200017a4270 */
[--C-:B------:R-:W-:Y:S01]  /*7650*/  FFMA.FTZ R15, R15, UR34, -R50.reuse ;  /* 0x000000220f0f7c23 */ /* 0x100fe20008010832 */
[----:B------:R-:W-:Y:S01]  /*7660*/  FMNMX.FTZ R25, R21, R84, !PT ;  /* 0x0000005415197209 */ /* 0x000fe20007810000 */
[--C-:B------:R-:W-:Y:S01]  /*7670*/  FFMA.FTZ R20, R20, UR34, -R50.reuse ;  /* 0x0000002214147c23 */ /* 0x100fe20008010832 */
[----:B------:R-:W-:Y:S01]  /*7680*/  ISETP.LT.OR P5, PT, R87, 0x39, P5 ;  /* 0x000000395700780c */ /* 0x000fe20002fa1670 */
[--C-:B------:R-:W-:Y:S01]  /*7690*/  FFMA.FTZ R26, R26, UR34, -R50.reuse ;  /* 0x000000221a1a7c23 */ /* 0x100fe20008010832 */
[----:B------:R-:W-:Y:S01]  /*76a0*/  FMNMX.FTZ R84, R24, R25, !PT ;  /* 0x0000001918547209 */ /* 0x000fe20007810000 */
[--C-:B-1----:R-:W-:Y:S01]  /*76b0*/  FFMA.FTZ R85, R29, UR34, -R50.reuse ;  /* 0x000000221d557c23 */ /* 0x102fe20008010832 */
[----:B------:R-:W-:Y:S01]  /*76c0*/  FSEL R47, R47, -INF , !P5 ;  /* 0xff8000002f2f7808 */ /* 0x000fe20006800000 */
[--C-:B------:R-:W-:Y:S01]  /*76d0*/  FFMA.FTZ R30, R30, UR34, -R50.reuse ;  /* 0x000000221e1e7c23 */ /* 0x100fe20008010832 */
[----:B------:R-:W-:Y:S01]  /*76e0*/  FMNMX.FTZ R29, R27, R84, !PT ;  /* 0x000000541b1d7209 */ /* 0x000fe20007810000 */
[----:B------:R1:W-:Y:S01]  /*76f0*/  MUFU.EX2 R25, R85 ;  /* 0x0000005500197308 */ /* 0x0003e20000000800 */
[----:B------:R-:W-:Y:S01]  /*7700*/  ISETP.GT.AND P5, PT, R86, 0x41, P2 ;  /* 0x000000415600780c */ /* 0x000fe200017a4270 */
[--C-:B------:R-:W-:Y:S01]  /*7710*/  FFMA.FTZ R34, R34, UR34, -R50.reuse ;  /* 0x0000002222227c23 */ /* 0x100fe20008010832 */
[----:B------:R-:W-:Y:S01]  /*7720*/  FMNMX.FTZ R84, R28, R29, !PT ;  /* 0x0000001d1c547209 */ /* 0x000fe20007810000 */
[--C-:B------:R-:W-:Y:S01]  /*7730*/  FFMA.FTZ R41, R41, UR34, -R50.reuse ;  /* 0x0000002229297c23 */ /* 0x100fe20008010832 */
[----:B------:R-:W-:Y:S01]  /*7740*/  ISETP.LT.OR P5, PT, R87, 0x42, P5 ;  /* 0x000000425700780c */ /* 0x000fe20002fa1670 */
[--C-:B------:R-:W-:Y:S01]  /*7750*/  FFMA.FTZ R42, R42, UR34, -R50.reuse ;  /* 0x000000222a2a7c23 */ /* 0x100fe20008010832 */
[----:B------:R-:W-:Y:S01]  /*7760*/  FMNMX.FTZ R29, R31, R84, !PT ;  /* 0x000000541f1d7209 */ /* 0x000fe20007810000 */
[--C-:B------:R-:W-:Y:S01]  /*7770*/  FFMA.FTZ R45, R45, UR34, -R50.reuse ;  /* 0x000000222d2d7c23 */ /* 0x100fe20008010832 */
[--C-:B-1----:R-:W-:Y:S01]  /*7780*/  FFMA.FTZ R85, R33, UR34, -R50.reuse ;  /* 0x0000002221557c23 */ /* 0x102fe20008010832 */
[----:B------:R-:W-:Y:S01]  /*7790*/  ISETP.GT.AND P3, PT, R86, 0x31, P2 ;  /* 0x000000315600780c */ /* 0x000fe20001764270 */
[--C-:B------:R-:W-:Y:S01]  /*77a0*/  FFMA.FTZ R46, R46, UR34, -R50.reuse ;  /* 0x000000222e2e7c23 */ /* 0x100fe20008010832 */
[----:B------:R-:W-:Y:S01]  /*77b0*/  FMNMX.FTZ R84, R32, R29, !PT ;  /* 0x0000001d20547209 */ /* 0x000fe20007810000 */
[--C-:B------:R-:W-:Y:S01]  /*77c0*/  FFMA.FTZ R49, R49, UR34, -R50.reuse ;  /* 0x0000002231317c23 */ /* 0x100fe20008010832 */
[----:B------:R-:W-:Y:S01]  /*77d0*/  ISETP.LT.OR P3, PT, R87, 0x32, P3 ;  /* 0x000000325700780c */ /* 0x000fe20001f61670 */
[----:B------:R1:W-:Y:S01]  /*77e0*/  MUFU.EX2 R29, R85 ;  /* 0x00000055001d7308 */ /* 0x0003e20000000800 */
[----:B------:R-:W-:Y:S01]  /*77f0*/  FMNMX.FTZ R33, R35, R84, !PT ;  /* 0x0000005423217209 */ /* 0x000fe20007810000 */
[--C-:B------:R-:W-:Y:S01]  /*7800*/  FFMA.FTZ R56, R56, UR34, -R50.reuse ;  /* 0x0000002238387c23 */ /* 0x100fe20008010832 */
[----:B------:R-:W-:Y:S01]  /*7810*/  FSEL R84, R54, -INF , !P5 ;  /* 0xff80000036547808 */ /* 0x000fe20006800000 */
[--C-:B------:R-:W-:Y:S01]  /*7820*/  FFMA.FTZ R59, R59, UR34, -R50.reuse ;  /* 0x000000223b3b7c23 */ /* 0x100fe20008010832 */
[----:B------:R-:W-:Y:S01]  /*7830*/  FMNMX.FTZ R142, R36, R33, !PT ;  /* 0x00000021248e7209 */ /* 0x000fe20007810000 */
[--C-:B------:R-:W-:Y:S01]  /*7840*/  FFMA.FTZ R60, R60, UR34, -R50.reuse ;  /* 0x000000223c3c7c23 */ /* 0x100fe20008010832 */
[----:B------:R-:W-:Y:S01]  /*7850*/  FSEL R44, R44, -INF , !P3 ;  /* 0xff8000002c2c7808 */ /* 0x000fe20005800000 */
[--C-:B------:R-:W-:Y:S01]  /*7860*/  FFMA.FTZ R63, R63, UR34, -R50.reuse ;  /* 0x000000223f3f7c23 */ /* 0x100fe20008010832 */
[----:B------:R-:W-:Y:S01]  /*7870*/  FMNMX.FTZ R33, R39, R142, !PT ;  /* 0x0000008e27217209 */ /* 0x000fe20007810000 */
        /* <DEDUP_REMOVED lines=13> */
[----:B------:R-:W-:Y:S01]  /*7950*/  ISETP.GT.AND P3, PT, R86, 0x49, P2 ;  /* 0x000000495600780c */ /* 0x000fe20001764270 */
[--C-:B------:R-:W-:Y:S01]  /*7960*/  FFMA.FTZ R72, R72, UR34, -R50.reuse ;  /* 0x0000002248487c23 */ /* 0x100fe20008010832 */
[----:B------:R-:W-:Y:S01]  /*7970*/  FMNMX.FTZ R37, R47, R38, !PT ;  /* 0x000000262f257209 */ /* 0x000fe20007810000 */
[----:B------:R-:W-:Y:S01]  /*7980*/  FFMA.FTZ R81, R81, UR34, -R50 ;  /* 0x0000002251517c23 */ /* 0x000fe20008010832 */
[----:B------:R-:W-:Y:S01]  /*7990*/  ISETP.GT.AND P5, PT, R86, 0x50, P2 ;  /* 0x000000505600780c */ /* 0x000fe200017a4270 */
[----:B------:R-:W-:Y:S01]  /*79a0*/  MUFU.EX2 R51, R51 ;  /* 0x0000003300337308 */ /* 0x000fe20000000800 */
[----:B------:R-:W-:-:S02]  /*79b0*/  FMNMX.FTZ R38, R48, R37, !PT ;  /* 0x0000002530267209 */ /* 0x000fc40007810000 */
[----:B------:R-:W-:Y:S02]  /*79c0*/  ISETP.LT.OR P3, PT, R87, 0x4a, P3 ;  /* 0x0000004a5700780c */ /* 0x000fe40001f61670 */
[----:B------:R-:W-:Y:S02]  /*79d0*/  FMNMX.FTZ R37, R53, R38, !PT ;  /* 0x0000002635257209 */ /* 0x000fe40007810000 */
[----:B------:R-:W-:Y:S01]  /*79e0*/  FSEL R58, R58, -INF , !P3 ;  /* 0xff8000003a3a7808 */ /* 0x000fe20005800000 */
[----:B------:R-:W-:Y:S01]  /*79f0*/  MUFU.EX2 R12, R12 ;  /* 0x0000000c000c7308 */ /* 0x000fe20000000800 */
[----:B------:R-:W-:Y:S02]  /*7a00*/  FMNMX.FTZ R38, R84, R37, !PT ;  /* 0x0000002554267209 */ /* 0x000fe40007810000 */
[----:B------:R-:W-:Y:S02]  /*7a10*/  ISETP.LT.OR P5, PT, R87, 0x51, P5 ;  /* 0x000000515700780c */ /* 0x000fe40002fa1670 */
[----:B------:R-:W-:-:S02]  /*7a20*/  FMNMX.FTZ R37, R57, R38, !PT ;  /* 0x0000002639257209 */ /* 0x000fc40007810000 */
[----:B------:R-:W-:Y:S01]  /*7a30*/  ISETP.GT.AND P3, PT, R86, 0x58, P2 ;  /* 0x000000585600780c */ /* 0x000fe20001764270 */
[----:B------:R-:W-:Y:S01]  /*7a40*/  MUFU.EX2 R15, R15 ;  /* 0x0000000f000f7308 */ /* 0x000fe20000000800 */
[----:B------:R-:W-:Y:S02]  /*7a50*/  FSEL R61, R61, -INF , !P5 ;  /* 0xff8000003d3d7808 */ /* 0x000fe40006800000 */
[----:B------:R-:W-:Y:S02]  /*7a60*/  FMNMX.FTZ R38, R58, R37, !PT ;  /* 0x000000253a267209 */ /* 0x000fe40007810000 */
[----:B------:R-:W-:Y:S02]  /*7a70*/  ISETP.GT.AND P5, PT, R86, 0x59, P2 ;  /* 0x000000595600780c */ /* 0x000fe400017a4270 */
[----:B------:R-:W-:Y:S01]  /*7a80*/  ISETP.LT.OR P3, PT, R87, 0x59, P3 ;  /* 0x000000595700780c */ /* 0x000fe20001f61670 */
[----:B------:R-:W-:Y:S01]  /*7a90*/  MUFU.EX2 R20, R20 ;  /* 0x0000001400147308 */ /* 0x000fe20000000800 */
[----:B------:R-:W-:-:S02]  /*7aa0*/  FMNMX.FTZ R37, R61, R38, !PT ;  /* 0x000000263d257209 */ /* 0x000fc40007810000 */
[----:B------:R-:W-:Y:S02]  /*7ab0*/  ISETP.LT.OR P5, PT, R87, 0x5a, P5 ;  /* 0x0000005a5700780c */ /* 0x000fe40002fa1670 */
[----:B------:R-:W-:Y:S02]  /*7ac0*/  FSEL R65, R65, -INF , !P3 ;  /* 0xff80000041417808 */ /* 0x000fe40005800000 */
[----:B------:R-:W-:Y:S01]  /*7ad0*/  FMNMX.FTZ R38, R62, R37, !PT ;  /* 0x000000253e267209 */ /* 0x000fe20007810000 */
[----:B------:R-:W-:Y:S01]  /*7ae0*/  MUFU.EX2 R26, R26 ;  /* 0x0000001a001a7308 */ /* 0x000fe20000000800 */
[----:B------:R-:W-:Y:S02]  /*7af0*/  ISETP.GT.AND P3, PT, R86, 0x61, P2 ;  /* 0x000000615600780c */ /* 0x000fe40001764270 */
[----:B------:R-:W-:Y:S02]  /*7b00*/  FSEL R66, R66, -INF , !P5 ;  /* 0xff80000042427808 */ /* 0x000fe40006800000 */
[----:B------:R-:W-:-:S02]  /*7b10*/  FMNMX.FTZ R37, R65, R38, !PT ;  /* 0x0000002641257209 */ /* 0x000fc40007810000 */
[----:B------:R-:W-:Y:S01]  /*7b20*/  ISETP.GT.AND P5, PT, R86, 0x68, P2 ;  /* 0x000000685600780c */ /* 0x000fe200017a4270 */
[----:B------:R-:W-:Y:S01]  /*7b30*/  MUFU.EX2 R30, R30 ;  /* 0x0000001e001e7308 */ /* 0x000fe20000000800 */
[C---:B------:R-:W-:Y:S02]  /*7b40*/  ISETP.LT.OR P3, PT, R87.reuse, 0x62, P3 ;  /* 0x000000625700780c */ /* 0x040fe40001f61670 */
[----:B------:R-:W-:Y:S02]  /*7b50*/  FMNMX.FTZ R38, R66, R37, !PT ;  /* 0x0000002542267209 */ /* 0x000fe40007810000 */
[----:B-1----:R-:W-:Y:S01]  /*7b60*/  FSEL R85, R70, -INF , !P3 ;  /* 0xff80000046557808 */ /* 0x002fe20005800000 */
[----:B------:R-:W-:Y:S01]  /*7b70*/  FFMA.FTZ R70, R52, UR34, -R50 ;  /* 0x0000002234467c23 */ /* 0x000fe20008010832 */
[----:B------:R-:W-:Y:S01]  /*7b80*/  ISETP.LT.OR P5, PT, R87, 0x69, P5 ;  /* 0x000000695700780c */ /* 0x000fe20002fa1670 */
[----:B------:R-:W-:Y:S01]  /*7b90*/  MUFU.EX2 R34, R34 ;  /* 0x0000002200227308 */ /* 0x000fe20000000800 */
[----:B------:R-:W-:-:S02]  /*7ba0*/  FMNMX.FTZ R38, R69, R38, !PT ;  /* 0x0000002645267209 */ /* 0x000fc40007810000 */
[C---:B------:R-:W-:Y:S02]  /*7bb0*/  ISETP.GT.AND P3, PT, R86.reuse, 0x70, P2 ;  /* 0x000000705600780c */ /* 0x040fe40001764270 */
[----:B------:R-:W-:Y:S01]  /*7bc0*/  FSEL R139, R73, -INF , !P5 ;  /* 0xff800000498b7808 */ /* 0x000fe20006800000 */
[--C-:B------:R-:W-:Y:S01]  /*7bd0*/  FFMA.FTZ R73, R55, UR34, -R50.reuse ;  /* 0x0000002237497c23 */ /* 0x100fe20008010832 */
[----:B------:R-:W-:Y:S01]  /*7be0*/  FMNMX.FTZ R38, R85, R38, !PT ;  /* 0x0000002655267209 */ /* 0x000fe20007810000 */
[----:B------:R-:W-:Y:S01]  /*7bf0*/  MUFU.EX2 R54, R54 ;  /* 0x0000003600367308 */ /* 0x000fe20000000800 */
[----:B------:R-:W-:Y:S02]  /*7c00*/  ISETP.GT.AND P5, PT, R86, 0x71, P2 ;  /* 0x000000715600780c */ /* 0x000fe400017a4270 */
[----:B------:R-:W-:Y:S01]  /*7c10*/  FSEL R142, R74, -INF , !P4 ;  /* 0xff8000004a8e7808 */ /* 0x000fe20006000000 */
[--C-:B------:R-:W-:Y:S01]  /*7c20*/  FFMA.FTZ R74, R75, UR34, -R50.reuse ;  /* 0x000000224b4a7c23 */ /* 0x100fe20008010832 */
[----:B------:R-:W-:Y:S01]  /*7c30*/  ISETP.LT.OR P3, PT, R87, 0x71, P3 ;  /* 0x000000715700780c */ /* 0x000fe20001f61670 */
[----:B------:R-:W-:Y:S01]  /*7c40*/  FFMA.FTZ R75, R79, UR34, -R50 ;  /* 0x000000224f4b7c23 */ /* 0x000fe20008010832 */
[----:B------:R-:W-:Y:S01]  /*7c50*/  FMNMX.FTZ R37, R139, R38, !PT ;  /* 0x000000268b257209 */ /* 0x000fe20007810000 */
[----:B------:R-:W-:Y:S01]  /*7c60*/  MUFU.EX2 R41, R41 ;  /* 0x0000002900297308 */ /* 0x000fe20000000800 */
[----:B------:R-:W-:-:S02]  /*7c70*/  ISETP.GT.AND P4, PT, R86, 0x78, P2 ;  /* 0x000000785600780c */ /* 0x000fc40001784270 */
[----:B------:R-:W-:Y:S02]  /*7c80*/  ISETP.LT.OR P5, PT, R87, 0x72, P5 ;  /* 0x000000725700780c */ /* 0x000fe40002fa1670 */
[----:B------:R-:W-:Y:S01]  /*7c90*/  FSEL R52, R77, -INF , !P3 ;  /* 0xff8000004d347808 */ /* 0x000fe20005800000 */
[----:B------:R-:W-:Y:S01]  /*7ca0*/  FFMA.FTZ R77, R76, UR34, -R50 ;  /* 0x000000224c4d7c23 */ /* 0x000fe20008010832 */
[----:B------:R-:W-:Y:S01]  /*7cb0*/  FMNMX.FTZ R37, R142, R37, !PT ;  /* 0x000000258e257209 */ /* 0x000fe20007810000 */
[----:B------:R-:W-:Y:S01]  /*7cc0*/  MUFU.EX2 R42, R42 ;  /* 0x0000002a002a7308 */ /* 0x000fe20000000800 */
[----:B------:R-:W-:Y:S02]  /*7cd0*/  ISETP.GT.AND P2, PT, R86, 0x79, P2 ;  /* 0x000000795600780c */ /* 0x000fe40001744270 */
[----:B------:R-:W-:Y:S02]  /*7ce0*/  ISETP.LT.OR P4, PT, R87, 0x79, P4 ;  /* 0x000000795700780c */ /* 0x000fe40002781670 */
[----:B------:R-:W-:-:S02]  /*7cf0*/  FSEL R78, R78, -INF , !P5 ;  /* 0xff8000004e4e7808 */ /* 0x000fc40006800000 */
[----:B------:R-:W-:Y:S01]  /*7d00*/  FMNMX.FTZ R37, R52, R37, !PT ;  /* 0x0000002534257209 */ /* 0x000fe20007810000 */
[----:B------:R-:W-:Y:S01]  /*7d10*/  MUFU.EX2 R45, R45 ;  /* 0x0000002d002d7308 */ /* 0x000fe20000000800 */
[----:B------:R-:W-:Y:S02]  /*7d20*/  ISETP.LT.OR P2, PT, R87, 0x7a, P2 ;  /* 0x0000007a5700780c */ /* 0x000fe40001741670 */
[----:B------:R-:W-:Y:S02]  /*7d30*/  FSEL R82, R82, -INF , !P4 ;  /* 0xff80000052527808 */ /* 0x000fe40006000000 */
[----:B------:R-:W-:Y:S02]  /*7d40*/  FMNMX.FTZ R37, R78, R37, !PT ;  /* 0x000000254e257209 */ /* 0x000fe40007810000 */
[----:B------:R-:W-:Y:S01]  /*7d50*/  FSEL R83, R83, -INF , !P2 ;  /* 0xff80000053537808 */ /* 0x000fe20005000000 */
[----:B------:R-:W-:Y:S01]  /*7d60*/  MUFU.EX2 R46, R46 ;  /* 0x0000002e002e7308 */ /* 0x000fe20000000800 */
[----:B------:R-:W-:-:S02]  /*7d70*/  FMNMX.FTZ R38, R82, R37, !PT ;  /* 0x0000002552267209 */ /* 0x000fc40007810000 */
[----:B------:R-:W-:Y:S02]  /*7d80*/  FSEL R55, R10, RZ, P6 ;  /* 0x000000ff0a377208 */ /* 0x000fe40003000000 */
[----:B------:R-:W-:-:S03]  /*7d90*/  FMNMX.FTZ R38, R83, R38, !PT ;  /* 0x0000002653267209 */ /* 0x000fc60007810000 */
[----:B------:R-:W-:Y:S01]  /*7da0*/  FADD.FTZ R55, -R55, R8 ;  /* 0x0000000837377221 */ /* 0x000fe20000010100 */
[----:B------:R-:W-:Y:S01]  /*7db0*/  MUFU.EX2 R49, R49 ;  /* 0x0000003100317308 */ /* 0x000fe20000000800 */
[----:B------:R-:W1:Y:S02]  /*7dc0*/  SHFL.BFLY PT, R37, R38, 0x2, 0x1f ;  /* 0x0c401f0026257f89 */ /* 0x000e6400000e0000 */
[----:B------:R-:W-:-:S05]  /*7dd0*/  FMUL.FTZ R76, R55, UR34 ;  /* 0x00000022374c7c20 */ /* 0x000fca0008410000 */
[----:B------:R-:W-:Y:S08]  /*7de0*/  MUFU.EX2 R8, R81 ;  /* 0x0000005100087308 */ /* 0x000ff00000000800 */
[----:B------:R-:W2:Y:S08]  /*7df0*/  MUFU.EX2 R76, R76 ;  /* 0x0000004c004c7308 */ /* 0x000eb00000000800 */
[----:B------:R-:W-:Y:S01]  /*7e00*/  MUFU.EX2 R70, R70 ;  /* 0x0000004600467308 */ /* 0x000fe20000000800 */
[----:B-1----:R-:W-:-:S05]  /*7e10*/  FMNMX.FTZ R37, R38, R37, !PT ;  /* 0x0000002526257209 */ /* 0x002fca0007810000 */
[----:B------:R-:W1:Y:S02]  /*7e20*/  SHFL.BFLY PT, R38, R37, 0x1, 0x1f ;  /* 0x0c201f0025267f89 */ /* 0x000e6400000e0000 */
[----:B------:R-:W-:Y:S01]  /*7e30*/  MUFU.EX2 R73, R73 ;  /* 0x0000004900497308 */ /* 0x000fe20000000800 */
[-C--:B--2---:R-:W-:Y:S01]  /*7e40*/  FMUL.FTZ R88, R88, R76.reuse ;  /* 0x0000004c58587220 */ /* 0x084fe20000410000 */
[-C--:B------:R-:W-:Y:S01]  /*7e50*/  FMUL.FTZ R89, R89, R76.reuse ;  /* 0x0000004c59597220 */ /* 0x080fe20000410000 */
[-C--:B------:R-:W-:Y:S01]  /*7e60*/  FMUL.FTZ R92, R92, R76.reuse ;  /* 0x0000004c5c5c7220 */ /* 0x080fe20000410000 */
[-C--:B------:R-:W-:Y:S01]  /*7e70*/  FMUL.FTZ R93, R93, R76.reuse ;  /* 0x0000004c5d5d7220 */ /* 0x080fe20000410000 */
[-C--:B------:R-:W-:Y:S01]  /*7e80*/  FMUL.FTZ R96, R96, R76.reuse ;  /* 0x0000004c60607220 */ /* 0x080fe20000410000 */
[-C--:B------:R-:W-:Y:S01]  /*7e90*/  FMUL.FTZ R97, R97, R76.reuse ;  /* 0x0000004c61617220 */ /* 0x080fe20000410000 */
[-C--:B------:R-:W-:Y:S01]  /*7ea0*/  FMUL.FTZ R100, R100, R76.reuse ;  /* 0x0000004c64647220 */ /* 0x080fe20000410000 */
[----:B------:R-:W-:Y:S01]  /*7eb0*/  MUFU.EX2 R56, R56 ;  /* 0x0000003800387308 */ /* 0x000fe20000000800 */
[-C--:B------:R-:W-:Y:S01]  /*7ec0*/  FMUL.FTZ R101, R101, R76.reuse ;  /* 0x0000004c65657220 */ /* 0x080fe20000410000 */
        /* <DEDUP_REMOVED lines=11> */
[----:B------:R-:W-:Y:S01]  /*7f80*/  FMUL.FTZ R124, R124, R76 ;  /* 0x0000004c7c7c7220 */ /* 0x000fe20000410000 */
[----:B-1----:R-:W-:Y:S01]  /*7f90*/  FMNMX.FTZ R50, R37, R38, !PT ;  /* 0x0000002625327209 */ /* 0x002fe20007810000 */
[-C--:B------:R-:W-:Y:S01]  /*7fa0*/  FMUL.FTZ R125, R125, R76.reuse ;  /* 0x0000004c7d7d7220 */ /* 0x080fe20000410000 */
[----:B------:R-:W-:Y:S01]  /*7fb0*/  MUFU.EX2 R60, R60 ;  /* 0x0000003c003c7308 */ /* 0x000fe20000000800 */
[----:B------:R-:W-:Y:S01]  /*7fc0*/  F2FP.BF16.F32.PACK_AB R38, R20, R15 ;  /* 0x0000000f1426723e */ /* 0x000fe200000010ff */
[-C--:B------:R-:W-:Y:S01]  /*7fd0*/  FMUL.FTZ R128, R128, R76.reuse ;  /* 0x0000004c80807220 */ /* 0x080fe20000410000 */
[C---:B------:R-:W-:Y:S01]  /*7fe0*/  FMUL.FTZ R37, R50.reuse, UR34 ;  /* 0x0000002232257c20 */ /* 0x040fe20008410000 */
[----:B------:R-:W-:Y:S01]  /*7ff0*/  FSETP.NEU.FTZ.AND P2, PT, R50, -INF , PT ;  /* 0xff8000003200780b */ /* 0x000fe20003f5d000 */
[-C--:B------:R-:W-:Y:S01]  /*8000*/  FMUL.FTZ R129, R129, R76.reuse ;  /* 0x0000004c81817220 */ /* 0x080fe20000410000 */
[-C--:B------:R-:W-:Y:S01]  /*8010*/  FMUL.FTZ R132, R132, R76.reuse ;  /* 0x0000004c84847220 */ /* 0x080fe20000410000 */
[----:B------:R-:W-:Y:S01]  /*8020*/  FMUL.FTZ R133, R133, R76 ;  /* 0x0000004c85857220 */ /* 0x000fe20000410000 */
[----:B------:R-:W-:Y:S01]  /*8030*/  FSEL R55, R37, RZ, P2 ;  /* 0x000000ff25377208 */ /* 0x000fe20001000000 */
[----:B------:R-:W-:Y:S04]  /*8040*/  MUFU.EX2 R63, R63 ;  /* 0x0000003f003f7308 */ /* 0x000fe80000000800 */
[--C-:B------:R-:W-:Y:S01]  /*8050*/  FFMA.FTZ R148, R24, UR34, -R55.reuse ;  /* 0x0000002218947c23 */ /* 0x100fe20008010837 */
[----:B------:R-:W-:Y:S01]  /*8060*/  FSEL R24, R50, RZ, P2 ;  /* 0x000000ff32187208 */ /* 0x000fe20001000000 */
[--C-:B------:R-:W-:Y:S01]  /*8070*/  FFMA.FTZ R37, R80, UR34, -R55.reuse ;  /* 0x0000002250257c23 */ /* 0x100fe20008010837 */
[--C-:B------:R-:W-:Y:S01]  /*8080*/  FFMA.FTZ R146, R14, UR34, -R55.reuse ;  /* 0x000000220e927c23 */ /* 0x100fe20008010837 */
[--C-:B------:R-:W-:Y:S01]  /*8090*/  FFMA.FTZ R14, R27, UR34, -R55.reuse ;  /* 0x000000221b0e7c23 */ /* 0x100fe20008010837 */
[----:B------:R-:W-:Y:S01]  /*80a0*/  FFMA.FTZ R27, R28, UR34, -R55 ;  /* 0x000000221c1b7c23 */ /* 0x000fe20008010837 */
[----:B------:R-:W-:Y:S01]  /*80b0*/  FADD.FTZ R24, -R24, R11 ;  /* 0x0000000b18187221 */ /* 0x000fe20000010100 */
[----:B------:R-:W-:Y:S01]  /*80c0*/  IMAD.U32 R28, RZ, RZ, UR36 ;  /* 0x00000024ff1c7e24 */ /* 0x000fe2000f8e00ff */
[----:B------:R-:W-:Y:S01]  /*80d0*/  MUFU.EX2 R37, R37 ;  /* 0x0000002500257308 */ /* 0x000fe20000000800 */
[--C-:B------:R-:W-:Y:S01]  /*80e0*/  FFMA.FTZ R21, R21, UR34, -R55.reuse ;  /* 0x0000002215157c23 */ /* 0x100fe20008010837 */
[----:B------:R-:W-:Y:S01]  /*80f0*/  FMUL.FTZ R24, R24, UR34 ;  /* 0x0000002218187c20 */ /* 0x000fe20008410000 */
[----:B------:R-:W-:Y:S01]  /*8100*/  FFMA.FTZ R79, R39, UR34, -R55 ;  /* 0x00000022274f7c23 */ /* 0x000fe20008010837 */
[----:B------:R-:W-:Y:S01]  /*8110*/  @!P1 LEA R28, R28, UR39, 0x3 ;  /* 0x000000271c1c9c11 */ /* 0x000fe2000f8e18ff */
[----:B------:R-:W-:Y:S01]  /*8120*/  FFMA.FTZ R39, R76, R6, R51 ;  /* 0x000000064c277223 */ /* 0x000fe20000010033 */
[--C-:B------:R-:W-:Y:S01]  /*8130*/  FFMA.FTZ R86, R36, UR34, -R55.reuse ;  /* 0x0000002224567c23 */ /* 0x100fe20008010837 */
[----:B------:R-:W-:Y:S01]  /*8140*/  FFMA.FTZ R31, R31, UR34, -R55 ;  /* 0x000000221f1f7c23 */ /* 0x000fe20008010837 */
[----:B------:R-:W1:Y:S01]  /*8150*/  MUFU.EX2 R24, R24 ;  /* 0x0000001800187308 */ /* 0x000e620000000800 */
[----:B------:R-:W-:-:S02]  /*8160*/  @!P1 VIADD R28, R28, 0x2d860 ;  /* 0x0002d8601c1c9836 */ /* 0x000fc40000000000 */
[--C-:B------:R-:W-:Y:S01]  /*8170*/  FFMA.FTZ R80, R32, UR34, -R55.reuse ;  /* 0x0000002220507c23 */ /* 0x100fe20008010837 */
[--C-:B------:R-:W-:Y:S01]  /*8180*/  FFMA.FTZ R35, R35, UR34, -R55.reuse ;  /* 0x0000002223237c23 */ /* 0x100fe20008010837 */
[--C-:B------:R-:W-:Y:S01]  /*8190*/  FFMA.FTZ R144, R40, UR34, -R55.reuse ;  /* 0x0000002228907c23 */ /* 0x100fe20008010837 */
[----:B------:R-:W-:Y:S01]  /*81a0*/  FFMA.FTZ R32, R44, UR34, -R55 ;  /* 0x000000222c207c23 */ /* 0x000fe20008010837 */
[----:B------:R-:W-:Y:S01]  /*81b0*/  @!P1 PRMT R36, RZ, 0x654, R28 ;  /* 0x00000654ff249816 */ /* 0x000fe2000000001c */
[----:B------:R-:W-:Y:S01]  /*81c0*/  FADD.FTZ R28, R12, R39 ;  /* 0x000000270c1c7221 */ /* 0x000fe20000010000 */
[----:B------:R-:W2:Y:S01]  /*81d0*/  MUFU.EX2 R146, R146 ;  /* 0x0000009200927308 */ /* 0x000ea20000000800 */
[--C-:B------:R-:W-:Y:S01]  /*81e0*/  FFMA.FTZ R11, R53, UR34, -R55.reuse ;  /* 0x00000022350b7c23 */ /* 0x100fe20008010837 */
[----:B------:R3:W-:Y:S01]  /*81f0*/  @!P1 SYNCS.ARRIVE.TRANS64.RED.A1T0 RZ, [R36+URZ], RZ ;  /* 0x000000ff24ff99a7 */ /* 0x0007e2000810043f */
[----:B------:R-:W-:Y:S01]  /*8200*/  FADD.FTZ R39, R15, R28 ;  /* 0x0000001c0f277221 */ /* 0x000fe20000010000 */
[--C-:B------:R-:W-:Y:S01]  /*8210*/  FFMA.FTZ R47, R47, UR34, -R55.reuse ;  /* 0x000000222f2f7c23 */ /* 0x100fe20008010837 */
[--C-:B------:R-:W-:Y:S01]  /*8220*/  FFMA.FTZ R40, R48, UR34, -R55.reuse ;  /* 0x0000002230287c23 */ /* 0x100fe20008010837 */
[----:B------:R-:W-:Y:S01]  /*8230*/  FFMA.FTZ R48, R84, UR34, -R55 ;  /* 0x0000002254307c23 */ /* 0x000fe20008010837 */
[----:B------:R-:W-:Y:S01]  /*8240*/  FADD.FTZ R28, R20, R39 ;  /* 0x00000027141c7221 */ /* 0x000fe20000010000 */
[----:B------:R4:W5:Y:S01]  /*8250*/  MUFU.EX2 R81, R21 ;  /* 0x0000001500517308 */ /* 0x0009620000000800 */
[----:B-1----:R-:W-:Y:S01]  /*8260*/  FFMA.FTZ R5, R24, R5, R37 ;  /* 0x0000000518057223 */ /* 0x002fe20000010025 */
[----:B---3--:R-:W-:Y:S01]  /*8270*/  F2FP.BF16.F32.PACK_AB R36, R12, R51 ;  /* 0x000000330c24723e */ /* 0x008fe200000010ff */
[--C-:B------:R-:W-:Y:S01]  /*8280*/  FFMA.FTZ R6, R57, UR34, -R55.reuse ;  /* 0x0000002239067c23 */ /* 0x100fe20008010837 */
[--C-:B------:R-:W-:Y:S01]  /*8290*/  FFMA.FTZ R58, R58, UR34, -R55.reuse ;  /* 0x000000223a3a7c23 */ /* 0x100fe20008010837 */
[--C-:B------:R-:W-:Y:S01]  /*82a0*/  FFMA.FTZ R61, R61, UR34, -R55.reuse ;  /* 0x000000223d3d7c23 */ /* 0x100fe20008010837 */
[--C-:B------:R-:W-:Y:S01]  /*82b0*/  FFMA.FTZ R20, R62, UR34, -R55.reuse ;  /* 0x000000223e147c23 */ /* 0x100fe20008010837 */
[----:B------:R-:W-:Y:S01]  /*82c0*/  FFMA.FTZ R69, R69, UR34, -R55 ;  /* 0x0000002245457c23 */ /* 0x000fe20008010837 */
[----:B------:R-:W1:Y:S01]  /*82d0*/  MUFU.EX2 R148, R148 ;  /* 0x0000009400947308 */ /* 0x000e620000000800 */
[C---:B--2---:R-:W-:Y:S01]  /*82e0*/  FADD.FTZ R12, R146.reuse, R5 ;  /* 0x00000005920c7221 */ /* 0x044fe20000010000 */
[--C-:B----4-:R-:W-:Y:S01]  /*82f0*/  FFMA.FTZ R21, R43, UR34, -R55.reuse ;  /* 0x000000222b157c23 */ /* 0x110fe20008010837 */
[----:B------:R-:W-:Y:S01]  /*8300*/  FADD.FTZ R43, R13, R28 ;  /* 0x0000001c0d2b7221 */ /* 0x000fe20000010000 */
[----:B------:R-:W-:Y:S01]  /*8310*/  F2FP.BF16.F32.PACK_AB R37, R146, R37 ;  /* 0x000000259225723e */ /* 0x000fe200000010ff */
[--C-:B------:R-:W-:Y:S01]  /*8320*/  FFMA.FTZ R139, R139, UR34, -R55.reuse ;  /* 0x000000228b8b7c23 */ /* 0x100fe20008010837 */
[----:B------:R-:W-:Y:S01]  /*8330*/  FFMA.FTZ R142, R142, UR34, -R55 ;  /* 0x000000228e8e7c23 */ /* 0x000fe20008010837 */
[----:B------:R-:W-:Y:S01]  /*8340*/  FADD.FTZ R28, R26, R43 ;  /* 0x0000002b1a1c7221 */ /* 0x000fe20000010000 */
[----:B------:R-:W2:Y:S01]  /*8350*/  MUFU.EX2 R14, R14 ;  /* 0x0000000e000e7308 */ /* 0x000ea20000000800 */
[----:B-----5:R-:W-:Y:S01]  /*8360*/  FADD.FTZ R5, R81, R12 ;  /* 0x0000000c51057221 */ /* 0x020fe20000010000 */
[--C-:B------:R-:W-:Y:S01]  /*8370*/  FFMA.FTZ R78, R78, UR34, -R55.reuse ;  /* 0x000000224e4e7c23 */ /* 0x100fe20008010837 */
[----:B------:R-:W-:Y:S01]  /*8380*/  FADD.FTZ R43, R25, R28 ;  /* 0x0000001c192b7221 */ /* 0x000fe20000010000 */
[--C-:B------:R-:W-:Y:S01]  /*8390*/  FFMA.FTZ R85, R85, UR34, -R55.reuse ;  /* 0x0000002255557c23 */ /* 0x100fe20008010837 */
[--C-:B------:R-:W-:Y:S01]  /*83a0*/  FFMA.FTZ R82, R82, UR34, -R55.reuse ;  /* 0x0000002252527c23 */ /* 0x100fe20008010837 */
[----:B------:R-:W-:Y:S01]  /*83b0*/  FFMA.FTZ R83, R83, UR34, -R55 ;  /* 0x0000002253537c23 */ /* 0x000fe20008010837 */
[----:B------:R-:W-:Y:S01]  /*83c0*/  FADD.FTZ R28, R30, R43 ;  /* 0x0000002b1e1c7221 */ /* 0x000fe20000010000 */
[----:B------:R-:W3:Y:S01]  /*83d0*/  MUFU.EX2 R27, R27 ;  /* 0x0000001b001b7308 */ /* 0x000ee20000000800 */
[----:B-1----:R-:W-:Y:S01]  /*83e0*/  FADD.FTZ R5, R148, R5 ;  /* 0x0000000594057221 */ /* 0x002fe20000010000 */
[----:B------:R-:W-:Y:S01]  /*83f0*/  F2FP.BF16.F32.PACK_AB R30, R30, R25 ;  /* 0x000000191e1e723e */ /* 0x000fe200000010ff */
[----:B------:R-:W-:Y:S01]  /*8400*/  FADD.FTZ R51, R29, R28 ;  /* 0x0000001c1d337221 */ /* 0x000fe20000010000 */
[----:B------:R-:W-:Y:S01]  /*8410*/  F2FP.BF16.F32.PACK_AB R39, R148, R81 ;  /* 0x000000519427723e */ /* 0x000fe200000010ff */
[----:B------:R-:W-:Y:S01]  /*8420*/  UMOV UR36, UR58 ;  /* 0x0000003a00247c82 */ /* 0x000fe20008000000 */
[----:B------:R-:W-:Y:S01]  /*8430*/  ISETP.GT.AND P2, PT, R7, UR59, PT ;  /* 0x0000003b07007c0c */ /* 0x000fe2000bf44270 */
[----:B------:R-:W-:Y:S01]  /*8440*/  FADD.FTZ R28, R34, R51 ;  /* 0x00000033221c7221 */ /* 0x000fe20000010000 */
[----:B------:R-:W1:Y:S01]  /*8450*/  MUFU.EX2 R31, R31 ;  /* 0x0000001f001f7308 */ /* 0x000e620000000800 */
[----:B--2---:R-:W-:Y:S01]  /*8460*/  FADD.FTZ R12, R14, R5 ;  /* 0x000000050e0c7221 */ /* 0x004fe20000010000 */
[----:B------:R-:W-:Y:S01]  /*8470*/  FFMA.FTZ R5, R65, UR34, -R55 ;  /* 0x0000002241057c23 */ /* 0x000fe20008010837 */
[----:B------:R-:W-:Y:S01]  /*8480*/  FADD.FTZ R53, R33, R28 ;  /* 0x0000001c21357221 */ /* 0x000fe20000010000 */
[----:B------:R-:W-:Y:S01]  /*8490*/  STSM.16.M88.4 [R136+0x21800], R36 ;  /* 0x0218002488007844 */ /* 0x000fe20000000200 */
[----:B------:R-:W-:-:S02]  /*84a0*/  VIADD R7, R7, 0xffffffff ;  /* 0xffffffff07077836 */ /* 0x000fc40000000000 */
[-C--:B------:R-:W-:Y:S01]  /*84b0*/  FMUL.FTZ R90, R90, R24.reuse ;  /* 0x000000185a5a7220 */ /* 0x080fe20000410000 */
[C---:B------:R-:W-:Y:S01]  /*84c0*/  FADD.FTZ R28, R54.reuse, R53 ;  /* 0x00000035361c7221 */ /* 0x040fe20000010000 */
[----:B------:R-:W2:Y:S01]  /*84d0*/  MUFU.EX2 R80, R80 ;  /* 0x0000005000507308 */ /* 0x000ea20000000800 */
[----:B---3--:R-:W-:Y:S01]  /*84e0*/  FADD.FTZ R12, R27, R12 ;  /* 0x0000000c1b0c7221 */ /* 0x008fe20000010000 */
[----:B------:R-:W-:Y:S01]  /*84f0*/  F2FP.BF16.F32.PACK_AB R54, R54, R33 ;  /* 0x000000213636723e */ /* 0x000fe200000010ff */
[----:B------:R-:W-:Y:S01]  /*8500*/  FADD.FTZ R53, R41, R28 ;  /* 0x0000001c29357221 */ /* 0x000fe20000010000 */
[----:B------:R-:W-:Y:S01]  /*8510*/  F2FP.BF16.F32.PACK_AB R28, R26, R13 ;  /* 0x0000000d1a1c723e */ /* 0x000fe200000010ff */
[-C--:B------:R-:W-:Y:S01]  /*8520*/  FMUL.FTZ R91, R91, R24.reuse ;  /* 0x000000185b5b7220 */ /* 0x080fe20000410000 */
[-C--:B------:R-:W-:Y:S01]  /*8530*/  FMUL.FTZ R94, R94, R24.reuse ;  /* 0x000000185e5e7220 */ /* 0x080fe20000410000 */
[----:B------:R-:W-:Y:S01]  /*8540*/  FADD.FTZ R44, R42, R53 ;  /* 0x000000352a2c7221 */ /* 0x000fe20000010000 */
[----:B------:R-:W3:Y:S01]  /*8550*/  MUFU.EX2 R35, R35 ;  /* 0x0000002300237308 */ /* 0x000ee20000000800 */
        /* <DEDUP_REMOVED lines=9> */
[----:B------:R-:W-:Y:S01]  /*85f0*/  FFMA.FTZ R43, R52, UR34, -R55 ;  /* 0x00000022342b7c23 */ /* 0x000fe20008010837 */
[----:B------:R-:W-:Y:S01]  /*8600*/  F2FP.BF16.F32.PACK_AB R52, R34, R29 ;  /* 0x0000001d2234723e */ /* 0x000fe200000010ff */
[----:B------:R-:W-:Y:S01]  /*8610*/  FMUL.FTZ R107, R107, R24 ;  /* 0x000000186b6b7220 */ /* 0x000fe20000410000 */
[----:B------:R-:W-:Y:S01]  /*8620*/  F2FP.BF16.F32.PACK_AB R29, R27, R14 ;  /* 0x0000000e1b1d723e */ /* 0x000fe200000010ff */
[-C--:B------:R-:W-:Y:S01]  /*8630*/  FMUL.FTZ R110, R110, R24.reuse ;  /* 0x000000186e6e7220 */ /* 0x080fe20000410000 */
[----:B------:R-:W-:Y:S01]  /*8640*/  F2FP.BF16.F32.PACK_AB R31, R80, R31 ;  /* 0x0000001f501f723e */ /* 0x000fe200000010ff */
[----:B------:R-:W2:Y:S01]  /*8650*/  MUFU.EX2 R79, R79 ;  /* 0x0000004f004f7308 */ /* 0x000ea20000000800 */
[----:B---3--:R-:W-:Y:S01]  /*8660*/  FADD.FTZ R51, R35, R12 ;  /* 0x0000000c23337221 */ /* 0x008fe20000010000 */
[-C--:B------:R-:W-:Y:S01]  /*8670*/  FMUL.FTZ R111, R111, R24.reuse ;  /* 0x000000186f6f7220 */ /* 0x080fe20000410000 */
[-C--:B------:R-:W-:Y:S01]  /*8680*/  FMUL.FTZ R114, R114, R24.reuse ;  /* 0x0000001872727220 */ /* 0x080fe20000410000 */
[----:B------:R3:W-:Y:S01]  /*8690*/  STSM.16.M88.4 [R23], R28 ;  /* 0x0000001c17007844 */ /* 0x0007e20000000200 */
[-C--:B------:R-:W-:Y:S01]  /*86a0*/  FMUL.FTZ R115, R115, R24.reuse ;  /* 0x0000001873737220 */ /* 0x080fe20000410000 */
[-C--:B------:R-:W-:Y:S01]  /*86b0*/  FMUL.FTZ R118, R118, R24.reuse ;  /* 0x0000001876767220 */ /* 0x080fe20000410000 */
[-C--:B------:R-:W-:Y:S01]  /*86c0*/  FMUL.FTZ R119, R119, R24.reuse ;  /* 0x0000001877777220 */ /* 0x080fe20000410000 */
[----:B------:R-:W4:Y:S01]  /*86d0*/  MUFU.EX2 R144, R144 ;  /* 0x0000009000907308 */ /* 0x000f220000000800 */
[C---:B-1----:R-:W-:Y:S01]  /*86e0*/  FADD.FTZ R12, R86.reuse, R51 ;  /* 0x00000033560c7221 */ /* 0x042fe20000010000 */
[----:B------:R-:W-:Y:S01]  /*86f0*/  F2FP.BF16.F32.PACK_AB R53, R86, R35 ;  /* 0x000000235635723e */ /* 0x000fe200000010ff */
        /* <DEDUP_REMOVED lines=9> */
[----:B------:R-:W-:-:S04]  /*8790*/  FMUL.FTZ R135, R135, R24 ;  /* 0x0000001887877220 */ /* 0x000fc80000410000 */
[----:B------:R-:W2:Y:S01]  /*87a0*/  MUFU.EX2 R32, R32 ;  /* 0x0000002000207308 */ /* 0x000ea20000000800 */
[----:B----4-:R-:W-:Y:S01]  /*87b0*/  FADD.FTZ R12, R144, R51 ;  /* 0x00000033900c7221 */ /* 0x010fe20000010000 */
[----:B------:R-:W-:Y:S01]  /*87c0*/  FADD.FTZ R51, R45, R44 ;  /* 0x0000002c2d337221 */ /* 0x000fe20000010000 */
[----:B------:R-:W-:-:S03]  /*87d0*/  F2FP.BF16.F32.PACK_AB R44, R42, R41 ;  /* 0x000000292a2c723e */ /* 0x000fc600000010ff */
[C---:B------:R-:W-:Y:S01]  /*87e0*/  FADD.FTZ R34, R46.reuse, R51 ;  /* 0x000000332e227221 */ /* 0x040fe20000010000 */
[----:B------:R-:W-:Y:S01]  /*87f0*/  F2FP.BF16.F32.PACK_AB R46, R46, R45 ;  /* 0x0000002d2e2e723e */ /* 0x000fe200000010ff */
[----:B------:R-:W4:Y:S01]  /*8800*/  MUFU.EX2 R47, R47 ;  /* 0x0000002f002f7308 */ /* 0x000f220000000800 */
[----:B-1----:R-:W-:Y:S01]  /*8810*/  FADD.FTZ R13, R21, R12 ;  /* 0x0000000c150d7221 */ /* 0x002fe20000010000 */
[----:B------:R-:W-:-:S04]  /*8820*/  FADD.FTZ R25, R49, R34 ;  /* 0x0000002231197221 */ /* 0x000fc80000010000 */
[----:B------:R-:W-:Y:S02]  /*8830*/  FADD.FTZ R14, R70, R25 ;  /* 0x00000019460e7221 */ /* 0x000fe40000010000 */
[----:B------:R-:W1:Y:S01]  /*8840*/  MUFU.EX2 R40, R40 ;  /* 0x0000002800287308 */ /* 0x000e620000000800 */
[C---:B--2---:R-:W-:Y:S01]  /*8850*/  FADD.FTZ R12, R32.reuse, R13 ;  /* 0x0000000d200c7221 */ /* 0x044fe20000010000 */
[----:B------:R-:W-:Y:S01]  /*8860*/  FADD.FTZ R25, R73, R14 ;  /* 0x0000000e49197221 */ /* 0x000fe20000010000 */
[----:B------:R-:W-:-:S03]  /*8870*/  F2FP.BF16.F32.PACK_AB R45, R32, R21 ;  /* 0x00000015202d723e */ /* 0x000fc600000010ff */
[----:B------:R-:W-:Y:S02]  /*8880*/  FADD.FTZ R14, R56, R25 ;  /* 0x00000019380e7221 */ /* 0x000fe40000010000 */
[----:B------:R-:W2:Y:S01]  /*8890*/  MUFU.EX2 R11, R11 ;  /* 0x0000000b000b7308 */ /* 0x000ea20000000800 */
[----:B----4-:R-:W-:-:S07]  /*88a0*/  FADD.FTZ R13, R47, R12 ;  /* 0x0000000c2f0d7221 */ /* 0x010fce0000010000 */
[----:B------:R-:W4:Y:S01]  /*88b0*/  MUFU.EX2 R48, R48 ;  /* 0x0000003000307308 */ /* 0x000f220000000800 */
[C---:B-1----:R-:W-:Y:S01]  /*88c0*/  FADD.FTZ R12, R40.reuse, R13 ;  /* 0x0000000d280c7221 */ /* 0x042fe20000010000 */
[----:B------:R-:W-:-:S06]  /*88d0*/  F2FP.BF16.F32.PACK_AB R47, R40, R47 ;  /* 0x0000002f282f723e */ /* 0x000fcc00000010ff */
[----:B------:R-:W1:Y:S01]  /*88e0*/  MUFU.EX2 R6, R6 ;  /* 0x0000000600067308 */ /* 0x000e620000000800 */
[----:B--2---:R-:W-:-:S07]  /*88f0*/  FADD.FTZ R13, R11, R12 ;  /* 0x0000000c0b0d7221 */ /* 0x004fce0000010000 */
[----:B------:R2:W5:Y:S01]  /*8900*/  MUFU.EX2 R15, R58 ;  /* 0x0000003a000f7308 */ /* 0x0005620000000800 */
[----:B----4-:R-:W-:-:S07]  /*8910*/  FADD.FTZ R13, R48, R13 ;  /* 0x0000000d300d7221 */ /* 0x010fce0000010000 */
[----:B------:R-:W3:Y:S01]  /*8920*/  MUFU.EX2 R64, R64 ;  /* 0x0000004000407308 */ /* 0x000ee20000000800 */
[----:B-1----:R-:W-:Y:S01]  /*8930*/  FADD.FTZ R12, R6, R13 ;  /* 0x0000000d060c7221 */ /* 0x002fe20000010000 */
[----:B------:R-:W-:Y:S01]  /*8940*/  FADD.FTZ R13, R59, R14 ;  /* 0x0000000e3b0d7221 */ /* 0x000fe20000010000 */
[----:B--2---:R-:W-:Y:S01]  /*8950*/  FFMA.FTZ R58, R66, UR34, -R55 ;  /* 0x00000022423a7c23 */ /* 0x004fe20008010837 */
[----:B------:R-:W-:Y:S02]  /*8960*/  F2FP.BF16.F32.PACK_AB R55, R144, R79 ;  /* 0x0000004f9037723e */ /* 0x000fe400000010ff */
[C---:B------:R-:W-:Y:S01]  /*8970*/  FADD.FTZ R34, R60.reuse, R13 ;  /* 0x0000000d3c227221 */ /* 0x040fe20000010000 */
[----:B------:R-:W-:Y:S01]  /*8980*/  F2FP.BF16.F32.PACK_AB R60, R60, R59 ;  /* 0x0000003b3c3c723e */ /* 0x000fe200000010ff */
[----:B------:R-:W1:Y:S01]  /*8990*/  MUFU.EX2 R61, R61 ;  /* 0x0000003d003d7308 */ /* 0x000e620000000800 */
[----:B-----5:R-:W-:Y:S01]  /*89a0*/  FADD.FTZ R14, R15, R12 ;  /* 0x0000000c0f0e7221 */ /* 0x020fe20000010000 */
[----:B------:R-:W-:Y:S01]  /*89b0*/  FADD.FTZ R25, R63, R34 ;  /* 0x000000223f197221 */ /* 0x000fe20000010000 */
[----:B------:R-:W-:Y:S01]  /*89c0*/  F2FP.BF16.F32.PACK_AB R15, R15, R6 ;  /* 0x000000060f0f723e */ /* 0x000fe200000010ff */
[----:B------:R-:W-:Y:S01]  /*89d0*/  STSM.16.M88.4 [R22], R52 ;  /* 0x0000003416007844 */ /* 0x000fe20000000200 */
[----:B------:R-:W-:-:S03]  /*89e0*/  F2FP.BF16.F32.PACK_AB R12, R70, R49 ;  /* 0x00000031460c723e */ /* 0x000fc600000010ff */
[----:B------:R-:W2:Y:S01]  /*89f0*/  MUFU.EX2 R67, R67 ;  /* 0x0000004300437308 */ /* 0x000ea20000000800 */
[C---:B---3--:R-:W-:Y:S01]  /*8a00*/  FADD.FTZ R30, R64.reuse, R25 ;  /* 0x00000019401e7221 */ /* 0x048fe20000010000 */
[----:B------:R-:W-:Y:S01]  /*8a10*/  F2FP.BF16.F32.PACK_AB R62, R64, R63 ;  /* 0x0000003f403e723e */ /* 0x000fe200000010ff */
[----:B------:R-:W-:Y:S05]  /*8a20*/  STSM.16.M88.4 [R18], R44 ;  /* 0x0000002c12007844 */ /* 0x000fea0000000200 */
[----:B------:R-:W3:Y:S01]  /*8a30*/  MUFU.EX2 R20, R20 ;  /* 0x0000001400147308 */ /* 0x000ee20000000800 */
[----:B-1----:R-:W-:Y:S01]  /*8a40*/  FADD.FTZ R13, R61, R14 ;  /* 0x0000000e3d0d7221 */ /* 0x002fe20000010000 */
[----:B------:R-:W-:-:S06]  /*8a50*/  F2FP.BF16.F32.PACK_AB R14, R56, R73 ;  /* 0x00000049380e723e */ /* 0x000fcc00000010ff */
[----:B------:R-:W1:Y:S01]  /*8a60*/  MUFU.EX2 R5, R5 ;  /* 0x0000000500057308 */ /* 0x000e620000000800 */
[----:B--2---:R-:W-:-:S07]  /*8a70*/  FADD.FTZ R25, R67, R30 ;  /* 0x0000001e43197221 */ /* 0x004fce0000010000 */
[----:B------:R-:W2:Y:S01]  /*8a80*/  MUFU.EX2 R68, R68 ;  /* 0x0000004400447308 */ /* 0x000ea20000000800 */
[----:B---3--:R-:W-:Y:S01]  /*8a90*/  FADD.FTZ R28, R20, R13 ;  /* 0x0000000d141c7221 */ /* 0x008fe20000010000 */
[----:B------:R-:W-:Y:S02]  /*8aa0*/  F2FP.BF16.F32.PACK_AB R13, R48, R11 ;  /* 0x0000000b300d723e */ /* 0x000fe400000010ff */
[----:B------:R-:W-:-:S03]  /*8ab0*/  F2FP.BF16.F32.PACK_AB R61, R20, R61 ;  /* 0x0000003d143d723e */ /* 0x000fc600000010ff */
[----:B------:R3:W-:Y:S01]  /*8ac0*/  STSM.16.M88.4 [R136+0x27800], R12 ;  /* 0x0278000c88007844 */ /* 0x0007e20000000200 */
[----:B------:R-:W4:Y:S01]  /*8ad0*/  MUFU.EX2 R58, R58 ;  /* 0x0000003a003a7308 */ /* 0x000f220000000800 */
[----:B-1----:R-:W-:-:S07]  /*8ae0*/  FADD.FTZ R21, R5, R28 ;  /* 0x0000001c05157221 */ /* 0x002fce0000010000 */
[----:B------:R-:W1:Y:S01]  /*8af0*/  MUFU.EX2 R71, R71 ;  /* 0x0000004700477308 */ /* 0x000e620000000800 */
[C---:B--2---:R-:W-:Y:S01]  /*8b00*/  FADD.FTZ R28, R68.reuse, R25 ;  /* 0x00000019441c7221 */ /* 0x044fe20000010000 */
[----:B------:R-:W-:-:S06]  /*8b10*/  F2FP.BF16.F32.PACK_AB R68, R68, R67 ;  /* 0x000000434444723e */ /* 0x000fcc00000010ff */
[----:B------:R-:W2:Y:S01]  /*8b20*/  MUFU.EX2 R72, R72 ;  /* 0x0000004800487308 */ /* 0x000ea20000000800 */
[C---:B----4-:R-:W-:Y:S01]  /*8b30*/  FADD.FTZ R6, R58.reuse, R21 ;  /* 0x000000153a067221 */ /* 0x050fe20000010000 */
[----:B------:R-:W-:-:S05]  /*8b40*/  F2FP.BF16.F32.PACK_AB R63, R58, R5 ;  /* 0x000000053a3f723e */ /* 0x000fca00000010ff */
[----:B------:R4:W-:Y:S01]  /*8b50*/  STSM.16.M88.4 [R17], R60 ;  /* 0x0000003c11007844 */ /* 0x0009e20000000200 */
[----:B------:R-:W5:Y:S01]  /*8b60*/  MUFU.EX2 R69, R69 ;  /* 0x0000004500457308 */ /* 0x000f620000000800 */
[----:B-1----:R-:W-:-:S07]  /*8b70*/  FADD.FTZ R21, R71, R28 ;  /* 0x0000001c47157221 */ /* 0x002fce0000010000 */
[----:B------:R-:W1:Y:S01]  /*8b80*/  MUFU.EX2 R26, R85 ;  /* 0x00000055001a7308 */ /* 0x000e620000000800 */
[C---:B--2---:R-:W-:Y:S01]  /*8b90*/  F2FP.BF16.F32.PACK_AB R70, R72.reuse, R71 ;  /* 0x000000474846723e */ /* 0x044fe200000010ff */
[----:B------:R-:W-:-:S06]  /*8ba0*/  FADD.FTZ R21, R72, R21 ;  /* 0x0000001548157221 */ /* 0x000fcc0000010000 */
[----:B------:R-:W2:Y:S01]  /*8bb0*/  MUFU.EX2 R139, R139 ;  /* 0x0000008b008b7308 */ /* 0x000ea20000000800 */
[----:B-----5:R-:W-:-:S07]  /*8bc0*/  FADD.FTZ R11, R69, R6 ;  /* 0x00000006450b7221 */ /* 0x020fce0000010000 */
[----:B------:R-:W5:Y:S01]  /*8bd0*/  MUFU.EX2 R142, R142 ;  /* 0x0000008e008e7308 */ /* 0x000f620000000800 */
[C---:B-1----:R-:W-:Y:S01]  /*8be0*/  F2FP.BF16.F32.PACK_AB R69, R26.reuse, R69 ;  /* 0x000000451a45723e */ /* 0x042fe200000010ff */
[----:B------:R-:W-:Y:S01]  /*8bf0*/  FADD.FTZ R6, R26, R11 ;  /* 0x0000000b1a067221 */ /* 0x000fe20000010000 */
[----:B------:R-:W-:-:S05]  /*8c00*/  IMAD.MOV.U32 R11, RZ, RZ, R50 ;  /* 0x000000ffff0b7224 */ /* 0x000fca00078e0032 */
[----:B------:R-:W1:Y:S01]  /*8c10*/  MUFU.EX2 R74, R74 ;  /* 0x0000004a004a7308 */ /* 0x000e620000000800 */
[----:B--2---:R-:W-:-:S07]  /*8c20*/  FADD.FTZ R6, R139, R6 ;  /* 0x000000068b067221 */ /* 0x004fce0000010000 */
[----:B------:R-:W3:Y:S01]  /*8c30*/  MUFU.EX2 R77, R77 ;  /* 0x0000004d004d7308 */ /* 0x000ee20000000800 */
[C---:B-----5:R-:W-:Y:S01]  /*8c40*/  F2FP.BF16.F32.PACK_AB R71, R142.reuse, R139 ;  /* 0x0000008b8e47723e */ /* 0x060fe200000010ff */
[----:B------:R-:W-:-:S04]  /*8c50*/  FADD.FTZ R6, R142, R6 ;  /* 0x000000068e067221 */ /* 0x000fc80000010000 */
[----:B------:R4:W-:Y:S02]  /*8c60*/  STSM.16.M88.4 [R22+0x6000], R68 ;  /* 0x0060004416007844 */ /* 0x0009e40000000200 */
[----:B------:R-:W2:Y:S01]  /*8c70*/  MUFU.EX2 R75, R75 ;  /* 0x0000004b004b7308 */ /* 0x000ea20000000800 */
[----:B-1----:R-:W-:-:S07]  /*8c80*/  FADD.FTZ R28, R74, R21 ;  /* 0x000000154a1c7221 */ /* 0x002fce0000010000 */
[----:B------:R-:W1:Y:S01]  /*8c90*/  MUFU.EX2 R43, R43 ;  /* 0x0000002b002b7308 */ /* 0x000e620000000800 */
[C---:B---3--:R-:W-:Y:S01]  /*8ca0*/  F2FP.BF16.F32.PACK_AB R12, R77.reuse, R74 ;  /* 0x0000004a4d0c723e */ /* 0x048fe200000010ff */
[----:B------:R-:W-:-:S06]  /*8cb0*/  FADD.FTZ R28, R77, R28 ;  /* 0x0000001c4d1c7221 */ /* 0x000fcc0000010000 */
[----:B------:R-:W3:Y:S01]  /*8cc0*/  MUFU.EX2 R78, R78 ;  /* 0x0000004e004e7308 */ /* 0x000ee20000000800 */
[----:B--2---:R-:W-:Y:S01]  /*8cd0*/  F2FP.BF16.F32.PACK_AB R14, R8, R75 ;  /* 0x0000004b080e723e */ /* 0x004fe200000010ff */
[----:B------:R-:W-:-:S06]  /*8ce0*/  FADD.FTZ R75, R75, R28 ;  /* 0x0000001c4b4b7221 */ /* 0x000fcc0000010000 */
[----:B------:R-:W2:Y:S01]  /*8cf0*/  MUFU.EX2 R25, R82 ;  /* 0x0000005200197308 */ /* 0x000ea20000000800 */
[----:B-1----:R-:W-:-:S07]  /*8d00*/  FADD.FTZ R6, R43, R6 ;  /* 0x000000062b067221 */ /* 0x002fce0000010000 */
[----:B------:R-:W1:Y:S01]  /*8d10*/  MUFU.EX2 R30, R83 ;  /* 0x00000053001e7308 */ /* 0x000e620000000800 */
[C---:B---3--:R-:W-:Y:S01]  /*8d20*/  F2FP.BF16.F32.PACK_AB R13, R78.reuse, R43 ;  /* 0x0000002b4e0d723e */ /* 0x048fe200000010ff */
[----:B------:R-:W-:-:S04]  /*8d30*/  FADD.FTZ R6, R78, R6 ;  /* 0x000000064e067221 */ /* 0x000fc80000010000 */
[----:B--2---:R-:W-:Y:S01]  /*8d40*/  FADD.FTZ R5, R25, R6 ;  /* 0x0000000619057221 */ /* 0x004fe20000010000 */
[----:B------:R-:W-:Y:S01]  /*8d50*/  FADD.FTZ R6, R8, R75 ;  /* 0x0000004b08067221 */ /* 0x000fe20000010000 */
[----:B------:R-:W-:Y:S01]  /*8d60*/  IMAD.MOV.U32 R8, RZ, RZ, R10 ;  /* 0x000000ffff087224 */ /* 0x000fe200078e000a */
[C---:B-1----:R-:W-:Y:S01]  /*8d70*/  F2FP.BF16.F32.PACK_AB R15, R30.reuse, R25 ;  /* 0x000000191e0f723e */ /* 0x042fe200000010ff */
[----:B------:R-:W-:-:S04]  /*8d80*/  FADD.FTZ R5, R30, R5 ;  /* 0x000000051e057221 */ /* 0x000fc80000010000 */
[----:B------:R4:W-:Y:S01]  /*8d90*/  STSM.16.M88.4 [R18+0x6000], R12 ;  /* 0x0060000c12007844 */ /* 0x0009e20000000200 */
[----:B------:R1:W-:Y:S06]  /*8da0*/  MEMBAR.ALL.CTA ;  /* 0x0000000000007992 */ /* 0x0003ec0000008000 */
[----:B-1----:R-:W1:Y:S02]  /*8db0*/  FENCE.VIEW.ASYNC.S ;  /* 0x00000000000073c6 */ /* 0x002e640000000000 */
[----:B-1----:R-:W-:Y:S01]  /*8dc0*/  NOP ;  /* 0x0000000000007918 */ /* 0x002fe20000000000 */
[----:B------:R-:W-:Y:S05]  /*8dd0*/  @P2 BRA `(.L_x_697) ;  /* 0xffffffc400f02947 */ /* 0x000fea000383ffff */
[----:B------:R-:W-:Y:S01]  /*8de0*/  IMAD.MOV.U32 R11, RZ, RZ, R50 ;  /* 0x000000ffff0b7224 */ /* 0x000fe200078e0032 */
[----:B------:R-:W-:Y:S01]  /*8df0*/  UMOV UR36, UR58 ;  /* 0x0000003a00247c82 */ /* 0x000fe20008000000 */
[----:B------:R-:W-:Y:S01]  /*8e00*/  IMAD.MOV.U32 R8, RZ, RZ, R10 ;  /* 0x000000ffff087224 */ /* 0x000fe200078e000a */
[----:B------:R-:W-:-:S06]  /*8e10*/  UMOV UR49, UR57 ;  /* 0x0000003900317c82 */ /* 0x000fcc0008000000 */
.L_x_680:
[----:B------:R-:W-:Y:S01]  /*8e20*/  ULDC UR11, c[0x0][0x9e4] ;  /* 0x00027900000b7ab9 */ /* 0x000fe20000000800 */
[----:B------:R-:W-:Y:S01]  /*8e30*/  ULDC UR10, c[0x0][0x9dc] ;  /* 0x00027700000a7ab9 */ /* 0x000fe20000000800 */
[----:B------:R-:W-:Y:S02]  /*8e40*/  UISETP.GE.AND UP0, UPT, UR11, 0x1, UPT ;  /* 0x000000010b00788c */ /* 0x000fe4000bf06270 */
[----:B------:R-:W-:-:S04]  /*8e50*/  UIADD3 UR10, UR53, -UR10, URZ ;  /* 0x8000000a350a7290 */ /* 0x000fc8000fffe03f */
[----:B------:R-:W-:-:S13]  /*8e60*/  PLOP3.LUT P5, PT, PT, PT, UP0, 0x80, 0x0 ;  /* 0x000000000000781c */ /* 0x000fda0003faf008 */
[----:B------:R-:W-:Y:S05]  /*8e70*/  @!P5 BRA `(.L_x_698) ;  /* 0x000000000044d947 */ /* 0x000fea0003800000 */
        /* <DEDUP_REMOVED lines=10> */
.L_x_699:
[----:B------:R-:W-:-:S11]  /*8f20*/  UISETP.NE.AND UP0, UPT, UR11, 0x1, UPT ;  /* 0x000000010b00788c */ /* 0x000fd6000bf05270 */
[----:B------:R-:W-:Y:S02]  /*8f30*/  @UP0 ULDC.64 UR14, c[0x0][0x9e8] ;  /* 0x00027a00000e0ab9 */ /* 0x000fe40000000a00 */
[----:B------:R-:W-:-:S04]  /*8f40*/  UIMAD.WIDE.U32 UR6, UR53, UR14, URZ ;  /* 0x0000000e350672a5 */ /* 0x000fc8000f8e003f */
[----:B------:R-:W-:-:S12]  /*8f50*/  @UP0 USHF.R.U32.HI UR53, URZ, UR15, UR7 ;  /* 0x0000000f3f350299 */ /* 0x000fd80008011607 */
.L_x_700:
[----:B------:R-:W-:-:S04]  /*8f60*/  UIMAD UR53, UR53, UR11, URZ ;  /* 0x0000000b353572a4 */ /* 0x000fc8000f8e023f */
[----:B------:R-:W-:-:S04]  /*8f70*/  UISETP.LT.AND UP0, UPT, UR10, UR53, UPT ;  /* 0x000000350a00728c */ /* 0x000fc8000bf01270 */
[----:B------:R-:W-:-:S12]  /*8f80*/  USEL UR10, UR10, UR53, !UP0 ;  /* 0x000000350a0a7287 */ /* 0x000fd8000c000000 */
.L_x_698:
[----:B------:R-:W-:-:S04]  /*8f90*/  UIADD3 UR10, UR10, 0x7f, URZ ;  /* 0x0000007f0a0a7890 */ /* 0x000fc8000fffe03f */
[----:B------:R-:W-:-:S04]  /*8fa0*/  USHF.R.S32.HI UR6, URZ, 0x1f, UR10 ;  /* 0x0000001f3f067899 */ /* 0x000fc8000801140a */
[----:B------:R-:W-:-:S04]  /*8fb0*/  ULEA.HI UR6, UR6, UR10, URZ, 0x7 ;  /* 0x0000000a06067291 */ /* 0x000fc8000f8f383f */
[----:B------:R-:W-:-:S04]  /*8fc0*/  USHF.R.S32.HI UR6, URZ, 0x7, UR6 ;  /* 0x000000073f067899 */ /* 0x000fc80008011406 */
[----:B------:R-:W-:-:S04]  /*8fd0*/  UISETP.LT.AND UP0, UPT, UR40, UR6, UPT ;  /* 0x000000062800728c */ /* 0x000fc8000bf01270 */
[----:B------:R-:W-:-:S06]  /*8fe0*/  USEL UR52, UR40, UR6, !UP0 ;  /* 0x0000000628347287 */ /* 0x000fcc000c000000 */
[----:B------:R-:W-:-:S13]  /*8ff0*/  ISETP.GE.AND P2, PT, R7, UR52, PT ;  /* 0x0000003407007c0c */ /* 0x000fda000bf46270 */
[----:B------:R-:W-:Y:S05]  /*9000*/  @!P2 BRA `(.L_x_701) ;  /* 0x000000280018a947 */ /* 0x000fea0003800000 */
[----:B------:R-:W-:Y:S01]  /*9010*/  IMAD.MOV.U32 R10, RZ, RZ, R11 ;  /* 0x000000ffff0a7224 */ /* 0x000fe200078e000b */
[----:B------:R-:W-:Y:S01]  /*9020*/  UMOV UR28, UR49 ;  /* 0x00000031001c7c82 */ /* 0x000fe20008000000 */
[----:B------:R-:W-:Y:S01]  /*9030*/  IMAD.MOV.U32 R9, RZ, RZ, R8 ;  /* 0x000000ffff097224 */ /* 0x000fe200078e0008 */
[----:B------:R-:W-:Y:S01]  /*9040*/  UMOV UR53, UR36 ;  /* 0x0000002400357c82 */ /* 0x000fe20008000000 */
[----:B------:R-:W-:Y:S01]  /*9050*/  ULDC UR34, c[0x0][0x988] ;  /* 0x0002620000227ab9 */ /* 0x000fe20000000800 */
[----:B------:R-:W-:-:S05]  /*9060*/  ULDC UR35, c[0x0][0x9d8] ;  /* 0x0002760000237ab9 */ /* 0x000fca0000000800 */
.L_x_710:
        /* <DEDUP_REMOVED lines=9> */
.L_x_703:
[----:B------:R-:W-:Y:S01]  /*9100*/  ULEA UR6, UR36, UR39, 0x3 ;  /* 0x0000002724067291 */ /* 0x000fe2000f8e183f */
[----:B------:R-:W-:-:S05]  /*9110*/  IMAD.U32 R8, RZ, RZ, UR49 ;  /* 0x00000031ff087e24 */ /* 0x000fca000f8e00ff */
[----:B------:R-:W-:-:S04]  /*9120*/  SHF.L.U32 R8, R8, 0x1f, RZ ;  /* 0x0000001f08087819 */ /* 0x000fc800000006ff */
[----:B------:R1:W2:Y:S01]  /*9130*/  SYNCS.PHASECHK.TRANS64.TRYWAIT P2, [UR6+0x2d830], R8 ;  /* 0x02d83008ff0075a7 */ /* 0x0002a20008040146 */
[----:B------:R-:W-:Y:S05]  /*9140*/  @!P0 BRA `(.L_x_704) ;  /* 0x0000000000048947 */ /* 0x000fea0003800000 */
[----:B------:R-:W-:Y:S01]  /*9150*/  BPT.TRAP 0x1 ;  /* 0x000000040000795c */ /* 0x000fe20000300000 */
.L_x_704:
[----:B--2---:R-:W-:Y:S05]  /*9160*/  @P2 BRA `(.L_x_702) ;  /* 0x0000000000082947 */ /* 0x004fea0003800000 */
[----:B------:R-:W2:Y:S02]  /*9170*/  SYNCS.PHASECHK.TRANS64.TRYWAIT P2, [UR6+0x2d830], R8 ;  /* 0x02d83008ff0075a7 */ /* 0x000ea40008040146 */
[----:B--2---:R-:W-:Y:S05]  /*9180*/  @!P2 BRA `(.L_x_705) ;  /* 0x000000ac0074a947 */ /* 0x004fea0003800000 */
.L_x_702:
        /* <DEDUP_REMOVED lines=35> */
.L_x_707:
[----:B------:R-:W-:Y:S01]  /*93c0*/  ULEA UR6, UR53, UR39, 0x3 ;  /* 0x0000002735067291 */ /* 0x000fe2000f8e183f */
[----:B------:R-:W-:-:S05]  /*93d0*/  IMAD.U32 R8, RZ, RZ, UR28 ;  /* 0x0000001cff087e24 */ /* 0x000fca000f8e00ff */
[----:B------:R-:W-:-:S04]  /*93e0*/  SHF.L.U32 R8, R8, 0x1f, RZ ;  /* 0x0000001f08087819 */ /* 0x000fc800000006ff */
[----:B------:R1:W2:Y:S01]  /*93f0*/  SYNCS.PHASECHK.TRANS64.TRYWAIT P2, [UR6+0x2d850], R8 ;  /* 0x02d85008ff0075a7 */ /* 0x0002a20008040146 */
[----:B------:R-:W-:Y:S05]  /*9400*/  @!P0 BRA `(.L_x_708) ;  /* 0x0000000000048947 */ /* 0x000fea0003800000 */
[----:B------:R-:W-:Y:S01]  /*9410*/  BPT.TRAP 0x1 ;  /* 0x000000040000795c */ /* 0x000fe20000300000 */
.L_x_708:
[----:B--2---:R-:W-:Y:S05]  /*9420*/  @P2 BRA `(.L_x_706) ;  /* 0x0000000000082947 */ /* 0x004fea0003800000 */
[----:B------:R-:W2:Y:S02]  /*9430*/  SYNCS.PHASECHK.TRANS64.TRYWAIT P2, [UR6+0x2d850], R8 ;  /* 0x02d85008ff0075a7 */ /* 0x000ea40008040146 */
[----:B--2---:R-:W-:Y:S05]  /*9440*/  @!P2 BRA `(.L_x_709) ;  /* 0x000000a800dca947 */ /* 0x004fea0003800000 */
.L_x_706:
[----:B------:R-:W-:Y:S01]  /*9450*/  UIADD3 UR6, UR39, 0x400, URZ ;  /* 0x0000040027067890 */ /* 0x000fe2000fffe03f */
[----:B------:R-:W-:Y:S01]  /*9460*/  WARPGROUP.ARRIVE ;  /* 0x00000000000079c5 */ /* 0x000fe20000000000 */
[----:B------:R-:W-:Y:S01]  /*9470*/  UMOV UR29, 0x40000040 ;  /* 0x40000040001d7882 */ /* 0x000fe20000000000 */
[----:B------:R-:W-:Y:S01]  /*9480*/  UMOV UR31, 0x80000020 ;  /* 0x80000020001f7882 */ /* 0x000fe20000000000 */
[----:B------:R-:W-:Y:S01]  /*9490*/  USHF.R.U32.HI UR6, URZ, 0x4, UR6 ;  /* 0x000000043f067899 */ /* 0x000fe20008011606 */
[----:B------:R-:W-:Y:S01]  /*94a0*/  FMUL.FTZ R12, R24, UR35 ;  /* 0x00000023180c7c20 */ /* 0x000fe20008410000 */
[----:B--2---:R-:W-:Y:S01]  /*94b0*/  FMUL.FTZ R11, R25, UR35 ;  /* 0x00000023190b7c20 */ /* 0x004fe20008410000 */
        /* <DEDUP_REMOVED lines=80> */
[----:B------:R-:W-:-:S04]  /*99c0*/  ISETP.GE.U32.AND P2, PT, R2, 0x180, PT ;  /* 0x000001800200780c */ /* 0x000fc80003f46070 */
[----:B------:R-:W2:Y:S01]  /*99d0*/  MUFU.TANH R37, R37 ;  /* 0x0000002500257308 */ /* 0x000ea20000002400 */
[----:B---3--:R-:W-:-:S07]  /*99e0*/  FMNMX.FTZ R8, R33, R8, !PT ;  /* 0x0000000821087209 */ /* 0x008fce0007810000 */
        /* <DEDUP_REMOVED lines=12> */
[----:B------:R-:W-:Y:S01]  /*9ab0*/  FMUL.FTZ R63, R76, UR35 ;  /* 0x000000234c3f7c20 */ /* 0x000fe20008410000 */
[----:B------:R-:W-:Y:S01]  /*9ac0*/  FMUL.FTZ R76, R79, UR35 ;  /* 0x000000234f4c7c20 */ /* 0x000fe20008410000 */
[----:B------:R-:W-:Y:S01]  /*9ad0*/  HGMMA.64x96x16.F32.BF16 R88, gdesc[UR28].tnspB, R88, gsb0 ;  /* 0x416000001c5879f0 */ /* 0x000fe20008001858 */
[----:B------:R-:W-:Y:S01]  /*9ae0*/  UIADD3 UR28, UR6, 0x4, URZ ;  /* 0x00000004061c7890 */ /* 0x000fe2000fffe03f */
[----:B------:R-:W-:Y:S01]  /*9af0*/  FMUL.FTZ R79, R86, UR35 ;  /* 0x00000023564f7c20 */ /* 0x000fe20008410000 */
[----:B------:R-:W-:Y:S01]  /*9b00*/  UIADD3 UR30, UR7, 0x80, URZ ;  /* 0x00000080071e7890 */ /* 0x000fe2000fffe03f */
[----:B------:R-:W2:Y:S01]  /*9b10*/  MUFU.TANH R49, R49 ;  /* 0x0000003100317308 */ /* 0x000ea20000002400 */
[----:B------:R-:W-:Y:S01]  /*9b20*/  UMOV UR29, 0x40000040 ;  /* 0x40000040001d7882 */ /* 0x000fe20000000000 */
[----:B------:R-:W-:Y:S01]  /*9b30*/  UMOV UR31, 0x80000020 ;  /* 0x80000020001f7882 */ /* 0x000fe20000000000 */
[----:B---3--:R-:W-:-:S05]  /*9b40*/  FMNMX.FTZ R8, R45, R8, !PT ;  /* 0x000000082d087209 */ /* 0x008fca0007810000 */
[----:B------:R-:W3:Y:S01]  /*9b50*/  MUFU.TANH R50, R50 ;  /* 0x0000003200327308 */ /* 0x000ee20000002400 */
[----:B-1----:R-:W-:-:S07]  /*9b60*/  FMNMX.FTZ R8, R47, R8, !PT ;  /* 0x000000082f087209 */ /* 0x002fce0007810000 */
[----:B------:R-:W1:Y:S01]  /*9b70*/  MUFU.TANH R53, R53 ;  /* 0x0000003500357308 */ /* 0x000e620000002400 */
[----:B--2---:R-:W-:-:S07]  /*9b80*/  FMNMX.FTZ R65, R49, R8, !PT ;  /* 0x0000000831417209 */ /* 0x004fce0007810000 */
[----:B------:R-:W2:Y:S01]  /*9b90*/  MUFU.TANH R54, R54 ;  /* 0x0000003600367308 */ /* 0x000ea20000002400 */
[----:B---3--:R-:W-:Y:S01]  /*9ba0*/  FMNMX.FTZ R8, R50, R65, !PT ;  /* 0x0000004132087209 */ /* 0x008fe20007810000 */
[----:B------:R-:W-:Y:S01]  /*9bb0*/  FMUL.FTZ R65, R80, UR35 ;  /* 0x0000002350417c20 */ /* 0x000fe20008410000 */
[----:B------:R-:W-:-:S05]  /*9bc0*/  FMUL.FTZ R80, R87, UR35 ;  /* 0x0000002357507c20 */ /* 0x000fca0008410000 */
[----:B------:R-:W3:Y:S01]  /*9bd0*/  MUFU.TANH R57, R57 ;  /* 0x0000003900397308 */ /* 0x000ee20000002400 */
[----:B-1----:R-:W-:-:S07]  /*9be0*/  FMNMX.FTZ R69, R53, R8, !PT ;  /* 0x0000000835457209 */ /* 0x002fce0007810000 */
[----:B------:R-:W1:Y:S01]  /*9bf0*/  MUFU.TANH R58, R58 ;  /* 0x0000003a003a7308 */ /* 0x000e620000002400 */
[----:B--2---:R-:W-:-:S07]  /*9c00*/  FMNMX.FTZ R8, R54, R69, !PT ;  /* 0x0000004536087209 */ /* 0x004fce0007810000 */
[----:B------:R-:W2:Y:S01]  /*9c10*/  MUFU.TANH R59, R59 ;  /* 0x0000003b003b7308 */ /* 0x000ea20000002400 */
[----:B---3--:R-:W-:-:S07]  /*9c20*/  FMNMX.FTZ R69, R57, R8, !PT ;  /* 0x0000000839457209 */ /* 0x008fce0007810000 */
[----:B------:R-:W3:Y:S01]  /*9c30*/  MUFU.TANH R60, R60 ;  /* 0x0000003c003c7308 */ /* 0x000ee20000002400 */
[----:B-1----:R-:W-:-:S07]  /*9c40*/  FMNMX.FTZ R8, R58, R69, !PT ;  /* 0x000000453a087209 */ /* 0x002fce0007810000 */
[----:B------:R-:W1:Y:S01]  /*9c50*/  MUFU.TANH R61, R61 ;  /* 0x0000003d003d7308 */ /* 0x000e620000002400 */
[----:B--2---:R-:W-:-:S07]  /*9c60*/  FMNMX.FTZ R69, R59, R8, !PT ;  /* 0x000000083b457209 */ /* 0x004fce0007810000 */
[----:B------:R-:W2:Y:S01]  /*9c70*/  MUFU.TANH R62, R62 ;  /* 0x0000003e003e7308 */ /* 0x000ea20000002400 */
[----:B---3--:R-:W-:Y:S01]  /*9c80*/  FMNMX.FTZ R8, R60, R69, !PT ;  /* 0x000000453c087209 */ /* 0x008fe20007810000 */
[----:B------:R-:W-:-:S06]  /*9c90*/  FMUL.FTZ R69, R85, UR35 ;  /* 0x0000002355457c20 */ /* 0x000fcc0008410000 */
[----:B------:R-:W3:Y:S01]  /*9ca0*/  MUFU.TANH R63, R63 ;  /* 0x0000003f003f7308 */ /* 0x000ee20000002400 */
[----:B-1----:R-:W-:-:S07]  /*9cb0*/  FMNMX.FTZ R73, R61, R8, !PT ;  /* 0x000000083d497209 */ /* 0x002fce0007810000 */
[----:B------:R-:W1:Y:S01]  /*9cc0*/  MUFU.TANH R64, R64 ;  /* 0x0000004000407308 */ /* 0x000e620000002400 */
[----:B--2---:R-:W-:-:S07]  /*9cd0*/  FMNMX.FTZ R8, R62, R73, !PT ;  /* 0x000000493e087209 */ /* 0x004fce0007810000 */
[----:B------:R-:W2:Y:S01]  /*9ce0*/  MUFU.TANH R65, R65 ;  /* 0x0000004100417308 */ /* 0x000ea20000002400 */
[----:B---3--:R-:W-:Y:S01]  /*9cf0*/  FMNMX.FTZ R73, R63, R8, !PT ;  /* 0x000000083f497209 */ /* 0x008fe20007810000 */
[----:B------:R-:W-:Y:S02]  /*9d00*/  WARPGROUP.DEPBAR.LE gsb0, 0x0 ;  /* 0x00008000000079c5 */ /* 0x000fe40000010000 */
[----:B------:R-:W-:-:S04]  /*9d10*/  WARPGROUP.ARRIVE ;  /* 0x00000000000079c5 */ /* 0x000fc80000000000 */
[----:B------:R-:W3:Y:S01]  /*9d20*/  MUFU.TANH R68, R68 ;  /* 0x0000004400447308 */ /* 0x000ee20000002400 */
[----:B-1----:R-:W-:Y:S01]  /*9d30*/  FMNMX.FTZ R8, R64, R73, !PT ;  /* 0x0000004940087209 */ /* 0x002fe20007810000 */
[----:B------:R-:W-:Y:S01]  /*9d40*/  HGMMA.64x96x16.F32.BF16 R88, gdesc[UR28].tnspB, R88, gsb0 ;  /* 0x416000001c5879f0 */ /* 0x000fe20008001858 */
[----:B------:R-:W-:Y:S02]  /*9d50*/  UIADD3 UR28, UR6, 0x6, URZ ;  /* 0x00000006061c7890 */ /* 0x000fe4000fffe03f */
[----:B------:R-:W-:Y:S01]  /*9d60*/  UIADD3 UR30, UR7, 0xc0, URZ ;  /* 0x000000c0071e7890 */ /* 0x000fe2000fffe03f */
[----:B------:R-:W-:Y:S01]  /*9d70*/  UMOV UR29, 0x40000040 ;  /* 0x40000040001d7882 */ /* 0x000fe20000000000 */
[----:B------:R-:W-:Y:S01]  /*9d80*/  UMOV UR31, 0x80000020 ;  /* 0x80000020001f7882 */ /* 0x000fe20000000000 */
[----:B------:R-:W1:Y:S01]  /*9d90*/  MUFU.TANH R72, R72 ;  /* 0x0000004800487308 */ /* 0x000e620000002400 */
[----:B--2---:R-:W-:-:S07]  /*9da0*/  FMNMX.FTZ R73, R65, R8, !PT ;  /* 0x0000000841497209 */ /* 0x004fce0007810000 */
[----:B------:R-:W2:Y:S01]  /*9db0*/  MUFU.TANH R69, R69 ;  /* 0x0000004500457308 */ /* 0x000ea20000002400 */
[----:B---3--:R-:W-:-:S07]  /*9dc0*/  FMNMX.FTZ R73, R68, R73, !PT ;  /* 0x0000004944497209 */ /* 0x008fce0007810000 */
[----:B------:R-:W3:Y:S01]  /*9dd0*/  MUFU.TANH R13, R13 ;  /* 0x0000000d000d7308 */ /* 0x000ee20000002400 */
[----:B-1----:R-:W-:Y:S01]  /*9de0*/  FMNMX.FTZ R8, R72, R73, !PT ;  /* 0x0000004948087209 */ /* 0x002fe20007810000 */
[----:B------:R-:W-:Y:S01]  /*9df0*/  FMUL.FTZ R73, R74, UR35 ;  /* 0x000000234a497c20 */ /* 0x000fe20008410000 */
[----:B------:R-:W-:Y:S01]  /*9e00*/  FMUL.FTZ R74, R75, UR35 ;  /* 0x000000234b4a7c20 */ /* 0x000fe20008410000 */
[----:B------:R-:W-:Y:S01]  /*9e10*/  FMUL.FTZ R75, R78, UR35 ;  /* 0x000000234e4b7c20 */ /* 0x000fe20008410000 */
[----:B------:R-:W-:-:S03]  /*9e20*/  FMUL.FTZ R78, R83, UR35 ;  /* 0x00000023534e7c20 */ /* 0x000fc60008410000 */
[----:B------:R-:W1:Y:S01]  /*9e30*/  MUFU.TANH R14, R14 ;  /* 0x0000000e000e7308 */ /* 0x000e620000002400 */
[----:B--2---:R-:W-:-:S05]  /*9e40*/  FMNMX.FTZ R8, R69, R8, !PT ;  /* 0x0000000845087209 */ /* 0x004fca0007810000 */
[----:B------:R-:W2:Y:S02]  /*9e50*/  SHFL.BFLY PT, R77, R8, 0x2, 0x1f ;  /* 0x0c401f00084d7f89 */ /* 0x000ea400000e0000 */
[----:B------:R-:W4:Y:S08]  /*9e60*/  MUFU.TANH R21, R21 ;  /* 0x0000001500157308 */ /* 0x000f300000002400 */
[----:B------:R-:W5:Y:S08]  /*9e70*/  MUFU.TANH R24, R24 ;  /* 0x0000001800187308 */ /* 0x000f700000002400 */
[----:B------:R-:W5:Y:S01]  /*9e80*/  MUFU.TANH R26, R26 ;  /* 0x0000001a001a7308 */ /* 0x000f620000002400 */
[----:B--2---:R-:W-:Y:S01]  /*9e90*/  FMNMX.FTZ R81, R8, R77, !PT ;  /* 0x0000004d08517209 */ /* 0x004fe20007810000 */
[----:B------:R-:W-:-:S06]  /*9ea0*/  FMUL.FTZ R77, R82, UR35 ;  /* 0x00000023524d7c20 */ /* 0x000fcc0008410000 */
[----:B------:R-:W2:Y:S01]  /*9eb0*/  MUFU.TANH R28, R28 ;  /* 0x0000001c001c7308 */ /* 0x000ea20000002400 */
[----:B------:R-:W3:Y:S07]  /*9ec0*/  SHFL.BFLY PT, R8, R81, 0x1, 0x1f ;  /* 0x0c201f0051087f89 */ /* 0x000eee00000e0000 */
[----:B------:R-:W2:Y:S08]  /*9ed0*/  MUFU.TANH R30, R30 ;  /* 0x0000001e001e7308 */ /* 0x000eb00000002400 */
[----:B------:R-:W2:Y:S08]  /*9ee0*/  MUFU.TANH R32, R32 ;  /* 0x0000002000207308 */ /* 0x000eb00000002400 */
[----:B------:R-:W2:Y:S01]  /*9ef0*/  MUFU.TANH R34, R34 ;  /* 0x0000002200227308 */ /* 0x000ea20000002400 */
[----:B---3--:R-:W-:-:S05]  /*9f00*/  FMNMX.FTZ R8, R81, R8, !PT ;  /* 0x0000000851087209 */ /* 0x008fca0007810000 */
[C---:B------:R-:W-:Y:S02]  /*9f10*/  FMUL.FTZ R82, R8.reuse, UR34 ;  /* 0x0000002208527c20 */ /* 0x040fe40008410000 */
[----:B------:R-:W3:Y:S01]  /*9f20*/  MUFU.TANH R36, R36 ;  /* 0x0000002400247308 */ /* 0x000ee20000002400 */
[----:B------:R-:W-:Y:S01]  /*9f30*/  FADD.FTZ R9, -R8, R9 ;  /* 0x0000000908097221 */ /* 0x000fe20000010100 */
[--C-:B------:R-:W-:Y:S01]  /*9f40*/  FFMA.FTZ R81, R11, UR34, -R82.reuse ;  /* 0x000000220b517c23 */ /* 0x100fe20008010852 */
[----:B------:R-:W-:Y:S02]  /*9f50*/  FMNMX.FTZ R11, R13, R10, !PT ;  /* 0x0000000a0d0b7209 */ /* 0x000fe40007810000 */
[----:B------:R-:W-:Y:S01]  /*9f60*/  FMUL.FTZ R9, R9, UR34 ;  /* 0x0000002209097c20 */ /* 0x000fe20008410000 */
[----:B------:R-:W-:Y:S02]  /*9f70*/  WARPGROUP.DEPBAR.LE gsb0, 0x0 ;  /* 0x00008000000079c5 */ /* 0x000fe40000010000 */
[----:B------:R-:W-:Y:S01]  /*9f80*/  WARPGROUP.ARRIVE ;  /* 0x00000000000079c5 */ /* 0x000fe20000000000 */
[----:B-1----:R-:W-:Y:S01]  /*9f90*/  FMNMX.FTZ R84, R14, R11, !PT ;  /* 0x0000000b0e547209 */ /* 0x002fe20007810000 */
[----:B------:R-:W1:Y:S01]  /*9fa0*/  MUFU.TANH R38, R38 ;  /* 0x0000002600267308 */ /* 0x000e620000002400 */
[--C-:B------:R-:W-:Y:S01]  /*9fb0*/  FFMA.FTZ R12, R12, UR34, -R82.reuse ;  /* 0x000000220c0c7c23 */ /* 0x100fe20008010852 */
[--C-:B------:R-:W-:Y:S01]  /*9fc0*/  FFMA.FTZ R47, R47, UR34, -R82.reuse ;  /* 0x000000222f2f7c23 */ /* 0x100fe20008010852 */
[----:B----4-:R-:W-:Y:S01]  /*9fd0*/  FMNMX.FTZ R11, R21, R84, !PT ;  /* 0x00000054150b7209 */ /* 0x010fe20007810000 */
[----:B------:R-:W-:Y:S01]  /*9fe0*/  HGMMA.64x96x16.F32.BF16 R88, gdesc[UR28].tnspB, R88, gsb0 ;  /* 0x416000001c5879f0 */ /* 0x000fe20008001858 */
[----:B------:R-:W-:Y:S01]  /*9ff0*/  UIADD3 UR28, UR6, 0x600, URZ ;  /* 0x00000600061c7890 */ /* 0x000fe2000fffe03f */
[--C-:B------:R-:W-:Y:S01]  /*a000*/  FFMA.FTZ R84, R27, UR34, -R82.reuse ;  /* 0x000000221b547c23 */ /* 0x100fe20008010852 */
[----:B------:R-:W-:Y:S01]  /*a010*/  UIADD3 UR30, UR7, 0x100, URZ ;  /* 0x00000100071e7890 */ /* 0x000fe2000fffe03f */
[----:B-----5:R-:W-:Y:S01]  /*a020*/  FMNMX.FTZ R11, R24, R11, !PT ;  /* 0x0000000b180b7209 */ /* 0x020fe20007810000 */
[----:B------:R-:W-:Y:S01]  /*a030*/  UMOV UR29, 0x40000040 ;  /* 0x40000040001d7882 */ /* 0x000fe20000000000 */
[----:B------:R-:W-:Y:S01]  /*a040*/  UMOV UR31, 0x80000020 ;  /* 0x80000020001f7882 */ /* 0x000fe20000000000 */
[----:B------:R-:W4:Y:S01]  /*a050*/  MUFU.TANH R40, R40 ;  /* 0x0000002800287308 */ /* 0x000f220000002400 */
[----:B------:R-:W-:Y:S01]  /*a060*/  FMNMX.FTZ R11, R26, R11, !PT ;  /* 0x0000000b1a0b7209 */ /* 0x000fe20007810000 */
[--C-:B------:R-:W-:Y:S01]  /*a070*/  FFMA.FTZ R27, R29, UR34, -R82.reuse ;  /* 0x000000221d1b7c23 */ /* 0x100fe20008010852 */
[--C-:B------:R-:W-:Y:S01]  /*a080*/  FFMA.FTZ R29, R33, UR34, -R82.reuse ;  /* 0x00000022211d7c23 */ /* 0x100fe20008010852 */
[--C-:B------:R-:W-:Y:S01]  /*a090*/  FFMA.FTZ R33, R41, UR34, -R82.reuse ;  /* 0x0000002229217c23 */ /* 0x100fe20008010852 */
[----:B--2---:R-:W-:Y:S01]  /*a0a0*/  FMNMX.FTZ R11, R28, R11, !PT ;  /* 0x0000000b1c0b7209 */ /* 0x004fe20007810000 */
[--C-:B------:R-:W-:Y:S01]  /*a0b0*/  FFMA.FTZ R41, R57, UR34, -R82.reuse ;  /* 0x0000002239297c23 */ /* 0x100fe20008010852 */
[--C-:B------:R-:W-:Y:S01]  /*a0c0*/  FFMA.FTZ R57, R65, UR34, -R82.reuse ;  /* 0x0000002241397c23 */ /* 0x100fe20008010852 */
[----:B------:R-:W2:Y:S01]  /*a0d0*/  MUFU.TANH R43, R43 ;  /* 0x0000002b002b7308 */ /* 0x000ea20000002400 */
[----:B------:R-:W-:Y:S01]  /*a0e0*/  FMNMX.FTZ R11, R30, R11, !PT ;  /* 0x0000000b1e0b7209 */ /* 0x000fe20007810000 */
[--C-:B------:R-:W-:Y:S01]  /*a0f0*/  FFMA.FTZ R86, R31, UR34, -R82.reuse ;  /* 0x000000221f567c23 */ /* 0x100fe20008010852 */
[--C-:B------:R-:W-:Y:S01]  /*a100*/  FFMA.FTZ R142, R35, UR34, -R82.reuse ;  /* 0x00000022238e7c23 */ /* 0x100fe20008010852 */
[--C-:B------:R-:W-:Y:S01]  /*a110*/  FFMA.FTZ R31, R37, UR34, -R82.reuse ;  /* 0x00000022251f7c23 */ /* 0x100fe20008010852 */
[----:B------:R-:W-:Y:S01]  /*a120*/  FMNMX.FTZ R11, R32, R11, !PT ;  /* 0x0000000b200b7209 */ /* 0x000fe20007810000 */
[--C-:B------:R-:W-:Y:S01]  /*a130*/  FFMA.FTZ R35, R45, UR34, -R82.reuse ;  /* 0x000000222d237c23 */ /* 0x100fe20008010852 */
[--C-:B------:R-:W-:Y:S01]  /*a140*/  FFMA.FTZ R37, R49, UR34, -R82.reuse ;  /* 0x0000002231257c23 */ /* 0x100fe20008010852 */
[----:B------:R-:W5:Y:S01]  /*a150*/  MUFU.TANH R44, R44 ;  /* 0x0000002c002c7308 */ /* 0x000f620000002400 */
[----:B------:R-:W-:Y:S01]  /*a160*/  FMNMX.FTZ R11, R34, R11, !PT ;  /* 0x0000000b220b7209 */ /* 0x000fe20007810000 */
[--C-:B------:R-:W-:Y:S01]  /*a170*/  FFMA.FTZ R45, R59, UR34, -R82.reuse ;  /* 0x000000223b2d7c23 */ /* 0x100fe20008010852 */
[--C-:B------:R-:W-:Y:S01]  /*a180*/  FFMA.FTZ R15, R15, UR34, -R82.reuse ;  /* 0x000000220f0f7c23 */ /* 0x100fe20008010852 */
[--C-:B------:R-:W-:Y:S01]  /*a190*/  FFMA.FTZ R20, R20, UR34, -R82.reuse ;  /* 0x0000002214147c23 */ /* 0x100fe20008010852 */
[----:B---3--:R-:W-:Y:S01]  /*a1a0*/  FMNMX.FTZ R11, R36, R11, !PT ;  /* 0x0000000b240b7209 */ /* 0x008fe20007810000 */
[--C-:B------:R-:W-:Y:S01]  /*a1b0*/  FFMA.FTZ R25, R25, UR34, -R82.reuse ;  /* 0x0000002219197c23 */ /* 0x100fe20008010852 */
[--C-:B------:R-:W-:Y:S01]  /*a1c0*/  FFMA.FTZ R42, R42, UR34, -R82.reuse ;  /* 0x000000222a2a7c23 */ /* 0x100fe20008010852 */
[----:B------:R-:W3:Y:S01]  /*a1d0*/  MUFU.TANH R46, R46 ;  /* 0x0000002e002e7308 */ /* 0x000ee20000002400 */
[----:B-1----:R-:W-:Y:S01]  /*a1e0*/  FMNMX.FTZ R11, R38, R11, !PT ;  /* 0x0000000b260b7209 */ /* 0x002fe20007810000 */
[--C-:B------:R-:W-:Y:S01]  /*a1f0*/  FFMA.FTZ R50, R50, UR34, -R82.reuse ;  /* 0x0000002232327c23 */ /* 0x100fe20008010852 */
[--C-:B------:R-:W-:Y:S01]  /*a200*/  FFMA.FTZ R54, R54, UR34, -R82.reuse ;  /* 0x0000002236367c23 */ /* 0x100fe20008010852 */
[--C-:B------:R-:W-:Y:S01]  /*a210*/  FFMA.FTZ R58, R58, UR34, -R82.reuse ;  /* 0x000000223a3a7c23 */ /* 0x100fe20008010852 */
[----:B----4-:R-:W-:Y:S01]  /*a220*/  FMNMX.FTZ R144, R40, R11, !PT ;  /* 0x0000000b28907209 */ /* 0x010fe20007810000 */
[--C-:B------:R-:W-:Y:S01]  /*a230*/  FFMA.FTZ R60, R60, UR34, -R82.reuse ;  /* 0x000000223c3c7c23 */ /* 0x100fe20008010852 */
[--C-:B------:R-:W-:Y:S01]  /*a240*/  FFMA.FTZ R62, R62, UR34, -R82.reuse ;  /* 0x000000223e3e7c23 */ /* 0x100fe20008010852 */
[----:B------:R-:W1:Y:S01]  /*a250*/  MUFU.TANH R48, R48 ;  /* 0x0000003000307308 */ /* 0x000e620000002400 */
[----:B--2---:R-:W-:Y:S01]  /*a260*/  FMNMX.FTZ R11, R43, R144, !PT ;  /* 0x000000902b0b7209 */ /* 0x004fe20007810000 */
[--C-:B------:R-:W-:Y:S01]  /*a270*/  FFMA.FTZ R144, R39, UR34, -R82.reuse ;  /* 0x0000002227907c23 */ /* 0x100fe20008010852 */
[--C-:B------:R-:W-:Y:S01]  /*a280*/  FFMA.FTZ R39, R53, UR34, -R82.reuse ;  /* 0x0000002235277c23 */ /* 0x100fe20008010852 */
[--C-:B------:R-:W-:Y:S01]  /*a290*/  FFMA.FTZ R49, R63, UR34, -R82.reuse ;  /* 0x000000223f317c23 */ /* 0x100fe20008010852 */
[----:B-----5:R-:W-:Y:S01]  /*a2a0*/  FMNMX.FTZ R11, R44, R11, !PT ;  /* 0x0000000b2c0b7209 */ /* 0x020fe20007810000 */
[--C-:B------:R-:W-:Y:S01]  /*a2b0*/  FFMA.FTZ R64, R64, UR34, -R82.reuse ;  /* 0x0000002240407c23 */ /* 0x100fe20008010852 */
[--C-:B------:R-:W-:Y:S01]  /*a2c0*/  FFMA.FTZ R68, R68, UR34, -R82.reuse ;  /* 0x0000002244447c23 */ /* 0x100fe20008010852 */
[----:B------:R-:W2:Y:S01]  /*a2d0*/  MUFU.TANH R51, R51 ;  /* 0x0000003300337308 */ /* 0x000ea20000002400 */
[----:B---3--:R-:W-:Y:S01]  /*a2e0*/  FMNMX.FTZ R11, R46, R11, !PT ;  /* 0x0000000b2e0b7209 */ /* 0x008fe20007810000 */
[--C-:B------:R-:W-:Y:S01]  /*a2f0*/  FFMA.FTZ R59, R72, UR34, -R82.reuse ;  /* 0x00000022483b7c23 */ /* 0x100fe20008010852 */
[----:B------:R-:W-:-:S05]  /*a300*/  FFMA.FTZ R69, R69, UR34, -R82 ;  /* 0x0000002245457c23 */ /* 0x000fca0008010852 */
        /* <DEDUP_REMOVED lines=37> */
[----:B------:R3:W-:Y:S01]  /*a560*/  MUFU.EX2 R146, R47 ;  /* 0x0000002f00927308 */ /* 0x0007e20000000800 */
[----:B-1----:R-:W-:-:S07]  /*a570*/  FMNMX.FTZ R11, R79, R148, !PT ;  /* 0x000000944f0b7209 */ /* 0x002fce0007810000 */
[----:B------:R-:W-:Y:S01]  /*a580*/  MUFU.EX2 R9, R9 ;  /* 0x0000000900097308 */ /* 0x000fe20000000800 */
[----:B--2---:R-:W-:Y:S01]  /*a590*/  FMNMX.FTZ R11, R80, R11, !PT ;  /* 0x0000000b500b7209 */ /* 0x004fe20007810000 */
[----:B---3--:R-:W-:-:S04]  /*a5a0*/  FFMA.FTZ R47, R61, UR34, -R82 ;  /* 0x000000223d2f7c23 */ /* 0x008fc80008010852 */
[----:B------:R-:W1:Y:S02]  /*a5b0*/  SHFL.BFLY PT, R148, R11, 0x2, 0x1f ;  /* 0x0c401f000b947f89 */ /* 0x000e6400000e0000 */
[----:B------:R-:W2:Y:S08]  /*a5c0*/  MUFU.EX2 R12, R12 ;  /* 0x0000000c000c7308 */ /* 0x000eb00000000800 */
[----:B------:R-:W3:Y:S08]  /*a5d0*/  MUFU.EX2 R81, R81 ;  /* 0x0000005100517308 */ /* 0x000ef00000000800 */
[----:B------:R-:W-:Y:S01]  /*a5e0*/  MUFU.EX2 R15, R15 ;  /* 0x0000000f000f7308 */ /* 0x000fe20000000800 */
[----:B--2---:R-:W-:Y:S01]  /*a5f0*/  FFMA.FTZ R6, R9, R6, R12 ;  /* 0x0000000609067223 */ /* 0x004fe2000001000c */
[----:B------:R-:W-:-:S02]  /*a600*/  WARPGROUP.DEPBAR.LE gsb0, 0x0 ;  /* 0x00008000000079c5 */ /* 0x000fc40000010000 */
[----:B------:R-:W-:Y:S01]  /*a610*/  WARPGROUP.ARRIVE ;  /* 0x00000000000079c5 */ /* 0x000fe20000000000 */
[----:B-1----:R-:W-:-:S03]  /*a620*/  FMNMX.FTZ R148, R11, R148, !PT ;  /* 0x000000940b947209 */ /* 0x002fc60007810000 */
[----:B------:R-:W-:Y:S01]  /*a630*/  MUFU.EX2 R20, R20 ;  /* 0x0000001400147308 */ /* 0x000fe20000000800 */
[----:B---3--:R-:W-:Y:S01]  /*a640*/  F2FP.BF16.F32.PACK_AB R12, R81, R12 ;  /* 0x0000000c510c723e */ /* 0x008fe200000010ff */
[----:B------:R-:W-:Y:S01]  /*a650*/  HGMMA.64x96x16.F32.BF16 R88, gdesc[UR28].tnspB, R88, gsb0 ;  /* 0x416000001c5879f0 */ /* 0x000fe20008001858 */
[----:B------:R-:W-:Y:S01]  /*a660*/  UIADD3 UR28, UR6, 0x604, URZ ;  /* 0x00000604061c7890 */ /* 0x000fe2000fffe03f */
[----:B------:R-:W1:Y:S01]  /*a670*/  SHFL.BFLY PT, R11, R148, 0x1, 0x1f ;  /* 0x0c201f00940b7f89 */ /* 0x000e6200000e0000 */
[----:B------:R-:W-:Y:S01]  /*a680*/  UIADD3 UR30, UR7, 0x180, URZ ;  /* 0x00000180071e7890 */ /* 0x000fe2000fffe03f */
[----:B------:R-:W-:Y:S01]  /*a690*/  UMOV UR29, 0x40000040 ;  /* 0x40000040001d7882 */ /* 0x000fe20000000000 */
[----:B------:R-:W-:Y:S01]  /*a6a0*/  UMOV UR31, 0x80000020 ;  /* 0x80000020001f7882 */ /* 0x000fe20000000000 */
[----:B------:R-:W-:Y:S08]  /*a6b0*/  MUFU.EX2 R25, R25 ;  /* 0x0000001900197308 */ /* 0x000ff00000000800 */
[----:B------:R-:W-:Y:S08]  /*a6c0*/  MUFU.EX2 R84, R84 ;  /* 0x0000005400547308 */ /* 0x000ff00000000800 */
[----:B------:R-:W-:Y:S01]  /*a6d0*/  MUFU.EX2 R27, R27 ;  /* 0x0000001b001b7308 */ /* 0x000fe20000000800 */
[----:B-1----:R-:W-:-:S05]  /*a6e0*/  FMNMX.FTZ R11, R148, R11, !PT ;  /* 0x0000000b940b7209 */ /* 0x002fca0007810000 */
[C---:B------:R-:W-:Y:S01]  /*a6f0*/  FMUL.FTZ R65, R11.reuse, UR34 ;  /* 0x000000220b417c20 */ /* 0x040fe20008410000 */
[----:B------:R-:W-:Y:S01]  /*a700*/  FADD.FTZ R53, -R11, R10 ;  /* 0x0000000a0b357221 */ /* 0x000fe20000010100 */
[----:B------:R-:W-:Y:S02]  /*a710*/  MUFU.EX2 R86, R86 ;  /* 0x0000005600567308 */ /* 0x000fe40000000800 */
[--C-:B------:R-:W-:Y:S01]  /*a720*/  FFMA.FTZ R13, R13, UR34, -R65.reuse ;  /* 0x000000220d0d7c23 */ /* 0x100fe20008010841 */
[----:B------:R-:W-:Y:S01]  /*a730*/  FMUL.FTZ R53, R53, UR34 ;  /* 0x0000002235357c20 */ /* 0x000fe20008410000 */
[--C-:B------:R-:W-:Y:S01]  /*a740*/  FFMA.FTZ R150, R24, UR34, -R65.reuse ;  /* 0x0000002218967c23 */ /* 0x100fe20008010841 */
[--C-:B------:R-:W-:Y:S01]  /*a750*/  FFMA.FTZ R24, R28, UR34, -R65.reuse ;  /* 0x000000221c187c23 */ /* 0x100fe20008010841 */
[--C-:B------:R-:W-:Y:S01]  /*a760*/  FFMA.FTZ R82, R14, UR34, -R65.reuse ;  /* 0x000000220e527c23 */ /* 0x100fe20008010841 */
[----:B------:R-:W-:Y:S01]  /*a770*/  IMAD.U32 R28, RZ, RZ, UR36 ;  /* 0x00000024ff1c7e24 */ /* 0x000fe2000f8e00ff */
[----:B------:R1:W-:Y:S01]  /*a780*/  MUFU.EX2 R72, R53 ;  /* 0x0000003500487308 */ /* 0x0003e20000000800 */
[----:B------:R-:W-:Y:S01]  /*a790*/  FFMA.FTZ R61, R21, UR34, -R65 ;  /* 0x00000022153d7c23 */ /* 0x000fe20008010841 */
[----:B------:R-:W-:-:S02]  /*a7a0*/  VIADD R14, R16, 0x9 ;  /* 0x00000009100e7836 */ /* 0x000fc40000000000 */
[--C-:B------:R-:W-:Y:S01]  /*a7b0*/  FFMA.FTZ R21, R38, UR34, -R65.reuse ;  /* 0x0000002226157c23 */ /* 0x100fe20008010841 */
[----:B------:R-:W-:Y:S01]  /*a7c0*/  @!P1 LEA R28, R28, UR39, 0x3 ;  /* 0x000000271c1c9c11 */ /* 0x000fe2000f8e18ff */
[--C-:B------:R-:W-:Y:S01]  /*a7d0*/  FFMA.FTZ R85, R26, UR34, -R65.reuse ;  /* 0x000000221a557c23 */ /* 0x100fe20008010841 */
[--C-:B------:R-:W-:Y:S01]  /*a7e0*/  FFMA.FTZ R87, R30, UR34, -R65.reuse ;  /* 0x000000221e577c23 */ /* 0x100fe20008010841 */
[----:B------:R-:W-:Y:S01]  /*a7f0*/  SEL R38, R14, 0x9, !P2 ;  /* 0x000000090e267807 */ /* 0x000fe20005000000 */
[----:B------:R-:W2:Y:S01]  /*a800*/  MUFU.EX2 R13, R13 ;  /* 0x0000000d000d7308 */ /* 0x000ea20000000800 */
[----:B------:R-:W-:Y:S02]  /*a810*/  @!P1 VIADD R14, R28, 0x2d840 ;  /* 0x0002d8401c0e9836 */ /* 0x000fe40000000000 */
[--C-:B------:R-:W-:Y:S01]  /*a820*/  FFMA.FTZ R30, R40, UR34, -R65.reuse ;  /* 0x00000022281e7c23 */ /* 0x100fe20008010841 */
[--C-:B------:R-:W-:Y:S01]  /*a830*/  FFMA.FTZ R148, R32, UR34, -R65.reuse ;  /* 0x0000002220947c23 */ /* 0x100fe20008010841 */
[--C-:B------:R-:W-:Y:S01]  /*a840*/  FFMA.FTZ R145, R43, UR34, -R65.reuse ;  /* 0x000000222b917c23 */ /* 0x100fe20008010841 */
[--C-:B------:R-:W-:Y:S01]  /*a850*/  FFMA.FTZ R26, R34, UR34, -R65.reuse ;  /* 0x00000022221a7c23 */ /* 0x100fe20008010841 */
[----:B------:R-:W-:Y:S01]  /*a860*/  @!P1 PRMT R14, RZ, 0x654, R14 ;  /* 0x00000654ff0e9816 */ /* 0x000fe2000000000e */
[--C-:B------:R-:W-:Y:S01]  /*a870*/  FFMA.FTZ R63, R36, UR34, -R65.reuse ;  /* 0x00000022243f7c23 */ /* 0x100fe20008010841 */
[----:B------:R-:W3:Y:S01]  /*a880*/  MUFU.EX2 R82, R82 ;  /* 0x0000005200527308 */ /* 0x000ee20000000800 */
[--C-:B-1----:R-:W-:Y:S01]  /*a890*/  FFMA.FTZ R53, R51, UR34, -R65.reuse ;  /* 0x0000002233357c23 */ /* 0x102fe20008010841 */
[--C-:B------:R-:W-:Y:S01]  /*a8a0*/  FFMA.FTZ R34, R44, UR34, -R65.reuse ;  /* 0x000000222c227c23 */ /* 0x100fe20008010841 */
[--C-:B------:R-:W-:Y:S01]  /*a8b0*/  FFMA.FTZ R147, R46, UR34, -R65.reuse ;  /* 0x000000222e937c23 */ /* 0x100fe20008010841 */
[----:B------:R-:W-:Y:S01]  /*a8c0*/  FFMA.FTZ R32, R48, UR34, -R65 ;  /* 0x0000002230207c23 */ /* 0x000fe20008010841 */
[----:B------:R-:W-:-:S02]  /*a8d0*/  IMAD.U32 R36, RZ, RZ, UR53 ;  /* 0x00000035ff247e24 */ /* 0x000fc4000f8e00ff */
[--C-:B------:R-:W-:Y:S01]  /*a8e0*/  FFMA.FTZ R28, R52, UR34, -R65.reuse ;  /* 0x00000022341c7c23 */ /* 0x100fe20008010841 */
[----:B------:R-:W-:Y:S01]  /*a8f0*/  FFMA.FTZ R55, R55, UR34, -R65 ;  /* 0x0000002237377c23 */ /* 0x000fe20008010841 */
[----:B------:R-:W1:Y:S01]  /*a900*/  MUFU.EX2 R61, R61 ;  /* 0x0000003d003d7308 */ /* 0x000e620000000800 */
[----:B--2---:R-:W-:Y:S01]  /*a910*/  FFMA.FTZ R5, R72, R5, R13 ;  /* 0x0000000548057223 */ /* 0x004fe2000001000d */
[----:B------:R-:W-:Y:S01]  /*a920*/  @!P1 LEA R36, R36, UR39, 0x3 ;  /* 0x0000002724249c11 */ /* 0x000fe2000f8e18ff */
[--C-:B------:R-:W-:Y:S01]  /*a930*/  FFMA.FTZ R56, R56, UR34, -R65.reuse ;  /* 0x0000002238387c23 */ /* 0x100fe20008010841 */
[--C-:B------:R-:W-:Y:S01]  /*a940*/  FFMA.FTZ R66, R66, UR34, -R65.reuse ;  /* 0x0000002242427c23 */ /* 0x100fe20008010841 */
[--C-:B------:R-:W-:Y:S01]  /*a950*/  FFMA.FTZ R71, R71, UR34, -R65.reuse ;  /* 0x0000002247477c23 */ /* 0x100fe20008010841 */
[----:B------:R-:W-:Y:S01]  /*a960*/  FFMA.FTZ R73, R73, UR34, -R65 ;  /* 0x0000002249497c23 */ /* 0x000fe20008010841 */
[----:B------:R-:W-:Y:S01]  /*a970*/  @!P1 VIADD R36, R36, 0x2d860 ;  /* 0x0002d86024249836 */ /* 0x000fe20000000000 */
[----:B------:R-:W2:Y:S01]  /*a980*/  MUFU.EX2 R150, R150 ;  /* 0x0000009600967308 */ /* 0x000ea20000000800 */
[C---:B---3--:R-:W-:Y:S01]  /*a990*/  FADD.FTZ R40, R82.reuse, R5 ;  /* 0x0000000552287221 */ /* 0x048fe20000010000 */
[----:B------:R-:W-:Y:S01]  /*a9a0*/  F2FP.BF16.F32.PACK_AB R13, R82, R13 ;  /* 0x0000000d520d723e */ /* 0x000fe200000010ff */
[--C-:B------:R-:W-:Y:S01]  /*a9b0*/  FFMA.FTZ R74, R74, UR34, -R65.reuse ;  /* 0x000000224a4a7c23 */ /* 0x100fe20008010841 */
[----:B------:R-:W-:Y:S01]  /*a9c0*/  @!P1 PRMT R36, RZ, 0x654, R36 ;  /* 0x00000654ff249816 */ /* 0x000fe20000000024 */
[--C-:B------:R-:W-:Y:S01]  /*a9d0*/  FFMA.FTZ R75, R75, UR34, -R65.reuse ;  /* 0x000000224b4b7c23 */ /* 0x100fe20008010841 */
[--C-:B------:R-:W-:Y:S01]  /*a9e0*/  FFMA.FTZ R76, R76, UR34, -R65.reuse ;  /* 0x000000224c4c7c23 */ /* 0x100fe20008010841 */
[--C-:B------:R-:W-:Y:S01]  /*a9f0*/  FFMA.FTZ R77, R77, UR34, -R65.reuse ;  /* 0x000000224d4d7c23 */ /* 0x100fe20008010841 */
[----:B------:R-:W3:Y:S01]  /*aa00*/  MUFU.EX2 R85, R85 ;  /* 0x0000005500557308 */ /* 0x000ee20000000800 */
[----:B-1----:R-:W-:Y:S01]  /*aa10*/  FADD.FTZ R43, R61, R40 ;  /* 0x000000283d2b7221 */ /* 0x002fe20000010000 */
[--C-:B------:R-:W-:Y:S01]  /*aa20*/  FFMA.FTZ R78, R78, UR34, -R65.reuse ;  /* 0x000000224e4e7c23 */ /* 0x100fe20008010841 */
[----:B------:R-:W-:Y:S01]  /*aa30*/  FFMA.FTZ R79, R79, UR34, -R65 ;  /* 0x000000224f4f7c23 */ /* 0x000fe20008010841 */
[C---:B------:R-:W-:Y:S01]  /*aa40*/  ISETP.GT.AND P2, PT, R7.reuse, UR52, PT ;  /* 0x0000003407007c0c */ /* 0x040fe2000bf44270 */
[----:B------:R-:W-:Y:S01]  /*aa50*/  UMOV UR53, UR36 ;  /* 0x0000002400357c82 */ /* 0x000fe20008000000 */
[----:B------:R-:W-:-:S02]  /*aa60*/  VIADD R7, R7, 0xffffffff ;  /* 0xffffffff07077836 */ /* 0x000fc40000000000 */
[----:B------:R-:W1:Y:S01]  /*aa70*/  MUFU.EX2 R24, R24 ;  /* 0x0000001800187308 */ /* 0x000e620000000800 */
[----:B--2---:R-:W-:-:S07]  /*aa80*/  FADD.FTZ R40, R150, R43 ;  /* 0x0000002b96287221 */ /* 0x004fce0000010000 */
[----:B------:R-:W2:Y:S01]  /*aa90*/  MUFU.EX2 R87, R87 ;  /* 0x0000005700577308 */ /* 0x000ea20000000800 */
[----:B---3--:R-:W-:Y:S01]  /*aaa0*/  FADD.FTZ R51, R85, R40 ;  /* 0x0000002855337221 */ /* 0x008fe20000010000 */
[----:B------:R-:W-:Y:S02]  /*aab0*/  WARPGROUP.DEPBAR.LE gsb0, 0x0 ;  /* 0x00008000000079c5 */ /* 0x000fe40000010000 */
[----:B------:R-:W-:-:S04]  /*aac0*/  WARPGROUP.ARRIVE ;  /* 0x00000000000079c5 */ /* 0x000fc80000000000 */
[----:B------:R-:W3:Y:S01]  /*aad0*/  MUFU.EX2 R148, R148 ;  /* 0x0000009400947308 */ /* 0x000ee20000000800 */
[C---:B-1----:R-:W-:Y:S01]  /*aae0*/  FADD.FTZ R40, R24.reuse, R51 ;  /* 0x0000003318287221 */ /* 0x042fe20000010000 */
[----:B------:R-:W-:Y:S01]  /*aaf0*/  F2FP.BF16.F32.PACK_AB R85, R24, R85 ;  /* 0x000000551855723e */ /* 0x000fe200000010ff */
[----:B------:R-:W-:Y:S01]  /*ab00*/  HGMMA.64x96x16.F32.BF16 R88, gdesc[UR28].tnspB, R88, gsb0 ;  /* 0x416000001c5879f0 */ /* 0x000fe20008001858 */
[----:B------:R-:W-:Y:S02]  /*ab10*/  UIADD3 UR28, UR6, 0x606, URZ ;  /* 0x00000606061c7890 */ /* 0x000fe4000fffe03f */
[----:B------:R-:W-:Y:S02]  /*ab20*/  UIADD3 UR30, UR7, 0x1c0, URZ ;  /* 0x000001c0071e7890 */ /* 0x000fe4000fffe03f */
[----:B------:R-:W-:Y:S01]  /*ab30*/  MUFU.EX2 R29, R29 ;  /* 0x0000001d001d7308 */ /* 0x000fe20000000800 */
[----:B------:R-:W-:Y:S01]  /*ab40*/  UMOV UR29, 0x40000040 ;  /* 0x40000040001d7882 */ /* 0x000fe20000000000 */
[----:B------:R-:W-:Y:S01]  /*ab50*/  UMOV UR31, 0x80000020 ;  /* 0x80000020001f7882 */ /* 0x000fe20000000000 */
[----:B--2---:R-:W-:-:S05]  /*ab60*/  FADD.FTZ R51, R87, R40 ;  /* 0x0000002857337221 */ /* 0x004fca0000010000 */
[----:B------:R-:W1:Y:S01]  /*ab70*/  MUFU.EX2 R26, R26 ;  /* 0x0000001a001a7308 */ /* 0x000e620000000800 */
[C---:B---3--:R-:W-:Y:S01]  /*ab80*/  FADD.FTZ R51, R148.reuse, R51 ;  /* 0x0000003394337221 */ /* 0x048fe20000010000 */
[----:B------:R-:W-:-:S06]  /*ab90*/  F2FP.BF16.F32.PACK_AB R87, R148, R87 ;  /* 0x000000579457723e */ /* 0x000fcc00000010ff */
[----:B------:R-:W-:Y:S08]  /*aba0*/  MUFU.EX2 R142, R142 ;  /* 0x0000008e008e7308 */ /* 0x000ff00000000800 */
[----:B------:R-:W2:Y:S01]  /*abb0*/  MUFU.EX2 R63, R63 ;  /* 0x0000003f003f7308 */ /* 0x000ea20000000800 */
[----:B-1----:R-:W-:-:S07]  /*abc0*/  FADD.FTZ R40, R26, R51 ;  /* 0x000000331a287221 */ /* 0x002fce0000010000 */
[----:B------:R-:W-:Y:S08]  /*abd0*/  MUFU.EX2 R31, R31 ;  /* 0x0000001f001f7308 */ /* 0x000ff00000000800 */
[----:B------:R-:W1:Y:S01]  /*abe0*/  MUFU.EX2 R21, R21 ;  /* 0x0000001500157308 */ /* 0x000e620000000800 */
[----:B--2---:R-:W-:-:S07]  /*abf0*/  FADD.FTZ R40, R63, R40 ;  /* 0x000000283f287221 */ /* 0x004fce0000010000 */
[----:B------:R-:W-:Y:S08]  /*ac00*/  MUFU.EX2 R144, R144 ;  /* 0x0000009000907308 */ /* 0x000ff00000000800 */
[----:B------:R-:W2:Y:S01]  /*ac10*/  MUFU.EX2 R30, R30 ;  /* 0x0000001e001e7308 */ /* 0x000ea20000000800 */
[----:B-1----:R-:W-:-:S07]  /*ac20*/  FADD.FTZ R51, R21, R40 ;  /* 0x0000002815337221 */ /* 0x002fce0000010000 */
[----:B------:R-:W-:Y:S08]  /*ac30*/  MUFU.EX2 R33, R33 ;  /* 0x0000002100217308 */ /* 0x000ff00000000800 */
[----:B------:R-:W-:Y:S01]  /*ac40*/  MUFU.EX2 R145, R145 ;  /* 0x0000009100917308 */ /* 0x000fe20000000800 */
[----:B--2---:R-:W-:-:S07]  /*ac50*/  FADD.FTZ R24, R30, R51 ;  /* 0x000000331e187221 */ /* 0x004fce0000010000 */
[----:B------:R-:W-:Y:S08]  /*ac60*/  MUFU.EX2 R42, R42 ;  /* 0x0000002a002a7308 */ /* 0x000ff00000000800 */
[----:B------:R-:W-:Y:S08]  /*ac70*/  MUFU.EX2 R34, R34 ;  /* 0x0000002200227308 */ /* 0x000ff00000000800 */
[----:B------:R-:W-:Y:S01]  /*ac80*/  MUFU.EX2 R35, R35 ;  /* 0x0000002300237308 */ /* 0x000fe20000000800 */
[----:B------:R-:W-:-:S02]  /*ac90*/  WARPGROUP.DEPBAR.LE gsb0, 0x0 ;  /* 0x00008000000079c5 */ /* 0x000fc40000010000 */
[----:B------:R-:W-:-:S05]  /*aca0*/  WARPGROUP.ARRIVE ;  /* 0x00000000000079c5 */ /* 0x000fca0000000000 */
[----:B------:R-:W-:Y:S01]  /*acb0*/  MUFU.EX2 R147, R147 ;  /* 0x0000009300937308 */ /* 0x000fe20000000800 */
[----:B------:R-:W-:Y:S01]  /*acc0*/  HGMMA.64x96x16.F32.BF16 R88, gdesc[UR28].tnspB, R88, gsb0 ;  /* 0x416000001c5879f0 */ /* 0x000fe20008001858 */
[----:B------:R-:W-:-:S06]  /*acd0*/  UMOV UR28, UR49 ;  /* 0x00000031001c7c82 */ /* 0x000fcc0008000000 */
[----:B------:R-:W-:Y:S08]  /*ace0*/  MUFU.EX2 R37, R37 ;  /* 0x0000002500257308 */ /* 0x000ff00000000800 */
[----:B------:R-:W-:Y:S08]  /*acf0*/  MUFU.EX2 R32, R32 ;  /* 0x0000002000207308 */ /* 0x000ff00000000800 */
[----:B------:R-:W1:Y:S08]  /*ad00*/  MUFU.EX2 R50, R50 ;  /* 0x0000003200327308 */ /* 0x000e700000000800 */
[----:B------:R-:W2:Y:S08]  /*ad10*/  MUFU.EX2 R53, R53 ;  /* 0x0000003500357308 */ /* 0x000eb00000000800 */
[----:B------:R-:W-:Y:S01]  /*ad20*/  MUFU.EX2 R39, R39 ;  /* 0x0000002700277308 */ /* 0x000fe20000000800 */
[----:B-1----:R-:W-:-:S07]  /*ad30*/  F2FP.BF16.F32.PACK_AB R52, R50, R37 ;  /* 0x000000253234723e */ /* 0x002fce00000010ff */
[----:B------:R-:W1:Y:S08]  /*ad40*/  MUFU.EX2 R28, R28 ;  /* 0x0000001c001c7308 */ /* 0x000e700000000800 */
[----:B------:R-:W-:Y:S08]  /*ad50*/  MUFU.EX2 R54, R54 ;  /* 0x0000003600367308 */ /* 0x000ff00000000800 */
[----:B------:R-:W3:Y:S08]  /*ad60*/  MUFU.EX2 R55, R55 ;  /* 0x0000003700377308 */ /* 0x000ef00000000800 */
        /* <DEDUP_REMOVED lines=8> */
[----:B----4-:R-:W-:Y:S01]  /*adf0*/  FFMA.FTZ R38, R70, UR34, -R65 ;  /* 0x0000002246267c23 */ /* 0x010fe20008010841 */
[-C--:B------:R-:W-:Y:S01]  /*ae00*/  FMUL.FTZ R88, R88, R9.reuse ;  /* 0x0000000958587220 */ /* 0x080fe20000410000 */
[-C--:B------:R-:W-:Y:S01]  /*ae10*/  FMUL.FTZ R89, R89, R9.reuse ;  /* 0x0000000959597220 */ /* 0x080fe20000410000 */
[-C--:B------:R-:W-:Y:S01]  /*ae20*/  FMUL.FTZ R92, R92, R9.reuse ;  /* 0x000000095c5c7220 */ /* 0x080fe20000410000 */
[-C--:B------:R-:W-:Y:S01]  /*ae30*/  FMUL.FTZ R93, R93, R9.reuse ;  /* 0x000000095d5d7220 */ /* 0x080fe20000410000 */
[-C--:B------:R-:W-:Y:S01]  /*ae40*/  FMUL.FTZ R96, R96, R9.reuse ;  /* 0x0000000960607220 */ /* 0x080fe20000410000 */
[----:B-----5:R-:W-:Y:S01]  /*ae50*/  FADD.FTZ R14, R81, R6 ;  /* 0x00000006510e7221 */ /* 0x020fe20000010000 */
[----:B------:R4:W-:Y:S01]  /*ae60*/  @!P1 SYNCS.ARRIVE.TRANS64.RED.A1T0 RZ, [R36+URZ], RZ ;  /* 0x000000ff24ff99a7 */ /* 0x0009e2000810043f */
[----:B------:R-:W5:Y:S01]  /*ae70*/  MUFU.EX2 R6, R56 ;  /* 0x0000003800067308 */ /* 0x000f620000000800 */
[-C--:B------:R-:W-:Y:S01]  /*ae80*/  FMUL.FTZ R97, R97, R9.reuse ;  /* 0x0000000961617220 */ /* 0x080fe20000410000 */
[----:B------:R-:W-:Y:S01]  /*ae90*/  FADD.FTZ R5, R15, R14 ;  /* 0x0000000e0f057221 */ /* 0x000fe20000010000 */
[-C--:B------:R-:W-:Y:S01]  /*aea0*/  FMUL.FTZ R100, R100, R9.reuse ;  /* 0x0000000964647220 */ /* 0x080fe20000410000 */
[-C--:B------:R-:W-:Y:S01]  /*aeb0*/  FMUL.FTZ R101, R101, R9.reuse ;  /* 0x0000000965657220 */ /* 0x080fe20000410000 */
[-C--:B------:R-:W-:Y:S01]  /*aec0*/  FMUL.FTZ R104, R104, R9.reuse ;  /* 0x0000000968687220 */ /* 0x080fe20000410000 */
[----:B------:R-:W-:Y:S01]  /*aed0*/  FADD.FTZ R14, R20, R5 ;  /* 0x00000005140e7221 */ /* 0x000fe20000010000 */
[--C-:B----4-:R-:W-:Y:S01]  /*aee0*/  FFMA.FTZ R36, R67, UR34, -R65.reuse ;  /* 0x0000002243247c23 */ /* 0x110fe20008010841 */
[----:B------:R-:W4:Y:S01]  /*aef0*/  MUFU.EX2 R5, R66 ;  /* 0x0000004200057308 */ /* 0x000f220000000800 */
[----:B------:R-:W-:Y:S01]  /*af00*/  FFMA.FTZ R65, R80, UR34, -R65 ;  /* 0x0000002250417c23 */ /* 0x000fe20008010841 */
[----:B------:R-:W-:Y:S01]  /*af10*/  FADD.FTZ R43, R25, R14 ;  /* 0x0000000e192b7221 */ /* 0x000fe20000010000 */
[-C--:B------:R-:W-:Y:S01]  /*af20*/  FMUL.FTZ R105, R105, R9.reuse ;  /* 0x0000000969697220 */ /* 0x080fe20000410000 */
[-C--:B------:R-:W-:Y:S01]  /*af30*/  FMUL.FTZ R108, R108, R9.reuse ;  /* 0x000000096c6c7220 */ /* 0x080fe20000410000 */
[----:B------:R-:W-:Y:S01]  /*af40*/  FMUL.FTZ R109, R109, R9 ;  /* 0x000000096d6d7220 */ /* 0x000fe20000410000 */
[C---:B------:R-:W-:Y:S01]  /*af50*/  FADD.FTZ R14, R84.reuse, R43 ;  /* 0x0000002b540e7221 */ /* 0x040fe20000010000 */
[----:B------:R-:W-:Y:S01]  /*af60*/  F2FP.BF16.F32.PACK_AB R84, R84, R25 ;  /* 0x000000195454723e */ /* 0x000fe200000010ff */
[----:B------:R-:W-:Y:S01]  /*af70*/  MUFU.EX2 R36, R36 ;  /* 0x0000002400247308 */ /* 0x000fe20000000800 */
[-C--:B------:R-:W-:Y:S01]  /*af80*/  FMUL.FTZ R112, R112, R9.reuse ;  /* 0x0000000970707220 */ /* 0x080fe20000410000 */
[----:B------:R-:W-:Y:S01]  /*af90*/  FADD.FTZ R43, R27, R14 ;  /* 0x0000000e1b2b7221 */ /* 0x000fe20000010000 */
[-C--:B------:R-:W-:Y:S01]  /*afa0*/  FMUL.FTZ R113, R113, R9.reuse ;  /* 0x0000000971717220 */ /* 0x080fe20000410000 */
[-C--:B------:R-:W-:Y:S01]  /*afb0*/  FMUL.FTZ R116, R116, R9.reuse ;  /* 0x0000000974747220 */ /* 0x080fe20000410000 */
[----:B------:R-:W-:Y:S01]  /*afc0*/  FMUL.FTZ R117, R117, R9 ;  /* 0x0000000975757220 */ /* 0x000fe20000410000 */
[C---:B------:R-:W-:Y:S01]  /*afd0*/  FADD.FTZ R14, R86.reuse, R43 ;  /* 0x0000002b560e7221 */ /* 0x040fe20000010000 */
[----:B------:R-:W-:Y:S01]  /*afe0*/  F2FP.BF16.F32.PACK_AB R86, R86, R27 ;  /* 0x0000001b5656723e */ /* 0x000fe200000010ff */
[----:B------:R-:W-:Y:S01]  /*aff0*/  FADD.FTZ R27, R145, R24 ;  /* 0x00000018911b7221 */ /* 0x000fe20000010000 */
[----:B------:R-:W-:Y:S01]  /*b000*/  F2FP.BF16.F32.PACK_AB R24, R142, R29 ;  /* 0x0000001d8e18723e */ /* 0x000fe200000010ff */
[----:B------:R-:W-:Y:S01]  /*b010*/  FADD.FTZ R43, R29, R14 ;  /* 0x0000000e1d2b7221 */ /* 0x000fe20000010000 */
[----:B------:R-:W-:Y:S01]  /*b020*/  F2FP.BF16.F32.PACK_AB R14, R20, R15 ;  /* 0x0000000f140e723e */ /* 0x000fe200000010ff */
[----:B------:R-:W-:Y:S01]  /*b030*/  FADD.FTZ R40, R34, R27 ;  /* 0x0000001b22287221 */ /* 0x000fe20000010000 */
[----:B------:R-:W-:Y:S01]  /*b040*/  F2FP.BF16.F32.PACK_AB R15, R150, R61 ;  /* 0x0000003d960f723e */ /* 0x000fe200000010ff */
[----:B------:R-:W-:Y:S01]  /*b050*/  FADD.FTZ R20, R142, R43 ;  /* 0x0000002b8e147221 */ /* 0x000fe20000010000 */
[----:B------:R-:W-:Y:S01]  /*b060*/  MUFU.EX2 R38, R38 ;  /* 0x0000002600267308 */ /* 0x000fe20000000800 */
[----:B------:R-:W-:Y:S01]  /*b070*/  FADD.FTZ R29, R147, R40 ;  /* 0x00000028931d7221 */ /* 0x000fe20000010000 */
[----:B------:R-:W-:Y:S01]  /*b080*/  F2FP.BF16.F32.PACK_AB R145, R34, R145 ;  /* 0x000000912291723e */ /* 0x000fe200000010ff */
[----:B------:R-:W-:Y:S01]  /*b090*/  FADD.FTZ R43, R31, R20 ;  /* 0x000000141f2b7221 */ /* 0x000fe20000010000 */
[----:B------:R4:W-:Y:S01]  /*b0a0*/  STSM.16.M88.4 [R136+0x21800], R12 ;  /* 0x0218000c88007844 */ /* 0x0009e20000000200 */
[----:B------:R-:W-:Y:S01]  /*b0b0*/  F2FP.BF16.F32.PACK_AB R147, R32, R147 ;  /* 0x000000932093723e */ /* 0x000fe200000010ff */
[-C--:B------:R-:W-:Y:S01]  /*b0c0*/  FMUL.FTZ R120, R120, R9.reuse ;  /* 0x0000000978787220 */ /* 0x080fe20000410000 */
[----:B------:R-:W-:Y:S01]  /*b0d0*/  FADD.FTZ R20, R144, R43 ;  /* 0x0000002b90147221 */ /* 0x000fe20000010000 */
[----:B------:R-:W-:Y:S01]  /*b0e0*/  MUFU.EX2 R71, R71 ;  /* 0x0000004700477308 */ /* 0x000fe20000000800 */
[----:B------:R-:W-:Y:S01]  /*b0f0*/  STSM.16.M88.4 [R23], R84 ;  /* 0x0000005417007844 */ /* 0x000fe20000000200 */
[-C--:B------:R-:W-:Y:S01]  /*b100*/  FMUL.FTZ R121, R121, R9.reuse ;  /* 0x0000000979797220 */ /* 0x080fe20000410000 */
[----:B------:R-:W-:Y:S01]  /*b110*/  FADD.FTZ R25, R33, R20 ;  /* 0x0000001421197221 */ /* 0x000fe20000010000 */
[-C--:B------:R-:W-:Y:S01]  /*b120*/  FMUL.FTZ R124, R124, R9.reuse ;  /* 0x000000097c7c7220 */ /* 0x080fe20000410000 */
[-C--:B------:R-:W-:Y:S01]  /*b130*/  FMUL.FTZ R125, R125, R9.reuse ;  /* 0x000000097d7d7220 */ /* 0x080fe20000410000 */
[-C--:B------:R-:W-:Y:S01]  /*b140*/  FMUL.FTZ R128, R128, R9.reuse ;  /* 0x0000000980807220 */ /* 0x080fe20000410000 */
[----:B------:R-:W-:Y:S01]  /*b150*/  FADD.FTZ R20, R42, R25 ;  /* 0x000000192a147221 */ /* 0x000fe20000010000 */
[----:B------:R-:W4:Y:S01]  /*b160*/  MUFU.EX2 R62, R62 ;  /* 0x0000003e003e7308 */ /* 0x000f220000000800 */
[----:B------:R-:W-:Y:S01]  /*b170*/  F2FP.BF16.F32.PACK_AB R25, R63, R26 ;  /* 0x0000001a3f19723e */ /* 0x000fe200000010ff */
[----:B------:R-:W-:Y:S01]  /*b180*/  FMUL.FTZ R129, R129, R9 ;  /* 0x0000000981817220 */ /* 0x000fe20000410000 */
[----:B------:R-:W-:Y:S01]  /*b190*/  FADD.FTZ R27, R35, R20 ;  /* 0x00000014231b7221 */ /* 0x000fe20000010000 */
[----:B------:R-:W-:Y:S01]  /*b1a0*/  F2FP.BF16.F32.PACK_AB R26, R144, R31 ;  /* 0x0000001f901a723e */ /* 0x000fe200000010ff */
[----:B------:R-:W-:Y:S01]  /*b1b0*/  FMUL.FTZ R132, R132, R9 ;  /* 0x0000000984847220 */ /* 0x000fe20000410000 */
[----:B------:R-:W-:Y:S01]  /*b1c0*/  F2FP.BF16.F32.PACK_AB R144, R42, R33 ;  /* 0x000000212a90723e */ /* 0x000fe200000010ff */
[----:B------:R-:W-:Y:S01]  /*b1d0*/  FADD.FTZ R20, R146, R27 ;  /* 0x0000001b92147221 */ /* 0x000fe20000010000 */
[----:B------:R-:W-:Y:S01]  /*b1e0*/  F2FP.BF16.F32.PACK_AB R27, R30, R21 ;  /* 0x000000151e1b723e */ /* 0x000fe200000010ff */
[----:B------:R-:W-:Y:S01]  /*b1f0*/  FADD.FTZ R30, R32, R29 ;  /* 0x0000001d201e7221 */ /* 0x000fe20000010000 */
[----:B------:R-:W-:Y:S01]  /*b200*/  MUFU.EX2 R73, R73 ;  /* 0x0000004900497308 */ /* 0x000fe20000000800 */
[----:B------:R-:W-:Y:S01]  /*b210*/  FADD.FTZ R21, R37, R20 ;  /* 0x0000001425157221 */ /* 0x000fe20000010000 */
[----:B------:R-:W-:Y:S01]  /*b220*/  F2FP.BF16.F32.PACK_AB R146, R146, R35 ;  /* 0x000000239292723e */ /* 0x000fe200000010ff */
[----:B--2---:R-:W-:Y:S01]  /*b230*/  FADD.FTZ R29, R53, R30 ;  /* 0x0000001e351d7221 */ /* 0x004fe20000010000 */
[----:B-1----:R-:W-:Y:S01]  /*b240*/  F2FP.BF16.F32.PACK_AB R53, R28, R53 ;  /* 0x000000351c35723e */ /* 0x002fe200000010ff */
[----:B------:R-:W-:Y:S01]  /*b250*/  FADD.FTZ R20, R50, R21 ;  /* 0x0000001532147221 */ /* 0x000fe20000010000 */
[----:B------:R1:W-:Y:S01]  /*b260*/  STSM.16.M88.4 [R22], R24 ;  /* 0x0000001816007844 */ /* 0x0003e20000000200 */
[----:B------:R-:W-:Y:S01]  /*b270*/  FADD.FTZ R30, R28, R29 ;  /* 0x0000001d1c1e7221 */ /* 0x000fe20000010000 */
[----:B------:R-:W-:Y:S01]  /*b280*/  MUFU.EX2 R49, R49 ;  /* 0x0000003100317308 */ /* 0x000fe20000000800 */
[----:B------:R-:W-:Y:S01]  /*b290*/  FADD.FTZ R21, R39, R20 ;  /* 0x0000001427157221 */ /* 0x000fe20000010000 */
[----:B------:R2:W-:Y:S01]  /*b2a0*/  STSM.16.M88.4 [R18], R144 ;  /* 0x0000009012007844 */ /* 0x0005e20000000200 */
[----:B---3--:R-:W-:Y:S01]  /*b2b0*/  FADD.FTZ R29, R55, R30 ;  /* 0x0000001e371d7221 */ /* 0x008fe20000010000 */
[----:B-----5:R-:W-:Y:S01]  /*b2c0*/  F2FP.BF16.F32.PACK_AB R55, R6, R55 ;  /* 0x000000370637723e */ /* 0x020fe200000010ff */
[C---:B----4-:R-:W-:Y:S01]  /*b2d0*/  FADD.FTZ R12, R54.reuse, R21 ;  /* 0x00000015360c7221 */ /* 0x050fe20000010000 */
[----:B------:R-:W-:Y:S01]  /*b2e0*/  F2FP.BF16.F32.PACK_AB R54, R54, R39 ;  /* 0x000000273636723e */ /* 0x000fe200000010ff */
[----:B------:R-:W-:Y:S01]  /*b2f0*/  FADD.FTZ R14, R6, R29 ;  /* 0x0000001d060e7221 */ /* 0x000fe20000010000 */
[----:B------:R-:W3:Y:S01]  /*b300*/  MUFU.EX2 R74, R74 ;  /* 0x0000004a004a7308 */ /* 0x000ee20000000800 */
[----:B------:R-:W-:Y:S01]  /*b310*/  FADD.FTZ R13, R41, R12 ;  /* 0x0000000c290d7221 */ /* 0x000fe20000010000 */
[----:B------:R-:W-:Y:S01]  /*b320*/  FMUL.FTZ R133, R133, R9 ;  /* 0x0000000985857220 */ /* 0x000fe20000410000 */
[----:B------:R-:W-:Y:S01]  /*b330*/  FADD.FTZ R15, R5, R14 ;  /* 0x0000000e050f7221 */ /* 0x000fe20000010000 */
[----:B------:R-:W-:Y:S01]  /*b340*/  F2FP.BF16.F32.PACK_AB R14, R60, R45 ;  /* 0x0000002d3c0e723e */ /* 0x000fe200000010ff */
[----:B------:R-:W-:Y:S01]  /*b350*/  FADD.FTZ R12, R58, R13 ;  /* 0x0000000d3a0c7221 */ /* 0x000fe20000010000 */
[----:B-1----:R-:W-:Y:S01]  /*b360*/  F2FP.BF16.F32.PACK_AB R24, R62, R47 ;  /* 0x0000002f3e18723e */ /* 0x002fe200000010ff */
[----:B------:R-:W-:Y:S01]  /*b370*/  FADD.FTZ R15, R36, R15 ;  /* 0x0000000f240f7221 */ /* 0x000fe20000010000 */
[----:B------:R-:W1:Y:S01]  /*b380*/  MUFU.EX2 R64, R64 ;  /* 0x0000004000407308 */ /* 0x000e620000000800 */
[----:B------:R-:W-:Y:S01]  /*b390*/  FADD.FTZ R13, R45, R12 ;  /* 0x0000000c2d0d7221 */ /* 0x000fe20000010000 */
[----:B------:R2:W-:Y:S01]  /*b3a0*/  STSM.16.M88.4 [R136+0x27800], R52 ;  /* 0x0278003488007844 */ /* 0x0005e20000000200 */
[----:B------:R-:W-:Y:S01]  /*b3b0*/  FADD.FTZ R12, R38, R15 ;  /* 0x0000000f260c7221 */ /* 0x000fe20000010000 */
[-C--:B------:R-:W-:Y:S01]  /*b3c0*/  FMUL.FTZ R90, R90, R72.reuse ;  /* 0x000000485a5a7220 */ /* 0x080fe20000410000 */
[----:B------:R-:W-:Y:S01]  /*b3d0*/  FADD.FTZ R6, R60, R13 ;  /* 0x0000000d3c067221 */ /* 0x000fe20000010000 */
[----:B------:R-:W-:Y:S01]  /*b3e0*/  FMUL.FTZ R91, R91, R72 ;  /* 0x000000485b5b7220 */ /* 0x000fe20000410000 */
[----:B------:R-:W-:Y:S01]  /*b3f0*/  FADD.FTZ R12, R71, R12 ;  /* 0x0000000c470c7221 */ /* 0x000fe20000010000 */
[----:B------:R-:W4:Y:S01]  /*b400*/  MUFU.EX2 R75, R75 ;  /* 0x0000004b004b7308 */ /* 0x000f220000000800 */
[----:B------:R-:W-:Y:S01]  /*b410*/  FADD.FTZ R13, R47, R6 ;  /* 0x000000062f0d7221 */ /* 0x000fe20000010000 */
[----:B---3--:R-:W-:Y:S01]  /*b420*/  F2FP.BF16.F32.PACK_AB R25, R74, R73 ;  /* 0x000000494a19723e */ /* 0x008fe200000010ff */
[----:B------:R-:W-:Y:S01]  /*b430*/  FADD.FTZ R15, R73, R12 ;  /* 0x0000000c490f7221 */ /* 0x000fe20000010000 */
[----:B------:R-:W-:Y:S01]  /*b440*/  F2FP.BF16.F32.PACK_AB R12, R58, R41 ;  /* 0x000000293a0c723e */ /* 0x000fe200000010ff */
[----:B------:R-:W-:Y:S01]  /*b450*/  FADD.FTZ R6, R62, R13 ;  /* 0x0000000d3e067221 */ /* 0x000fe20000010000 */
[----:B------:R-:W-:Y:S01]  /*b460*/  F2FP.BF16.F32.PACK_AB R13, R36, R5 ;  /* 0x00000005240d723e */ /* 0x000fe200000010ff */
[----:B------:R-:W-:Y:S01]  /*b470*/  FADD.FTZ R20, R74, R15 ;  /* 0x0000000f4a147221 */ /* 0x000fe20000010000 */
[----:B------:R-:W3:Y:S01]  /*b480*/  MUFU.EX2 R57, R57 ;  /* 0x0000003900397308 */ /* 0x000ee20000000800 */
[----:B------:R-:W-:Y:S01]  /*b490*/  FADD.FTZ R5, R49, R6 ;  /* 0x0000000631057221 */ /* 0x000fe20000010000 */
[----:B------:R-:W-:Y:S01]  /*b4a0*/  F2FP.BF16.F32.PACK_AB R15, R71, R38 ;  /* 0x00000026470f723e */ /* 0x000fe200000010ff */
[-C--:B------:R-:W-:Y:S01]  /*b4b0*/  FMUL.FTZ R94, R94, R72.reuse ;  /* 0x000000485e5e7220 */ /* 0x080fe20000410000 */
[C---:B-1----:R-:W-:Y:S01]  /*b4c0*/  F2FP.BF16.F32.PACK_AB R26, R64.reuse, R49 ;  /* 0x00000031401a723e */ /* 0x042fe200000010ff */
[----:B------:R-:W-:Y:S01]  /*b4d0*/  FADD.FTZ R6, R64, R5 ;  /* 0x0000000540067221 */ /* 0x000fe20000010000 */
[-C--:B------:R-:W-:Y:S01]  /*b4e0*/  FMUL.FTZ R95, R95, R72.reuse ;  /* 0x000000485f5f7220 */ /* 0x080fe20000410000 */
[----:B------:R2:W-:Y:S01]  /*b4f0*/  STSM.16.M88.4 [R17], R12 ;  /* 0x0000000c11007844 */ /* 0x0005e20000000200 */
[----:B------:R-:W1:Y:S01]  /*b500*/  MUFU.EX2 R76, R76 ;  /* 0x0000004c004c7308 */ /* 0x000e620000000800 */
[----:B----4-:R-:W-:Y:S01]  /*b510*/  FADD.FTZ R20, R75, R20 ;  /* 0x000000144b147221 */ /* 0x010fe20000010000 */
[-C--:B------:R-:W-:Y:S01]  /*b520*/  FMUL.FTZ R98, R98, R72.reuse ;  /* 0x0000004862627220 */ /* 0x080fe20000410000 */
[-C--:B------:R-:W-:Y:S01]  /*b530*/  FMUL.FTZ R99, R99, R72.reuse ;  /* 0x0000004863637220 */ /* 0x080fe20000410000 */
[-C--:B------:R-:W-:Y:S01]  /*b540*/  FMUL.FTZ R102, R102, R72.reuse ;  /* 0x0000004866667220 */ /* 0x080fe20000410000 */
[-C--:B------:R-:W-:Y:S01]  /*b550*/  FMUL.FTZ R103, R103, R72.reuse ;  /* 0x0000004867677220 */ /* 0x080fe20000410000 */
[-C--:B------:R-:W-:Y:S01]  /*b560*/  FMUL.FTZ R106, R106, R72.reuse ;  /* 0x000000486a6a7220 */ /* 0x080fe20000410000 */
[-C--:B------:R-:W-:Y:S01]  /*b570*/  FMUL.FTZ R107, R107, R72.reuse ;  /* 0x000000486b6b7220 */ /* 0x080fe20000410000 */
[----:B------:R-:W-:Y:S01]  /*b580*/  MUFU.EX2 R10, R69 ;  /* 0x00000045000a7308 */ /* 0x000fe20000000800 */
[----:B---3--:R-:W-:Y:S01]  /*b590*/  FADD.FTZ R5, R57, R6 ;  /* 0x0000000639057221 */ /* 0x008fe20000010000 */
[-C--:B------:R-:W-:Y:S01]  /*b5a0*/  FMUL.FTZ R110, R110, R72.reuse ;  /* 0x000000486e6e7220 */ /* 0x080fe20000410000 */
[-C--:B------:R-:W-:Y:S01]  /*b5b0*/  FMUL.FTZ R111, R111, R72.reuse ;  /* 0x000000486f6f7220 */ /* 0x080fe20000410000 */
[-C--:B------:R-:W-:Y:S01]  /*b5c0*/  FMUL.FTZ R114, R114, R72.reuse ;  /* 0x0000004872727220 */ /* 0x080fe20000410000 */
[-C--:B------:R-:W-:Y:S01]  /*b5d0*/  FMUL.FTZ R115, R115, R72.reuse ;  /* 0x0000004873737220 */ /* 0x080fe20000410000 */
[-C--:B------:R-:W-:Y:S01]  /*b5e0*/  FMUL.FTZ R118, R118, R72.reuse ;  /* 0x0000004876767220 */ /* 0x080fe20000410000 */
[-C--:B------:R-:W-:Y:S01]  /*b5f0*/  FMUL.FTZ R119, R119, R72.reuse ;  /* 0x0000004877777220 */ /* 0x080fe20000410000 */
[----:B------:R-:W3:Y:S01]  /*b600*/  MUFU.EX2 R68, R68 ;  /* 0x0000004400447308 */ /* 0x000ee20000000800 */
        /* <DEDUP_REMOVED lines=8> */
[-C--:B------:R-:W-:Y:S01]  /*b690*/  FMUL.FTZ R130, R130, R72.reuse ;  /* 0x0000004882827220 */ /* 0x080fe20000410000 */
[-C--:B------:R-:W-:Y:S01]  /*b6a0*/  FMUL.FTZ R131, R131, R72.reuse ;  /* 0x0000004883837220 */ /* 0x080fe20000410000 */
[-C--:B------:R-:W-:Y:S01]  /*b6b0*/  FMUL.FTZ R134, R134, R72.reuse ;  /* 0x0000004886867220 */ /* 0x080fe20000410000 */
[----:B------:R-:W-:Y:S01]  /*b6c0*/  FMUL.FTZ R135, R135, R72 ;  /* 0x0000004887877220 */ /* 0x000fe20000410000 */
[----:B------:R-:W-:-:S03]  /*b6d0*/  IMAD.MOV.U32 R9, RZ, RZ, R8 ;  /* 0x000000ffff097224 */ /* 0x000fc600078e0008 */
[----:B------:R-:W4:Y:S01]  /*b6e0*/  MUFU.EX2 R59, R59 ;  /* 0x0000003b003b7308 */ /* 0x000f220000000800 */
[C---:B---3--:R-:W-:Y:S01]  /*b6f0*/  FADD.FTZ R6, R68.reuse, R5 ;  /* 0x0000000544067221 */ /* 0x048fe20000010000 */
[----:B------:R-:W-:-:S06]  /*b700*/  F2FP.BF16.F32.PACK_AB R68, R68, R57 ;  /* 0x000000394444723e */ /* 0x000fcc00000010ff */
[----:B------:R-:W3:Y:S01]  /*b710*/  MUFU.EX2 R78, R78 ;  /* 0x0000004e004e7308 */ /* 0x000ee20000000800 */
[----:B-1----:R-:W-:-:S07]  /*b720*/  FADD.FTZ R20, R69, R20 ;  /* 0x0000001445147221 */ /* 0x002fce0000010000 */
[----:B------:R-:W1:Y:S01]  /*b730*/  MUFU.EX2 R79, R79 ;  /* 0x0000004f004f7308 */ /* 0x000e620000000800 */
[----:B----4-:R-:W-:Y:S01]  /*b740*/  F2FP.BF16.F32.PACK_AB R70, R10, R59 ;  /* 0x0000003b0a46723e */ /* 0x010fe200000010ff */
[----:B------:R-:W-:-:S04]  /*b750*/  FADD.FTZ R59, R59, R6 ;  /* 0x000000063b3b7221 */ /* 0x000fc80000010000 */
[----:B------:R-:W-:Y:S01]  /*b760*/  FADD.FTZ R6, R10, R59 ;  /* 0x0000003b0a067221 */ /* 0x000fe20000010000 */
[----:B------:R-:W-:Y:S01]  /*b770*/  IMAD.MOV.U32 R10, RZ, RZ, R11 ;  /* 0x000000ffff0a7224 */ /* 0x000fe200078e000b */
[----:B------:R-:W4:Y:S01]  /*b780*/  MUFU.EX2 R65, R65 ;  /* 0x0000004100417308 */ /* 0x000f220000000800 */
[C---:B---3--:R-:W-:Y:S01]  /*b790*/  F2FP.BF16.F32.PACK_AB R69, R78.reuse, R69 ;  /* 0x000000454e45723e */ /* 0x048fe200000010ff */
[----:B------:R-:W-:-:S04]  /*b7a0*/  FADD.FTZ R20, R78, R20 ;  /* 0x000000144e147221 */ /* 0x000fc80000010000 */
[----:B-1----:R-:W-:Y:S01]  /*b7b0*/  FADD.FTZ R20, R79, R20 ;  /* 0x000000144f147221 */ /* 0x002fe20000010000 */
[----:B----4-:R-:W-:-:S03]  /*b7c0*/  F2FP.BF16.F32.PACK_AB R71, R65, R79 ;  /* 0x0000004f4147723e */ /* 0x010fc600000010ff */
        /* <DEDUP_REMOVED lines=10> */
.L_x_701:
[----:B------:R-:W-:-:S13]  /*b870*/  ISETP.GE.AND P2, PT, R7, UR40, PT ;  /* 0x0000002807007c0c */ /* 0x000fda000bf46270 */
[----:B------:R-:W-:Y:S05]  /*b880*/  @!P2 BRA `(.L_x_711) ;  /* 0x000000380020a947 */ /* 0x000fea0003800000 */
[----:B--2-4-:R-:W-:Y:S01]  /*b890*/  IMAD.MOV.U32 R12, RZ, RZ, R11 ;  /* 0x000000ffff0c7224 */ /* 0x014fe200078e000b */
[----:B------:R-:W-:Y:S01]  /*b8a0*/  UMOV UR28, UR49 ;  /* 0x00000031001c7c82 */ /* 0x000fe20008000000 */
[----:B------:R-:W-:Y:S01]  /*b8b0*/  IMAD.MOV.U32 R10, RZ, RZ, R8 ;  /* 0x000000ffff0a7224 */ /* 0x000fe200078e0008 */
[----:B------:R-:W-:Y:S01]  /*b8c0*/  UMOV UR55, UR36 ;  /* 0x0000002400377c82 */ /* 0x000fe20008000000 */
[----:B------:R-:W-:Y:S01]  /*b8d0*/  IMAD.IADD R9, R3, 0x1, R4 ;  /* 0x0000000103097824 */ /* 0x000fe200078e0204 */
[----:B------:R-:W-:Y:S01]  /*b8e0*/  ULDC UR35, c[0x0][0x9e4] ;  /* 0x0002790000237ab9 */ /* 0x000fe20000000800 */
[----:B------:R-:W-:Y:S01]  /*b8f0*/  ULDC UR53, c[0x0][0x288] ;  /* 0x0000a20000357ab9 */ /* 0x000fe20000000800 */
[----:B------:R-:W-:Y:S01]  /*b900*/  ULDC UR34, c[0x0][0x988] ;  /* 0x0002620000227ab9 */ /* 0x000fe20000000800 */
[----:B------:R-:W-:Y:S01]  /*b910*/  ULDC UR54, c[0x0][0x9d8] ;  /* 0x0002760000367ab9 */ /* 0x000fe20000000800 */
[----:B------:R-:W-:-:S05]  /*b920*/  ULDC UR52, c[0x0][0x9e0] ;  /* 0x0002780000347ab9 */ /* 0x000fca0000000800 */
.L_x_728:
        /* <DEDUP_REMOVED lines=9> */
.L_x_713:
[----:B------:R-:W-:Y:S01]  /*b9c0*/  ULEA UR6, UR36, UR39, 0x3 ;  /* 0x0000002724067291 */ /* 0x000fe2000f8e183f */
[----:B------:R-:W-:-:S05]  /*b9d0*/  IMAD.U32 R8, RZ, RZ, UR49 ;  /* 0x00000031ff087e24 */ /* 0x000fca000f8e00ff */
[----:B------:R-:W-:-:S04]  /*b9e0*/  SHF.L.U32 R8, R8, 0x1f, RZ ;  /* 0x0000001f08087819 */ /* 0x000fc800000006ff */
[----:B------:R1:W2:Y:S01]  /*b9f0*/  SYNCS.PHASECHK.TRANS64.TRYWAIT P2, [UR6+0x2d830], R8 ;  /* 0x02d83008ff0075a7 */ /* 0x0002a20008040146 */
[----:B------:R-:W-:Y:S05]  /*ba00*/  @!P0 BRA `(.L_x_714) ;  /* 0x0000000000048947 */ /* 0x000fea0003800000 */
[----:B------:R-:W-:Y:S01]  /*ba10*/  BPT.TRAP 0x1 ;  /* 0x000000040000795c */ /* 0x000fe20000300000 */
.L_x_714:
[----:B--2---:R-:W-:Y:S05]  /*ba20*/  @P2 BRA `(.L_x_712) ;  /* 0x0000000000082947 */ /* 0x004fea0003800000 */
[----:B------:R-:W2:Y:S02]  /*ba30*/  SYNCS.PHASECHK.TRANS64.TRYWAIT P2, [UR6+0x2d830], R8 ;  /* 0x02d83008ff0075a7 */ /* 0x000ea40008040146 */
[----:B--2---:R-:W-:Y:S05]  /*ba40*/  @!P2 BRA `(.L_x_715) ;  /* 0x000000840074a947 */ /* 0x004fea0003800000 */
.L_x_712:
        /* <DEDUP_REMOVED lines=14> */
[----:B------:R-:W-:-:S06]  /*bb30*/  WARPGROUP.ARRIVE ;  /* 0x00000000000079c5 */ /* 0x000fcc0000000000 */
        /* <DEDUP_REMOVED lines=20> */
.L_x_717:
[----:B------:R-:W-:Y:S01]  /*bc80*/  ULEA UR6, UR55, UR39, 0x3 ;  /* 0x0000002737067291 */ /* 0x000fe2000f8e183f */
[----:B------:R-:W-:-:S05]  /*bc90*/  IMAD.U32 R8, RZ, RZ, UR28 ;  /* 0x0000001cff087e24 */ /* 0x000fca000f8e00ff */
[----:B------:R-:W-:-:S04]  /*bca0*/  SHF.L.U32 R8, R8, 0x1f, RZ ;  /* 0x0000001f08087819 */ /* 0x000fc800000006ff */
[----:B------:R1:W2:Y:S01]  /*bcb0*/  SYNCS.PHASECHK.TRANS64.TRYWAIT P2, [UR6+0x2d850], R8 ;  /* 0x02d85008ff0075a7 */ /* 0x0002a20008040146 */
[----:B------:R-:W-:Y:S05]  /*bcc0*/  @!P0 BRA `(.L_x_718) ;  /* 0x0000000000048947 */ /* 0x000fea0003800000 */
[----:B------:R-:W-:Y:S01]  /*bcd0*/  BPT.TRAP 0x1 ;  /* 0x000000040000795c */ /* 0x000fe20000300000 */
.L_x_718:
[----:B--2---:R-:W-:Y:S05]  /*bce0*/  @P2 BRA `(.L_x_716) ;  /* 0x0000000000082947 */ /* 0x004fea0003800000 */
[----:B------:R-:W2:Y:S02]  /*bcf0*/  SYNCS.PHASECHK.TRANS64.TRYWAIT P2, [UR6+0x2d850], R8 ;  /* 0x02d85008ff0075a7 */ /* 0x000ea40008040146 */
[----:B--2---:R-:W-:Y:S05]  /*bd00*/  @!P2 BRA `(.L_x_719) ;  /* 0x0000008000dca947 */ /* 0x004fea0003800000 */
.L_x_716:
[----:B------:R-:W-:Y:S01]  /*bd10*/  UIADD3 UR6, UR39, 0x400, URZ ;  /* 0x0000040027067890 */ /* 0x000fe2000fffe03f */
[----:B------:R-:W-:Y:S01]  /*bd20*/  WARPGROUP.ARRIVE ;  /* 0x00000000000079c5 */ /* 0x000fe20000000000 */
[----:B------:R-:W-:Y:S01]  /*bd30*/  UMOV UR29, 0x40000040 ;  /* 0x40000040001d7882 */ /* 0x000fe20000000000 */
[----:B------:R-:W-:Y:S01]  /*bd40*/  UMOV UR31, 0x80000020 ;  /* 0x80000020001f7882 */ /* 0x000fe20000000000 */
[----:B------:R-:W-:Y:S01]  /*bd50*/  USHF.R.U32.HI UR6, URZ, 0x4, UR6 ;  /* 0x000000043f067899 */ /* 0x000fe20008011606 */
[----:B------:R-:W-:Y:S01]  /*bd60*/  FMUL.FTZ R21, R29, UR54 ;  /* 0x000000361d157c20 */ /* 0x000fe20008410000 */
[----:B------:R-:W-:Y:S01]  /*bd70*/  FMUL.FTZ R29, R36, UR54 ;  /* 0x00000036241d7c20 */ /* 0x000fe20008410000 */
[----:B------:R-:W-:Y:S01]  /*bd80*/  FMUL.FTZ R36, R43, UR54 ;  /* 0x000000362b247c20 */ /* 0x000fe20008410000 */
[----:B------:R-:W-:Y:S01]  /*bd90*/  ULOP3.LUT UR6, UR6, 0x3fff, URZ, 0xc0, !UPT ;  /* 0x00003fff06067892 */ /* 0x000fe2000f8ec03f */
[----:B------:R-:W-:Y:S01]  /*bda0*/  FMUL.FTZ R43, R49, UR54 ;  /* 0x00000036312b7c20 */ /* 0x000fe20008410000 */
[----:B------:R-:W-:Y:S01]  /*bdb0*/  FMUL.FTZ R49, R56, UR54 ;  /* 0x0000003638317c20 */ /* 0x000fe20008410000 */
[----:B------:R-:W-:Y:S01]  /*bdc0*/  FMUL.FTZ R56, R62, UR54 ;  /* 0x000000363e387c20 */ /* 0x000fe20008410000 */
[----:B------:R-:W-:Y:S01]  /*bdd0*/  ULOP3.LUT UR7, UR6, 0x2000000, URZ, 0xfc, !UPT ;  /* 0x0200000006077892 */ /* 0x000fe2000f8efc3f */
[----:B------:R-:W-:Y:S01]  /*bde0*/  FMUL.FTZ R62, R67, UR54 ;  /* 0x00000036433e7c20 */ /* 0x000fe20008410000 */
[----:B------:R-:W-:Y:S01]  /*bdf0*/  ULOP3.LUT UR6, UR41, 0x10000, URZ, 0xfc, !UPT ;  /* 0x0001000029067892 */ /* 0x000fe2000f8efc3f */
[----:B------:R-:W-:Y:S01]  /*be00*/  FMUL.FTZ R67, R72, UR54 ;  /* 0x0000003648437c20 */ /* 0x000fe20008410000 */
[----:B------:R-:W-:Y:S01]  /*be10*/  UIMAD UR7, UR55, 0x600, UR7 ;  /* 0x00000600370778a4 */ /* 0x000fe2000f8e0207 */
[----:B------:R-:W-:Y:S01]  /*be20*/  FMUL.FTZ R72, R78, UR54 ;  /* 0x000000364e487c20 */ /* 0x000fe20008410000 */
[----:B------:R-:W3:Y:S01]  /*be30*/  LDC R139, c[0x0][0x2e0] ;  /* 0x0000b800ff8b7b82 */ /* 0x000ee20000000800 */
[----:B------:R-:W-:Y:S01]  /*be40*/  FMUL.FTZ R78, R83, UR54 ;  /* 0x00000036534e7c20 */ /* 0x000fe20008410000 */
[----:B--2---:R-:W-:Y:S01]  /*be50*/  FMUL.FTZ R11, R26, UR54 ;  /* 0x000000361a0b7c20 */ /* 0x004fe20008410000 */
[----:B------:R-:W-:Y:S01]  /*be60*/  UMOV UR28, UR6 ;  /* 0x00000006001c7c82 */ /* 0x000fe20008000000 */
[----:B------:R-:W-:Y:S01]  /*be70*/  IMAD.U32 R83, RZ, RZ, UR36 ;  /* 0x00000024ff537e24 */ /* 0x000fe2000f8e00ff */
[----:B------:R-:W-:Y:S01]  /*be80*/  UMOV UR30, UR7 ;  /* 0x00000007001e7c82 */ /* 0x000fe20008000000 */
[----:B------:R-:W-:Y:S01]  /*be90*/  FMUL.FTZ R26, R33, UR54 ;  /* 0x00000036211a7c20 */ /* 0x000fe20008410000 */
[----:B------:R-:W-:Y:S01]  /*bea0*/  HGMMA.64x96x16.F32.BF16 R88, gdesc[UR28].tnspB, R88, gsb0 ;  /* 0x416000001c5879f0 */ /* 0x000fe20008001858 */
[----:B------:R-:W-:Y:S01]  /*beb0*/  UIADD3 UR28, UR6, 0x2, URZ ;  /* 0x00000002061c7890 */ /* 0x000fe2000fffe03f */
[----:B------:R-:W-:Y:S01]  /*bec0*/  FMUL.FTZ R33, R40, UR54 ;  /* 0x0000003628217c20 */ /* 0x000fe20008410000 */
[----:B------:R-:W-:Y:S01]  /*bed0*/  UIADD3 UR30, UR7, 0x40, URZ ;  /* 0x00000040071e7890 */ /* 0x000fe2000fffe03f */
[----:B-1----:R-:W-:Y:S01]  /*bee0*/  FMUL.FTZ R8, R24, UR54 ;  /* 0x0000003618087c20 */ /* 0x002fe20008410000 */
[----:B------:R-:W-:Y:S01]  /*bef0*/  UMOV UR29, 0x40000040 ;  /* 0x40000040001d7882 */ /* 0x000fe20000000000 */
[----:B------:R-:W-:Y:S01]  /*bf00*/  UMOV UR31, 0x80000020 ;  /* 0x80000020001f7882 */ /* 0x000fe20000000000 */
[----:B------:R-:W-:Y:S01]  /*bf10*/  FMUL.FTZ R40, R47, UR54 ;  /* 0x000000362f287c20 */ /* 0x000fe20008410000 */
[----:B------:R-:W-:Y:S01]  /*bf20*/  FMUL.FTZ R24, R31, UR54 ;  /* 0x000000361f187c20 */ /* 0x000fe20008410000 */
[----:B------:R-:W-:Y:S01]  /*bf30*/  FMUL.FTZ R47, R53, UR54 ;  /* 0x00000036352f7c20 */ /* 0x000fe20008410000 */
[----:B------:R-:W-:Y:S01]  /*bf40*/  FMUL.FTZ R31, R37, UR54 ;  /* 0x00000036251f7c20 */ /* 0x000fe20008410000 */
[----:B------:R-:W-:Y:S01]  /*bf50*/  FMUL.FTZ R53, R57, UR54 ;  /* 0x0000003639357c20 */ /* 0x000fe20008410000 */
[----:B------:R-:W-:Y:S01]  /*bf60*/  @!P1 LEA R83, R83, UR39, 0x3 ;  /* 0x0000002753539c11 */ /* 0x000fe2000f8e18ff */
[----:B------:R-:W-:Y:S01]  /*bf70*/  FMUL.FTZ R37, R44, UR54 ;  /* 0x000000362c257c20 */ /* 0x000fe20008410000 */
[----:B------:R-:W-:Y:S01]  /*bf80*/  FMUL.FTZ R57, R61, UR54 ;  /* 0x000000363d397c20 */ /* 0x000fe20008410000 */
[----:B------:R-:W-:Y:S01]  /*bf90*/  FMUL.FTZ R44, R51, UR54 ;  /* 0x00000036332c7c20 */ /* 0x000fe20008410000 */
[----:B------:R-:W-:Y:S01]  /*bfa0*/  FMUL.FTZ R61, R65, UR54 ;  /* 0x00000036413d7c20 */ /* 0x000fe20008410000 */
[----:B------:R-:W-:Y:S01]  /*bfb0*/  FMUL.FTZ R65, R69, UR54 ;  /* 0x0000003645417c20 */ /* 0x000fe20008410000 */
[----:B------:R-:W-:-:S02]  /*bfc0*/  VIADD R51, R16, 0x9 ;  /* 0x0000000910337836 */ /* 0x000fc40000000000 */
[----:B------:R-:W-:Y:S01]  /*bfd0*/  FMUL.FTZ R69, R73, UR54 ;  /* 0x0000003649457c20 */ /* 0x000fe20008410000 */
[----:B------:R-:W-:Y:S01]  /*bfe0*/  ISETP.GE.U32.AND P2, PT, R2, 0x180, PT ;  /* 0x000001800200780c */ /* 0x000fe20003f46070 */
[----:B------:R-:W-:Y:S01]  /*bff0*/  FMUL.FTZ R13, R25, UR54 ;  /* 0x00000036190d7c20 */ /* 0x000fe20008410000 */
[----:B------:R-:W-:Y:S01]  /*c000*/  FMUL.FTZ R15, R28, UR54 ;  /* 0x000000361c0f7c20 */ /* 0x000fe20008410000 */
[----:B------:R-:W-:Y:S01]  /*c010*/  FMUL.FTZ R73, R77, UR54 ;  /* 0x000000364d497c20 */ /* 0x000fe20008410000 */
[----:B------:R-:W-:Y:S02]  /*c020*/  @!P1 VIADD R83, R83, 0x2d840 ;  /* 0x0002d84053539836 */ /* 0x000fe40000000000 */
[----:B------:R-:W-:Y:S01]  /*c030*/  FMUL.FTZ R20, R30, UR54 ;  /* 0x000000361e147c20 */ /* 0x000fe20008410000 */
[----:B------:R-:W-:Y:S01]  /*c040*/  FMUL.FTZ R25, R32, UR54 ;  /* 0x0000003620197c20 */ /* 0x000fe20008410000 */
[----:B------:R-:W-:Y:S01]  /*c050*/  FMUL.FTZ R28, R35, UR54 ;  /* 0x00000036231c7c20 */ /* 0x000fe20008410000 */
[----:B------:R-:W-:Y:S01]  /*c060*/  FMUL.FTZ R77, R81, UR54 ;  /* 0x00000036514d7c20 */ /* 0x000fe20008410000 */
[----:B------:R-:W-:Y:S01]  /*c070*/  FMUL.FTZ R30, R38, UR54 ;  /* 0x00000036261e7c20 */ /* 0x000fe20008410000 */
[----:B------:R-:W-:Y:S01]  /*c080*/  FMUL.FTZ R32, R39, UR54 ;  /* 0x0000003627207c20 */ /* 0x000fe20008410000 */
[----:B------:R-:W-:Y:S01]  /*c090*/  FMUL.FTZ R35, R41, UR54 ;  /* 0x0000003629237c20 */ /* 0x000fe20008410000 */
[----:B------:R-:W-:-:S02]  /*c0a0*/  IMAD.SHL.U32 R81, R7, 0x80, RZ ;  /* 0x0000008007517824 */ /* 0x000fc400078e00ff */
[----:B------:R-:W-:Y:S01]  /*c0b0*/  FMUL.FTZ R14, R27, UR54 ;  /* 0x000000361b0e7c20 */ /* 0x000fe20008410000 */
[----:B------:R-:W-:Y:S01]  /*c0c0*/  FMUL.FTZ R39, R45, UR54 ;  /* 0x000000362d277c20 */ /* 0x000fe20008410000 */
[----:B------:R-:W-:Y:S01]  /*c0d0*/  FMUL.FTZ R38, R46, UR54 ;  /* 0x000000362e267c20 */ /* 0x000fe20008410000 */
[----:B------:R-:W-:Y:S01]  /*c0e0*/  FMUL.FTZ R41, R48, UR54 ;  /* 0x0000003630297c20 */ /* 0x000fe20008410000 */
[----:B------:R-:W-:Y:S01]  /*c0f0*/  SEL R51, R51, 0x9, !P2 ;  /* 0x0000000933337807 */ /* 0x000fe20005000000 */
        /* <DEDUP_REMOVED lines=8> */
[----:B------:R-:W-:Y:S01]  /*c180*/  @!P1 PRMT R83, RZ, 0x654, R83 ;  /* 0x00000654ff539816 */ /* 0x000fe20000000053 */
        /* <DEDUP_REMOVED lines=17> */
[----:B---3--:R-:W-:Y:S01]  /*c2a0*/  IMAD R50, R139, UR47, R50 ;  /* 0x0000002f8b327c24 */ /* 0x008fe2000f8e0232 */
[----:B------:R-:W1:Y:S03]  /*c2b0*/  MUFU.TANH R8, R8 ;  /* 0x0000000800087308 */ /* 0x000e660000002400 */
[----:B------:R-:W-:-:S04]  /*c2c0*/  VIADD R50, R50, -UR53 ;  /* 0x8000003532327c36 */ /* 0x000fc80008000000 */
[----:B------:R-:W-:Y:S01]  /*c2d0*/  IMAD R50, R19, -0x2, R50 ;  /* 0xfffffffe13327824 */ /* 0x000fe200078e0232 */
[----:B------:R-:W2:Y:S03]  /*c2e0*/  MUFU.TANH R13, R13 ;  /* 0x0000000d000d7308 */ /* 0x000ea60000002400 */
[----:B------:R-:W-:-:S04]  /*c2f0*/  VIADD R139, R50, UR52 ;  /* 0x00000034328b7c36 */ /* 0x000fc80008000000 */
[----:B------:R-:W-:Y:S01]  /*c300*/  IMAD.IADD R86, R3, 0x1, R139 ;  /* 0x0000000103567824 */ /* 0x000fe200078e028b */
[----:B------:R-:W3:Y:S08]  /*c310*/  MUFU.TANH R11, R11 ;  /* 0x0000000b000b7308 */ /* 0x000ef00000002400 */
[----:B------:R-:W4:Y:S08]  /*c320*/  MUFU.TANH R14, R14 ;  /* 0x0000000e000e7308 */ /* 0x000f300000002400 */
        /* <DEDUP_REMOVED lines=93> */
[----:B------:R-:W1:Y:S01]  /*c900*/  MUFU.TANH R80, R80 ;  /* 0x0000005000507308 */ /* 0x000e620000002400 */
        /* <DEDUP_REMOVED lines=12> */
[----:B------:R5:W-:Y:S02]  /*c9d0*/  @!P1 SYNCS.ARRIVE.TRANS64.RED.A1T0 RZ, [R83+URZ], RZ ;  /* 0x000000ff53ff99a7 */ /* 0x000be4000810043f */
[----:B-----5:R-:W-:Y:S01]  /*c9e0*/  FMUL.FTZ R83, R87, UR54 ;  /* 0x0000003657537c20 */ /* 0x020fe20008410000 */
[----:B------:R-:W-:-:S04]  /*c9f0*/  VIADD R87, R50, UR33 ;  /* 0x0000002132577c36 */ /* 0x000fc80008000000 */
[----:B------:R-:W-:Y:S01]  /*ca00*/  IMAD.IADD R84, R3, 0x1, R87 ;  /* 0x0000000103547824 */ /* 0x000fe200078e0257 */
[----:B------:R-:W1:Y:S01]  /*ca10*/  MUFU.TANH R83, R83 ;  /* 0x0000005300537308 */ /* 0x000e620000002400 */
[----:B--234-:R-:W-:Y:S05]  /*ca20*/  @!P5 BRA `(.L_x_720) ;  /* 0x00000000005cd947 */ /* 0x01cfea0003800000 */
        /* <DEDUP_REMOVED lines=11> */
.L_x_722:
[----:B------:R-:W-:-:S05]  /*cae0*/  IMAD.U32 R142, RZ, RZ, UR35 ;  /* 0x00000023ff8e7e24 */ /* 0x000fca000f8e00ff */
[----:B------:R-:W-:-:S13]  /*caf0*/  ISETP.NE.AND P2, PT, R142, 0x1, PT ;  /* 0x000000018e00780c */ /* 0x000fda0003f45270 */
[----:B-1----:R-:W1:Y:S01]  /*cb00*/  @P2 LDC.64 R50, c[0x0][0x9e8] ;  /* 0x00027a00ff322b82 */ /* 0x002e620000000a00 */
[----:B------:R-:W-:-:S04]  /*cb10*/  @P2 IMAD.IADD R85, R3, 0x1, R4 ;  /* 0x0000000103552824 */ /* 0x000fc800078e0204 */
[----:B-1----:R-:W-:-:S04]  /*cb20*/  @P2 IMAD.HI.U32 R144, R85, R50, RZ ;  /* 0x0000003255902227 */ /* 0x002fc800078e00ff */
[----:B------:R-:W-:Y:S01]  /*cb30*/  IMAD.MOV.U32 R50, RZ, RZ, R9 ;  /* 0x000000ffff327224 */ /* 0x000fe200078e0009 */
[----:B------:R-:W-:-:S07]  /*cb40*/  @P2 SHF.R.U32.HI R50, RZ, R51, R144 ;  /* 0x00000033ff322219 */ /* 0x000fce0000011690 */
.L_x_723:
[----:B------:R-:W-:Y:S05]  /*cb50*/  BSYNC B0 ;  /* 0x0000000000007941 */ /* 0x000fea0003800000 */
.L_x_721:
[----:B------:R-:W-:-:S04]  /*cb60*/  IMAD R50, R50, R142, -R81 ;  /* 0x0000008e32327224 */ /* 0x000fc800078e0a51 */
[----:B------:R-:W-:-:S05]  /*cb70*/  IMAD R51, R19, -0x2, R50 ;  /* 0xfffffffe13337824 */ /* 0x000fca00078e0232 */
[----:B------:R-:W-:Y:S02]  /*cb80*/  VIADDMNMX R86, R51, R142, R86, PT ;  /* 0x0000008e33567246 */ /* 0x000fe40003800156 */
[----:B------:R-:W-:-:S07]  /*cb90*/  VIMNMX R84, R84, R51, !PT ;  /* 0x0000003354547248 */ /* 0x000fce0007fe0100 */
.L_x_720:
[----:B------:R-:W-:Y:S01]  /*cba0*/  ISETP.GT.AND P2, PT, R7, -0x1, PT ;  /* 0xffffffff0700780c */ /* 0x000fe20003f44270 */
[C---:B------:R-:W-:Y:S02]  /*cbb0*/  IMAD.IADD R139, R0.reuse, 0x1, R139 ;  /* 0x00000001008b7824 */ /* 0x040fe400078e028b */
[----:B------:R-:W-:Y:S01]  /*cbc0*/  IMAD.IADD R87, R0, 0x1, R87 ;  /* 0x0000000100577824 */ /* 0x000fe200078e0257 */
[C---:B------:R-:W-:Y:S02]  /*cbd0*/  ISETP.GT.AND P4, PT, R84.reuse, RZ, P2 ;  /* 0x000000ff5400720c */ /* 0x040fe40001784270 */
[----:B------:R-:W-:Y:S02]  /*cbe0*/  ISETP.GT.AND P6, PT, R84, 0x1, P2 ;  /* 0x000000015400780c */ /* 0x000fe400017c4270 */
[C---:B------:R-:W-:Y:S02]  /*cbf0*/  ISETP.LT.OR P4, PT, R86.reuse, 0x1, P4 ;  /* 0x000000015600780c */ /* 0x040fe40002781670 */
[----:B------:R-:W-:-:S02]  /*cc00*/  ISETP.LT.OR P6, PT, R86, 0x2, P6 ;  /* 0x000000025600780c */ /* 0x000fc400037c1670 */
[----:B-1----:R-:W-:Y:S02]  /*cc10*/  FSEL R85, R8, -INF , !P4 ;  /* 0xff80000008557808 */ /* 0x002fe40006000000 */
[----:B------:R-:W-:Y:S02]  /*cc20*/  FSEL R13, R13, -INF , !P6 ;  /* 0xff8000000d0d7808 */ /* 0x000fe40007000000 */
[C---:B------:R-:W-:Y:S02]  /*cc30*/  ISETP.GT.AND P3, PT, R84.reuse, 0x8, P2 ;  /* 0x000000085400780c */ /* 0x040fe40001764270 */
[C---:B------:R-:W-:Y:S02]  /*cc40*/  ISETP.GT.AND P4, PT, R84.reuse, 0x9, P2 ;  /* 0x000000095400780c */ /* 0x040fe40001784270 */
[----:B------:R-:W-:Y:S02]  /*cc50*/  ISETP.GT.AND P6, PT, R84, 0x10, P2 ;  /* 0x000000105400780c */ /* 0x000fe400017c4270 */
[----:B------:R-:W-:-:S02]  /*cc60*/  ISETP.LT.OR P3, PT, R86, 0x9, P3 ;  /* 0x000000095600780c */ /* 0x000fc40001f61670 */
[C---:B------:R-:W-:Y:S02]  /*cc70*/  ISETP.LT.OR P4, PT, R86.reuse, 0xa, P4 ;  /* 0x0000000a5600780c */ /* 0x040fe40002781670 */
[----:B------:R-:W-:Y:S02]  /*cc80*/  ISETP.LT.OR P6, PT, R86, 0x11, P6 ;  /* 0x000000115600780c */ /* 0x000fe400037c1670 */
[----:B------:R-:W-:Y:S02]  /*cc90*/  FSEL R15, R15, -INF , !P3 ;  /* 0xff8000000f0f7808 */ /* 0x000fe40005800000 */
[----:B------:R-:W-:Y:S02]  /*cca0*/  FSEL R21, R21, -INF , !P4 ;  /* 0xff80000015157808 */ /* 0x000fe40006000000 */
[----:B------:R-:W-:Y:S02]  /*ccb0*/  FSEL R25, R25, -INF , !P6 ;  /* 0xff80000019197808 */ /* 0x000fe40007000000 */
[----:B------:R-:W-:-:S02]  /*ccc0*/  ISETP.GT.AND P3, PT, R84, 0x11, P2 ;  /* 0x000000115400780c */ /* 0x000fc40001764270 */
[C---:B------:R-:W-:Y:S02]  /*ccd0*/  ISETP.GT.AND P4, PT, R84.reuse, 0x18, P2 ;  /* 0x000000185400780c */ /* 0x040fe40001784270 */
[----:B------:R-:W-:Y:S02]  /*cce0*/  ISETP.GT.AND P6, PT, R84, 0x19, P2 ;  /* 0x000000195400780c */ /* 0x000fe400017c4270 */
[C---:B------:R-:W-:Y:S02]  /*ccf0*/  ISETP.LT.OR P3, PT, R86.reuse, 0x12, P3 ;  /* 0x000000125600780c */ /* 0x040fe40001f61670 */
[C---:B------:R-:W-:Y:S02]  /*cd00*/  ISETP.LT.OR P4, PT, R86.reuse, 0x19, P4 ;  /* 0x000000195600780c */ /* 0x040fe40002781670 */
[----:B------:R-:W-:Y:S02]  /*cd10*/  ISETP.LT.OR P6, PT, R86, 0x1a, P6 ;  /* 0x0000001a5600780c */ /* 0x000fe400037c1670 */
[----:B------:R-:W-:-:S02]  /*cd20*/  FSEL R26, R26, -INF , !P3 ;  /* 0xff8000001a1a7808 */ /* 0x000fc40005800000 */
[----:B------:R-:W-:Y:S02]  /*cd30*/  FSEL R29, R29, -INF , !P4 ;  /* 0xff8000001d1d7808 */ /* 0x000fe40006000000 */
        /* <DEDUP_REMOVED lines=72> */
[----:B------:R-:W-:Y:S01]  /*d1c0*/  FSEL R82, R82, -INF , !P6 ;  /* 0xff80000052527808 */ /* 0x000fe20007000000 */
[----:B------:R-:W-:Y:S06]  /*d1d0*/  @!P5 BRA `(.L_x_724) ;  /* 0x000000000058d947 */ /* 0x000fec0003800000 */
        /* <DEDUP_REMOVED lines=12> */
.L_x_726:
[----:B------:R-:W-:-:S05]  /*d2a0*/  IMAD.U32 R84, RZ, RZ, UR35 ;  /* 0x00000023ff547e24 */ /* 0x000fca000f8e00ff */
[----:B------:R-:W-:-:S13]  /*d2b0*/  ISETP.NE.AND P3, PT, R84, 0x1, PT ;  /* 0x000000015400780c */ /* 0x000fda0003f65270 */
[----:B------:R-:W1:Y:S02]  /*d2c0*/  @P3 LDC.64 R50, c[0x0][0x9e8] ;  /* 0x00027a00ff323b82 */ /* 0x000e640000000a00 */
[----:B-1----:R-:W-:-:S05]  /*d2d0*/  @P3 IMAD.HI.U32 R50, R8, R50, RZ ;  /* 0x0000003208323227 */ /* 0x002fca00078e00ff */
[----:B------:R-:W-:-:S07]  /*d2e0*/  @P3 SHF.R.U32.HI R8, RZ, R51, R50 ;  /* 0x00000033ff083219 */ /* 0x000fce0000011632 */
.L_x_727:
[----:B------:R-:W-:Y:S05]  /*d2f0*/  BSYNC B0 ;  /* 0x0000000000007941 */ /* 0x000fea0003800000 */
.L_x_725:
[----:B------:R-:W-:-:S04]  /*d300*/  IMAD R8, R8, R84, -R81 ;  /* 0x0000005408087224 */ /* 0x000fc800078e0a51 */
[----:B------:R-:W-:-:S05]  /*d310*/  IMAD R8, R19, -0x2, R8 ;  /* 0xfffffffe13087824 */ /* 0x000fca00078e0208 */
[----:B------:R-:W-:Y:S02]  /*d320*/  VIADDMNMX R139, R8, R84, R139, PT ;  /* 0x00000054088b7246 */ /* 0x000fe4000380018b */
[----:B------:R-:W-:-:S07]  /*d330*/  VIMNMX R87, R87, R8, !PT ;  /* 0x0000000857577248 */ /* 0x000fce0007fe0100 */
.L_x_724:
[----:B------:R-:W-:Y:S01]  /*d340*/  FMNMX.FTZ R8, R85, R10, !PT ;  /* 0x0000000a55087209 */ /* 0x000fe20007810000 */
[----:B------:R-:W-:Y:S01]  /*d350*/  UMOV UR28, UR49 ;  /* 0x00000031001c7c82 */ /* 0x000fe20008000000 */
[----:B------:R-:W-:Y:S02]  /*d360*/  ISETP.GT.AND P3, PT, R87, 0x9, P2 ;  /* 0x000000095700780c */ /* 0x000fe40001764270 */
[----:B------:R-:W-:Y:S02]  /*d370*/  FMNMX.FTZ R8, R13, R8, !PT ;  /* 0x000000080d087209 */ /* 0x000fe40007810000 */
[----:B------:R-:W-:Y:S02]  /*d380*/  ISETP.LT.OR P3, PT, R139, 0xa, P3 ;  /* 0x0000000a8b00780c */ /* 0x000fe40001f61670 */
[----:B------:R-:W-:Y:S02]  /*d390*/  FMNMX.FTZ R8, R15, R8, !PT ;  /* 0x000000080f087209 */ /* 0x000fe40007810000 */
[----:B------:R-:W-:-:S02]  /*d3a0*/  ISETP.GT.AND P6, PT, R87, 0x8, P2 ;  /* 0x000000085700780c */ /* 0x000fc400017c4270 */
[----:B------:R-:W-:Y:S02]  /*d3b0*/  FMNMX.FTZ R8, R21, R8, !PT ;  /* 0x0000000815087209 */ /* 0x000fe40007810000 */
[----:B------:R-:W-:Y:S02]  /*d3c0*/  FSEL R24, R24, -INF , !P3 ;  /* 0xff80000018187808 */ /* 0x000fe40005800000 */
[----:B------:R-:W-:Y:S02]  /*d3d0*/  FMNMX.FTZ R51, R25, R8, !PT ;  /* 0x0000000819337209 */ /* 0x000fe40007810000 */
[----:B------:R-:W-:Y:S02]  /*d3e0*/  ISETP.GT.AND P3, PT, R87, 0x11, P2 ;  /* 0x000000115700780c */ /* 0x000fe40001764270 */
[----:B------:R-:W-:Y:S02]  /*d3f0*/  FMNMX.FTZ R8, R26, R51, !PT ;  /* 0x000000331a087209 */ /* 0x000fe40007810000 */
[----:B------:R-:W-:-:S02]  /*d400*/  ISETP.LT.OR P6, PT, R139, 0x9, P6 ;  /* 0x000000098b00780c */ /* 0x000fc400037c1670 */
[----:B------:R-:W-:Y:S02]  /*d410*/  FMNMX.FTZ R8, R29, R8, !PT ;  /* 0x000000081d087209 */ /* 0x000fe40007810000 */
[----:B------:R-:W-:Y:S02]  /*d420*/  ISETP.LT.OR P3, PT, R139, 0x12, P3 ;  /* 0x000000128b00780c */ /* 0x000fe40001f61670 */
[----:B------:R-:W-:Y:S02]  /*d430*/  FMNMX.FTZ R8, R31, R8, !PT ;  /* 0x000000081f087209 */ /* 0x000fe40007810000 */
[----:B------:R-:W-:Y:S02]  /*d440*/  ISETP.GT.AND P4, PT, R87, 0x1, P2 ;  /* 0x000000015700780c */ /* 0x000fe40001784270 */
[----:B------:R-:W-:Y:S02]  /*d450*/  FMNMX.FTZ R8, R33, R8, !PT ;  /* 0x0000000821087209 */ /* 0x000fe40007810000 */
[----:B------:R-:W-:-:S02]  /*d460*/  FSEL R20, R20, -INF , !P6 ;  /* 0xff80000014147808 */ /* 0x000fc40007000000 */
[----:B------:R-:W-:Y:S02]  /*d470*/  FMNMX.FTZ R8, R35, R8, !PT ;  /* 0x0000000823087209 */ /* 0x000fe40007810000 */
[----:B------:R-:W-:Y:S02]  /*d480*/  FSEL R28, R28, -INF , !P3 ;  /* 0xff8000001c1c7808 */ /* 0x000fe40005800000 */
[----:B------:R-:W-:Y:S02]  /*d490*/  FMNMX.FTZ R8, R37, R8, !PT ;  /* 0x0000000825087209 */ /* 0x000fe40007810000 */
[----:B------:R-:W-:Y:S02]  /*d4a0*/  ISETP.LT.OR P4, PT, R139, 0x2, P4 ;  /* 0x000000028b00780c */ /* 0x000fe40002781670 */
[----:B------:R-:W-:Y:S02]  /*d4b0*/  FMNMX.FTZ R8, R39, R8, !PT ;  /* 0x0000000827087209 */ /* 0x000fe40007810000 */
[----:B------:R-:W-:-:S02]  /*d4c0*/  ISETP.GT.AND P3, PT, R87, 0x19, P2 ;  /* 0x000000195700780c */ /* 0x000fc40001764270 */
[----:B------:R-:W-:Y:S02]  /*d4d0*/  FMNMX.FTZ R8, R41, R8, !PT ;  /* 0x0000000829087209 */ /* 0x000fe40007810000 */
[----:B------:R-:W-:Y:S02]  /*d4e0*/  FSEL R14, R14, -INF , !P4 ;  /* 0xff8000000e0e7808 */ /* 0x000fe40006000000 */
[----:B------:R-:W-:Y:S02]  /*d4f0*/  FMNMX.FTZ R8, R43, R8, !PT ;  /* 0x000000082b087209 */ /* 0x000fe40007810000 */
[----:B------:R-:W-:Y:S02]  /*d500*/  ISETP.LT.OR P3, PT, R139, 0x1a, P3 ;  /* 0x0000001a8b00780c */ /* 0x000fe40001f61670 */
[----:B------:R-:W-:Y:S02]  /*d510*/  FMNMX.FTZ R8, R45, R8, !PT ;  /* 0x000000082d087209 */ /* 0x000fe40007810000 */
[----:B------:R-:W-:-:S02]  /*d520*/  ISETP.GT.AND P4, PT, R87, 0x10, P2 ;  /* 0x000000105700780c */ /* 0x000fc40001784270 */
[----:B------:R-:W-:Y:S02]  /*d530*/  FMNMX.FTZ R8, R47, R8, !PT ;  /* 0x000000082f087209 */ /* 0x000fe40007810000 */
[----:B------:R-:W-:Y:S02]  /*d540*/  ISETP.LT.OR P4, PT, R139, 0x11, P4 ;  /* 0x000000118b00780c */ /* 0x000fe40002781670 */
[----:B------:R-:W-:Y:S02]  /*d550*/  FMNMX.FTZ R8, R49, R8, !PT ;  /* 0x0000000831087209 */ /* 0x000fe40007810000 */
[----:B------:R-:W-:Y:S02]  /*d560*/  FSEL R27, R27, -INF , !P4 ;  /* 0xff8000001b1b7808 */ /* 0x000fe40006000000 */
        /* <DEDUP_REMOVED lines=16> */
[----:B------:R-:W-:-:S04]  /*d670*/  FMNMX.FTZ R8, R69, R8, !PT ;  /* 0x0000000845087209 */ /* 0x000fc80007810000 */
[----:B------:R-:W-:-:S04]  /*d680*/  FMNMX.FTZ R8, R71, R8, !PT ;  /* 0x0000000847087209 */ /* 0x000fc80007810000 */
[----:B------:R-:W-:-:S04]  /*d690*/  FMNMX.FTZ R8, R73, R8, !PT ;  /* 0x0000000849087209 */ /* 0x000fc80007810000 */
[----:B------:R-:W-:-:S04]  /*d6a0*/  FMNMX.FTZ R8, R75, R8, !PT ;  /* 0x000000084b087209 */ /* 0x000fc80007810000 */
[----:B------:R-:W-:-:S04]  /*d6b0*/  FMNMX.FTZ R8, R77, R8, !PT ;  /* 0x000000084d087209 */ /* 0x000fc80007810000 */
[----:B------:R-:W-:-:S04]  /*d6c0*/  FMNMX.FTZ R51, R79, R8, !PT ;  /* 0x000000084f337209 */ /* 0x000fc80007810000 */
[----:B------:R-:W-:-:S05]  /*d6d0*/  FMNMX.FTZ R51, R82, R51, !PT ;  /* 0x0000003352337209 */ /* 0x000fca0007810000 */
[----:B------:R-:W1:Y:S02]  /*d6e0*/  SHFL.BFLY PT, R8, R51, 0x2, 0x1f ;  /* 0x0c401f0033087f89 */ /* 0x000e6400000e0000 */
[----:B-1----:R-:W-:-:S05]  /*d6f0*/  FMNMX.FTZ R50, R51, R8, !PT ;  /* 0x0000000833327209 */ /* 0x002fca0007810000 */
[----:B------:R-:W1:Y:S02]  /*d700*/  SHFL.BFLY PT, R81, R50, 0x1, 0x1f ;  /* 0x0c201f0032517f89 */ /* 0x000e6400000e0000 */
[----:B-1----:R-:W-:-:S04]  /*d710*/  FMNMX.FTZ R8, R50, R81, !PT ;  /* 0x0000005132087209 */ /* 0x002fc80007810000 */
[C---:B------:R-:W-:Y:S01]  /*d720*/  FSETP.NEU.FTZ.AND P6, PT, R8.reuse, -INF , PT ;  /* 0xff8000000800780b */ /* 0x040fe20003fdd000 */
[----:B------:R-:W-:-:S05]  /*d730*/  FMUL.FTZ R50, R8, UR34 ;  /* 0x0000002208327c20 */ /* 0x000fca0008410000 */
[----:B------:R-:W-:-:S05]  /*d740*/  FSEL R50, R50, RZ, P6 ;  /* 0x000000ff32327208 */ /* 0x000fca0003000000 */
[--C-:B------:R-:W-:Y:S01]  /*d750*/  FFMA.FTZ R81, R13, UR34, -R50.reuse ;  /* 0x000000220d517c23 */ /* 0x100fe20008010832 */
[----:B------:R-:W-:Y:S01]  /*d760*/  FSEL R13, R32, -INF , !P3 ;  /* 0xff800000200d7808 */ /* 0x000fe20005800000 */
[--C-:B------:R-:W-:Y:S01]  /*d770*/  FFMA.FTZ R84, R21, UR34, -R50.reuse ;  /* 0x0000002215547c23 */ /* 0x100fe20008010832 */
[----:B------:R-:W-:Y:S01]  /*d780*/  ISETP.GT.AND P3, PT, R87, 0x21, P2 ;  /* 0x000000215700780c */ /* 0x000fe20001764270 */
[----:B------:R1:W-:Y:S01]  /*d790*/  MUFU.EX2 R32, R81 ;  /* 0x0000005100207308 */ /* 0x0003e20000000800 */
[----:B------:R-:W-:Y:S01]  /*d7a0*/  FSEL R21, R38, -INF , !P4 ;  /* 0xff80000026157808 */ /* 0x000fe20006000000 */
[--C-:B------:R-:W-:Y:S01]  /*d7b0*/  FFMA.FTZ R51, R85, UR34, -R50.reuse ;  /* 0x0000002255337c23 */ /* 0x100fe20008010832 */
[----:B------:R-:W-:Y:S01]  /*d7c0*/  ISETP.LT.OR P3, PT, R139, 0x22, P3 ;  /* 0x000000228b00780c */ /* 0x000fe20001f61670 */
[--C-:B------:R-:W-:Y:S01]  /*d7d0*/  FFMA.FTZ R15, R15, UR34, -R50.reuse ;  /* 0x000000220f0f7c23 */ /* 0x100fe20008010832 */
[----:B------:R-:W-:Y:S01]  /*d7e0*/  ISETP.GT.AND P4, PT, R87, 0x29, P2 ;  /* 0x000000295700780c */ /* 0x000fe20001784270 */
[--C-:B------:R-:W-:Y:S01]  /*d7f0*/  FFMA.FTZ R25, R25, UR34, -R50.reuse ;  /* 0x0000002219197c23 */ /* 0x100fe20008010832 */
[----:B------:R-:W-:Y:S01]  /*d800*/  FSEL R36, R36, -INF , !P3 ;  /* 0xff80000024247808 */ /* 0x000fe20005800000 */
[----:B------:R2:W-:Y:S01]  /*d810*/  MUFU.EX2 R38, R84 ;  /* 0x0000005400267308 */ /* 0x0005e20000000800 */
[----:B------:R-:W-:Y:S01]  /*d820*/  ISETP.GT.AND P3, PT, R87, RZ, P2 ;  /* 0x000000ff5700720c */ /* 0x000fe20001764270 */
[--C-:B------:R-:W-:Y:S01]  /*d830*/  FFMA.FTZ R26, R26, UR34, -R50.reuse ;  /* 0x000000221a1a7c23 */ /* 0x100fe20008010832 */
[----:B------:R-:W-:Y:S01]  /*d840*/  ISETP.LT.OR P4, PT, R139, 0x2a, P4 ;  /* 0x0000002a8b00780c */ /* 0x000fe20002781670 */
[--C-:B------:R-:W-:Y:S01]  /*d850*/  FFMA.FTZ R29, R29, UR34, -R50.reuse ;  /* 0x000000221d1d7c23 */ /* 0x100fe20008010832 */
[----:B------:R-:W-:Y:S01]  /*d860*/  ISETP.LT.OR P3, PT, R139, 0x1, P3 ;  /* 0x000000018b00780c */ /* 0x000fe20001f61670 */
[--C-:B------:R-:W-:Y:S01]  /*d870*/  FFMA.FTZ R37, R37, UR34, -R50.reuse ;  /* 0x0000002225257c23 */ /* 0x100fe20008010832 */
[----:B------:R-:W-:Y:S01]  /*d880*/  FSEL R40, R40, -INF , !P4 ;  /* 0xff80000028287808 */ /* 0x000fe20006000000 */
[----:B------:R-:W-:Y:S01]  /*d890*/  FFMA.FTZ R144, R77, UR34, -R50 ;  /* 0x000000224d907c23 */ /* 0x000fe20008010832 */
[----:B-1----:R-:W-:Y:S01]  /*d8a0*/  FSEL R81, R11, -INF , !P3 ;  /* 0xff8000000b517808 */ /* 0x002fe20005800000 */
[----:B------:R-:W-:Y:S01]  /*d8b0*/  MUFU.EX2 R51, R51 ;  /* 0x0000003300337308 */ /* 0x000fe20000000800 */
[----:B------:R-:W-:-:S02]  /*d8c0*/  ISETP.GT.AND P3, PT, R87, 0x30, P2 ;  /* 0x000000305700780c */ /* 0x000fc40001764270 */
[----:B------:R-:W-:Y:S02]  /*d8d0*/  FMNMX.FTZ R11, R81, R12, !PT ;  /* 0x0000000c510b7209 */ /* 0x000fe40007810000 */
[----:B------:R-:W-:Y:S02]  /*d8e0*/  ISETP.LT.OR P3, PT, R139, 0x31, P3 ;  /* 0x000000318b00780c */ /* 0x000fe40001f61670 */
[----:B------:R-:W-:Y:S01]  /*d8f0*/  FMNMX.FTZ R11, R14, R11, !PT ;  /* 0x0000000b0e0b7209 */ /* 0x000fe20007810000 */
[----:B------:R-:W-:Y:S01]  /*d900*/  MUFU.EX2 R15, R15 ;  /* 0x0000000f000f7308 */ /* 0x000fe20000000800 */
[----:B------:R-:W-:Y:S02]  /*d910*/  ISETP.GT.AND P4, PT, R87, 0x31, P2 ;  /* 0x000000315700780c */ /* 0x000fe40001784270 */
[----:B------:R-:W-:Y:S02]  /*d920*/  FMNMX.FTZ R11, R20, R11, !PT ;  /* 0x0000000b140b7209 */ /* 0x000fe40007810000 */
[----:B------:R-:W-:-:S02]  /*d930*/  FSEL R42, R42, -INF , !P3 ;  /* 0xff8000002a2a7808 */ /* 0x000fc40005800000 */
[----:B--2---:R-:W-:Y:S01]  /*d940*/  FMNMX.FTZ R84, R24, R11, !PT ;  /* 0x0000000b18547209 */ /* 0x004fe20007810000 */
[----:B------:R-:W-:Y:S01]  /*d950*/  MUFU.EX2 R25, R25 ;  /* 0x0000001900197308 */ /* 0x000fe20000000800 */
[----:B------:R-:W-:Y:S02]  /*d960*/  ISETP.GT.AND P3, PT, R87, 0x38, P2 ;  /* 0x000000385700780c */ /* 0x000fe40001764270 */
[----:B------:R-:W-:Y:S01]  /*d970*/  FMNMX.FTZ R11, R27, R84, !PT ;  /* 0x000000541b0b7209 */ /* 0x000fe20007810000 */
[--C-:B------:R-:W-:Y:S01]  /*d980*/  FFMA.FTZ R84, R31, UR34, -R50.reuse ;  /* 0x000000221f547c23 */ /* 0x100fe20008010832 */
[----:B------:R-:W-:Y:S01]  /*d990*/  ISETP.LT.OR P4, PT, R139, 0x32, P4 ;  /* 0x000000328b00780c */ /* 0x000fe20002781670 */
[----:B------:R-:W-:Y:S01]  /*d9a0*/  FFMA.FTZ R31, R33, UR34, -R50 ;  /* 0x00000022211f7c23 */ /* 0x000fe20008010832 */
[----:B------:R-:W-:Y:S01]  /*d9b0*/  FMNMX.FTZ R11, R28, R11, !PT ;  /* 0x0000000b1c0b7209 */ /* 0x000fe20007810000 */
[----:B------:R-:W-:Y:S01]  /*d9c0*/  MUFU.EX2 R26, R26 ;  /* 0x0000001a001a7308 */ /* 0x000fe20000000800 */
[----:B------:R-:W-:-:S02]  /*d9d0*/  ISETP.LT.OR P3, PT, R139, 0x39, P3 ;  /* 0x000000398b00780c */ /* 0x000fc40001f61670 */
[----:B------:R-:W-:Y:S02]  /*d9e0*/  FMNMX.FTZ R86, R30, R11, !PT ;  /* 0x0000000b1e567209 */ /* 0x000fe40007810000 */
[----:B------:R-:W-:Y:S02]  /*d9f0*/  FSEL R44, R44, -INF , !P4 ;  /* 0xff8000002c2c7808 */ /* 0x000fe40006000000 */
[----:B------:R-:W-:Y:S01]  /*da00*/  FMNMX.FTZ R11, R13, R86, !PT ;  /* 0x000000560d0b7209 */ /* 0x000fe20007810000 */
[----:B------:R-:W-:Y:S01]  /*da10*/  MUFU.EX2 R29, R29 ;  /* 0x0000001d001d7308 */ /* 0x000fe20000000800 */
[C---:B------:R-:W-:Y:S02]  /*da20*/  ISETP.GT.AND P4, PT, R87.reuse, 0x39, P2 ;  /* 0x000000395700780c */ /* 0x040fe40001784270 */
[----:B------:R-:W-:Y:S02]  /*da30*/  FSEL R46, R46, -INF , !P3 ;  /* 0xff8000002e2e7808 */ /* 0x000fe40005800000 */
[----:B------:R-:W-:-:S02]  /*da40*/  ISETP.GT.AND P3, PT, R87, 0x40, P2 ;  /* 0x000000405700780c */ /* 0x000fc40001764270 */
[----:B------:R-:W-:Y:S01]  /*da50*/  FMNMX.FTZ R11, R34, R11, !PT ;  /* 0x0000000b220b7209 */ /* 0x000fe20007810000 */
[----:B------:R-:W-:Y:S01]  /*da60*/  MUFU.EX2 R84, R84 ;  /* 0x0000005400547308 */ /* 0x000fe20000000800 */
[C---:B------:R-:W-:Y:S02]  /*da70*/  ISETP.LT.OR P4, PT, R139.reuse, 0x3a, P4 ;  /* 0x0000003a8b00780c */ /* 0x040fe40002781670 */
[----:B------:R-:W-:Y:S02]  /*da80*/  ISETP.LT.OR P3, PT, R139, 0x41, P3 ;  /* 0x000000418b00780c */ /* 0x000fe40001f61670 */
[----:B------:R-:W-:Y:S02]  /*da90*/  FMNMX.FTZ R86, R36, R11, !PT ;  /* 0x0000000b24567209 */ /* 0x000fe40007810000 */
[----:B------:R-:W-:Y:S01]  /*daa0*/  FSEL R85, R48, -INF , !P4 ;  /* 0xff80000030557808 */ /* 0x000fe20006000000 */
[----:B------:R-:W-:Y:S01]  /*dab0*/  FFMA.FTZ R48, R35, UR34, -R50 ;  /* 0x0000002223307c23 */ /* 0x000fe20008010832 */
[----:B------:R-:W-:Y:S01]  /*dac0*/  ISETP.GT.AND P4, PT, R87, 0x41, P2 ;  /* 0x000000415700780c */ /* 0x000fe20001784270 */
[----:B------:R-:W-:Y:S01]  /*dad0*/  MUFU.EX2 R31, R31 ;  /* 0x0000001f001f7308 */ /* 0x000fe20000000800 */
[----:B------:R-:W-:-:S02]  /*dae0*/  FSEL R52, R52, -INF , !P3 ;  /* 0xff80000034347808 */ /* 0x000fc40005800000 */
[----:B------:R-:W-:Y:S02]  /*daf0*/  FMNMX.FTZ R11, R21, R86, !PT ;  /* 0x00000056150b7209 */ /* 0x000fe40007810000 */
[----:B------:R-:W-:Y:S02]  /*db00*/  ISETP.GT.AND P3, PT, R87, 0x48, P2 ;  /* 0x000000485700780c */ /* 0x000fe40001764270 */
[C---:B------:R-:W-:Y:S01]  /*db10*/  ISETP.LT.OR P4, PT, R139.reuse, 0x42, P4 ;  /* 0x000000428b00780c */ /* 0x040fe20002781670 */
[----:B------:R-:W-:Y:S01]  /*db20*/  MUFU.EX2 R48, R48 ;  /* 0x0000003000307308 */ /* 0x000fe20000000800 */
[----:B------:R-:W-:Y:S02]  /*db30*/  FMNMX.FTZ R11, R40, R11, !PT ;  /* 0x0000000b280b7209 */ /* 0x000fe40007810000 */
[----:B------:R-:W-:Y:S02]  /*db40*/  ISETP.LT.OR P3, PT, R139, 0x49, P3 ;  /* 0x000000498b00780c */ /* 0x000fe40001f61670 */
[----:B------:R-:W-:-:S02]  /*db50*/  FSEL R54, R54, -INF , !P4 ;  /* 0xff80000036367808 */ /* 0x000fc40006000000 */
[----:B------:R-:W-:Y:S01]  /*db60*/  ISETP.GT.AND P4, PT, R87, 0x49, P2 ;  /* 0x000000495700780c */ /* 0x000fe20001784270 */
[----:B------:R-:W-:Y:S01]  /*db70*/  MUFU.EX2 R37, R37 ;  /* 0x0000002500257308 */ /* 0x000fe20000000800 */
[----:B------:R-:W-:Y:S02]  /*db80*/  FMNMX.FTZ R11, R42, R11, !PT ;  /* 0x0000000b2a0b7209 */ /* 0x000fe40007810000 */
[----:B------:R-:W-:Y:S01]  /*db90*/  FSEL R33, R56, -INF , !P3 ;  /* 0xff80000038217808 */ /* 0x000fe20005800000 */
[--C-:B------:R-:W-:Y:S01]  /*dba0*/  FFMA.FTZ R56, R39, UR34, -R50.reuse ;  /* 0x0000002227387c23 */ /* 0x100fe20008010832 */
[----:B------:R-:W-:Y:S01]  /*dbb0*/  ISETP.GT.AND P3, PT, R87, 0x50, P2 ;  /* 0x000000505700780c */ /* 0x000fe20001764270 */
[--C-:B------:R-:W-:Y:S01]  /*dbc0*/  FFMA.FTZ R39, R41, UR34, -R50.reuse ;  /* 0x0000002229277c23 */ /* 0x100fe20008010832 */
[----:B------:R-:W-:Y:S01]  /*dbd0*/  ISETP.LT.OR P4, PT, R139, 0x4a, P4 ;  /* 0x0000004a8b00780c */ /* 0x000fe20002781670 */
[----:B------:R-:W-:Y:S01]  /*dbe0*/  FFMA.FTZ R41, R45, UR34, -R50 ;  /* 0x000000222d297c23 */ /* 0x000fe20008010832 */
[----:B------:R-:W-:Y:S01]  /*dbf0*/  FMNMX.FTZ R11, R44, R11, !PT ;  /* 0x0000000b2c0b7209 */ /* 0x000fe20007810000 */
[----:B------:R-:W-:Y:S01]  /*dc00*/  MUFU.EX2 R56, R56 ;  /* 0x0000003800387308 */ /* 0x000fe20000000800 */
[----:B------:R-:W-:-:S02]  /*dc10*/  ISETP.LT.OR P3, PT, R139, 0x51, P3 ;  /* 0x000000518b00780c */ /* 0x000fc40001f61670 */
[----:B------:R-:W-:Y:S02]  /*dc20*/  FSEL R35, R58, -INF , !P4 ;  /* 0xff8000003a237808 */ /* 0x000fe40006000000 */
[----:B------:R-:W-:Y:S02]  /*dc30*/  FMNMX.FTZ R58, R46, R11, !PT ;  /* 0x0000000b2e3a7209 */ /* 0x000fe40007810000 */
[----:B------:R-:W-:Y:S01]  /*dc40*/  FSEL R60, R60, -INF , !P3 ;  /* 0xff8000003c3c7808 */ /* 0x000fe20005800000 */
        /* <DEDUP_REMOVED lines=8> */
[----:B------:R-:W-:-:S02]  /*dcd0*/  FSEL R86, R64, -INF , !P3 ;  /* 0xff80000040567808 */ /* 0x000fc40005800000 */
[----:B------:R-:W-:Y:S02]  /*dce0*/  ISETP.GT.AND P4, PT, R87, 0x51, P2 ;  /* 0x000000515700780c */ /* 0x000fe40001784270 */
[----:B------:R-:W-:Y:S02]  /*dcf0*/  FMNMX.FTZ R64, R54, R11, !PT ;  /* 0x0000000b36407209 */ /* 0x000fe40007810000 */
[----:B------:R-:W-:Y:S01]  /*dd00*/  ISETP.LT.OR P4, PT, R139, 0x52, P4 ;  /* 0x000000528b00780c */ /* 0x000fe20002781670 */
[----:B------:R-:W-:Y:S01]  /*dd10*/  MUFU.EX2 R58, R58 ;  /* 0x0000003a003a7308 */ /* 0x000fe20000000800 */
[----:B------:R-:W-:Y:S02]  /*dd20*/  FMNMX.FTZ R64, R33, R64, !PT ;  /* 0x0000004021407209 */ /* 0x000fe40007810000 */
[----:B------:R-:W-:Y:S02]  /*dd30*/  FSEL R62, R62, -INF , !P4 ;  /* 0xff8000003e3e7808 */ /* 0x000fe40006000000 */
[----:B------:R-:W-:Y:S01]  /*dd40*/  FMNMX.FTZ R11, R35, R64, !PT ;  /* 0x00000040230b7209 */ /* 0x000fe20007810000 */
[--C-:B------:R-:W-:Y:S01]  /*dd50*/  FFMA.FTZ R64, R47, UR34, -R50.reuse ;  /* 0x000000222f407c23 */ /* 0x100fe20008010832 */
[----:B------:R-:W-:Y:S01]  /*dd60*/  ISETP.GT.AND P4, PT, R87, 0x59, P2 ;  /* 0x000000595700780c */ /* 0x000fe20001784270 */
[--C-:B------:R-:W-:Y:S01]  /*dd70*/  FFMA.FTZ R47, R55, UR34, -R50.reuse ;  /* 0x00000022372f7c23 */ /* 0x100fe20008010832 */
[----:B------:R-:W-:Y:S01]  /*dd80*/  FMNMX.FTZ R11, R60, R11, !PT ;  /* 0x0000000b3c0b7209 */ /* 0x000fe20007810000 */
[--C-:B------:R-:W-:Y:S01]  /*dd90*/  FFMA.FTZ R55, R63, UR34, -R50.reuse ;  /* 0x000000223f377c23 */ /* 0x100fe20008010832 */
[----:B------:R-:W-:Y:S01]  /*dda0*/  ISETP.GT.AND P3, PT, R87, 0x60, P2 ;  /* 0x000000605700780c */ /* 0x000fe20001764270 */
[----:B------:R-:W-:Y:S01]  /*ddb0*/  FFMA.FTZ R63, R75, UR34, -R50 ;  /* 0x000000224b3f7c23 */ /* 0x000fe20008010832 */
[----:B------:R-:W-:Y:S01]  /*ddc0*/  ISETP.LT.OR P4, PT, R139, 0x5a, P4 ;  /* 0x0000005a8b00780c */ /* 0x000fe20002781670 */
[----:B------:R-:W-:Y:S01]  /*ddd0*/  MUFU.EX2 R64, R64 ;  /* 0x0000004000407308 */ /* 0x000fe20000000800 */
[----:B------:R-:W-:-:S02]  /*dde0*/  FMNMX.FTZ R11, R62, R11, !PT ;  /* 0x0000000b3e0b7209 */ /* 0x000fc40007810000 */
[----:B------:R-:W-:Y:S02]  /*ddf0*/  ISETP.LT.OR P3, PT, R139, 0x61, P3 ;  /* 0x000000618b00780c */ /* 0x000fe40001f61670 */
[----:B------:R-:W-:Y:S02]  /*de00*/  FSEL R66, R66, -INF , !P4 ;  /* 0xff80000042427808 */ /* 0x000fe40006000000 */
[C---:B------:R-:W-:Y:S01]  /*de10*/  ISETP.GT.AND P4, PT, R87.reuse, 0x61, P2 ;  /* 0x000000615700780c */ /* 0x040fe20001784270 */
[----:B------:R-:W-:Y:S01]  /*de20*/  MUFU.EX2 R43, R43 ;  /* 0x0000002b002b7308 */ /* 0x000fe20000000800 */
[----:B------:R-:W-:Y:S02]  /*de30*/  FMNMX.FTZ R11, R86, R11, !PT ;  /* 0x0000000b560b7209 */ /* 0x000fe40007810000 */
[----:B------:R-:W-:Y:S02]  /*de40*/  FSEL R45, R68, -INF , !P3 ;  /* 0xff800000442d7808 */ /* 0x000fe40005800000 */
[----:B------:R-:W-:-:S02]  /*de50*/  ISETP.GT.AND P3, PT, R87, 0x68, P2 ;  /* 0x000000685700780c */ /* 0x000fc40001764270 */
[C---:B------:R-:W-:Y:S01]  /*de60*/  ISETP.LT.OR P4, PT, R139.reuse, 0x62, P4 ;  /* 0x000000628b00780c */ /* 0x040fe20002781670 */
[----:B------:R-:W-:Y:S01]  /*de70*/  MUFU.EX2 R47, R47 ;  /* 0x0000002f002f7308 */ /* 0x000fe20000000800 */
[----:B------:R-:W-:Y:S02]  /*de80*/  FMNMX.FTZ R68, R66, R11, !PT ;  /* 0x0000000b42447209 */ /* 0x000fe40007810000 */
[----:B------:R-:W-:Y:S02]  /*de90*/  ISETP.LT.OR P3, PT, R139, 0x69, P3 ;  /* 0x000000698b00780c */ /* 0x000fe40001f61670 */
[----:B------:R-:W-:Y:S02]  /*dea0*/  FSEL R70, R70, -INF , !P4 ;  /* 0xff80000046467808 */ /* 0x000fe40006000000 */
[----:B------:R-:W-:Y:S01]  /*deb0*/  ISETP.GT.AND P4, PT, R87, 0x69, P2 ;  /* 0x000000695700780c */ /* 0x000fe20001784270 */
[----:B------:R-:W-:Y:S01]  /*dec0*/  MUFU.EX2 R55, R55 ;  /* 0x0000003700377308 */ /* 0x000fe20000000800 */
[----:B------:R-:W-:Y:S01]  /*ded0*/  FMNMX.FTZ R11, R45, R68, !PT ;  /* 0x000000442d0b7209 */ /* 0x000fe20007810000 */
[--C-:B------:R-:W-:Y:S01]  /*dee0*/  FFMA.FTZ R68, R53, UR34, -R50.reuse ;  /* 0x0000002235447c23 */ /* 0x100fe20008010832 */
[----:B------:R-:W-:Y:S01]  /*def0*/  FSEL R72, R72, -INF , !P3 ;  /* 0xff80000048487808 */ /* 0x000fe20005800000 */
        /* <DEDUP_REMOVED lines=8> */
[----:B------:R-:W-:Y:S01]  /*df80*/  ISETP.GT.AND P4, PT, R87, 0x71, P2 ;  /* 0x000000715700780c */ /* 0x000fe20001784270 */
[----:B------:R-:W-:Y:S01]  /*df90*/  MUFU.EX2 R53, R53 ;  /* 0x0000003500357308 */ /* 0x000fe20000000800 */
[----:B------:R-:W-:Y:S02]  /*dfa0*/  FMNMX.FTZ R74, R72, R11, !PT ;  /* 0x0000000b484a7209 */ /* 0x000fe40007810000 */
[----:B------:R-:W-:Y:S01]  /*dfb0*/  FSEL R143, R76, -INF , !P3 ;  /* 0xff8000004c8f7808 */ /* 0x000fe20005800000 */
[----:B------:R-:W-:Y:S01]  /*dfc0*/  FFMA.FTZ R76, R65, UR34, -R50 ;  /* 0x00000022414c7c23 */ /* 0x000fe20008010832 */
[----:B------:R-:W-:-:S02]  /*dfd0*/  ISETP.GT.AND P3, PT, R87, 0x78, P2 ;  /* 0x000000785700780c */ /* 0x000fc40001764270 */
[----:B------:R-:W-:Y:S01]  /*dfe0*/  ISETP.LT.OR P4, PT, R139, 0x72, P4 ;  /* 0x000000728b00780c */ /* 0x000fe20002781670 */
[----:B------:R-:W-:Y:S01]  /*dff0*/  MUFU.EX2 R59, R59 ;  /* 0x0000003b003b7308 */ /* 0x000fe20000000800 */
[----:B------:R-:W-:Y:S02]  /*e000*/  FMNMX.FTZ R74, R49, R74, !PT ;  /* 0x0000004a314a7209 */ /* 0x000fe40007810000 */
[----:B------:R-:W-:Y:S02]  /*e010*/  ISETP.GT.AND P2, PT, R87, 0x79, P2 ;  /* 0x000000795700780c */ /* 0x000fe40001744270 */
[----:B------:R-:W-:Y:S02]  /*e020*/  ISETP.LT.OR P3, PT, R139, 0x79, P3 ;  /* 0x000000798b00780c */ /* 0x000fe40001f61670 */
[----:B------:R-:W-:Y:S01]  /*e030*/  FSEL R87, R78, -INF , !P4 ;  /* 0xff8000004e577808 */ /* 0x000fe20006000000 */
[--C-:B------:R-:W-:Y:S01]  /*e040*/  FFMA.FTZ R78, R57, UR34, -R50.reuse ;  /* 0x00000022394e7c23 */ /* 0x100fe20008010832 */
[----:B------:R-:W-:Y:S01]  /*e050*/  FMNMX.FTZ R74, R143, R74, !PT ;  /* 0x0000004a8f4a7209 */ /* 0x000fe20007810000 */
[--C-:B------:R-:W-:Y:S01]  /*e060*/  FFMA.FTZ R57, R67, UR34, -R50.reuse ;  /* 0x0000002243397c23 */ /* 0x100fe20008010832 */
[----:B------:R-:W-:Y:S01]  /*e070*/  ISETP.LT.OR P2, PT, R139, 0x7a, P2 ;  /* 0x0000007a8b00780c */ /* 0x000fe20001741670 */
[----:B------:R-:W-:Y:S01]  /*e080*/  MUFU.EX2 R76, R76 ;  /* 0x0000004c004c7308 */ /* 0x000fe20000000800 */
[----:B------:R-:W-:Y:S01]  /*e090*/  FSEL R139, R80, -INF , !P3 ;  /* 0xff800000508b7808 */ /* 0x000fe20005800000 */
[----:B------:R-:W-:Y:S01]  /*e0a0*/  FFMA.FTZ R80, R69, UR34, -R50 ;  /* 0x0000002245507c23 */ /* 0x000fe20008010832 */
[----:B------:R-:W-:-:S02]  /*e0b0*/  FMNMX.FTZ R74, R87, R74, !PT ;  /* 0x0000004a574a7209 */ /* 0x000fc40007810000 */
[----:B------:R-:W-:Y:S02]  /*e0c0*/  FSEL R83, R83, -INF , !P2 ;  /* 0xff80000053537808 */ /* 0x000fe40005000000 */
[----:B------:R-:W-:Y:S01]  /*e0d0*/  FMNMX.FTZ R74, R139, R74, !PT ;  /* 0x0000004a8b4a7209 */ /* 0x000fe20007810000 */
[----:B------:R-:W-:Y:S01]  /*e0e0*/  MUFU.EX2 R78, R78 ;  /* 0x0000004e004e7308 */ /* 0x000fe20000000800 */
[----:B------:R-:W-:Y:S02]  /*e0f0*/  FSEL R67, R8, RZ, P6 ;  /* 0x000000ff08437208 */ /* 0x000fe40003000000 */
[----:B------:R-:W-:Y:S01]  /*e100*/  FMNMX.FTZ R11, R83, R74, !PT ;  /* 0x0000004a530b7209 */ /* 0x000fe20007810000 */
[--C-:B------:R-:W-:Y:S01]  /*e110*/  FFMA.FTZ R74, R61, UR34, -R50.reuse ;  /* 0x000000223d4a7c23 */ /* 0x100fe20008010832 */
[----:B------:R-:W-:Y:S01]  /*e120*/  FFMA.FTZ R61, R79, UR34, -R50 ;  /* 0x000000224f3d7c23 */ /* 0x000fe20008010832 */
[----:B------:R-:W-:Y:S02]  /*e130*/  FADD.FTZ R67, -R67, R10 ;  /* 0x0000000a43437221 */ /* 0x000fe40000010100 */
[----:B------:R-:W1:Y:S01]  /*e140*/  SHFL.BFLY PT, R142, R11, 0x2, 0x1f ;  /* 0x0c401f000b8e7f89 */ /* 0x000e6200000e0000 */
[----:B------:R-:W-:Y:S01]  /*e150*/  MUFU.EX2 R57, R57 ;  /* 0x0000003900397308 */ /* 0x000fe20000000800 */
[----:B------:R-:W-:-:S07]  /*e160*/  FMUL.FTZ R67, R67, UR34 ;  /* 0x0000002243437c20 */ /* 0x000fce0008410000 */
[----:B------:R-:W-:Y:S08]  /*e170*/  MUFU.EX2 R74, R74 ;  /* 0x0000004a004a7308 */ /* 0x000ff00000000800 */
[----:B------:R-:W-:Y:S01]  /*e180*/  MUFU.EX2 R80, R80 ;  /* 0x0000005000507308 */ /* 0x000fe20000000800 */
[----:B-1----:R-:W-:Y:S01]  /*e190*/  FMNMX.FTZ R65, R11, R142, !PT ;  /* 0x0000008e0b417209 */ /* 0x002fe20007810000 */
[--C-:B------:R-:W-:Y:S01]  /*e1a0*/  FFMA.FTZ R142, R73, UR34, -R50.reuse ;  /* 0x00000022498e7c23 */ /* 0x100fe20008010832 */
[----:B------:R-:W-:-:S05]  /*e1b0*/  FFMA.FTZ R50, R82, UR34, -R50 ;  /* 0x0000002252327c23 */ /* 0x000fca0008010832 */
[----:B------:R-:W-:Y:S01]  /*e1c0*/  MUFU.EX2 R63, R63 ;  /* 0x0000003f003f7308 */ /* 0x000fe20000000800 */
[----:B------:R-:W1:Y:S07]  /*e1d0*/  SHFL.BFLY PT, R146, R65, 0x1, 0x1f ;  /* 0x0c201f0041927f89 */ /* 0x000e6e00000e0000 */
[----:B------:R-:W-:Y:S08]  /*e1e0*/  MUFU.EX2 R10, R50 ;  /* 0x00000032000a7308 */ /* 0x000ff00000000800 */
[----:B------:R-:W-:Y:S08]  /*e1f0*/  MUFU.EX2 R142, R142 ;  /* 0x0000008e008e7308 */ /* 0x000ff00000000800 */
[----:B------:R-:W-:Y:S01]  /*e200*/  MUFU.EX2 R144, R144 ;  /* 0x0000009000907308 */ /* 0x000fe20000000800 */
[----:B-1----:R-:W-:-:S04]  /*e210*/  FMNMX.FTZ R11, R65, R146, !PT ;  /* 0x00000092410b7209 */ /* 0x002fc80007810000 */
[C---:B------:R-:W-:Y:S01]  /*e220*/  FSETP.NEU.FTZ.AND P2, PT, R11.reuse, -INF , PT ;  /* 0xff8000000b00780b */ /* 0x040fe20003f5d000 */
[----:B------:R-:W-:Y:S02]  /*e230*/  FMUL.FTZ R65, R11, UR34 ;  /* 0x000000220b417c20 */ /* 0x000fe40008410000 */
[----:B------:R-:W1:Y:S03]  /*e240*/  MUFU.EX2 R146, R67 ;  /* 0x0000004300927308 */ /* 0x000e660000000800 */
[----:B------:R-:W-:-:S05]  /*e250*/  FSEL R65, R65, RZ, P2 ;  /* 0x000000ff41417208 */ /* 0x000fca0001000000 */
[----:B------:R-:W-:Y:S01]  /*e260*/  MUFU.EX2 R61, R61 ;  /* 0x0000003d003d7308 */ /* 0x000fe20000000800 */
[--C-:B------:R-:W-:Y:S01]  /*e270*/  FFMA.FTZ R69, R13, UR34, -R65.reuse ;  /* 0x000000220d457c23 */ /* 0x100fe20008010841 */
[----:B------:R-:W-:Y:S01]  /*e280*/  FSEL R13, R11, RZ, P2 ;  /* 0x000000ff0b0d7208 */ /* 0x000fe20001000000 */
[--C-:B------:R-:W-:Y:S01]  /*e290*/  FFMA.FTZ R77, R81, UR34, -R65.reuse ;  /* 0x00000022514d7c23 */ /* 0x100fe20008010841 */
[--C-:B------:R-:W-:Y:S01]  /*e2a0*/  FFMA.FTZ R20, R20, UR34, -R65.reuse ;  /* 0x0000002214147c23 */ /* 0x100fe20008010841 */
[--C-:B------:R-:W-:Y:S01]  /*e2b0*/  FFMA.FTZ R14, R14, UR34, -R65.reuse ;  /* 0x000000220e0e7c23 */ /* 0x100fe20008010841 */
[--C-:B------:R-:W-:Y:S01]  /*e2c0*/  FFMA.FTZ R81, R24, UR34, -R65.reuse ;  /* 0x0000002218517c23 */ /* 0x100fe20008010841 */
[----:B------:R-:W-:Y:S01]  /*e2d0*/  FADD.FTZ R13, -R13, R12 ;  /* 0x0000000c0d0d7221 */ /* 0x000fe20000010100 */
[----:B------:R-:W-:Y:S01]  /*e2e0*/  IMAD.U32 R12, RZ, RZ, UR55 ;  /* 0x00000037ff0c7e24 */ /* 0x000fe2000f8e00ff */
[----:B------:R-:W-:Y:S01]  /*e2f0*/  MUFU.EX2 R50, R20 ;  /* 0x0000001400327308 */ /* 0x000fe20000000800 */
[----:B------:R-:W-:Y:S01]  /*e300*/  FFMA.FTZ R24, R27, UR34, -R65 ;  /* 0x000000221b187c23 */ /* 0x000fe20008010841 */
[----:B------:R-:W-:Y:S01]  /*e310*/  FMUL.FTZ R13, R13, UR34 ;  /* 0x000000220d0d7c20 */ /* 0x000fe20008410000 */
[----:B-1----:R-:W-:Y:S01]  /*e320*/  FFMA.FTZ R79, R146, R6, R51 ;  /* 0x00000006924f7223 */ /* 0x002fe20000010033 */
[----:B------:R-:W-:Y:S01]  /*e330*/  @!P1 LEA R12, R12, UR39, 0x3 ;  /* 0x000000270c0c9c11 */ /* 0x000fe2000f8e18ff */
[--C-:B------:R-:W-:Y:S01]  /*e340*/  FFMA.FTZ R71, R34, UR34, -R65.reuse ;  /* 0x0000002222477c23 */ /* 0x100fe20008010841 */
[--C-:B------:R-:W-:Y:S01]  /*e350*/  FFMA.FTZ R67, R28, UR34, -R65.reuse ;  /* 0x000000221c437c23 */ /* 0x100fe20008010841 */
[----:B------:R-:W-:Y:S01]  /*e360*/  FFMA.FTZ R30, R30, UR34, -R65 ;  /* 0x000000221e1e7c23 */ /* 0x000fe20008010841 */
[----:B------:R-:W-:Y:S01]  /*e370*/  MUFU.EX2 R77, R77 ;  /* 0x0000004d004d7308 */ /* 0x000fe20000000800 */
[----:B------:R-:W-:-:S02]  /*e380*/  @!P1 VIADD R12, R12, 0x2d860 ;  /* 0x0002d8600c0c9836 */ /* 0x000fc40000000000 */
[--C-:B------:R-:W-:Y:S01]  /*e390*/  FFMA.FTZ R28, R44, UR34, -R65.reuse ;  /* 0x000000222c1c7c23 */ /* 0x100fe20008010841 */
[--C-:B------:R-:W-:Y:S01]  /*e3a0*/  FFMA.FTZ R6, R33, UR34, -R65.reuse ;  /* 0x0000002221067c23 */ /* 0x100fe20008010841 */
[--C-:B------:R-:W-:Y:S01]  /*e3b0*/  FFMA.FTZ R36, R36, UR34, -R65.reuse ;  /* 0x0000002224247c23 */ /* 0x100fe20008010841 */
[----:B------:R-:W-:Y:S01]  /*e3c0*/  FFMA.FTZ R73, R21, UR34, -R65 ;  /* 0x0000002215497c23 */ /* 0x000fe20008010841 */
[----:B------:R-:W-:Y:S01]  /*e3d0*/  @!P1 PRMT R34, RZ, 0x654, R12 ;  /* 0x00000654ff229816 */ /* 0x000fe2000000000c */
[----:B------:R-:W-:Y:S01]  /*e3e0*/  FADD.FTZ R12, R32, R79 ;  /* 0x0000004f200c7221 */ /* 0x000fe20000010000 */
[----:B------:R1:W2:Y:S01]  /*e3f0*/  MUFU.EX2 R20, R13 ;  /* 0x0000000d00147308 */ /* 0x0002a20000000800 */
[--C-:B------:R-:W-:Y:S01]  /*e400*/  FFMA.FTZ R82, R40, UR34, -R65.reuse ;  /* 0x0000002228527c23 */ /* 0x100fe20008010841 */
[----:B------:R3:W-:Y:S01]  /*e410*/  @!P1 SYNCS.ARRIVE.TRANS64.RED.A1T0 RZ, [R34+URZ], RZ ;  /* 0x000000ff22ff99a7 */ /* 0x0007e2000810043f */
[--C-:B------:R-:W-:Y:S01]  /*e420*/  FFMA.FTZ R21, R42, UR34, -R65.reuse ;  /* 0x000000222a157c23 */ /* 0x100fe20008010841 */
[--C-:B------:R-:W-:Y:S01]  /*e430*/  FFMA.FTZ R27, R46, UR34, -R65.reuse ;  /* 0x000000222e1b7c23 */ /* 0x100fe20008010841 */
[--C-:B------:R-:W-:Y:S01]  /*e440*/  FFMA.FTZ R40, R85, UR34, -R65.reuse ;  /* 0x0000002255287c23 */ /* 0x100fe20008010841 */
[--C-:B------:R-:W-:Y:S01]  /*e450*/  FFMA.FTZ R42, R52, UR34, -R65.reuse ;  /* 0x00000022342a7c23 */ /* 0x100fe20008010841 */
[--C-:B------:R-:W-:Y:S01]  /*e460*/  FFMA.FTZ R79, R35, UR34, -R65.reuse ;  /* 0x00000022234f7c23 */ /* 0x100fe20008010841 */
[----:B------:R-:W4:Y:S01]  /*e470*/  MUFU.EX2 R14, R14 ;  /* 0x0000000e000e7308 */ /* 0x000f220000000800 */
[----:B-1----:R-:W-:Y:S01]  /*e480*/  FADD.FTZ R13, R15, R12 ;  /* 0x0000000c0f0d7221 */ /* 0x002fe20000010000 */
[----:B---3--:R-:W-:Y:S01]  /*e490*/  F2FP.BF16.F32.PACK_AB R34, R38, R15 ;  /* 0x0000000f2622723e */ /* 0x008fe200000010ff */
[----:B------:R-:W-:Y:S01]  /*e4a0*/  FFMA.FTZ R75, R54, UR34, -R65 ;  /* 0x00000022364b7c23 */ /* 0x000fe20008010841 */
[----:B------:R-:W-:Y:S01]  /*e4b0*/  F2FP.BF16.F32.PACK_AB R32, R32, R51 ;  /* 0x000000332020723e */ /* 0x000fe200000010ff */
[----:B------:R-:W-:Y:S01]  /*e4c0*/  FADD.FTZ R44, R38, R13 ;  /* 0x0000000d262c7221 */ /* 0x000fe20000010000 */
[--C-:B------:R-:W-:Y:S01]  /*e4d0*/  FFMA.FTZ R38, R62, UR34, -R65.reuse ;  /* 0x000000223e267c23 */ /* 0x100fe20008010841 */
[----:B------:R-:W-:Y:S01]  /*e4e0*/  FFMA.FTZ R66, R66, UR34, -R65 ;  /* 0x0000002242427c23 */ /* 0x000fe20008010841 */
[----:B------:R-:W1:Y:S01]  /*e4f0*/  MUFU.EX2 R81, R81 ;  /* 0x0000005100517308 */ /* 0x000e620000000800 */
[----:B--2---:R-:W-:Y:S01]  /*e500*/  FFMA.FTZ R5, R20, R5, R77 ;  /* 0x0000000514057223 */ /* 0x004fe2000001004d */
[----:B------:R-:W-:Y:S01]  /*e510*/  FADD.FTZ R15, R25, R44 ;  /* 0x0000002c190f7221 */ /* 0x000fe20000010000 */
[--C-:B------:R-:W-:Y:S01]  /*e520*/  FFMA.FTZ R44, R86, UR34, -R65.reuse ;  /* 0x00000022562c7c23 */ /* 0x100fe20008010841 */
[--C-:B------:R-:W-:Y:S01]  /*e530*/  FFMA.FTZ R70, R70, UR34, -R65.reuse ;  /* 0x0000002246467c23 */ /* 0x100fe20008010841 */
[--C-:B------:R-:W-:Y:S01]  /*e540*/  FFMA.FTZ R72, R72, UR34, -R65.reuse ;  /* 0x0000002248487c23 */ /* 0x100fe20008010841 */
[--C-:B------:R-:W-:Y:S01]  /*e550*/  FFMA.FTZ R46, R49, UR34, -R65.reuse ;  /* 0x00000022312e7c23 */ /* 0x100fe20008010841 */
[----:B------:R-:W-:Y:S01]  /*e560*/  FFMA.FTZ R143, R143, UR34, -R65 ;  /* 0x000000228f8f7c23 */ /* 0x000fe20008010841 */
[----:B------:R-:W2:Y:S01]  /*e570*/  MUFU.EX2 R24, R24 ;  /* 0x0000001800187308 */ /* 0x000ea20000000800 */
[C---:B----4-:R-:W-:Y:S01]  /*e580*/  FADD.FTZ R5, R14.reuse, R5 ;  /* 0x000000050e057221 */ /* 0x050fe20000010000 */
[----:B------:R-:W-:Y:S01]  /*e590*/  F2FP.BF16.F32.PACK_AB R33, R14, R77 ;  /* 0x0000004d0e21723e */ /* 0x000fe200000010ff */
[----:B------:R-:W-:Y:S01]  /*e5a0*/  FADD.FTZ R14, R26, R15 ;  /* 0x0000000f1a0e7221 */ /* 0x000fe20000010000 */
[----:B------:R-:W-:Y:S01]  /*e5b0*/  FFMA.FTZ R87, R87, UR34, -R65 ;  /* 0x0000002257577c23 */ /* 0x000fe20008010841 */
[----:B------:R-:W-:Y:S01]  /*e5c0*/  FADD.FTZ R12, R50, R5 ;  /* 0x00000005320c7221 */ /* 0x000fe20000010000 */
[----:B------:R-:W-:Y:S01]  /*e5d0*/  FFMA.FTZ R5, R60, UR34, -R65 ;  /* 0x000000223c057c23 */ /* 0x000fe20008010841 */
[----:B------:R-:W-:Y:S01]  /*e5e0*/  FADD.FTZ R15, R29, R14 ;  /* 0x0000000e1d0f7221 */ /* 0x000fe20000010000 */
[----:B------:R-:W3:Y:S01]  /*e5f0*/  MUFU.EX2 R67, R67 ;  /* 0x0000004300437308 */ /* 0x000ee20000000800 */
[C---:B-1----:R-:W-:Y:S01]  /*e600*/  FADD.FTZ R13, R81.reuse, R12 ;  /* 0x0000000c510d7221 */ /* 0x042fe20000010000 */
[----:B------:R-:W-:Y:S01]  /*e610*/  F2FP.BF16.F32.PACK_AB R35, R81, R50 ;  /* 0x000000325123723e */ /* 0x000fe200000010ff */
[----:B------:R-:W-:Y:S01]  /*e620*/  FADD.FTZ R14, R84, R15 ;  /* 0x0000000f540e7221 */ /* 0x000fe20000010000 */
[--C-:B------:R-:W-:Y:S01]  /*e630*/  FFMA.FTZ R81, R45, UR34, -R65.reuse ;  /* 0x000000222d517c23 */ /* 0x100fe20008010841 */
[--C-:B------:R-:W-:Y:S01]  /*e640*/  FFMA.FTZ R139, R139, UR34, -R65.reuse ;  /* 0x000000228b8b7c23 */ /* 0x100fe20008010841 */
[----:B------:R-:W-:Y:S01]  /*e650*/  FFMA.FTZ R65, R83, UR34, -R65 ;  /* 0x0000002253417c23 */ /* 0x000fe20008010841 */
[----:B------:R1:W-:Y:S01]  /*e660*/  STSM.16.M88.4 [R136+0x21800], R32 ;  /* 0x0218002088007844 */ /* 0x0003e20000000200 */
[----:B------:R-:W4:Y:S01]  /*e670*/  MUFU.EX2 R30, R30 ;  /* 0x0000001e001e7308 */ /* 0x000f220000000800 */
[----:B--2---:R-:W-:Y:S01]  /*e680*/  FADD.FTZ R12, R24, R13 ;  /* 0x0000000d180c7221 */ /* 0x004fe20000010000 */
[----:B------:R-:W-:Y:S01]  /*e690*/  ISETP.GT.AND P2, PT, R7, UR40, PT ;  /* 0x0000002807007c0c */ /* 0x000fe2000bf44270 */
[----:B------:R-:W-:Y:S01]  /*e6a0*/  UMOV UR55, UR36 ;  /* 0x0000002400377c82 */ /* 0x000fe20008000000 */
[-C--:B------:R-:W-:Y:S01]  /*e6b0*/  FMUL.FTZ R88, R88, R146.reuse ;  /* 0x0000009258587220 */ /* 0x080fe20000410000 */
[-C--:B------:R-:W-:Y:S01]  /*e6c0*/  FMUL.FTZ R89, R89, R146.reuse ;  /* 0x0000009259597220 */ /* 0x080fe20000410000 */
[-C--:B------:R-:W-:Y:S01]  /*e6d0*/  FMUL.FTZ R92, R92, R146.reuse ;  /* 0x000000925c5c7220 */ /* 0x080fe20000410000 */
[-C--:B------:R-:W-:Y:S01]  /*e6e0*/  FMUL.FTZ R93, R93, R146.reuse ;  /* 0x000000925d5d7220 */ /* 0x080fe20000410000 */
[----:B------:R-:W2:Y:S01]  /*e6f0*/  MUFU.EX2 R69, R69 ;  /* 0x0000004500457308 */ /* 0x000ea20000000800 */
        /* <DEDUP_REMOVED lines=8> */
[----:B----4-:R-:W-:Y:S01]  /*e780*/  FADD.FTZ R12, R30, R13 ;  /* 0x0000000d1e0c7221 */ /* 0x010fe20000010000 */
[----:B------:R-:W-:Y:S01]  /*e790*/  FADD.FTZ R13, R31, R14 ;  /* 0x0000000e1f0d7221 */ /* 0x000fe20000010000 */
[-C--:B------:R-:W-:Y:S01]  /*e7a0*/  FMUL.FTZ R108, R108, R146.reuse ;  /* 0x000000926c6c7220 */ /* 0x080fe20000410000 */
[-C--:B------:R-:W-:Y:S01]  /*e7b0*/  FMUL.FTZ R109, R109, R146.reuse ;  /* 0x000000926d6d7220 */ /* 0x080fe20000410000 */
[-C--:B------:R-:W-:Y:S01]  /*e7c0*/  FMUL.FTZ R112, R112, R146.reuse ;  /* 0x0000009270707220 */ /* 0x080fe20000410000 */
[C---:B------:R-:W-:Y:S01]  /*e7d0*/  FADD.FTZ R14, R48.reuse, R13 ;  /* 0x0000000d300e7221 */ /* 0x040fe20000010000 */
[----:B------:R-:W-:Y:S01]  /*e7e0*/  F2FP.BF16.F32.PACK_AB R48, R48, R31 ;  /* 0x0000001f3030723e */ /* 0x000fe200000010ff */
[----:B------:R-:W4:Y:S01]  /*e7f0*/  MUFU.EX2 R36, R36 ;  /* 0x0000002400247308 */ /* 0x000f220000000800 */
[----:B--2---:R-:W-:Y:S01]  /*e800*/  FADD.FTZ R12, R69, R12 ;  /* 0x0000000c450c7221 */ /* 0x004fe20000010000 */
[----:B------:R-:W-:Y:S01]  /*e810*/  FADD.FTZ R15, R37, R14 ;  /* 0x0000000e250f7221 */ /* 0x000fe20000010000 */
[-C--:B------:R-:W-:Y:S01]  /*e820*/  FMUL.FTZ R113, R113, R146.reuse ;  /* 0x0000009271717220 */ /* 0x080fe20000410000 */
[-C--:B------:R-:W-:Y:S01]  /*e830*/  FMUL.FTZ R116, R116, R146.reuse ;  /* 0x0000009274747220 */ /* 0x080fe20000410000 */
[-C--:B------:R-:W-:Y:S01]  /*e840*/  FMUL.FTZ R117, R117, R146.reuse ;  /* 0x0000009275757220 */ /* 0x080fe20000410000 */
[----:B------:R-:W-:Y:S01]  /*e850*/  FADD.FTZ R14, R56, R15 ;  /* 0x0000000f380e7221 */ /* 0x000fe20000010000 */
[-C--:B------:R-:W-:Y:S01]  /*e860*/  FMUL.FTZ R120, R120, R146.reuse ;  /* 0x0000009278787220 */ /* 0x080fe20000410000 */
[----:B------:R-:W2:Y:S01]  /*e870*/  MUFU.EX2 R73, R73 ;  /* 0x0000004900497308 */ /* 0x000ea20000000800 */
[----:B---3--:R-:W-:Y:S01]  /*e880*/  FADD.FTZ R13, R71, R12 ;  /* 0x0000000c470d7221 */ /* 0x008fe20000010000 */
[----:B------:R-:W-:Y:S01]  /*e890*/  FADD.FTZ R15, R39, R14 ;  /* 0x0000000e270f7221 */ /* 0x000fe20000010000 */
[-C--:B------:R-:W-:Y:S01]  /*e8a0*/  FMUL.FTZ R121, R121, R146.reuse ;  /* 0x0000009279797220 */ /* 0x080fe20000410000 */
[-C--:B------:R-:W-:Y:S01]  /*e8b0*/  FMUL.FTZ R124, R124, R146.reuse ;  /* 0x000000927c7c7220 */ /* 0x080fe20000410000 */
[-C--:B------:R-:W-:Y:S01]  /*e8c0*/  FMUL.FTZ R125, R125, R146.reuse ;  /* 0x000000927d7d7220 */ /* 0x080fe20000410000 */
[----:B------:R-:W-:Y:S01]  /*e8d0*/  FADD.FTZ R50, R58, R15 ;  /* 0x0000000f3a327221 */ /* 0x000fe20000010000 */
[-C--:B------:R-:W-:Y:S01]  /*e8e0*/  FMUL.FTZ R128, R128, R146.reuse ;  /* 0x0000009280807220 */ /* 0x080fe20000410000 */
[----:B------:R-:W3:Y:S01]  /*e8f0*/  MUFU.EX2 R82, R82 ;  /* 0x0000005200527308 */ /* 0x000ee20000000800 */
[C---:B----4-:R-:W-:Y:S01]  /*e900*/  FADD.FTZ R12, R36.reuse, R13 ;  /* 0x0000000d240c7221 */ /* 0x050fe20000010000 */
[----:B------:R-:W-:Y:S01]  /*e910*/  FADD.FTZ R15, R41, R50 ;  /* 0x00000032290f7221 */ /* 0x000fe20000010000 */
[----:B------:R-:W-:Y:S01]  /*e920*/  F2FP.BF16.F32.PACK_AB R49, R36, R71 ;  /* 0x000000472431723e */ /* 0x000fe200000010ff */
[----:B------:R-:W-:Y:S01]  /*e930*/  FMUL.FTZ R129, R129, R146 ;  /* 0x0000009281817220 */ /* 0x000fe20000410000 */
[----:B------:R-:W-:Y:S01]  /*e940*/  F2FP.BF16.F32.PACK_AB R50, R56, R37 ;  /* 0x000000253832723e */ /* 0x000fe200000010ff */
[----:B------:R-:W-:Y:S01]  /*e950*/  FADD.FTZ R52, R64, R15 ;  /* 0x0000000f40347221 */ /* 0x000fe20000010000 */
[----:B------:R-:W-:Y:S01]  /*e960*/  F2FP.BF16.F32.PACK_AB R15, R69, R30 ;  /* 0x0000001e450f723e */ /* 0x000fe200000010ff */
[----:B------:R-:W4:Y:S01]  /*e970*/  MUFU.EX2 R21, R21 ;  /* 0x0000001500157308 */ /* 0x000f220000000800 */
[----:B--2---:R-:W-:Y:S01]  /*e980*/  FADD.FTZ R13, R73, R12 ;  /* 0x0000000c490d7221 */ /* 0x004fe20000010000 */
[----:B------:R-:W-:Y:S01]  /*e990*/  F2FP.BF16.F32.PACK_AB R12, R26, R25 ;  /* 0x000000191a0c723e */ /* 0x000fe200000010ff */
[-C--:B------:R-:W-:Y:S01]  /*e9a0*/  FMUL.FTZ R132, R132, R146.reuse ;  /* 0x0000009284847220 */ /* 0x080fe20000410000 */
[----:B------:R-:W-:Y:S01]  /*e9b0*/  FMUL.FTZ R133, R133, R146 ;  /* 0x0000009285857220 */ /* 0x000fe20000410000 */
[----:B------:R-:W-:-:S02]  /*e9c0*/  VIADD R7, R7, 0xffffffff ;  /* 0xffffffff07077836 */ /* 0x000fc40000000000 */
[-C--:B------:R-:W-:Y:S01]  /*e9d0*/  FMUL.FTZ R90, R90, R20.reuse ;  /* 0x000000145a5a7220 */ /* 0x080fe20000410000 */
[-C--:B------:R-:W-:Y:S01]  /*e9e0*/  FMUL.FTZ R91, R91, R20.reuse ;  /* 0x000000145b5b7220 */ /* 0x080fe20000410000 */
[----:B------:R-:W2:Y:S01]  /*e9f0*/  MUFU.EX2 R28, R28 ;  /* 0x0000001c001c7308 */ /* 0x000ea20000000800 */
[C---:B---3--:R-:W-:Y:S01]  /*ea00*/  FADD.FTZ R14, R82.reuse, R13 ;  /* 0x0000000d520e7221 */ /* 0x048fe20000010000 */
[----:B------:R-:W-:Y:S01]  /*ea10*/  F2FP.BF16.F32.PACK_AB R51, R82, R73 ;  /* 0x000000495233723e */ /* 0x000fe200000010ff */
[-C--:B------:R-:W-:Y:S01]  /*ea20*/  FMUL.FTZ R94, R94, R20.reuse ;  /* 0x000000145e5e7220 */ /* 0x080fe20000410000 */
[----:B------:R-:W-:Y:S01]  /*ea30*/  F2FP.BF16.F32.PACK_AB R82, R142, R59 ;  /* 0x0000003b8e52723e */ /* 0x000fe200000010ff */
[-C--:B------:R-:W-:Y:S01]  /*ea40*/  FMUL.FTZ R95, R95, R20.reuse ;  /* 0x000000145f5f7220 */ /* 0x080fe20000410000 */
[-C--:B------:R-:W-:Y:S01]  /*ea50*/  FMUL.FTZ R98, R98, R20.reuse ;  /* 0x0000001462627220 */ /* 0x080fe20000410000 */
[-C--:B------:R-:W-:Y:S01]  /*ea60*/  FMUL.FTZ R99, R99, R20.reuse ;  /* 0x0000001463637220 */ /* 0x080fe20000410000 */
[----:B------:R-:W3:Y:S01]  /*ea70*/  MUFU.EX2 R27, R27 ;  /* 0x0000001b001b7308 */ /* 0x000ee20000000800 */
[----:B----4-:R-:W-:Y:S01]  /*ea80*/  FADD.FTZ R13, R21, R14 ;  /* 0x0000000e150d7221 */ /* 0x010fe20000010000 */
[----:B------:R-:W-:Y:S01]  /*ea90*/  F2FP.BF16.F32.PACK_AB R14, R84, R29 ;  /* 0x0000001d540e723e */ /* 0x000fe200000010ff */
[----:B------:R-:W-:Y:S01]  /*eaa0*/  FADD.FTZ R29, R43, R52 ;  /* 0x000000342b1d7221 */ /* 0x000fe20000010000 */
[-C--:B------:R-:W-:Y:S01]  /*eab0*/  FMUL.FTZ R102, R102, R20.reuse ;  /* 0x0000001466667220 */ /* 0x080fe20000410000 */
[-C--:B------:R-:W-:Y:S01]  /*eac0*/  FMUL.FTZ R103, R103, R20.reuse ;  /* 0x0000001467677220 */ /* 0x080fe20000410000 */
[-C--:B------:R-:W-:Y:S01]  /*ead0*/  FMUL.FTZ R106, R106, R20.reuse ;  /* 0x000000146a6a7220 */ /* 0x080fe20000410000 */
[----:B------:R-:W-:Y:S01]  /*eae0*/  FMUL.FTZ R107, R107, R20 ;  /* 0x000000146b6b7220 */ /* 0x000fe20000410000 */
[----:B------:R-:W4:Y:S01]  /*eaf0*/  MUFU.EX2 R40, R40 ;  /* 0x0000002800287308 */ /* 0x000f220000000800 */
[----:B--2---:R-:W-:Y:S01]  /*eb00*/  FADD.FTZ R26, R28, R13 ;  /* 0x0000000d1c1a7221 */ /* 0x004fe20000010000 */
[----:B------:R-:W-:Y:S01]  /*eb10*/  F2FP.BF16.F32.PACK_AB R13, R67, R24 ;  /* 0x00000018430d723e */ /* 0x000fe200000010ff */
[-C--:B------:R-:W-:Y:S01]  /*eb20*/  FMUL.FTZ R110, R110, R20.reuse ;  /* 0x000000146e6e7220 */ /* 0x080fe20000410000 */
[-C--:B------:R-:W-:Y:S01]  /*eb30*/  FMUL.FTZ R111, R111, R20.reuse ;  /* 0x000000146f6f7220 */ /* 0x080fe20000410000 */
[-C--:B------:R-:W-:Y:S01]  /*eb40*/  FMUL.FTZ R114, R114, R20.reuse ;  /* 0x0000001472727220 */ /* 0x080fe20000410000 */
[-C--:B------:R-:W-:Y:S01]  /*eb50*/  FMUL.FTZ R115, R115, R20.reuse ;  /* 0x0000001473737220 */ /* 0x080fe20000410000 */
[----:B------:R2:W-:Y:S01]  /*eb60*/  STSM.16.M88.4 [R23], R12 ;  /* 0x0000000c17007844 */ /* 0x0005e20000000200 */
[----:B------:R-:W5:Y:S01]  /*eb70*/  MUFU.EX2 R42, R42 ;  /* 0x0000002a002a7308 */ /* 0x000f620000000800 */
[----:B---3--:R-:W-:Y:S01]  /*eb80*/  FADD.FTZ R25, R27, R26 ;  /* 0x0000001a1b197221 */ /* 0x008fe20000010000 */
[C---:B------:R-:W-:Y:S01]  /*eb90*/  FADD.FTZ R26, R68.reuse, R29 ;  /* 0x0000001d441a7221 */ /* 0x040fe20000010000 */
[----:B------:R-:W-:Y:S01]  /*eba0*/  F2FP.BF16.F32.PACK_AB R68, R68, R43 ;  /* 0x0000002b4444723e */ /* 0x000fe200000010ff */
[----:B------:R-:W-:Y:S01]  /*ebb0*/  STSM.16.M88.4 [R22], R48 ;  /* 0x0000003016007844 */ /* 0x000fe20000000200 */
[-C--:B------:R-:W-:Y:S01]  /*ebc0*/  FMUL.FTZ R118, R118, R20.reuse ;  /* 0x0000001476767220 */ /* 0x080fe20000410000 */
[----:B------:R-:W-:Y:S01]  /*ebd0*/  FADD.FTZ R29, R47, R26 ;  /* 0x0000001a2f1d7221 */ /* 0x000fe20000010000 */
[----:B------:R-:W-:Y:S01]  /*ebe0*/  F2FP.BF16.F32.PACK_AB R26, R64, R41 ;  /* 0x00000029401a723e */ /* 0x000fe200000010ff */
[----:B------:R-:W3:Y:S01]  /*ebf0*/  MUFU.EX2 R75, R75 ;  /* 0x0000004b004b7308 */ /* 0x000ee20000000800 */
[C---:B----4-:R-:W-:Y:S01]  /*ec00*/  FADD.FTZ R25, R40.reuse, R25 ;  /* 0x0000001928197221 */ /* 0x050fe20000010000 */
[----:B------:R-:W-:Y:S01]  /*ec10*/  F2FP.BF16.F32.PACK_AB R27, R40, R27 ;  /* 0x0000001b281b723e */ /* 0x000fe200000010ff */
[-C--:B------:R-:W-:Y:S01]  /*ec20*/  FMUL.FTZ R119, R119, R20.reuse ;  /* 0x0000001477777220 */ /* 0x080fe20000410000 */
[-C--:B------:R-:W-:Y:S01]  /*ec30*/  FMUL.FTZ R122, R122, R20.reuse ;  /* 0x000000147a7a7220 */ /* 0x080fe20000410000 */
[-C--:B------:R-:W-:Y:S01]  /*ec40*/  FMUL.FTZ R123, R123, R20.reuse ;  /* 0x000000147b7b7220 */ /* 0x080fe20000410000 */
[-C--:B------:R-:W-:Y:S01]  /*ec50*/  FMUL.FTZ R126, R126, R20.reuse ;  /* 0x000000147e7e7220 */ /* 0x080fe20000410000 */
[-C--:B------:R-:W-:Y:S01]  /*ec60*/  FMUL.FTZ R127, R127, R20.reuse ;  /* 0x000000147f7f7220 */ /* 0x080fe20000410000 */
[----:B------:R-:W4:Y:S01]  /*ec70*/  MUFU.EX2 R6, R6 ;  /* 0x0000000600067308 */ /* 0x000f220000000800 */
[----:B-----5:R-:W-:Y:S01]  /*ec80*/  FADD.FTZ R24, R42, R25 ;  /* 0x000000192a187221 */ /* 0x020fe20000010000 */
[-C--:B------:R-:W-:Y:S01]  /*ec90*/  FMUL.FTZ R130, R130, R20.reuse ;  /* 0x0000001482827220 */ /* 0x080fe20000410000 */
[-C--:B------:R-:W-:Y:S01]  /*eca0*/  FMUL.FTZ R131, R131, R20.reuse ;  /* 0x0000001483837220 */ /* 0x080fe20000410000 */
[-C--:B------:R-:W-:Y:S01]  /*ecb0*/  FMUL.FTZ R134, R134, R20.reuse ;  /* 0x0000001486867220 */ /* 0x080fe20000410000 */
[----:B------:R-:W-:-:S03]  /*ecc0*/  FMUL.FTZ R135, R135, R20 ;  /* 0x0000001487877220 */ /* 0x000fc60000410000 */
[----:B------:R-:W5:Y:S01]  /*ecd0*/  MUFU.EX2 R79, R79 ;  /* 0x0000004f004f7308 */ /* 0x000f620000000800 */
[C---:B---3--:R-:W-:Y:S01]  /*ece0*/  FADD.FTZ R25, R75.reuse, R24 ;  /* 0x000000184b197221 */ /* 0x048fe20000010000 */
[----:B------:R-:W-:Y:S01]  /*ecf0*/  FADD.FTZ R24, R78, R29 ;  /* 0x0000001d4e187221 */ /* 0x000fe20000010000 */
[----:B------:R-:W-:-:S05]  /*ed00*/  F2FP.BF16.F32.PACK_AB R69, R75, R42 ;  /* 0x0000002a4b45723e */ /* 0x000fca00000010ff */
[----:B------:R-:W3:Y:S01]  /*ed10*/  MUFU.EX2 R5, R5 ;  /* 0x0000000500057308 */ /* 0x000ee20000000800 */
[----:B----4-:R-:W-:Y:S01]  /*ed20*/  FADD.FTZ R30, R6, R25 ;  /* 0x00000019061e7221 */ /* 0x010fe20000010000 */
[----:B------:R-:W-:Y:S01]  /*ed30*/  FADD.FTZ R25, R53, R24 ;  /* 0x0000001835197221 */ /* 0x000fe20000010000 */
[----:B------:R-:W-:-:S03]  /*ed40*/  F2FP.BF16.F32.PACK_AB R24, R58, R39 ;  /* 0x000000273a18723e */ /* 0x000fc600000010ff */
[----:B-1----:R-:W-:Y:S01]  /*ed50*/  FADD.FTZ R34, R74, R25 ;  /* 0x000000194a227221 */ /* 0x002fe20000010000 */
[----:B------:R-:W-:Y:S01]  /*ed60*/  F2FP.BF16.F32.PACK_AB R25, R28, R21 ;  /* 0x000000151c19723e */ /* 0x000fe200000010ff */
[----:B------:R-:W1:Y:S01]  /*ed70*/  MUFU.EX2 R38, R38 ;  /* 0x0000002600267308 */ /* 0x000e620000000800 */
[----:B-----5:R-:W-:Y:S01]  /*ed80*/  FADD.FTZ R30, R79, R30 ;  /* 0x0000001e4f1e7221 */ /* 0x020fe20000010000 */
[----:B--2---:R-:W-:Y:S01]  /*ed90*/  FADD.FTZ R15, R55, R34 ;  /* 0x00000022370f7221 */ /* 0x004fe20000010000 */
[----:B------:R-:W-:Y:S01]  /*eda0*/  F2FP.BF16.F32.PACK_AB R71, R79, R6 ;  /* 0x000000064f47723e */ /* 0x000fe200000010ff */
[----:B------:R2:W-:Y:S02]  /*edb0*/  STSM.16.M88.4 [R18], R24 ;  /* 0x0000001812007844 */ /* 0x0005e40000000200 */
[----:B------:R-:W-:Y:S02]  /*edc0*/  FADD.FTZ R14, R76, R15 ;  /* 0x0000000f4c0e7221 */ /* 0x000fe40000010000 */
[----:B------:R-:W4:Y:S01]  /*edd0*/  MUFU.EX2 R44, R44 ;  /* 0x0000002c002c7308 */ /* 0x000f220000000800 */
[----:B---3--:R-:W-:-:S07]  /*ede0*/  FADD.FTZ R13, R5, R30 ;  /* 0x0000001e050d7221 */ /* 0x008fce0000010000 */
[----:B------:R-:W3:Y:S01]  /*edf0*/  MUFU.EX2 R45, R66 ;  /* 0x00000042002d7308 */ /* 0x000ee20000000800 */
[----:B-1----:R-:W-:Y:S01]  /*ee00*/  FADD.FTZ R13, R38, R13 ;  /* 0x0000000d260d7221 */ /* 0x002fe20000010000 */
[----:B--2---:R-:W-:Y:S02]  /*ee10*/  F2FP.BF16.F32.PACK_AB R24, R144, R63 ;  /* 0x0000003f9018723e */ /* 0x004fe400000010ff */
[----:B------:R-:W-:-:S04]  /*ee20*/  F2FP.BF16.F32.PACK_AB R26, R10, R61 ;  /* 0x0000003d0a1a723e */ /* 0x000fc800000010ff */
[----:B------:R-:W1:Y:S01]  /*ee30*/  MUFU.EX2 R81, R81 ;  /* 0x0000005100517308 */ /* 0x000e620000000800 */
[----:B----4-:R-:W-:Y:S01]  /*ee40*/  FADD.FTZ R12, R44, R13 ;  /* 0x0000000d2c0c7221 */ /* 0x010fe20000010000 */
[----:B------:R-:W-:Y:S01]  /*ee50*/  FADD.FTZ R13, R57, R14 ;  /* 0x0000000e390d7221 */ /* 0x000fe20000010000 */
[----:B------:R-:W-:-:S03]  /*ee60*/  F2FP.BF16.F32.PACK_AB R14, R76, R55 ;  /* 0x000000374c0e723e */ /* 0x000fc600000010ff */
[C---:B------:R-:W-:Y:S01]  /*ee70*/  FADD.FTZ R6, R80.reuse, R13 ;  /* 0x0000000d50067221 */ /* 0x040fe20000010000 */
[----:B------:R-:W-:Y:S01]  /*ee80*/  F2FP.BF16.F32.PACK_AB R80, R80, R57 ;  /* 0x000000395050723e */ /* 0x000fe200000010ff */
[----:B------:R2:W4:Y:S01]  /*ee90*/  MUFU.EX2 R32, R70 ;  /* 0x0000004600207308 */ /* 0x0005220000000800 */
[----:B---3--:R-:W-:Y:S01]  /*eea0*/  FADD.FTZ R12, R45, R12 ;  /* 0x0000000c2d0c7221 */ /* 0x008fe20000010000 */
[----:B------:R-:W-:-:S04]  /*eeb0*/  FADD.FTZ R15, R59, R6 ;  /* 0x000000063b0f7221 */ /* 0x000fc80000010000 */
[----:B------:R-:W-:Y:S02]  /*eec0*/  FADD.FTZ R6, R142, R15 ;  /* 0x0000000f8e067221 */ /* 0x000fe40000010000 */
[----:B------:R-:W3:Y:S01]  /*eed0*/  MUFU.EX2 R72, R72 ;  /* 0x0000004800487308 */ /* 0x000ee20000000800 */
[----:B-1----:R-:W-:Y:S01]  /*eee0*/  FADD.FTZ R13, R81, R12 ;  /* 0x0000000c510d7221 */ /* 0x002fe20000010000 */
[----:B------:R-:W-:Y:S01]  /*eef0*/  FADD.FTZ R15, R63, R6 ;  /* 0x000000063f0f7221 */ /* 0x000fe20000010000 */
[----:B--2---:R-:W-:Y:S02]  /*ef00*/  F2FP.BF16.F32.PACK_AB R70, R78, R47 ;  /* 0x0000002f4e46723e */ /* 0x004fe400000010ff */
[----:B------:R-:W-:Y:S01]  /*ef10*/  F2FP.BF16.F32.PACK_AB R12, R74, R53 ;  /* 0x000000354a0c723e */ /* 0x000fe200000010ff */
[----:B------:R-:W-:Y:S01]  /*ef20*/  FADD.FTZ R28, R144, R15 ;  /* 0x0000000f901c7221 */ /* 0x000fe20000010000 */
[----:B------:R-:W-:Y:S01]  /*ef30*/  F2FP.BF16.F32.PACK_AB R15, R45, R44 ;  /* 0x0000002c2d0f723e */ /* 0x000fe200000010ff */
[----:B------:R-:W1:Y:S01]  /*ef40*/  MUFU.EX2 R46, R46 ;  /* 0x0000002e002e7308 */ /* 0x000e620000000800 */
[C---:B----4-:R-:W-:Y:S01]  /*ef50*/  FADD.FTZ R13, R32.reuse, R13 ;  /* 0x0000000d200d7221 */ /* 0x050fe20000010000 */
[----:B------:R-:W-:Y:S01]  /*ef60*/  F2FP.BF16.F32.PACK_AB R81, R32, R81 ;  /* 0x000000512051723e */ /* 0x000fe200000010ff */
[----:B------:R-:W-:Y:S01]  /*ef70*/  STSM.16.M88.4 [R136+0x27800], R68 ;  /* 0x0278004488007844 */ /* 0x000fe20000000200 */
[----:B------:R-:W-:-:S04]  /*ef80*/  FADD.FTZ R61, R61, R28 ;  /* 0x0000001c3d3d7221 */ /* 0x000fc80000010000 */
[----:B------:R-:W2:Y:S01]  /*ef90*/  MUFU.EX2 R143, R143 ;  /* 0x0000008f008f7308 */ /* 0x000ea20000000800 */
[----:B---3--:R-:W-:-:S07]  /*efa0*/  FADD.FTZ R13, R72, R13 ;  /* 0x0000000d480d7221 */ /* 0x008fce0000010000 */
[----:B------:R-:W3:Y:S01]  /*efb0*/  MUFU.EX2 R87, R87 ;  /* 0x0000005700577308 */ /* 0x000ee20000000800 */
[----:B-1----:R-:W-:Y:S01]  /*efc0*/  FADD.FTZ R6, R46, R13 ;  /* 0x0000000d2e067221 */ /* 0x002fe20000010000 */
[----:B------:R-:W-:Y:S02]  /*efd0*/  F2FP.BF16.F32.PACK_AB R13, R38, R5 ;  /* 0x00000005260d723e */ /* 0x000fe400000010ff */
[----:B------:R-:W-:-:S03]  /*efe0*/  F2FP.BF16.F32.PACK_AB R83, R46, R72 ;  /* 0x000000482e53723e */ /* 0x000fc600000010ff */
[----:B------:R1:W-:Y:S01]  /*eff0*/  STSM.16.M88.4 [R17], R12 ;  /* 0x0000000c11007844 */ /* 0x0003e20000000200 */
[----:B------:R-:W4:Y:S01]  /*f000*/  MUFU.EX2 R139, R139 ;  /* 0x0000008b008b7308 */ /* 0x000f220000000800 */
[----:B--2---:R-:W-:Y:S02]  /*f010*/  FADD.FTZ R6, R143, R6 ;  /* 0x000000068f067221 */ /* 0x004fe40000010000 */
[----:B------:R2:W-:Y:S05]  /*f020*/  STSM.16.M88.4 [R22+0x6000], R80 ;  /* 0x0060005016007844 */ /* 0x0005ea0000000200 */
[----:B------:R-:W5:Y:S01]  /*f030*/  MUFU.EX2 R30, R65 ;  /* 0x00000041001e7308 */ /* 0x000f620000000800 */
[C---:B---3--:R-:W-:Y:S01]  /*f040*/  F2FP.BF16.F32.PACK_AB R25, R87.reuse, R143 ;  /* 0x0000008f5719723e */ /* 0x048fe200000010ff */
[----:B------:R-:W-:Y:S01]  /*f050*/  FADD.FTZ R6, R87, R6 ;  /* 0x0000000657067221 */ /* 0x000fe20000010000 */
[----:B-1----:R-:W-:-:S03]  /*f060*/  IMAD.MOV.U32 R12, RZ, RZ, R11 ;  /* 0x000000ffff0c7224 */ /* 0x002fc600078e000b */
[----:B----4-:R-:W-:Y:S01]  /*f070*/  FADD.FTZ R5, R139, R6 ;  /* 0x000000068b057221 */ /* 0x010fe20000010000 */
[----:B------:R-:W-:Y:S01]  /*f080*/  FADD.FTZ R6, R10, R61 ;  /* 0x0000003d0a067221 */ /* 0x000fe20000010000 */
[----:B------:R-:W-:Y:S01]  /*f090*/  IMAD.MOV.U32 R10, RZ, RZ, R8 ;  /* 0x000000ffff0a7224 */ /* 0x000fe200078e0008 */
[C---:B-----5:R-:W-:Y:S01]  /*f0a0*/  F2FP.BF16.F32.PACK_AB R27, R30.reuse, R139 ;  /* 0x0000008b1e1b723e */ /* 0x060fe200000010ff */
[----:B------:R-:W-:-:S04]  /*f0b0*/  FADD.FTZ R5, R30, R5 ;  /* 0x000000051e057221 */ /* 0x000fc80000010000 */
[----:B------:R2:W-:Y:S01]  /*f0c0*/  STSM.16.M88.4 [R18+0x6000], R24 ;  /* 0x0060001812007844 */ /* 0x0005e20000000200 */
[----:B------:R1:W-:Y:S06]  /*f0d0*/  MEMBAR.ALL.CTA ;  /* 0x0000000000007992 */ /* 0x0003ec0000008000 */
[----:B-1----:R-:W1:Y:S02]  /*f0e0*/  FENCE.VIEW.ASYNC.S ;  /* 0x00000000000073c6 */ /* 0x002e640000000000 */
[----:B-1----:R-:W-:Y:S01]  /*f0f0*/  NOP ;  /* 0x0000000000007918 */ /* 0x002fe20000000000 */
[----:B------:R-:W-:Y:S05]  /*f100*/  @P2 BRA `(.L_x_728) ;  /* 0xffffffc800082947 */ /* 0x000fea000383ffff */
.L_x_711:
[----:B------:R-:W-:Y:S06]  /*f110*/  BAR.ARV 0x8, 0x1a0 ;  /* 0x0206800000007b1d */ /* 0x000fec0000002000 */
[----:B------:R-:W-:Y:S05]  /*f120*/  @!P0 BRA `(.L_x_729) ;  /* 0x0000000000048947 */ /* 0x000fea0003800000 */
[----:B------:R-:W-:Y:S01]  /*f130*/  BPT.TRAP 0x1 ;  /* 0x000000040000795c */ /* 0x000fe20000300000 */
.L_x_729:
[----:B------:R-:W-:Y:S01]  /*f140*/  ULEA UR9, UR36, UR39, 0x3 ;  /* 0x0000002724097291 */ /* 0x000fe2000f8e183f */
[----:B------:R-:W-:-:S05]  /*f150*/  IMAD.U32 R0, RZ, RZ, UR49 ;  /* 0x00000031ff007e24 */ /* 0x000fca000f8e00ff */
[----:B------:R-:W-:-:S04]  /*f160*/  SHF.L.U32 R0, R0, 0x1f, RZ ;  /* 0x0000001f00007819 */ /* 0x000fc800000006ff */
[----:B------:R1:W3:Y:S01]  /*f170*/  SYNCS.PHASECHK.TRANS64.TRYWAIT P2, [UR9+0x2d850], R0 ;  /* 0x02d85000ff0075a7 */ /* 0x0002e20008040149 */
[----:B------:R-:W-:Y:S05]  /*f180*/  @!P0 BRA `(.L_x_730) ;  /* 0x0000000000048947 */ /* 0x000fea0003800000 */
[----:B------:R-:W-:Y:S01]  /*f190*/  BPT.TRAP 0x1 ;  /* 0x000000040000795c */ /* 0x000fe20000300000 */
.L_x_730:
[----:B---3--:R-:W-:Y:S05]  /*f1a0*/  @P2 BRA `(.L_x_731) ;  /* 0x0000000000082947 */ /* 0x008fea0003800000 */
[----:B------:R-:W3:Y:S02]  /*f1b0*/  SYNCS.PHASECHK.TRANS64.TRYWAIT P0, [UR9+0x2d850], R0 ;  /* 0x02d85000ff0075a7 */ /* 0x000ee40008000149 */
[----:B---3--:R-:W-:Y:S05]  /*f1c0*/  @!P0 BRA `(.L_x_732) ;  /* 0x0000004c00c48947 */ /* 0x008fea0003800000 */
.L_x_731:
[----:B------:R-:W-:Y:S01]  /*f1d0*/  UIADD3 UR39, UR39, 0x400, URZ ;  /* 0x0000040027277890 */ /* 0x000fe2000fffe03f */
[----:B------:R-:W-:Y:S01]  /*f1e0*/  WARPGROUP.ARRIVE ;  /* 0x00000000000079c5 */ /* 0x000fe20000000000 */
[----:B------:R-:W-:Y:S01]  /*f1f0*/  ULOP3.LUT UR41, UR41, 0x10000, URZ, 0xfc, !UPT ;  /* 0x0001000029297892 */ /* 0x000fe2000f8efc3f */
[----:B-1-3--:R-:W1:Y:S01]  /*f200*/  SHFL.BFLY PT, R0, R5, 0x2, 0x1f ;  /* 0x0c401f0005007f89 */ /* 0x00ae6200000e0000 */
[----:B------:R-:W-:Y:S01]  /*f210*/  USHF.R.U32.HI UR39, URZ, 0x4, UR39 ;  /* 0x000000043f277899 */ /* 0x000fe20008011627 */
[----:B--2-4-:R-:W-:Y:S01]  /*f220*/  IMAD.U32 R15, RZ, RZ, UR34 ;  /* 0x00000022ff0f7e24 */ /* 0x014fe2000f8e00ff */
[----:B------:R-:W-:Y:S01]  /*f230*/  UMOV UR5, 0x40000040 ;  /* 0x4000004000057882 */ /* 0x000fe20000000000 */
[----:B------:R-:W-:Y:S01]  /*f240*/  UMOV UR7, 0x80000020 ;  /* 0x8000002000077882 */ /* 0x000fe20000000000 */
[----:B------:R-:W-:Y:S01]  /*f250*/  ULOP3.LUT UR39, UR39, 0x3fff, URZ, 0xc0, !UPT ;  /* 0x00003fff27277892 */ /* 0x000fe2000f8ec03f */
[----:B------:R-:W2:Y:S01]  /*f260*/  SHFL.BFLY PT, R3, R6, 0x2, 0x1f ;  /* 0x0c401f0006037f89 */ /* 0x000ea200000e0000 */
[----:B------:R-:W-:Y:S01]  /*f270*/  UMOV UR4, UR41 ;  /* 0x0000002900047c82 */ /* 0x000fe20008000000 */
[----:B------:R-:W-:Y:S01]  /*f280*/  IMAD.U32 R14, RZ, RZ, UR9 ;  /* 0x00000009ff0e7e24 */ /* 0x000fe2000f8e00ff */
[----:B------:R-:W-:Y:S01]  /*f290*/  ULOP3.LUT UR8, UR39, 0x2000000, URZ, 0xfc, !UPT ;  /* 0x0200000027087892 */ /* 0x000fe2000f8efc3f */
[----:B------:R-:W-:Y:S01]  /*f2a0*/  IMAD.MOV.U32 R10, RZ, RZ, RZ ;  /* 0x000000ffff0a7224 */ /* 0x000fe200078e00ff */
[----:B------:R-:W-:-:S02]  /*f2b0*/  UIADD3 UR37, UR37, 0x1, URZ ;  /* 0x0000000125257890 */ /* 0x000fc4000fffe03f */
[----:B------:R-:W-:Y:S02]  /*f2c0*/  UIMAD UR8, UR36, 0x600, UR8 ;  /* 0x00000600240878a4 */ /* 0x000fe4000f8e0208 */
[----:B------:R-:W-:-:S04]  /*f2d0*/  UIADD3 UR36, UR36, 0x1, URZ ;  /* 0x0000000124247890 */ /* 0x000fc8000fffe03f */
[----:B------:R-:W-:Y:S01]  /*f2e0*/  UISETP.NE.AND UP0, UPT, UR36, 0x2, UPT ;  /* 0x000000022400788c */ /* 0x000fe2000bf05270 */
[----:B------:R-:W-:Y:S02]  /*f2f0*/  UMOV UR6, UR8 ;  /* 0x0000000800067c82 */ /* 0x000fe40008000000 */
[----:B------:R-:W-:Y:S01]  /*f300*/  HGMMA.64x96x16.F32.BF16 R88, gdesc[UR4].tnspB, R88, gsb0 ;  /* 0x41600000045879f0 */ /* 0x000fe20008001858 */
[----:B------:R-:W-:Y:S01]  /*f310*/  UIADD3 UR4, UR41, 0x2, URZ ;  /* 0x0000000229047890 */ /* 0x000fe2000fffe03f */
[----:B-1----:R-:W-:Y:S01]  /*f320*/  FADD.FTZ R4, R0, R5 ;  /* 0x0000000500047221 */ /* 0x002fe20000010000 */
[----:B------:R-:W-:Y:S01]  /*f330*/  UIADD3 UR6, UR8, 0x40, URZ ;  /* 0x0000004008067890 */ /* 0x000fe2000fffe03f */
[----:B------:R-:W-:Y:S01]  /*f340*/  IMAD.MOV.U32 R5, RZ, RZ, RZ ;  /* 0x000000ffff057224 */ /* 0x000fe200078e00ff */
[----:B------:R-:W-:Y:S01]  /*f350*/  UMOV UR5, 0x40000040 ;  /* 0x4000004000057882 */ /* 0x000fe20000000000 */
[----:B------:R-:W-:Y:S01]  /*f360*/  UMOV UR7, 0x80000020 ;  /* 0x8000002000077882 */ /* 0x000fe20000000000 */
[----:B------:R-:W1:Y:S01]  /*f370*/  SHFL.BFLY PT, R7, R4, 0x1, 0x1f ;  /* 0x0c201f0004077f89 */ /* 0x000e6200000e0000 */
[----:B--2---:R-:W-:Y:S01]  /*f380*/  FADD.FTZ R3, R3, R6 ;  /* 0x0000000603037221 */ /* 0x004fe20000010000 */
[----:B------:R-:W-:-:S04]  /*f390*/  USEL UR36, UR36, URZ, UP0 ;  /* 0x0000003f24247287 */ /* 0x000fc80008000000 */
[----:B------:R-:W2:Y:S01]  /*f3a0*/  SHFL.BFLY PT, R0, R3, 0x1, 0x1f ;  /* 0x0c201f0003007f89 */ /* 0x000ea200000e0000 */
[----:B-1----:R-:W-:Y:S01]  /*f3b0*/  FADD.FTZ R13, R4, R7 ;  /* 0x00000007040d7221 */ /* 0x002fe20000010000 */
[----:B------:R-:W-:-:S04]  /*f3c0*/  IMAD.U32 R7, RZ, RZ, UR34 ;  /* 0x00000022ff077e24 */ /* 0x000fc8000f8e00ff */
[----:B------:R-:W-:Y:S01]  /*f3d0*/  FSETP.NE.FTZ.AND P2, PT, R13, RZ, PT ;  /* 0x000000ff0d00720b */ /* 0x000fe20003f55000 */
[----:B--2---:R-:W-:Y:S01]  /*f3e0*/  FADD.FTZ R12, R3, R0 ;  /* 0x00000000030c7221 */ /* 0x004fe20000010000 */
[----:B------:R-:W-:Y:S02]  /*f3f0*/  IMAD.MOV.U32 R0, RZ, RZ, -0x800000 ;  /* 0xff800000ff007424 */ /* 0x000fe400078e00ff */
[----:B------:R-:W-:Y:S02]  /*f400*/  IMAD.MOV.U32 R3, RZ, RZ, -0x800000 ;  /* 0xff800000ff037424 */ /* 0x000fe400078e00ff */
[----:B------:R-:W-:-:S07]  /*f410*/  FSETP.NE.FTZ.AND P0, PT, R12, RZ, PT ;  /* 0x000000ff0c00720b */ /* 0x000fce0003f15000 */
[----:B------:R-:W1:Y:S01]  /*f420*/  @P2 MUFU.LG2 R9, R13 ;  /* 0x0000000d00092308 */ /* 0x000e620000000c00 */
[----:B------:R-:W-:-:S05]  /*f430*/  @P2 FMUL.FTZ R15, R15, 0.69314718246459960938 ;  /* 0x3f3172180f0f2820 */ /* 0x000fca0000410000 */
[----:B------:R-:W-:Y:S02]  /*f440*/  @P0 FMUL.FTZ R7, R7, 0.69314718246459960938 ;  /* 0x3f31721807070820 */ /* 0x000fe40000410000 */
[----:B------:R-:W2:Y:S08]  /*f450*/  @P0 MUFU.LG2 R6, R12 ;  /* 0x0000000c00060308 */ /* 0x000eb00000000c00 */
[----:B------:R-:W3:Y:S01]  /*f460*/  @P2 MUFU.RCP R10, R13 ;  /* 0x0000000d000a2308 */ /* 0x000ee20000001000 */
[----:B-1----:R-:W-:Y:S01]  /*f470*/  @P2 FMUL.FTZ R4, R9, 0.69314718246459960938 ;  /* 0x3f31721809042820 */ /* 0x002fe20000410000 */
[----:B------:R-:W-:-:S03]  /*f480*/  @!P1 VIADD R9, R14, 0x2d860 ;  /* 0x0002d8600e099836 */ /* 0x000fc60000000000 */
[----:B------:R-:W-:Y:S02]  /*f490*/  @P2 FFMA.FTZ R0, R15, R11, R4 ;  /* 0x0000000b0f002223 */ /* 0x000fe40000010004 */
[----:B------:R-:W-:Y:S01]  /*f4a0*/  @!P1 PRMT R4, RZ, 0x654, R9 ;  /* 0x00000654ff049816 */ /* 0x000fe20000000009 */
[----:B------:R-:W1:Y:S01]  /*f4b0*/  @P0 MUFU.RCP R5, R12 ;  /* 0x0000000c00050308 */ /* 0x000e620000001000 */
[----:B--2---:R-:W-:-:S04]  /*f4c0*/  @P0 FMUL.FTZ R6, R6, 0.69314718246459960938 ;  /* 0x3f31721806060820 */ /* 0x004fc80000410000 */
        /* <DEDUP_REMOVED lines=47> */
[----:B------:R-:W-:-:S04]  /*f7c0*/  USEL UR4, URZ, 0x1, UP0 ;  /* 0x000000013f047887 */ /* 0x000fc80008000000 */
[----:B------:R-:W-:Y:S01]  /*f7d0*/  ULOP3.LUT UR49, UR49, UR4, URZ, 0x3c, !UPT ;  /* 0x0000000431317292 */ /* 0x000fe2000f8e3c3f */
[----:B------:R-:W-:Y:S02]  /*f7e0*/  WARPGROUP.DEPBAR.LE gsb0, 0x0 ;  /* 0x00008000000079c5 */ /* 0x000fe40000010000 */
[----:B------:R2:W-:Y:S01]  /*f7f0*/  @!P1 SYNCS.ARRIVE.TRANS64.RED.A1T0 RZ, [R4+URZ], RZ ;  /* 0x000000ff04ff99a7 */ /* 0x0005e2000810043f */
[-C--:B---3--:R-:W-:Y:S01]  /*f800*/  FMUL.FTZ R26, R123, R10.reuse ;  /* 0x0000000a7b1a7220 */ /* 0x088fe20000410000 */
        /* <DEDUP_REMOVED lines=46> */
[----:B--2---:R-:W-:-:S07]  /*faf0*/  FMUL.FTZ R135, R135, R10 ;  /* 0x0000000a87877220 */ /* 0x004fce0000410000 */
.L_x_662:
[----:B------:R-:W1:Y:S08]  /*fb00*/  S2UR UR4, SR_CgaCtaId ;  /* 0x00000000000479c3 */ /* 0x000e700000008800 */
[----:B------:R-:W-:Y:S01]  /*fb10*/  BAR.SYNC.DEFER_BLOCKING 0x5, 0x1a0 ;  /* 0x0146800000007b1d */ /* 0x000fe20000010000 */
[----:B------:R-:W-:-:S05]  /*fb20*/  VIADD R29, R2, 0xffffff80 ;  /* 0xffffff80021d7836 */ /* 0x000fca0000000000 */
[----:B------:R-:W-:Y:S02]  /*fb30*/  UMOV UR39, 0x400 ;  /* 0x0000040000277882 */ /* 0x000fe40000000000 */
[----:B-1----:R-:W-:-:S09]  /*fb40*/  ULEA UR39, UR4, UR39, 0x18 ;  /* 0x0000002704277291 */ /* 0x002fd2000f8ec03f */
[----:B------:R-:W1:Y:S02]  /*fb50*/  LDS R4, [UR39+0x2d8d0] ;  /* 0x02d8d027ff047984 */ /* 0x000e640008000800 */
[----:B-1----:R-:W-:Y:S01]  /*fb60*/  R2UR UR4, R4 ;  /* 0x00000000040472ca */ /* 0x002fe200000e0000 */
[----:B------:R-:W-:Y:S06]  /*fb70*/  BAR.ARV 0x4, 0x1a0 ;  /* 0x0106800000007b1d */ /* 0x000fec0000002000 */
[----:B------:R-:W-:Y:S08]  /*fb80*/  @P0 BRA `(.L_x_733) ;  /* 0x0000000800280947 */ /* 0x000ff00003800000 */
[C---:B------:R-:W-:Y:S01]  /*fb90*/  IADD3 R5, P5, R140.reuse, 0x20, RZ ;  /* 0x000000208c057810 */ /* 0x040fe20007fbe0ff */
[----:B------:R-:W-:Y:S01]  /*fba0*/  BAR.SYNC.DEFER_BLOCKING 0x1, 0x180 ;  /* 0x0046000000007b1d */ /* 0x000fe20000010000 */
[C---:B------:R-:W-:Y:S01]  /*fbb0*/  IADD3 R11, P4, R140.reuse, 0x3000, RZ ;  /* 0x000030008c0b7810 */ /* 0x040fe20007f9e0ff */
[----:B------:R-:W-:Y:S01]  /*fbc0*/  USHF.R.S32.HI UR5, URZ, 0x1f, UR43 ;  /* 0x0000001f3f057899 */ /* 0x000fe2000801142b */
[----:B------:R-:W-:Y:S02]  /*fbd0*/  LOP3.LUT R8, R5, 0x180, RZ, 0xc0, !PT ;  /* 0x0000018005087812 */ /* 0x000fe400078ec0ff */
[----:B------:R-:W-:-:S03]  /*fbe0*/  IADD3 R25, P1, R140, 0x6020, RZ ;  /* 0x000060208c197810 */ /* 0x000fc60007f3e0ff */
[----:B------:R-:W1:Y:S01]  /*fbf0*/  LDC.64 R34, c[0x0][0xb78] ;  /* 0x0002de00ff227b82 */ /* 0x000e620000000a00 */
[----:B------:R-:W-:Y:S01]  /*fc00*/  SHF.R.U64 R8, R8, 0x3, RZ ;  /* 0x0000000308087819 */ /* 0x000fe200000012ff */
[----:B------:R-:W-:Y:S01]  /*fc10*/  ULDC.64 UR6, c[0x0][0xb70] ;  /* 0x0002dc0000067ab9 */ /* 0x000fe20000000a00 */
[----:B------:R-:W-:Y:S01]  /*fc20*/  IADD3 R13, P3, R140, 0x3020, RZ ;  /* 0x000030208c0d7810 */ /* 0x000fe20007f7e0ff */
[----:B------:R-:W-:Y:S01]  /*fc30*/  UIMAD UR5, UR5, UR6, URZ ;  /* 0x00000006050572a4 */ /* 0x000fe2000f8e023f */
[----:B------:R-:W-:Y:S01]  /*fc40*/  LOP3.LUT R8, R8, R5, RZ, 0x3c, !PT ;  /* 0x0000000508087212 */ /* 0x000fe200078e3cff */
[----:B------:R-:W-:Y:S01]  /*fc50*/  UIMAD.WIDE.U32 UR8, UR43, UR6, URZ ;  /* 0x000000062b0872a5 */ /* 0x000fe2000f8e003f */
[----:B------:R-:W-:Y:S01]  /*fc60*/  LOP3.LUT R5, R140, 0x180, RZ, 0xc0, !PT ;  /* 0x000001808c057812 */ /* 0x000fe200078ec0ff */
[----:B------:R-:W-:Y:S01]  /*fc70*/  UIMAD UR5, UR43, UR7, UR5 ;  /* 0x000000072b0572a4 */ /* 0x000fe2000f8e0205 */
[----:B------:R-:W-:Y:S01]  /*fc80*/  LOP3.LUT R10, R11, 0x180, RZ, 0xc0, !PT ;  /* 0x000001800b0a7812 */ /* 0x000fe200078ec0ff */
[----:B------:R-:W-:Y:S01]  /*fc90*/  USHF.R.S32.HI UR6, URZ, 0x1f, UR44 ;  /* 0x0000001f3f067899 */ /* 0x000fe2000801142c */
[----:B------:R-:W-:Y:S01]  /*fca0*/  SHF.R.U64 R5, R5, 0x3, RZ ;  /* 0x0000000305057819 */ /* 0x000fe200000012ff */
[----:B------:R-:W-:Y:S01]  /*fcb0*/  UIADD3 UR5, UR9, UR5, URZ ;  /* 0x0000000509057290 */ /* 0x000fe2000fffe03f */
[----:B------:R-:W-:-:S02]  /*fcc0*/  LOP3.LUT R24, R25, 0x180, RZ, 0xc0, !PT ;  /* 0x0000018019187812 */ /* 0x000fc400078ec0ff */
[----:B------:R-:W-:Y:S02]  /*fcd0*/  LOP3.LUT R12, R13, 0x180, RZ, 0xc0, !PT ;  /* 0x000001800d0c7812 */ /* 0x000fe400078ec0ff */
[----:B------:R-:W-:Y:S01]  /*fce0*/  LOP3.LUT R4, R5, R140, RZ, 0x3c, !PT ;  /* 0x0000008c05047212 */ /* 0x000fe200078e3cff */
[----:B------:R-:W-:Y:S01]  /*fcf0*/  IMAD.MOV.U32 R5, RZ, RZ, R141 ;  /* 0x000000ffff057224 */ /* 0x000fe200078e008d */
[----:B------:R-:W-:Y:S02]  /*fd00*/  SHF.R.U64 R10, R10, 0x3, RZ ;  /* 0x000000030a0a7819 */ /* 0x000fe400000012ff */
[----:B------:R-:W-:Y:S02]  /*fd10*/  SHF.R.U64 R24, R24, 0x3, RZ ;  /* 0x0000000318187819 */ /* 0x000fe400000012ff */
[----:B------:R-:W-:Y:S02]  /*fd20*/  SHF.R.S32.HI R30, RZ, 0x1f, R29 ;  /* 0x0000001fff1e7819 */ /* 0x000fe4000001141d */
[----:B------:R-:W-:-:S02]  /*fd30*/  SHF.R.U64 R12, R12, 0x3, RZ ;  /* 0x000000030c0c7819 */ /* 0x000fc400000012ff */
[----:B------:R-:W-:Y:S02]  /*fd40*/  LOP3.LUT R10, R10, R11, RZ, 0x3c, !PT ;  /* 0x0000000b0a0a7212 */ /* 0x000fe400078e3cff */
[----:B------:R-:W-:Y:S02]  /*fd50*/  IADD3 R21, P2, R140, 0x6000, RZ ;  /* 0x000060008c157810 */ /* 0x000fe40007f5e0ff */
[----:B------:R-:W-:Y:S02]  /*fd60*/  LOP3.LUT R24, R24, R25, RZ, 0x3c, !PT ;  /* 0x0000001918187212 */ /* 0x000fe400078e3cff */
[----:B------:R-:W-:Y:S02]  /*fd70*/  LEA.HI R11, R30, R29, RZ, 0x7 ;  /* 0x0000001d1e0b7211 */ /* 0x000fe400078f38ff */
[----:B------:R-:W-:Y:S02]  /*fd80*/  MOV R25, R4 ;  /* 0x0000000400197202 */ /* 0x000fe40000000f00 */
[----:B------:R-:W-:-:S02]  /*fd90*/  F2FP.BF16.F32.PACK_AB R4, R89, R28 ;  /* 0x0000001c5904723e */ /* 0x000fc400000010ff */
[----:B------:R-:W-:Y:S02]  /*fda0*/  F2FP.BF16.F32.PACK_AB R5, R91, R90 ;  /* 0x0000005a5b05723e */ /* 0x000fe400000010ff */
[----:B------:R-:W-:Y:S01]  /*fdb0*/  F2FP.BF16.F32.PACK_AB R6, R6, R9 ;  /* 0x000000090606723e */ /* 0x000fe200000010ff */
[--C-:B------:R-:W-:Y:S01]  /*fdc0*/  IMAD.X R9, RZ, RZ, R141.reuse, P5 ;  /* 0x000000ffff097224 */ /* 0x100fe200028e068d */
[----:B------:R-:W-:Y:S02]  /*fdd0*/  F2FP.BF16.F32.PACK_AB R7, R7, R94 ;  /* 0x0000005e0707723e */ /* 0x000fe400000010ff */
[----:B------:R-:W-:Y:S01]  /*fde0*/  LOP3.LUT R12, R12, R13, RZ, 0x3c, !PT ;  /* 0x0000000d0c0c7212 */ /* 0x000fe200078e3cff */
[--C-:B------:R-:W-:Y:S01]  /*fdf0*/  IMAD.X R13, RZ, RZ, R141.reuse, P3 ;  /* 0x000000ffff0d7224 */ /* 0x100fe200018e068d */
[----:B------:R-:W-:Y:S01]  /*fe00*/  LOP3.LUT R20, R21, 0x180, RZ, 0xc0, !PT ;  /* 0x0000018015147812 */ /* 0x000fe200078ec0ff */
[----:B------:R2:W-:Y:S01]  /*fe10*/  STSM.16.M88.4 [R25], R4 ;  /* 0x0000000419007844 */ /* 0x0005e20000000200 */
[----:B------:R-:W-:Y:S01]  /*fe20*/  LOP3.LUT R32, R11, 0xffffff80, RZ, 0xc0, !PT ;  /* 0xffffff800b207812 */ /* 0x000fe200078ec0ff */
[----:B------:R-:W-:Y:S01]  /*fe30*/  IMAD.X R11, RZ, RZ, R141, P4 ;  /* 0x000000ffff0b7224 */ /* 0x000fe200020e068d */
[----:B------:R-:W-:-:S02]  /*fe40*/  SHF.R.U64 R20, R20, 0x3, RZ ;  /* 0x0000000314147819 */ /* 0x000fc400000012ff */
[----:B------:R-:W-:Y:S01]  /*fe50*/  MOV R28, R12 ;  /* 0x0000000c001c7202 */ /* 0x000fe20000000f00 */
[----:B------:R-:W-:Y:S01]  /*fe60*/  IMAD.IADD R32, R29, 0x1, -R32 ;  /* 0x000000011d207824 */ /* 0x000fe200078e0a20 */
[----:B------:R-:W-:Y:S01]  /*fe70*/  LOP3.LUT R20, R20, R21, RZ, 0x3c, !PT ;  /* 0x0000001514147212 */ /* 0x000fe200078e3cff */
[----:B------:R-:W-:Y:S01]  /*fe80*/  IMAD.U32 R13, RZ, RZ, UR9 ;  /* 0x00000009ff0d7e24 */ /* 0x000fe2000f8e00ff */
[----:B------:R-:W-:Y:S01]  /*fe90*/  LEA.HI R31, R30, R29, RZ, 0x5 ;  /* 0x0000001d1e1f7211 */ /* 0x000fe200078f28ff */
[----:B------:R-:W-:Y:S01]  /*fea0*/  IMAD.U32 R12, RZ, RZ, UR8 ;  /* 0x00000008ff0c7e24 */ /* 0x000fe2000f8e00ff */
[----:B------:R-:W-:Y:S01]  /*feb0*/  LOP3.LUT P0, RZ, R32, 0x3, RZ, 0xc0, !PT ;  /* 0x0000000320ff7812 */ /* 0x000fe2000780c0ff */
[----:B------:R-:W-:Y:S01]  /*fec0*/  IMAD.U32 R13, RZ, RZ, UR5 ;  /* 0x00000005ff0d7e24 */ /* 0x000fe2000f8e00ff */
[----:B------:R-:W-:Y:S01]  /*fed0*/  ULDC UR5, c[0x0][0xa88] ;  /* 0x0002a20000057ab9 */ /* 0x000fe20000000800 */
[--C-:B------:R-:W-:Y:S01]  /*fee0*/  IMAD.X R21, RZ, RZ, R141.reuse, P2 ;  /* 0x000000ffff157224 */ /* 0x100fe200010e068d */
[----:B------:R-:W-:Y:S01]  /*fef0*/  MOV R30, R8 ;  /* 0x00000008001e7202 */ /* 0x000fe20000000f00 */
[----:B--2---:R-:W-:Y:S01]  /*ff00*/  IMAD.X R25, RZ, RZ, R141, P1 ;  /* 0x000000ffff197224 */ /* 0x004fe200008e068d */
[----:B------:R-:W-:Y:S01]  /*ff10*/  MOV R29, R10 ;  /* 0x0000000a001d7202 */ /* 0x000fe20000000f00 */
[C---:B-1----:R-:W-:Y:S01]  /*ff20*/  IMAD R4, R34.reuse, UR6, RZ ;  /* 0x0000000622047c24 */ /* 0x042fe2000f8e02ff */
[----:B------:R-:W-:Y:S01]  /*ff30*/  MOV R20, R20 ;  /* 0x0000001400147202 */ /* 0x000fe20000000f00 */
[----:B------:R-:W-:Y:S01]  /*ff40*/  IMAD.WIDE.U32 R12, R34, UR44, R12 ;  /* 0x0000002c220c7c25 */ /* 0x000fe2000f8e000c */
[----:B------:R-:W-:Y:S01]  /*ff50*/  MOV R24, R24 ;  /* 0x0000001800187202 */ /* 0x000fe20000000f00 */
[----:B------:R-:W-:Y:S01]  /*ff60*/  ULDC.64 UR6, c[0x0][0xb40] ;  /* 0x0002d00000067ab9 */ /* 0x000fe20000000a00 */
[----:B------:R-:W-:Y:S01]  /*ff70*/  F2FP.BF16.F32.PACK_AB R5, R99, R98 ;  /* 0x000000626305723e */ /* 0x000fe200000010ff */
[----:B------:R-:W-:Y:S01]  /*ff80*/  VIADD R25, R137, UR42 ;  /* 0x0000002a89197c36 */ /* 0x000fe20008000000 */
[----:B------:R-:W-:Y:S01]  /*ff90*/  F2FP.BF16.F32.PACK_AB R6, R101, R100 ;  /* 0x000000646506723e */ /* 0x000fe200000010ff */
[----:B------:R-:W-:Y:S01]  /*ffa0*/  IMAD R32, R35, UR44, R4 ;  /* 0x0000002c23207c24 */ /* 0x000fe2000f8e0204 */
[----:B------:R-:W-:Y:S01]  /*ffb0*/  F2FP.BF16.F32.PACK_AB R4, R97, R96 ;  /* 0x000000606104723e */ /* 0x000fe200000010ff */
[----:B------:R-:W-:Y:S01]  /*ffc0*/  VIADD R33, R25, 0x8 ;  /* 0x0000000819217836 */ /* 0x000fe20000000000 */
[----:B------:R-:W-:-:S02]  /*ffd0*/  SHF.R.S32.HI R21, RZ, 0x1f, R25 ;  /* 0x0000001fff157819 */ /* 0x000fc40000011419 */
[C---:B------:R-:W-:Y:S02]  /*ffe0*/  ISETP.GE.OR P1, PT, R25.reuse, UR5, P0 ;  /* 0x0000000519007c0c */ /* 0x040fe40008726670 */
[----:B------:R-:W-:Y:S02]  /*fff0*/  IADD3 R25, P2, R25, R12, RZ ;  /* 0x0000000c19197210 */ /* 0x000fe40007f5e0ff */
[----:B------:R-:W-:Y:S02]  /*10000*/  F2FP.BF16.F32.PACK_AB R7, R103, R102 ;  /* 0x000000666707723e */ /* 0x000fe400000010ff */
[----:B------:R-:W-:Y:S02]  /*10010*/  F2FP.BF16.F32.PACK_AB R8, R105, R104 ;  /* 0x000000686908723e */ /* 0x000fe400000010ff */
[----:B------:R-:W-:Y:S01]  /*10020*/  F2FP.BF16.F32.PACK_AB R9, R107, R106 ;  /* 0x0000006a6b09723e */ /* 0x000fe200000010ff */
[----:B------:R1:W-:Y:S01]  /*10030*/  STSM.16.M88.4 [R30], R4 ;  /* 0x000000041e007844 */ /* 0x0003e20000000200 */
[----:B------:R-:W-:-:S02]  /*10040*/  F2FP.BF16.F32.PACK_AB R10, R109, R108 ;  /* 0x0000006c6d0a723e */ /* 0x000fc400000010ff */
[----:B------:R-:W-:Y:S02]  /*10050*/  F2FP.BF16.F32.PACK_AB R11, R111, R110 ;  /* 0x0000006e6f0b723e */ /* 0x000fe400000010ff */
[----:B------:R-:W-:Y:S02]  /*10060*/  IADD3.X R32, R21, R13, R32, P2, !PT ;  /* 0x0000000d15207210 */ /* 0x000fe400017fe420 */
[----:B------:R-:W-:Y:S01]  /*10070*/  F2FP.BF16.F32.PACK_AB R12, R113, R112 ;  /* 0x00000070710c723e */ /* 0x000fe200000010ff */
[----:B------:R-:W-:Y:S01]  /*10080*/  STSM.16.M88.4 [R29], R8 ;  /* 0x000000081d007844 */ /* 0x000fe20000000200 */
[----:B------:R-:W-:Y:S02]  /*10090*/  F2FP.BF16.F32.PACK_AB R13, R115, R114 ;  /* 0x00000072730d723e */ /* 0x000fe400000010ff */
[----:B------:R-:W-:Y:S02]  /*100a0*/  F2FP.BF16.F32.PACK_AB R14, R117, R14 ;  /* 0x0000000e750e723e */ /* 0x000fe400000010ff */
[----:B------:R-:W-:-:S02]  /*100b0*/  F2FP.BF16.F32.PACK_AB R15, R15, R118 ;  /* 0x000000760f0f723e */ /* 0x000fc400000010ff */
[----:B------:R-:W-:Y:S02]  /*100c0*/  F2FP.BF16.F32.PACK_AB R120, R121, R120 ;  /* 0x000000787978723e */ /* 0x000fe400000010ff */
[----:B------:R-:W-:Y:S01]  /*100d0*/  F2FP.BF16.F32.PACK_AB R128, R129, R128 ;  /* 0x000000808180723e */ /* 0x000fe200000010ff */
[----:B------:R-:W-:Y:S01]  /*100e0*/  STSM.16.M88.4 [R28], R12 ;  /* 0x0000000c1c007844 */ /* 0x000fe20000000200 */
[----:B------:R-:W-:Y:S02]  /*100f0*/  F2FP.BF16.F32.PACK_AB R121, R26, R27 ;  /* 0x0000001b1a79723e */ /* 0x000fe400000010ff */
[----:B------:R-:W-:Y:S02]  /*10100*/  F2FP.BF16.F32.PACK_AB R122, R125, R124 ;  /* 0x0000007c7d7a723e */ /* 0x000fe400000010ff */
[----:B------:R-:W-:Y:S02]  /*10110*/  F2FP.BF16.F32.PACK_AB R123, R123, R126 ;  /* 0x0000007e7b7b723e */ /* 0x000fe400000010ff */
[----:B------:R-:W-:-:S02]  /*10120*/  F2FP.BF16.F32.PACK_AB R129, R131, R130 ;  /* 0x000000828381723e */ /* 0x000fc400000010ff */
[----:B------:R-:W-:Y:S01]  /*10130*/  F2FP.BF16.F32.PACK_AB R130, R133, R132 ;  /* 0x000000848582723e */ /* 0x000fe200000010ff */
[----:B------:R-:W-:Y:S01]  /*10140*/  STSM.16.M88.4 [R20], R120 ;  /* 0x0000007814007844 */ /* 0x000fe20000000200 */
[----:B------:R-:W-:Y:S02]  /*10150*/  F2FP.BF16.F32.PACK_AB R131, R135, R134 ;  /* 0x000000868783723e */ /* 0x000fe400000010ff */
[----:B-1----:R-:W-:Y:S02]  /*10160*/  SHF.R.S32.HI R6, RZ, 0x5, R31 ;  /* 0x00000005ff067819 */ /* 0x002fe4000001141f */
[----:B------:R-:W-:Y:S01]  /*10170*/  ISETP.GE.OR P0, PT, R33, UR5, P0 ;  /* 0x0000000521007c0c */ /* 0x000fe20008706670 */
[----:B------:R-:W-:Y:S01]  /*10180*/  STSM.16.M88.4 [R24], R128 ;  /* 0x0000008018007844 */ /* 0x000fe20000000200 */
[C---:B------:R-:W-:Y:S01]  /*10190*/  LEA R4, P2, R25.reuse, UR6, 0x2 ;  /* 0x0000000619047c11 */ /* 0x040fe2000f8410ff */
[----:B------:R-:W-:Y:S01]  /*101a0*/  @!PT LDS RZ, [RZ] ;  /* 0x00000000fffff984 */ /* 0x000fe20000000800 */
[----:B------:R-:W-:Y:S01]  /*101b0*/  @!PT LDS RZ, [RZ] ;  /* 0x00000000fffff984 */ /* 0x000fe20000000800 */
[----:B------:R-:W-:Y:S01]  /*101c0*/  @!PT LDS RZ, [RZ] ;  /* 0x00000000fffff984 */ /* 0x000fe20000000800 */
[----:B------:R-:W-:Y:S01]  /*101d0*/  @!PT LDS RZ, [RZ] ;  /* 0x00000000fffff984 */ /* 0x000fe20000000800 */
[----:B------:R1:W-:Y:S06]  /*101e0*/  MEMBAR.ALL.CTA ;  /* 0x0000000000007992 */ /* 0x0003ec0000008000 */
[----:B-1----:R-:W1:Y:S01]  /*101f0*/  FENCE.VIEW.ASYNC.S ;  /* 0x00000000000073c6 */ /* 0x002e620000000000 */
[----:B------:R-:W-:-:S03]  /*10200*/  LEA.HI.X R5, R25, UR7, R32, 0x2, P2 ;  /* 0x0000000719057c11 */ /* 0x000fc600090f1420 */
[----:B-1----:R-:W1:Y:S01]  /*10210*/  SHFL.IDX PT, R6, R6, RZ, 0x1f ;  /* 0x00001fff06067589 */ /* 0x002e6200000e0000 */
[----:B------:R-:W-:Y:S06]  /*10220*/  BAR.ARV 0x1, 0x1a0 ;  /* 0x0046800000007b1d */ /* 0x000fec0000002000 */
[----:B------:R3:W-:Y:S04]  /*10230*/  @!P1 STG.E desc[UR50][R4.64], R3 ;  /* 0x0000000304009986 */ /* 0x0007e8000c101932 */
[----:B------:R3:W-:Y:S01]  /*10240*/  @!P0 STG.E desc[UR50][R4.64+0x20], R0 ;  /* 0x0000200004008986 */ /* 0x0007e2000c101932 */
[----:B-1----:R-:W-:-:S13]  /*10250*/  ISETP.NE.AND P0, PT, R6, 0xb, PT ;  /* 0x0000000b0600780c */ /* 0x002fda0003f05270 */
[----:B---3--:R-:W-:Y:S05]  /*10260*/  @P0 BRA `(.L_x_734) ;  /* 0x0000000800000947 */ /* 0x008fea0003800000 */
        /* <DEDUP_REMOVED lines=26> */
.L_x_736:
[----:B------:R-:W-:Y:S05]  /*10410*/  BSYNC B0 ;  /* 0x0000000000007941 */ /* 0x000fea0003800000 */
.L_x_735:
[----:B------:R-:W-:Y:S05]  /*10420*/  BRA `(.L_x_734) ;  /* 0x0000000400907947 */ /* 0x000fea0003800000 */
.L_x_733:
[----:B------:R-:W1:Y:S01]  /*10430*/  LDC.64 R12, c[0x0][0xae0] ;  /* 0x0002b800ff0c7b82 */ /* 0x000e620000000a00 */
[----:B------:R-:W-:Y:S01]  /*10440*/  SHF.R.S32.HI R0, RZ, 0x1f, R29 ;  /* 0x0000001fff007819 */ /* 0x000fe2000001141d */
[----:B------:R-:W-:Y:S01]  /*10450*/  USHF.R.S32.HI UR5, URZ, 0x1f, UR43 ;  /* 0x0000001f3f057899 */ /* 0x000fe2000801142b */
[----:B------:R-:W-:Y:S01]  /*10460*/  ISETP.GT.AND P0, PT, R29, 0xbf, PT ;  /* 0x000000bf1d00780c */ /* 0x000fe20003f04270 */
[----:B------:R-:W-:Y:S01]  /*10470*/  USHF.R.S32.HI UR6, URZ, 0x1f, UR44 ;  /* 0x0000001f3f067899 */ /* 0x000fe2000801142c */
[----:B------:R-:W-:Y:S01]  /*10480*/  LEA.HI R25, R0, R29, RZ, 0x2 ;  /* 0x0000001d00197211 */ /* 0x000fe200078f10ff */
[----:B------:R-:W-:Y:S02]  /*10490*/  BSSY B0, `(.L_x_737) ;  /* 0x000001e000007945 */ /* 0x000fe40003800000 */
[----:B------:R-:W2:Y:S01]  /*104a0*/  LDC R11, c[0x0][0xdac] ;  /* 0x00036b00ff0b7b82 */ /* 0x000ea20000000800 */
[----:B------:R-:W-:-:S05]  /*104b0*/  LOP3.LUT R0, R25, 0x1ffffffc, RZ, 0xc0, !PT ;  /* 0x1ffffffc19007812 */ /* 0x000fca00078ec0ff */
[----:B------:R-:W-:Y:S02]  /*104c0*/  IMAD.IADD R0, R29, 0x1, -R0 ;  /* 0x000000011d007824 */ /* 0x000fe400078e0a00 */
[----:B------:R-:W3:Y:S02]  /*104d0*/  LDC R24, c[0x0][0xa88] ;  /* 0x0002a200ff187b82 */ /* 0x000ee40000000800 */
[----:B------:R-:W-:-:S06]  /*104e0*/  IMAD.SHL.U32 R8, R0, 0x8, RZ ;  /* 0x0000000800087824 */ /* 0x000fcc00078e00ff */
[----:B------:R-:W4:Y:S01]  /*104f0*/  LDC.64 R14, c[0x0][0xae8] ;  /* 0x0002ba00ff0e7b82 */ /* 0x000f220000000a00 */
[----:B-1----:R-:W-:Y:S01]  /*10500*/  IMAD R10, R12, UR5, RZ ;  /* 0x000000050c0a7c24 */ /* 0x002fe2000f8e02ff */
[----:B------:R-:W-:Y:S06]  /*10510*/  @P0 BRA `(.L_x_738) ;  /* 0x0000000000540947 */ /* 0x000fec0003800000 */
[----:B------:R-:W-:Y:S01]  /*10520*/  IMAD.U32 R5, RZ, RZ, UR42 ;  /* 0x0000002aff057e24 */ /* 0x000fe2000f8e00ff */
[----:B------:R-:W-:-:S04]  /*10530*/  ULDC UR7, c[0x0][0xa88] ;  /* 0x0002a20000077ab9 */ /* 0x000fc80000000800 */
[----:B------:R-:W-:-:S04]  /*10540*/  IADD3 R4, R5, -0x80, R2 ;  /* 0xffffff8005047810 */ /* 0x000fc80007ffe002 */
[----:B------:R-:W-:-:S13]  /*10550*/  ISETP.GE.AND P0, PT, R4, UR7, PT ;  /* 0x0000000704007c0c */ /* 0x000fda000bf06270 */
[----:B------:R-:W-:Y:S05]  /*10560*/  @P0 BRA `(.L_x_738) ;  /* 0x0000000000400947 */ /* 0x000fea0003800000 */
[----:B------:R-:W1:Y:S01]  /*10570*/  LDC.64 R6, c[0x0][0xb70] ;  /* 0x0002dc00ff067b82 */ /* 0x000e620000000a00 */
[----:B------:R-:W-:Y:S01]  /*10580*/  SHF.R.S32.HI R5, RZ, 0x1f, R4 ;  /* 0x0000001fff057819 */ /* 0x000fe20000011404 */
[----:B------:R-:W-:-:S06]  /*10590*/  ULDC.64 UR8, c[0x0][0xb40] ;  /* 0x0002d00000087ab9 */ /* 0x000fcc0000000a00 */
[----:B------:R-:W5:Y:S01]  /*105a0*/  LDC.64 R20, c[0x0][0xb78] ;  /* 0x0002de00ff147b82 */ /* 0x000f620000000a00 */
[C---:B-1----:R-:W-:Y:S02]  /*105b0*/  IMAD R0, R6.reuse, UR5, RZ ;  /* 0x0000000506007c24 */ /* 0x042fe4000f8e02ff */
[----:B------:R-:W-:-:S04]  /*105c0*/  IMAD.WIDE.U32 R4, R6, UR43, R4 ;  /* 0x0000002b06047c25 */ /* 0x000fc8000f8e0004 */
[----:B------:R-:W-:Y:S02]  /*105d0*/  IMAD R3, R7, UR43, R0 ;  /* 0x0000002b07037c24 */ /* 0x000fe4000f8e0200 */
[C---:B-----5:R-:W-:Y:S02]  /*105e0*/  IMAD R0, R20.reuse, UR6, RZ ;  /* 0x0000000614007c24 */ /* 0x060fe4000f8e02ff */
[----:B------:R-:W-:Y:S02]  /*105f0*/  IMAD.IADD R5, R5, 0x1, R3 ;  /* 0x0000000105057824 */ /* 0x000fe400078e0203 */
[----:B------:R-:W-:Y:S02]  /*10600*/  IMAD R3, R21, UR44, R0 ;  /* 0x0000002c15037c24 */ /* 0x000fe4000f8e0200 */
[----:B------:R-:W-:-:S04]  /*10610*/  IMAD.WIDE.U32 R4, R20, UR44, R4 ;  /* 0x0000002c14047c25 */ /* 0x000fc8000f8e0004 */
[----:B------:R-:W-:Y:S01]  /*10620*/  IMAD.IADD R3, R5, 0x1, R3 ;  /* 0x0000000105037824 */ /* 0x000fe200078e0203 */
[----:B------:R-:W-:-:S04]  /*10630*/  LEA R6, P0, R4, UR8, 0x2 ;  /* 0x0000000804067c11 */ /* 0x000fc8000f8010ff */
[----:B------:R-:W-:Y:S01]  /*10640*/  LEA.HI.X R7, R4, UR9, R3, 0x2, P0 ;  /* 0x0000000904077c11 */ /* 0x000fe200080f1403 */
[----:B------:R-:W-:-:S05]  /*10650*/  IMAD.MOV.U32 R3, RZ, RZ, -0x800000 ;  /* 0xff800000ff037424 */ /* 0x000fca00078e00ff */
[----:B------:R1:W-:Y:S03]  /*10660*/  STG.E desc[UR50][R6.64], R3 ;  /* 0x0000000306007986 */ /* 0x0003e6000c101932 */
.L_x_738:
[----:B------:R-:W-:Y:S05]  /*10670*/  BSYNC B0 ;  /* 0x0000000000007941 */ /* 0x000fea0003800000 */
.L_x_737:
[----:B------:R-:W-:Y:S01]  /*10680*/  ULOP3.LUT UR48, URZ, UR48, URZ, 0x33, !UPT ;  /* 0x000000303f307292 */ /* 0x000fe2000f8e333f */
[----:B-1----:R-:W-:Y:S01]  /*10690*/  IMAD R3, R13, UR43, R10 ;  /* 0x0000002b0d037c24 */ /* 0x002fe2000f8e020a */
[----:B------:R-:W-:Y:S01]  /*106a0*/  SHF.R.S32.HI R4, RZ, 0x2, R25 ;  /* 0x00000002ff047819 */ /* 0x000fe20000011419 */
[----:B----4-:R-:W-:Y:S01]  /*106b0*/  IMAD R10, R14, UR6, RZ ;  /* 0x000000060e0a7c24 */ /* 0x010fe2000f8e02ff */
[----:B------:R-:W-:Y:S01]  /*106c0*/  SHF.R.S32.HI R9, RZ, 0x1f, R8 ;  /* 0x0000001fff097819 */ /* 0x000fe20000011408 */
[----:B------:R-:W-:Y:S01]  /*106d0*/  BSSY B0, `(.L_x_739) ;  /* 0x0000021000007945 */ /* 0x000fe20003800000 */
[----:B--2---:R-:W-:Y:S02]  /*106e0*/  VIADD R13, R11, UR48 ;  /* 0x000000300b0d7c36 */ /* 0x004fe40008000000 */
[----:B------:R-:W-:Y:S02]  /*106f0*/  VIADD R0, R4, 0x60 ;  /* 0x0000006004007836 */ /* 0x000fe40000000000 */
[----:B---3--:R-:W-:-:S02]  /*10700*/  IMAD R5, R13, -0xc0, R24 ;  /* 0xffffff400d057824 */ /* 0x008fc400078e0218 */
[----:B------:R-:W-:-:S03]  /*10710*/  IMAD.WIDE.U32 R6, R12, UR43, R8 ;  /* 0x0000002b0c067c25 */ /* 0x000fc6000f8e0008 */
[-C--:B------:R-:W-:Y:S01]  /*10720*/  ISETP.GE.AND P0, PT, R4, R5.reuse, PT ;  /* 0x000000050400720c */ /* 0x080fe20003f06270 */
[----:B------:R-:W-:Y:S01]  /*10730*/  IMAD.IADD R7, R7, 0x1, R3 ;  /* 0x0000000107077824 */ /* 0x000fe200078e0203 */
[----:B------:R-:W-:Y:S01]  /*10740*/  ISETP.GE.AND P3, PT, R0, R5, PT ;  /* 0x000000050000720c */ /* 0x000fe20003f66270 */
[----:B------:R-:W-:Y:S01]  /*10750*/  IMAD R3, R15, UR44, R10 ;  /* 0x0000002c0f037c24 */ /* 0x000fe2000f8e020a */
[----:B------:R-:W-:Y:S01]  /*10760*/  SHF.R.S32.HI R5, RZ, 0x1f, R4 ;  /* 0x0000001fff057819 */ /* 0x000fe20000011404 */
[----:B------:R-:W-:-:S04]  /*10770*/  IMAD.WIDE.U32 R10, R14, UR44, R6 ;  /* 0x0000002c0e0a7c25 */ /* 0x000fc8000f8e0006 */
        /* <DEDUP_REMOVED lines=22> */
.L_x_740:
[----:B------:R-:W-:Y:S05]  /*108e0*/  BSYNC B0 ;  /* 0x0000000000007941 */ /* 0x000fea0003800000 */
.L_x_739:
[----:B------:R-:W-:Y:S04]  /*108f0*/  BSSY B0, `(.L_x_734) ;  /* 0x0000017000007945 */ /* 0x000fe80003800000 */
[----:B------:R-:W-:Y:S05]  /*10900*/  @P3 BRA `(.L_x_741) ;  /* 0x0000000000543947 */ /* 0x000fea0003800000 */
[----:B------:R-:W-:Y:S01]  /*10910*/  IADD3 R3, P0, R6, 0x60, RZ ;  /* 0x0000006006037810 */ /* 0x000fe20007f1e0ff */
[----:B------:R-:W-:Y:S01]  /*10920*/  ULDC UR5, c[0x0][0xa8c] ;  /* 0x0002a30000057ab9 */ /* 0x000fe20000000800 */
[----:B------:R-:W-:Y:S01]  /*10930*/  ULDC.64 UR6, c[0x0][0xad8] ;  /* 0x0002b60000067ab9 */ /* 0x000fe20000000a00 */
[----:B------:R-:W-:Y:S01]  /*10940*/  IMAD.MOV.U32 R4, RZ, RZ, R10 ;  /* 0x000000ffff047224 */ /* 0x000fe200078e000a */
[C---:B------:R-:W-:Y:S01]  /*10950*/  ISETP.GE.AND P1, PT, R8.reuse, UR5, PT ;  /* 0x0000000508007c0c */ /* 0x040fe2000bf26270 */
[----:B------:R-:W-:Y:S02]  /*10960*/  IMAD.X R6, RZ, RZ, R7, P0 ;  /* 0x000000ffff067224 */ /* 0x000fe400000e0607 */
[----:B------:R-:W-:Y:S02]  /*10970*/  IMAD.MOV.U32 R5, RZ, RZ, R13 ;  /* 0x000000ffff057224 */ /* 0x000fe400078e000d */
[----:B------:R-:W-:Y:S02]  /*10980*/  VIADD R0, R8, 0x20 ;  /* 0x0000002008007836 */ /* 0x000fe40000000000 */
[----:B------:R-:W-:-:S02]  /*10990*/  IMAD R6, R6, UR6, RZ ;  /* 0x0000000606067c24 */ /* 0x000fc4000f8e02ff */
[----:B------:R-:W-:Y:S01]  /*109a0*/  VIADD R8, R8, 0x40 ;  /* 0x0000004008087836 */ /* 0x000fe20000000000 */
[----:B------:R-:W-:Y:S01]  /*109b0*/  ISETP.GE.AND P2, PT, R0, UR5, PT ;  /* 0x0000000500007c0c */ /* 0x000fe2000bf46270 */
        /* <DEDUP_REMOVED lines=10> */
.L_x_741:
[----:B------:R-:W-:Y:S05]  /*10a60*/  BSYNC B0 ;  /* 0x0000000000007941 */ /* 0x000fea0003800000 */
.L_x_734:
[----:B------:R-:W3:Y:S02]  /*10a70*/  LDC R0, c[0x0][0xda8] ;  /* 0x00036a00ff007b82 */ /* 0x000ee40000000800 */
[----:B---3--:R-:W-:-:S13]  /*10a80*/  ISETP.LE.AND P0, PT, R0, UR4, PT ;  /* 0x0000000400007c0c */ /* 0x008fda000bf03270 */
[----:B------:R-:W-:Y:S05]  /*10a90*/  @!P0 BRA `(.L_x_742) ;  /* 0xffffff04000c8947 */ /* 0x000fea000383ffff */
[----:B------:R-:W-:Y:S05]  /*10aa0*/  EXIT ;  /* 0x000000000000794d */ /* 0x000fea0003800000 */
.L_x_652:
[----:B------:R-:W-:-:S08]  /*10ab0*/  NOP ;  /* 0x0000000000007918 */ /* 0x000fd00000000000 */
[----:B------:R-:W1:-:S00]  /*10ac0*/  USETMAXREG.DEALLOC.CTAPOOL 0x20 ;  /* 0x00000020000079c8 */ /* 0x000e4000080e0500 */
[----:B-1----:R-:W-:-:S05]  /*10ad0*/  LOP3.LUT R16, R0, 0x3, RZ, 0xc0, !PT ;  /* 0x0000000300107812 */ /* 0x002fca00078ec0ff */
[----:B------:R-:W1:Y:S02]  /*10ae0*/  SHFL.IDX PT, R0, R16, RZ, 0x1f ;  /* 0x00001fff10007589 */ /* 0x000e6400000e0000 */
[----:B-1----:R-:W-:-:S13]  /*10af0*/  ISETP.NE.AND P0, PT, R0, RZ, PT ;  /* 0x000000ff0000720c */ /* 0x002fda0003f05270 */
[----:B------:R-:W-:Y:S05]  /*10b00*/  @P0 EXIT ;  /* 0x000000000000094d */ /* 0x000fea0003800000 */
[----:B------:R-:W1:Y:S01]  /*10b10*/  S2UR UR4, SR_CTAID.X ;  /* 0x00000000000479c3 */ /* 0x000e620000002500 */
[----:B------:R-:W-:Y:S01]  /*10b20*/  UMOV UR47, URZ ;  /* 0x0000003f002f7c82 */ /* 0x000fe20008000000 */
[----:B------:R-:W-:Y:S02]  /*10b30*/  IMAD.MOV.U32 R19, RZ, RZ, RZ ;  /* 0x000000ffff137224 */ /* 0x000fe400078e00ff */
[----:B------:R-:W-:-:S04]  /*10b40*/  IMAD.MOV.U32 R18, RZ, RZ, 0x1 ;  /* 0x00000001ff127424 */ /* 0x000fc800078e00ff */
[----:B------:R-:W1:Y:S02]  /*10b50*/  LDC R0, c[0x0][0xda8] ;  /* 0x00036a00ff007b82 */ /* 0x000e640000000800 */
[----:B-1----:R-:W-:-:S13]  /*10b60*/  ISETP.LE.AND P0, PT, R0, UR4, PT ;  /* 0x0000000400007c0c */ /* 0x002fda000bf03270 */
[----:B------:R-:W-:Y:S05]  /*10b70*/  @P0 BRA `(.L_x_743) ;  /* 0x0000002c00d80947 */ /* 0x000fea0003800000 */
[----:B------:R-:W-:Y:S01]  /*10b80*/  LOP3.LUT R23, R2, 0x1f, RZ, 0xc0, !PT ;  /* 0x0000001f02177812 */ /* 0x000fe200078ec0ff */
[----:B------:R-:W-:Y:S01]  /*10b90*/  IMAD.U32 R22, RZ, RZ, UR4 ;  /* 0x00000004ff167e24 */ /* 0x000fe2000f8e00ff */
[----:B------:R-:W-:Y:S01]  /*10ba0*/  ULDC UR45, c[0x0][0xc] ;  /* 0x00000300002d7ab9 */ /* 0x000fe20000000800 */
[----:B------:R-:W-:Y:S01]  /*10bb0*/  IMAD.MOV.U32 R18, RZ, RZ, 0x1 ;  /* 0x00000001ff127424 */ /* 0x000fe200078e00ff */
[----:B------:R-:W-:Y:S01]  /*10bc0*/  ULDC.64 UR48, c[0x0][0x198] ;  /* 0x0000660000307ab9 */ /* 0x000fe20000000a00 */
[----:B------:R-:W-:Y:S01]  /*10bd0*/  IMAD.MOV.U32 R19, RZ, RZ, RZ ;  /* 0x000000ffff137224 */ /* 0x000fe200078e00ff */
[----:B------:R-:W-:-:S06]  /*10be0*/  UMOV UR47, URZ ;  /* 0x0000003f002f7c82 */ /* 0x000fcc0008000000 */
.L_x_797:
[----:B------:R-:W-:Y:S01]  /*10bf0*/  ULDC UR8, c[0x0][0xdd0] ;  /* 0x0003740000087ab9 */ /* 0x000fe20000000800 */
[----:B-1----:R-:W1:Y:S01]  /*10c00*/  LDC R0, c[0x0][0xde8] ;  /* 0x00037a00ff007b82 */ /* 0x002e620000000800 */
[C---:B------:R-:W-:Y:S01]  /*10c10*/  R2UR UR6, R22.reuse ;  /* 0x00000000160672ca */ /* 0x040fe200000e0000 */
[----:B------:R-:W-:Y:S01]  /*10c20*/  UISETP.NE.AND UP0, UPT, UR8, 0x1, UPT ;  /* 0x000000010800788c */ /* 0x000fe2000bf05270 */
[----:B------:R-:W-:-:S10]  /*10c30*/  R2UR UR7, R22 ;  /* 0x00000000160772ca */ /* 0x000fd400000e0000 */
[----:B------:R-:W-:Y:S01]  /*10c40*/  @UP0 ULDC UR4, c[0x0][0xdd4] ;  /* 0x0003750000040ab9 */ /* 0x000fe20000000800 */
[----:B------:R-:W-:Y:S01]  /*10c50*/  @UP0 ULDC UR9, c[0x0][0xdd8] ;  /* 0x0003760000090ab9 */ /* 0x000fe20000000800 */
[----:B------:R-:W-:-:S04]  /*10c60*/  UIMAD.WIDE.U32 UR4, UR6, UR4, URZ ;  /* 0x00000004060472a5 */ /* 0x000fc8000f8e003f */
[----:B------:R-:W-:-:S04]  /*10c70*/  @UP0 USHF.R.U32.HI UR6, URZ, UR9, UR5 ;  /* 0x000000093f060299 */ /* 0x000fc80008011605 */
[----:B------:R-:W-:Y:S02]  /*10c80*/  UIADD3 UR4, -UR6, URZ, URZ ;  /* 0x0000003f06047290 */ /* 0x000fe4000fffe13f */
[----:B-1----:R-:W-:Y:S02]  /*10c90*/  ISETP.LE.AND P0, PT, R0, UR6, PT ;  /* 0x0000000600007c0c */ /* 0x002fe4000bf03270 */
[----:B------:R-:W-:-:S11]  /*10ca0*/  UIMAD UR8, UR8, UR4, UR7 ;  /* 0x00000004080872a4 */ /* 0x000fd6000f8e0207 */
[----:B------:R-:W-:Y:S05]  /*10cb0*/  @!P0 BRA `(.L_x_744) ;  /* 0x0000000000208947 */ /* 0x000fea0003800000 */
        /* <DEDUP_REMOVED lines=8> */
.L_x_744:
[----:B------:R-:W-:Y:S01]  /*10d40*/  ULDC UR9, c[0x0][0xdc4] ;  /* 0x0003710000097ab9 */ /* 0x000fe20000000800 */
[----:B------:R-:W-:Y:S01]  /*10d50*/  UMOV UR7, UR8 ;  /* 0x0000000800077c82 */ /* 0x000fe20008000000 */
[----:B------:R-:W-:-:S11]  /*10d60*/  UISETP.NE.AND UP0, UPT, UR9, 0x1, UPT ;  /* 0x000000010900788c */ /* 0x000fd6000bf05270 */
[----:B------:R-:W-:Y:S02]  /*10d70*/  @UP0 ULDC.64 UR10, c[0x0][0xdc8] ;  /* 0x00037200000a0ab9 */ /* 0x000fe40000000a00 */
[----:B------:R-:W-:-:S04]  /*10d80*/  UIMAD.WIDE.U32 UR4, UR8, UR10, URZ ;  /* 0x0000000a080472a5 */ /* 0x000fc8000f8e003f */
[----:B------:R-:W-:-:S04]  /*10d90*/  @UP0 USHF.R.U32.HI UR7, URZ, UR11, UR5 ;  /* 0x0000000b3f070299 */ /* 0x000fc80008011605 */
[----:B------:R-:W-:-:S12]  /*10da0*/  UIMAD UR4, UR7, UR9, URZ ;  /* 0x00000009070472a4 */ /* 0x000fd8000f8e023f */
.L_x_745:
[----:B------:R-:W-:Y:S01]  /*10db0*/  ULDC.64 UR10, c[0x0][0x3f8] ;  /* 0x0000fe00000a7ab9 */ /* 0x000fe20000000a00 */
[----:B------:R-:W-:Y:S02]  /*10dc0*/  UIADD3 UR8, UR8, -UR4, URZ ;  /* 0x8000000408087290 */ /* 0x000fe4000fffe03f */
[----:B------:R-:W-:Y:S02]  /*10dd0*/  UISETP.NE.U32.AND UP0, UPT, UR10, URZ, UPT ;  /* 0x0000003f0a00728c */ /* 0x000fe4000bf05070 */
[----:B------:R-:W-:Y:S01]  /*10de0*/  ULOP3.LUT UR7, URZ, UR7, URZ, 0x33, !UPT ;  /* 0x000000073f077292 */ /* 0x000fe2000f8e333f */
[----:B------:R-:W-:Y:S01]  /*10df0*/  ULDC UR10, c[0x0][0xdb8] ;  /* 0x00036e00000a7ab9 */ /* 0x000fe20000000800 */
[----:B------:R-:W-:Y:S01]  /*10e00*/  ULDC.64 UR4, c[0x0][0x9e0] ;  /* 0x0002780000047ab9 */ /* 0x000fe20000000a00 */
[----:B------:R-:W-:Y:S01]  /*10e10*/  UISETP.NE.AND UP1, UPT, UR10, 0x1, UPT ;  /* 0x000000010a00788c */ /* 0x000fe2000bf25270 */
[----:B------:R-:W-:Y:S01]  /*10e20*/  ULDC UR9, c[0x0][0xdc4] ;  /* 0x0003710000097ab9 */ /* 0x000fe20000000800 */
[----:B------:R-:W-:Y:S01]  /*10e30*/  ULDC UR37, c[0x0][0xdac] ;  /* 0x00036b0000257ab9 */ /* 0x000fe20000000800 */
[----:B------:R-:W-:-:S02]  /*10e40*/  UISETP.GE.AND UP2, UPT, UR5, 0x1, UPT ;  /* 0x000000010500788c */ /* 0x000fc4000bf46270 */
[----:B------:R-:W-:Y:S02]  /*10e50*/  UIMAD UR9, UR6, UR9, UR8 ;  /* 0x00000009060972a4 */ /* 0x000fe4000f8e0208 */
[----:B------:R-:W-:Y:S02]  /*10e60*/  UIADD3 UR37, UR7, UR37, URZ ;  /* 0x0000002507257290 */ /* 0x000fe4000fffe03f */
[----:B------:R-:W-:Y:S01]  /*10e70*/  UISETP.NE.AND.EX UP0, UPT, UR11, URZ, UPT, UP0 ;  /* 0x0000003f0b00728c */ /* 0x000fe2000bf05300 */
[----:B------:R-:W-:Y:S01]  /*10e80*/  PLOP3.LUT P1, PT, PT, PT, UP2, 0x80, 0x0 ;  /* 0x000000000000781c */ /* 0x000fe20003f2f028 */
[----:B------:R-:W-:Y:S01]  /*10e90*/  @UP1 ULDC UR6, c[0x0][0xdbc] ;  /* 0x00036f0000061ab9 */ /* 0x000fe20000000800 */
[----:B------:R-:W-:Y:S02]  /*10ea0*/  UIMAD UR37, UR37, 0xc0, URZ ;  /* 0x000000c0252578a4 */ /* 0x000fe4000f8e023f */
[----:B------:R-:W-:Y:S01]  /*10eb0*/  UIMAD.WIDE.U32 UR6, UR9, UR6, URZ ;  /* 0x00000006090672a5 */ /* 0x000fe2000f8e003f */
[----:B------:R-:W-:Y:S01]  /*10ec0*/  ULDC UR11, c[0x0][0x404] ;  /* 0x00010100000b7ab9 */ /* 0x000fe20000000800 */
[----:B------:R-:W-:Y:S01]  /*10ed0*/  ULDC UR12, c[0x0][0x288] ;  /* 0x0000a200000c7ab9 */ /* 0x000fe20000000800 */
[----:B------:R-:W-:Y:S01]  /*10ee0*/  @UP1 ULDC UR14, c[0x0][0xdc0] ;  /* 0x00037000000e1ab9 */ /* 0x000fe20000000800 */
[----:B------:R-:W-:Y:S01]  /*10ef0*/  UMOV UR39, UR9 ;  /* 0x0000000900277c82 */ /* 0x000fe20008000000 */
[----:B------:R-:W-:-:S02]  /*10f00*/  USEL UR11, UR11, 0x1, UP0 ;  /* 0x000000010b0b7887 */ /* 0x000fc40008000000 */
[----:B------:R-:W-:Y:S02]  /*10f10*/  UIADD3 UR8, UR37, 0xc0, -UR12 ;  /* 0x000000c025087890 */ /* 0x000fe4000fffe80c */
[----:B------:R-:W-:Y:S01]  /*10f20*/  @UP1 USHF.R.U32.HI UR39, URZ, UR14, UR7 ;  /* 0x0000000e3f271299 */ /* 0x000fe20008011607 */
[----:B------:R-:W-:Y:S02]  /*10f30*/  ULDC UR13, c[0x0][0x2e0] ;  /* 0x0000b800000d7ab9 */ /* 0x000fe40000000800 */
[----:B------:R-:W-:Y:S02]  /*10f40*/  UIMAD UR6, UR11, UR13, UR8 ;  /* 0x0000000d0b0672a4 */ /* 0x000fe4000f8e0208 */
[----:B------:R-:W-:Y:S02]  /*10f50*/  UIADD3 UR38, -UR39, URZ, URZ ;  /* 0x0000003f27267290 */ /* 0x000fe4000fffe13f */
[----:B------:R-:W-:Y:S02]  /*10f60*/  UIADD3 UR4, UR6, UR4, URZ ;  /* 0x0000000406047290 */ /* 0x000fe4000fffe03f */
[----:B------:R-:W-:Y:S01]  /*10f70*/  UIMAD UR38, UR10, UR38, UR9 ;  /* 0x000000260a2672a4 */ /* 0x000fe2000f8e0209 */
[----:B------:R-:W-:Y:S11]  /*10f80*/  @!P1 BRA `(.L_x_746) ;  /* 0x0000000000449947 */ /* 0x000ff60003800000 */
        /* <DEDUP_REMOVED lines=10> */
.L_x_747:
[----:B------:R-:W-:-:S11]  /*11030*/  UISETP.NE.AND UP0, UPT, UR5, 0x1, UPT ;  /* 0x000000010500788c */ /* 0x000fd6000bf05270 */
[----:B------:R-:W-:Y:S02]  /*11040*/  @UP0 ULDC.64 UR14, c[0x0][0x9e8] ;  /* 0x00027a00000e0ab9 */ /* 0x000fe40000000a00 */
[----:B------:R-:W-:-:S04]  /*11050*/  UIMAD.WIDE.U32 UR6, UR8, UR14, URZ ;  /* 0x0000000e080672a5 */ /* 0x000fc8000f8e003f */
[----:B------:R-:W-:-:S12]  /*11060*/  @UP0 USHF.R.U32.HI UR8, URZ, UR15, UR7 ;  /* 0x0000000f3f080299 */ /* 0x000fd80008011607 */
.L_x_748:
[----:B------:R-:W-:-:S04]  /*11070*/  UIMAD UR8, UR8, UR5, UR5 ;  /* 0x00000005080872a4 */ /* 0x000fc8000f8e0205 */
[----:B------:R-:W-:-:S04]  /*11080*/  UISETP.LT.AND UP0, UPT, UR4, UR8, UPT ;  /* 0x000000080400728c */ /* 0x000fc8000bf01270 */
[----:B------:R-:W-:-:S12]  /*11090*/  USEL UR4, UR4, UR8, UP0 ;  /* 0x0000000804047287 */ /* 0x000fd80008000000 */
.L_x_746:
[----:B------:R-:W-:Y:S02]  /*110a0*/  UIMAD UR7, UR11, UR13, 0x7f ;  /* 0x0000007f0b0774a4 */ /* 0x000fe4000f8e020d */
[----:B------:R-:W-:Y:S02]  /*110b0*/  UIADD3 UR4, UR4, 0x7f, URZ ;  /* 0x0000007f04047890 */ /* 0x000fe4000fffe03f */
[----:B------:R-:W-:Y:S02]  /*110c0*/  USHF.R.S32.HI UR8, URZ, 0x1f, UR7 ;  /* 0x0000001f3f087899 */ /* 0x000fe40008011407 */
[----:B------:R-:W-:Y:S02]  /*110d0*/  USHF.R.S32.HI UR6, URZ, 0x1f, UR4 ;  /* 0x0000001f3f067899 */ /* 0x000fe40008011404 */
[----:B------:R-:W-:Y:S02]  /*110e0*/  ULEA.HI UR8, UR8, UR7, URZ, 0x7 ;  /* 0x0000000708087291 */ /* 0x000fe4000f8f383f */
[----:B------:R-:W-:-:S02]  /*110f0*/  ULEA.HI UR6, UR6, UR4, URZ, 0x7 ;  /* 0x0000000406067291 */ /* 0x000fc4000f8f383f */
[----:B------:R-:W-:Y:S02]  /*11100*/  UIADD3 UR4, UR37, -UR12, URZ ;  /* 0x8000000c25047290 */ /* 0x000fe4000fffe03f */
[----:B------:R-:W-:Y:S02]  /*11110*/  USHF.R.S32.HI UR44, URZ, 0x7, UR8 ;  /* 0x000000073f2c7899 */ /* 0x000fe40008011408 */
[----:B------:R-:W-:Y:S02]  /*11120*/  USHF.R.S32.HI UR6, URZ, 0x7, UR6 ;  /* 0x000000073f067899 */ /* 0x000fe40008011406 */
[----:B------:R-:W-:Y:S02]  /*11130*/  UIMAD UR4, UR11, UR13, UR4 ;  /* 0x0000000d0b0472a4 */ /* 0x000fe4000f8e0204 */
[----:B------:R-:W-:Y:S01]  /*11140*/  UISETP.LT.AND UP0, UPT, UR44, UR6, UPT ;  /* 0x000000062c00728c */ /* 0x000fe2000bf01270 */
[----:B------:R-:W-:Y:S02]  /*11150*/  ULDC UR8, c[0x0][0x9dc] ;  /* 0x0002770000087ab9 */ /* 0x000fe40000000800 */
[----:B------:R-:W-:-:S02]  /*11160*/  UIADD3 UR8, UR4, -UR8, URZ ;  /* 0x8000000804087290 */ /* 0x000fc4000fffe03f */
[----:B------:R-:W-:Y:S01]  /*11170*/  USEL UR44, UR44, UR6, UP0 ;  /* 0x000000062c2c7287 */ /* 0x000fe20008000000 */
[----:B------:R-:W-:Y:S11]  /*11180*/  @!P1 BRA `(.L_x_749) ;  /* 0x0000000000449947 */ /* 0x000ff60003800000 */
        /* <DEDUP_REMOVED lines=10> */
.L_x_750:
[----:B------:R-:W-:-:S11]  /*11230*/  UISETP.NE.AND UP0, UPT, UR5, 0x1, UPT ;  /* 0x000000010500788c */ /* 0x000fd6000bf05270 */
[----:B------:R-:W-:Y:S02]  /*11240*/  @UP0 ULDC.64 UR10, c[0x0][0x9e8] ;  /* 0x00027a00000a0ab9 */ /* 0x000fe40000000a00 */
[----:B------:R-:W-:-:S04]  /*11250*/  UIMAD.WIDE.U32 UR6, UR4, UR10, URZ ;  /* 0x0000000a040672a5 */ /* 0x000fc8000f8e003f */
[----:B------:R-:W-:-:S12]  /*11260*/  @UP0 USHF.R.U32.HI UR4, URZ, UR11, UR7 ;  /* 0x0000000b3f040299 */ /* 0x000fd80008011607 */
.L_x_751:
[----:B------:R-:W-:-:S04]  /*11270*/  UIMAD UR4, UR4, UR5, URZ ;  /* 0x00000005040472a4 */ /* 0x000fc8000f8e023f */
[----:B------:R-:W-:-:S04]  /*11280*/  UISETP.LT.AND UP0, UPT, UR8, UR4, UPT ;  /* 0x000000040800728c */ /* 0x000fc8000bf01270 */
[----:B------:R-:W-:-:S12]  /*11290*/  USEL UR8, UR8, UR4, !UP0 ;  /* 0x0000000408087287 */ /* 0x000fd8000c000000 */
.L_x_749:
[----:B------:R-:W-:Y:S01]  /*112a0*/  USHF.R.S32.HI UR4, URZ, 0x1f, UR8 ;  /* 0x0000001f3f047899 */ /* 0x000fe20008011408 */
[----:B------:R-:W-:Y:S03]  /*112b0*/  BSSY B6, `(.L_x_752) ;  /* 0x0000273000067945 */ /* 0x000fe60003800000 */
[----:B------:R-:W-:-:S04]  /*112c0*/  ULEA.HI UR4, UR4, UR8, URZ, 0x7 ;  /* 0x0000000804047291 */ /* 0x000fc8000f8f383f */
[----:B------:R-:W-:-:S04]  /*112d0*/  USHF.R.S32.HI UR4, URZ, 0x7, UR4 ;  /* 0x000000073f047899 */ /* 0x000fc80008011404 */
[----:B------:R-:W-:-:S04]  /*112e0*/  UISETP.LT.AND UP0, UPT, URZ, UR4, UPT ;  /* 0x000000043f00728c */ /* 0x000fc8000bf01270 */
[----:B------:R-:W-:-:S04]  /*112f0*/  USEL UR43, URZ, UR4, !UP0 ;  /* 0x000000043f2b7287 */ /* 0x000fc8000c000000 */
[----:B------:R-:W-:-:S06]  /*11300*/  UISETP.GT.AND UP0, UPT, UR44, UR43, UPT ;  /* 0x0000002b2c00728c */ /* 0x000fcc000bf04270 */
[----:B------:R-:W-:-:S13]  /*11310*/  PLOP3.LUT P0, PT, PT, PT, UP0, 0x80, 0x0 ;  /* 0x000000000000781c */ /* 0x000fda0003f0f008 */
[----:B------:R-:W-:Y:S05]  /*11320*/  @P0 BRA `(.L_x_753) ;  /* 0x0000000000400947 */ /* 0x000fea0003800000 */
[----:B------:R-:W-:Y:S01]  /*11330*/  ISETP.NE.AND P0, PT, R23, RZ, PT ;  /* 0x000000ff1700720c */ /* 0x000fe20003f05270 */
[----:B------:R-:W-:-:S12]  /*11340*/  IMAD.MOV.U32 R13, RZ, RZ, R22 ;  /* 0x000000ffff0d7224 */ /* 0x000fd800078e0016 */
[----:B------:R-:W-:Y:S05]  /*11350*/  @P0 BRA `(.L_x_754) ;  /* 0x0000002400a00947 */ /* 0x000fea0003800000 */
[----:B------:R-:W1:Y:S01]  /*11360*/  S2R R7, SR_LANEID ;  /* 0x0000000000077919 */ /* 0x000e620000000000 */
[----:B------:R-:W-:Y:S01]  /*11370*/  VOTEU.ANY UR4, UPT, PT ;  /* 0x0000000000047886 */ /* 0x000fe200038e0100 */
[----:B------:R-:W2:Y:S01]  /*11380*/  LDC.64 R2, c[0x0][0xdf0] ;  /* 0x00037c00ff027b82 */ /* 0x000ea20000000a00 */
[----:B------:R-:W1:Y:S08]  /*11390*/  FLO.U32 R0, UR4 ;  /* 0x0000000400007d00 */ /* 0x000e7000080e0000 */
[----:B------:R-:W2:Y:S01]  /*113a0*/  POPC R5, UR4 ;  /* 0x0000000400057d09 */ /* 0x000ea20008000000 */
[----:B-1----:R-:W-:-:S13]  /*113b0*/  ISETP.EQ.U32.AND P0, PT, R0, R7, PT ;  /* 0x000000070000720c */ /* 0x002fda0003f02070 */
[----:B--2---:R-:W2:Y:S01]  /*113c0*/  @P0 ATOMG.E.ADD.STRONG.GPU PT, R3, desc[UR50][R2.64], R5 ;  /* 0x00000005020309a8 */ /* 0x004ea200081ee1f2 */
[----:B------:R-:W1:Y:S02]  /*113d0*/  S2R R4, SR_LTMASK ;  /* 0x0000000000047919 */ /* 0x000e640000003900 */
[----:B-1----:R-:W-:-:S04]  /*113e0*/  LOP3.LUT R4, R4, UR4, RZ, 0xc0, !PT ;  /* 0x0000000404047c12 */ /* 0x002fc8000f8ec0ff */
[----:B------:R-:W1:Y:S01]  /*113f0*/  POPC R13, R4 ;  /* 0x00000004000d7309 */ /* 0x000e620000000000 */
[----:B--2---:R-:W1:Y:S02]  /*11400*/  SHFL.IDX PT, R0, R3, R0, 0x1f ;  /* 0x00001f0003007589 */ /* 0x004e6400000e0000 */
[----:B-1----:R-:W-:Y:S01]  /*11410*/  IADD3 R13, R0, UR45, R13 ;  /* 0x0000002d000d7c10 */ /* 0x002fe2000fffe00d */
[----:B------:R-:W-:Y:S06]  /*11420*/  BRA `(.L_x_754) ;  /* 0x00000024006c7947 */ /* 0x000fec0003800000 */
.L_x_753:
[----:B------:R-:W1:Y:S01]  /*11430*/  S2UR UR4, SR_CgaCtaId ;  /* 0x00000000000479c3 */ /* 0x000e620000008800 */
[----:B------:R-:W-:Y:S02]  /*11440*/  UMOV UR42, 0x400 ;  /* 0x00000400002a7882 */ /* 0x000fe40000000000 */
[----:B-1----:R-:W-:-:S04]  /*11450*/  ULEA UR42, UR4, UR42, 0x18 ;  /* 0x0000002a042a7291 */ /* 0x002fc8000f8ec03f */
[----:B------:R-:W-:-:S04]  /*11460*/  UIADD3 UR4, UR42, 0x15400, URZ ;  /* 0x000154002a047890 */ /* 0x000fc8000fffe03f */
[----:B------:R-:W-:-:S06]  /*11470*/  ULOP3.LUT UP0, URZ, UR4, 0x1bf, URZ, 0xc0, !UPT ;  /* 0x000001bf043f7892 */ /* 0x000fcc000f80c03f */
[----:B------:R-:W-:-:S13]  /*11480*/  PLOP3.LUT P0, PT, PT, PT, UP0, 0x80, 0x0 ;  /* 0x000000000000781c */ /* 0x000fda0003f0f008 */
[----:B------:R-:W-:Y:S05]  /*11490*/  @!P0 BRA `(.L_x_755) ;  /* 0x0000000000408947 */ /* 0x000fea0003800000 */
[----:B------:R-:W-:Y:S01]  /*114a0*/  MOV R2, 0x0 ;  /* 0x0000000000027802 */ /* 0x000fe20000000f00 */
[----:B------:R-:W-:Y:S01]  /*114b0*/  ULDC.64 UR4, c[0x4][0xa8] ;  /* 0x01002a0000047ab9 */ /* 0x000fe20000000a00 */
[----:B------:R-:W-:Y:S01]  /*114c0*/  ULDC.64 UR6, c[0x4][0xb0] ;  /* 0x01002c0000067ab9 */ /* 0x000fe20000000a00 */
[----:B------:R-:W-:Y:S02]  /*114d0*/  IMAD.U32 R4, RZ, RZ, UR4 ;  /* 0x00000004ff047e24 */ /* 0x000fe4000f8e00ff */
[----:B------:R-:W-:Y:S01]  /*114e0*/  IMAD.U32 R5, RZ, RZ, UR5 ;  /* 0x00000005ff057e24 */ /* 0x000fe2000f8e00ff */
[----:B------:R-:W1:Y:S01]  /*114f0*/  LDC.64 R2, c[0x4][R2] ;  /* 0x0100000002027b82 */ /* 0x000e620000000a00 */
[----:B------:R-:W-:Y:S01]  /*11500*/  ULDC.64 UR4, c[0x4][0x30] ;  /* 0x01000c0000047ab9 */ /* 0x000fe20000000a00 */
        /* <DEDUP_REMOVED lines=8> */
[----:B-1----:R-:W-:Y:S05]  /*11590*/  CALL.ABS.NOINC R2 ;  /* 0x0000000002007343 */ /* 0x002fea0003c00000 */
.L_x_755:
[----:B------:R-:W-:-:S04]  /*115a0*/  UIADD3 UR4, UR42, 0x400, URZ ;  /* 0x000004002a047890 */ /* 0x000fc8000fffe03f */
[----:B------:R-:W-:-:S06]  /*115b0*/  ULOP3.LUT UP0, URZ, UR4, 0x1bf, URZ, 0xc0, !UPT ;  /* 0x000001bf043f7892 */ /* 0x000fcc000f80c03f */
[----:B------:R-:W-:-:S13]  /*115c0*/  PLOP3.LUT P0, PT, PT, PT, UP0, 0x80, 0x0 ;  /* 0x000000000000781c */ /* 0x000fda0003f0f008 */
[----:B------:R-:W-:Y:S05]  /*115d0*/  @!P0 BRA `(.L_x_756) ;  /* 0x00000000007c8947 */ /* 0x000fea0003800000 */
        /* <DEDUP_REMOVED lines=16> */
.L_x_757:
[----:B------:R1:W2:Y:S01]  /*116e0*/  LDC.64 R2, c[0x4][R24] ;  /* 0x0100000018027b82 */ /* 0x0002a20000000a00 */
[----:B------:R-:W-:Y:S01]  /*116f0*/  ULDC.64 UR4, c[0x4][0xa8] ;  /* 0x01002a0000047ab9 */ /* 0x000fe20000000a00 */
[----:B------:R-:W-:Y:S01]  /*11700*/  ULDC.64 UR6, c[0x4][0xb0] ;  /* 0x01002c0000067ab9 */ /* 0x000fe20000000a00 */
[----:B------:R-:W-:Y:S02]  /*11710*/  IMAD.U32 R4, RZ, RZ, UR4 ;  /* 0x00000004ff047e24 */ /* 0x000fe4000f8e00ff */
        /* <DEDUP_REMOVED lines=11> */
.L_x_756:
[----:B------:R-:W-:Y:S01]  /*117d0*/  ULDC.64 UR4, c[0x0][0x9f8] ;  /* 0x00027e0000047ab9 */ /* 0x000fe20000000a00 */
[----:B------:R-:W-:Y:S01]  /*117e0*/  IMAD.U32 R5, RZ, RZ, UR39 ;  /* 0x00000027ff057e24 */ /* 0x000fe2000f8e00ff */
[----:B------:R-:W-:Y:S01]  /*117f0*/  ISETP.NE.U32.AND P0, PT, RZ, UR4, PT ;  /* 0x00000004ff007c0c */ /* 0x000fe2000bf05070 */
[----:B------:R-:W-:-:S03]  /*11800*/  IMAD.U32 R0, RZ, RZ, UR39 ;  /* 0x00000027ff007e24 */ /* 0x000fc6000f8e00ff */
[----:B------:R-:W-:-:S13]  /*11810*/  ISETP.NE.AND.EX P0, PT, RZ, UR5, PT, P0 ;  /* 0x00000005ff007c0c */ /* 0x000fda000bf05300 */
[----:B------:R-:W1:Y:S02]  /*11820*/  @P0 LDC.64 R2, c[0x0][0x9f8] ;  /* 0x00027e00ff020b82 */ /* 0x000e640000000a00 */
[----:B-1----:R-:W-:-:S06]  /*11830*/  @P0 IMAD.WIDE R4, R5, 0x4, R2 ;  /* 0x0000000405040825 */ /* 0x002fcc00078e0202 */
[----:B------:R-:W1:Y:S01]  /*11840*/  LDC R2, c[0x0][0x428] ;  /* 0x00010a00ff027b82 */ /* 0x000e620000000800 */
[----:B------:R2:W3:Y:S01]  /*11850*/  @P0 LDG.E R0, desc[UR50][R4.64] ;  /* 0x0000003204000981 */ /* 0x0004e2000c1e1900 */
[----:B------:R-:W-:Y:S01]  /*11860*/  ISETP.NE.AND P1, PT, R23, RZ, PT ;  /* 0x000000ff1700720c */ /* 0x000fe20003f25270 */
[----:B------:R-:W-:Y:S01]  /*11870*/  UMOV UR36, URZ ;  /* 0x0000003f00247c82 */ /* 0x000fe20008000000 */
[----:B------:R-:W-:Y:S01]  /*11880*/  UMOV UR12, 0x20 ;  /* 0x00000020000c7882 */ /* 0x000fe20000000000 */
[----:B------:R-:W-:Y:S01]  /*11890*/  UMOV UR13, UR37 ;  /* 0x00000025000d7c82 */ /* 0x000fe20008000000 */
[----:B------:R-:W-:Y:S01]  /*118a0*/  UMOV UR14, UR38 ;  /* 0x00000026000e7c82 */ /* 0x000fe20008000000 */
[----:B------:R-:W-:Y:S01]  /*118b0*/  UMOV UR15, UR39 ;  /* 0x00000027000f7c82 */ /* 0x000fe20008000000 */
[----:B------:R-:W-:Y:S01]  /*118c0*/  UMOV UR8, 0x40 ;  /* 0x0000004000087882 */ /* 0x000fe20000000000 */
[----:B------:R-:W-:Y:S01]  /*118d0*/  UMOV UR9, UR37 ;  /* 0x0000002500097c82 */ /* 0x000fe20008000000 */
[----:B------:R-:W-:Y:S01]  /*118e0*/  UMOV UR10, UR38 ;  /* 0x00000026000a7c82 */ /* 0x000fe20008000000 */
[----:B------:R-:W-:Y:S01]  /*118f0*/  UMOV UR11, UR39 ;  /* 0x00000027000b7c82 */ /* 0x000fe20008000000 */
[----:B------:R-:W-:Y:S01]  /*11900*/  UMOV UR6, 0xffffffff ;  /* 0xffffffff00067882 */ /* 0x000fe20000000000 */
[----:B------:R-:W-:-:S02]  /*11910*/  IMAD.U32 R7, RZ, RZ, UR44 ;  /* 0x0000002cff077e24 */ /* 0x000fc4000f8e00ff */
[----:B------:R-:W-:Y:S02]  /*11920*/  VOTEU.ALL UP1, P1 ;  /* 0x00000000003f7886 */ /* 0x000fe40000820000 */
[----:B------:R-:W-:-:S03]  /*11930*/  VIADD R7, R7, 0xffffffff ;  /* 0xffffffff07077836 */ /* 0x000fc60000000000 */
[----:B------:R-:W-:Y:S01]  /*11940*/  @!UP1 UIADD3 UR4, UP0, UR48, 0x270, URZ ;  /* 0x0000027030049890 */ /* 0x000fe2000ff1e03f */
[----:B-1----:R-:W-:Y:S02]  /*11950*/  ISETP.NE.AND P2, PT, R2, 0x1, PT ;  /* 0x000000010200780c */ /* 0x002fe40003f45270 */
[----:B------:R-:W1:Y:S01]  /*11960*/  LDC.64 R2, c[0x0][0x3f8] ;  /* 0x0000fe00ff027b82 */ /* 0x000e620000000a00 */
[----:B------:R-:W-:-:S09]  /*11970*/  @!UP1 UIADD3.X UR5, URZ, UR49, URZ, UP0, !UPT ;  /* 0x000000313f059290 */ /* 0x000fd200087fe43f */
[----:B------:R4:W-:Y:S01]  /*11980*/  @!UP1 UTMAPF.L2.4D [UR36], [UR4] ;  /* 0x00000024040095b8 */ /* 0x0009e20008018000 */
[----:B------:R-:W2:Y:S01]  /*11990*/  @P2 LDC R6, c[0x0][0x42c] ;  /* 0x00010b00ff062b82 */ /* 0x000ea20000000800 */
[----:B------:R4:W-:Y:S07]  /*119a0*/  @!UP1 UTMAPF.L2.4D [UR12], [UR4] ;  /* 0x0000000c040095b8 */ /* 0x0009ee0008018000 */
[----:B------:R-:W5:Y:S01]  /*119b0*/  @P2 LDC R9, c[0x0][0x430] ;  /* 0x00010c00ff092b82 */ /* 0x000f620000000800 */
[----:B-1----:R-:W-:Y:S01]  /*119c0*/  ISETP.NE.U32.AND P0, PT, R2, RZ, PT ;  /* 0x000000ff0200720c */ /* 0x002fe20003f05070 */
[----:B------:R4:W-:Y:S03]  /*119d0*/  @!UP1 UTMAPF.L2.4D [UR8], [UR4] ;  /* 0x00000008040095b8 */ /* 0x0009e60008018000 */
[----:B------:R-:W-:Y:S01]  /*119e0*/  ISETP.NE.AND.EX P0, PT, R3, RZ, PT, P0 ;  /* 0x000000ff0300720c */ /* 0x000fe20003f05300 */
[----:B--2---:R-:W-:-:S04]  /*119f0*/  @P2 IMAD.HI.U32 R4, R6, UR38, RZ ;  /* 0x0000002606042c27 */ /* 0x004fc8000f8e00ff */
[----:B------:R-:W-:Y:S01]  /*11a00*/  IMAD.U32 R6, RZ, RZ, UR38 ;  /* 0x00000026ff067e24 */ /* 0x000fe2000f8e00ff */
[----:B-----5:R-:W-:Y:S02]  /*11a10*/  @P2 SHF.R.U32.HI R6, RZ, R9, R4 ;  /* 0x00000009ff062219 */ /* 0x020fe40000011604 */
[----:B---3--:R-:W-:Y:S01]  /*11a20*/  SEL R9, R0, RZ, !P0 ;  /* 0x000000ff00097207 */ /* 0x008fe20004000000 */
[----:B----4-:R-:W-:Y:S06]  /*11a30*/  BRA.DIV UR6, `(.L_x_758) ;  /* 0x0000002606c07947 */ /* 0x010fec000b800000 */
.L_x_809:
[----:B------:R-:W-:Y:S01]  /*11a40*/  UMOV UR4, 0xffffffff ;  /* 0xffffffff00047882 */ /* 0x000fe20000000000 */
[----:B------:R-:W-:Y:S02]  /*11a50*/  SHF.R.S32.HI R8, RZ, 0x1f, R0 ;  /* 0x0000001fff087819 */ /* 0x000fe40000011400 */
[----:B------:R-:W-:Y:S05]  /*11a60*/  BRA.DIV UR4, `(.L_x_759) ;  /* 0x0000002604d47947 */ /* 0x000fea000b800000 */
[----:B------:R-:W-:-:S13]  /*11a70*/  ELECT P6, URZ, PT ;  /* 0x00000000003f782f */ /* 0x000fda00038c0000 */
.L_x_812:
[----:B------:R-:W-:Y:S05]  /*11a80*/  @!P6 BRA `(.L_x_760) ;  /* 0x0000000000e8e947 */ /* 0x000fea0003800000 */
[----:B------:R-:W-:Y:S01]  /*11a90*/  LEA R13, R19, UR42, 0x3 ;  /* 0x0000002a130d7c11 */ /* 0x000fe2000f8e18ff */
[----:B------:R-:W-:Y:S01]  /*11aa0*/  IMAD.MOV.U32 R9, RZ, RZ, R0 ;  /* 0x000000ffff097224 */ /* 0x000fe200078e0000 */
[----:B------:R-:W-:Y:S01]  /*11ab0*/  SHF.L.U32 R12, R18, 0x1f, RZ ;  /* 0x0000001f120c7819 */ /* 0x000fe200000006ff */
[----:B------:R-:W-:Y:S06]  /*11ac0*/  @!P0 BRA `(.L_x_761) ;  /* 0x0000000000488947 */ /* 0x000fec0003800000 */
[----:B------:R-:W1:Y:S01]  /*11ad0*/  LDC R14, c[0x0][0x41c] ;  /* 0x00010700ff0e7b82 */ /* 0x000e620000000800 */
[----:B------:R-:W-:Y:S01]  /*11ae0*/  IMAD.MOV.U32 R15, RZ, RZ, R7 ;  /* 0x000000ffff0f7224 */ /* 0x000fe200078e0007 */
[----:B------:R-:W-:Y:S02]  /*11af0*/  ULDC.64 UR4, c[0x0][0x408] ;  /* 0x0001020000047ab9 */ /* 0x000fe40000000a00 */
[----:B------:R-:W-:-:S04]  /*11b00*/  IMAD R9, R8, UR4, RZ ;  /* 0x0000000408097c24 */ /* 0x000fc8000f8e02ff */
[----:B------:R-:W-:Y:S01]  /*11b10*/  IMAD R9, R0, UR5, R9 ;  /* 0x0000000500097c24 */ /* 0x000fe2000f8e0209 */
[----:B-1----:R-:W-:-:S13]  /*11b20*/  ISETP.NE.AND P2, PT, R14, 0x1, PT ;  /* 0x000000010e00780c */ /* 0x002fda0003f45270 */
[----:B------:R-:W1:Y:S02]  /*11b30*/  @P2 LDC.64 R4, c[0x0][0x420] ;  /* 0x00010800ff042b82 */ /* 0x000e640000000a00 */
[----:B-1----:R-:W-:-:S05]  /*11b40*/  @P2 IMAD.HI.U32 R4, R7, R4, RZ ;  /* 0x0000000407042227 */ /* 0x002fca00078e00ff */
[----:B------:R-:W-:-:S04]  /*11b50*/  @P2 SHF.R.U32.HI R15, RZ, R5, R4 ;  /* 0x00000005ff0f2219 */ /* 0x000fc80000011604 */
[--C-:B------:R-:W-:Y:S01]  /*11b60*/  SHF.R.S32.HI R5, RZ, 0x1f, R15.reuse ;  /* 0x0000001fff057819 */ /* 0x100fe2000001140f */
[----:B------:R-:W-:-:S04]  /*11b70*/  IMAD.MOV.U32 R4, RZ, RZ, R15 ;  /* 0x000000ffff047224 */ /* 0x000fc800078e000f */
[----:B------:R-:W-:-:S04]  /*11b80*/  IMAD.WIDE.U32 R10, R0, UR4, R4 ;  /* 0x00000004000a7c25 */ /* 0x000fc8000f8e0004 */
[----:B------:R-:W-:Y:S01]  /*11b90*/  IMAD.IADD R5, R11, 0x1, R9 ;  /* 0x000000010b057824 */ /* 0x000fe200078e0209 */
[----:B------:R-:W-:-:S04]  /*11ba0*/  LEA R4, P2, R10, R2, 0x2 ;  /* 0x000000020a047211 */ /* 0x000fc800078410ff */
[----:B------:R-:W-:-:S05]  /*11bb0*/  LEA.HI.X R5, R10, R3, R5, 0x2, P2 ;  /* 0x000000030a057211 */ /* 0x000fca00010f1405 */
[----:B------:R1:W5:Y:S01]  /*11bc0*/  LDG.E R9, desc[UR50][R4.64] ;  /* 0x0000003204097981 */ /* 0x000362000c1e1900 */
[----:B------:R-:W-:-:S04]  /*11bd0*/  IMAD.MOV R10, RZ, RZ, -R15 ;  /* 0x000000ffff0a7224 */ /* 0x000fc800078e0a0f */
[----:B------:R-:W-:-:S07]  /*11be0*/  IMAD R7, R14, R10, R7 ;  /* 0x0000000a0e077224 */ /* 0x000fce00078e0207 */
.L_x_761:
[----:B------:R-:W2:Y:S01]  /*11bf0*/  SYNCS.PHASECHK.TRANS64.TRYWAIT P2, [R13+URZ+0x2d840], R12 ;  /* 0x02d8400c0d0075a7 */ /* 0x000ea2000804017f */
[----:B------:R-:W-:Y:S01]  /*11c00*/  ISETP.NE.AND P3, PT, R17, RZ, PT ;  /* 0x000000ff1100720c */ /* 0x000fe20003f65270 */
[----:B--2---:R-:W-:-:S12]  /*11c10*/  @!P2 BRA `(.L_x_762) ;  /* 0x000000240088a947 */ /* 0x004fd80003800000 */
.L_x_813:
[----:B------:R-:W-:Y:S05]  /*11c20*/  @P3 BRA `(.L_x_763) ;  /* 0x0000000000143947 */ /* 0x000fea0003800000 */
[----:B------:R-:W-:Y:S01]  /*11c30*/  ISETP.NE.AND P2, PT, R23, RZ, PT ;  /* 0x000000ff1700720c */ /* 0x000fe20003f45270 */
[----:B-1----:R-:W-:-:S04]  /*11c40*/  IMAD.MOV.U32 R4, RZ, RZ, 0x6000 ;  /* 0x00006000ff047424 */ /* 0x002fc800078e00ff */
[----:B------:R3:W-:Y:S08]  /*11c50*/  SYNCS.ARRIVE.TRANS64 RZ, [R13+URZ+0x2d830], R4 ;  /* 0x02d830040dff79a7 */ /* 0x0007f0000800003f */
[----:B------:R-:W-:Y:S05]  /*11c60*/  @!P2 BRA `(.L_x_763) ;  /* 0x000000000004a947 */ /* 0x000fea0003800000 */
[----:B------:R-:W-:Y:S01]  /*11c70*/  BPT.TRAP 0x1 ;  /* 0x000000040000795c */ /* 0x000fe20000300000 */
.L_x_763:
        /* <DEDUP_REMOVED lines=11> */
[----:B------:R-:W-:Y:S02]  /*11d30*/  UIMAD UR8, UR8, 0x6000, UR42 ;  /* 0x00006000080878a4 */ /* 0x000fe4000f8e022a */
[----:B------:R-:W-:Y:S02]  /*11d40*/  USHF.L.U32 UR11, UR11, 0x7, URZ ;  /* 0x000000070b0b7899 */ /* 0x000fe4000800063f */
[----:B------:R-:W-:Y:S02]  /*11d50*/  UIADD3 UR9, UR9, 0x2d830, URZ ;  /* 0x0002d83009097890 */ /* 0x000fe4000fffe03f */
[----:B------:R-:W-:Y:S02]  /*11d60*/  UIADD3 UR14, UR8, 0x15400, URZ ;  /* 0x00015400080e7890 */ /* 0x000fe4000fffe03f */
[----:B------:R-:W-:Y:S02]  /*11d70*/  UIADD3 UR15, UR8, 0x17400, URZ ;  /* 0x00017400080f7890 */ /* 0x000fe4000fffe03f */
[----:B------:R-:W-:-:S03]  /*11d80*/  UIADD3 UR17, UR8, 0x19400, URZ ;  /* 0x0001940008117890 */ /* 0x000fc6000fffe03f */
[----:B------:R-:W-:Y:S01]  /*11d90*/  UMOV UR8, UR14 ;  /* 0x0000000e00087c82 */ /* 0x000fe20008000000 */
[----:B------:R-:W-:Y:S01]  /*11da0*/  UMOV UR14, 0x40 ;  /* 0x00000040000e7882 */ /* 0x000fe20000000000 */
[----:B------:R4:W-:Y:S02]  /*11db0*/  UTMALDG.4D [UR8], [UR4], desc[UR6] ;  /* 0x00000608040075b4 */ /* 0x0009e40008019000 */
[----:B----4-:R-:W-:Y:S01]  /*11dc0*/  UMOV UR8, UR15 ;  /* 0x0000000f00087c82 */ /* 0x010fe20008000000 */
[----:B------:R-:W-:Y:S02]  /*11dd0*/  UMOV UR10, UR16 ;  /* 0x00000010000a7c82 */ /* 0x000fe40008000000 */
[----:B------:R4:W-:Y:S02]  /*11de0*/  UTMALDG.4D [UR8], [UR4], desc[UR6] ;  /* 0x00000608040075b4 */ /* 0x0009e40008019000 */
[----:B----4-:R-:W-:Y:S01]  /*11df0*/  UMOV UR8, UR17 ;  /* 0x0000001100087c82 */ /* 0x010fe20008000000 */
[----:B------:R-:W-:-:S02]  /*11e00*/  UMOV UR10, UR14 ;  /* 0x0000000e000a7c82 */ /* 0x000fc40008000000 */
[----:B------:R4:W-:Y:S02]  /*11e10*/  UTMALDG.4D [UR8], [UR4], desc[UR6] ;  /* 0x00000608040075b4 */ /* 0x0009e40008019000 */
[----:B----4-:R-:W-:Y:S01]  /*11e20*/  NOP ;  /* 0x0000000000007918 */ /* 0x010fe20000000000 */
.L_x_760:
[----:B------:R-:W-:Y:S05]  /*11e30*/  WARPSYNC.ALL ;  /* 0x0000000000007948 */ /* 0x000fea0003800000 */
[----:B------:R-:W-:Y:S01]  /*11e40*/  BAR.SYNC.DEFER_BLOCKING 0x8, 0x1a0 ;  /* 0x0206800000007b1d */ /* 0x000fe20000010000 */
[----:B------:R-:W-:Y:S01]  /*11e50*/  ELECT P2, URZ, PT ;  /* 0x00000000003f782f */ /* 0x000fe20003840000 */
[----:B------:R-:W-:Y:S02]  /*11e60*/  UIADD3 UR47, UR47, 0x1, URZ ;  /* 0x000000012f2f7890 */ /* 0x000fe4000fffe03f */
[----:B------:R-:W-:Y:S02]  /*11e70*/  UIADD3 UR4, UP0, UR48, 0x270, URZ ;  /* 0x0000027030047890 */ /* 0x000fe4000ff1e03f */
[----:B------:R-:W-:-:S02]  /*11e80*/  ULEA.HI UR5, UR47, UR47, URZ, 0x1 ;  /* 0x0000002f2f057291 */ /* 0x000fc4000f8f083f */
[----:B------:R-:W-:Y:S02]  /*11e90*/  UIADD3 UR24, UR42, 0xc400, URZ ;  /* 0x0000c4002a187890 */ /* 0x000fe4000fffe03f */
[----:B------:R-:W-:Y:S02]  /*11ea0*/  ULOP3.LUT UR5, UR5, 0xfffffffe, URZ, 0xc0, !UPT ;  /* 0xfffffffe05057892 */ /* 0x000fe4000f8ec03f */
[----:B------:R-:W-:Y:S02]  /*11eb0*/  UIADD3 UR25, UR42, 0x2d800, URZ ;  /* 0x0002d8002a197890 */ /* 0x000fe4000fffe03f */
[----:B-1-3--:R-:W-:Y:S01]  /*11ec0*/  @P2 IMAD.MOV.U32 R4, RZ, RZ, 0x9000 ;  /* 0x00009000ff042424 */ /* 0x00afe200078e00ff */
[----:B------:R-:W-:Y:S02]  /*11ed0*/  UIADD3 UR9, UR47, -UR5, URZ ;  /* 0x800000052f097290 */ /* 0x000fe4000fffe03f */
[----:B------:R-:W-:Y:S02]  /*11ee0*/  UIADD3.X UR5, URZ, UR49, URZ, UP0, !UPT ;  /* 0x000000313f057290 */ /* 0x000fe400087fe43f */
[----:B------:R-:W-:-:S02]  /*11ef0*/  UIADD3 UR16, UR42, 0xf400, URZ ;  /* 0x0000f4002a107890 */ /* 0x000fc4000fffe03f */
[----:B------:R-:W-:Y:S01]  /*11f00*/  UIADD3 UR8, UR42, 0x12400, URZ ;  /* 0x000124002a087890 */ /* 0x000fe2000fffe03f */
[----:B------:R-:W-:Y:S01]  /*11f10*/  UMOV UR27, UR37 ;  /* 0x00000025001b7c82 */ /* 0x000fe20008000000 */
[----:B------:R1:W-:Y:S01]  /*11f20*/  @P2 SYNCS.ARRIVE.TRANS64 RZ, [UR42+0x2d800], R4 ;  /* 0x02d80004ffff29a7 */ /* 0x0003e2000800002a */
[----:B------:R-:W-:Y:S01]  /*11f30*/  UMOV UR28, UR38 ;  /* 0x00000026001c7c82 */ /* 0x000fe20008000000 */
[----:B------:R-:W-:Y:S01]  /*11f40*/  UMOV UR29, UR39 ;  /* 0x00000027001d7c82 */ /* 0x000fe20008000000 */
[----:B------:R-:W-:Y:S01]  /*11f50*/  UMOV UR6, 0x0 ;  /* 0x0000000000067882 */ /* 0x000fe20000000000 */
[----:B------:R-:W-:Y:S01]  /*11f60*/  UMOV UR7, 0x12f00000 ;  /* 0x12f0000000077882 */ /* 0x000fe20000000000 */
[----:B------:R-:W-:Y:S01]  /*11f70*/  UMOV UR26, URZ ;  /* 0x0000003f001a7c82 */ /* 0x000fe20008000000 */
[----:B------:R-:W-:Y:S01]  /*11f80*/  UMOV UR19, UR37 ;  /* 0x0000002500137c82 */ /* 0x000fe20008000000 */
[----:B------:R-:W-:Y:S01]  /*11f90*/  UMOV UR20, UR38 ;  /* 0x0000002600147c82 */ /* 0x000fe20008000000 */
[----:B-1----:R-:W-:Y:S01]  /*11fa0*/  IMAD.U32 R4, RZ, RZ, UR9 ;  /* 0x00000009ff047e24 */ /* 0x002fe2000f8e00ff */
[----:B------:R-:W-:Y:S01]  /*11fb0*/  UMOV UR21, UR39 ;  /* 0x0000002700157c82 */ /* 0x000fe20008000000 */
[----:B------:R-:W-:Y:S01]  /*11fc0*/  UMOV UR18, 0x20 ;  /* 0x0000002000127882 */ /* 0x000fe20000000000 */
[----:B------:R-:W-:Y:S01]  /*11fd0*/  UMOV UR17, UR25 ;  /* 0x0000001900117c82 */ /* 0x000fe20008000000 */
[----:B------:R-:W-:Y:S01]  /*11fe0*/  UMOV UR11, UR37 ;  /* 0x00000025000b7c82 */ /* 0x000fe20008000000 */
[----:B------:R-:W-:Y:S01]  /*11ff0*/  SHF.L.U32 R4, R4, 0x1f, RZ ;  /* 0x0000001f04047819 */ /* 0x000fe200000006ff */
[----:B------:R-:W-:Y:S01]  /*12000*/  UMOV UR12, UR38 ;  /* 0x00000026000c7c82 */ /* 0x000fe20008000000 */
[----:B------:R-:W-:Y:S01]  /*12010*/  UMOV UR13, UR39 ;  /* 0x00000027000d7c82 */ /* 0x000fe20008000000 */
[----:B------:R-:W-:Y:S01]  /*12020*/  UMOV UR10, 0x40 ;  /* 0x00000040000a7882 */ /* 0x000fe20000000000 */
[----:B------:R1:W-:Y:S01]  /*12030*/  UTMALDG.4D [UR24], [UR4], desc[UR6] ;  /* 0x00000618040075b4 */ /* 0x0003e20008019000 */
[----:B------:R-:W-:Y:S01]  /*12040*/  UMOV UR9, UR25 ;  /* 0x0000001900097c82 */ /* 0x000fe20008000000 */
[----:B------:R1:W-:Y:S01]  /*12050*/  UTMALDG.4D [UR16], [UR4], desc[UR6] ;  /* 0x00000610040075b4 */ /* 0x0003e20008019000 */
[----:B------:R1:W-:Y:S01]  /*12060*/  UTMALDG.4D [UR8], [UR4], desc[UR6] ;  /* 0x00000608040075b4 */ /* 0x0003e20008019000 */
[----:B------:R-:W3:Y:S02]  /*12070*/  SYNCS.PHASECHK.TRANS64.TRYWAIT P2, [UR42+0x2d820], R4 ;  /* 0x02d82004ff0075a7 */ /* 0x000ee4000804016a */
[----:B-1-3--:R-:W-:Y:S05]  /*12080*/  @!P2 BRA `(.L_x_764) ;  /* 0x000000200080a947 */ /* 0x00afea0003800000 */
.L_x_814:
[----:B------:R-:W-:-:S04]  /*12090*/  UIADD3 UR4, UR44, -0x2, URZ ;  /* 0xfffffffe2c047890 */ /* 0x000fc8000fffe03f */
[----:B------:R-:W-:-:S06]  /*120a0*/  UISETP.GE.AND UP0, UPT, UR4, UR43, UPT ;  /* 0x0000002b0400728c */ /* 0x000fcc000bf06270 */
[----:B------:R-:W-:-:S13]  /*120b0*/  PLOP3.LUT P2, PT, PT, PT, UP0, 0x80, 0x0 ;  /* 0x000000000000781c */ /* 0x000fda0003f4f008 */
[----:B------:R-:W-:Y:S05]  /*120c0*/  @!P2 BRA `(.L_x_765) ;  /* 0x00000014004ca947 */ /* 0x000fea0003800000 */
[----:B-1----:R-:W-:Y:S01]  /*120d0*/  IMAD R5, RZ, RZ, -UR44 ;  /* 0x8000002cff057e24 */ /* 0x002fe2000f8e02ff */
[----:B------:R-:W-:Y:S01]  /*120e0*/  LOP3.LUT R10, RZ, UR43, RZ, 0x33, !PT ;  /* 0x0000002bff0a7c12 */ /* 0x000fe2000f8e33ff */
[----:B------:R-:W-:Y:S01]  /*120f0*/  IMAD.U32 R11, RZ, RZ, UR4 ;  /* 0x00000004ff0b7e24 */ /* 0x000fe2000f8e00ff */
[----:B------:R-:W-:Y:S02]  /*12100*/  ULDC.64 UR40, c[0x0][0x408] ;  /* 0x0001020000287ab9 */ /* 0x000fe40000000a00 */
[----:B------:R-:W-:-:S05]  /*12110*/  VIADDMNMX R10, R5, 0x1, R10, !PT ;  /* 0x00000001050a7846 */ /* 0x000fca000780010a */
[----:B------:R-:W-:-:S05]  /*12120*/  VIADD R4, R10, UR44 ;  /* 0x0000002c0a047c36 */ /* 0x000fca0008000000 */
[----:B------:R-:W-:-:S04]  /*12130*/  LOP3.LUT R4, R4, 0x1, RZ, 0xc0, !PT ;  /* 0x0000000104047812 */ /* 0x000fc800078ec0ff */
[----:B------:R-:W-:-:S13]  /*12140*/  ISETP.NE.U32.AND P2, PT, R4, 0x1, PT ;  /* 0x000000010400780c */ /* 0x000fda0003f45070 */
[----:B------:R-:W-:Y:S05]  /*12150*/  @P2 BRA `(.L_x_766) ;  /* 0x0000000400b42947 */ /* 0x000fea0003800000 */
[----:B--2---:R-:W-:Y:S01]  /*12160*/  VIADD R12, R19, 0x1 ;  /* 0x00000001130c7836 */ /* 0x004fe20000000000 */
        /* <DEDUP_REMOVED lines=26> */
.L_x_769:
[----:B-1----:R-:W-:Y:S02]  /*12310*/  LEA R3, R12, UR42, 0x3 ;  /* 0x0000002a0c037c11 */ /* 0x002fe4000f8e18ff */
[----:B------:R-:W-:Y:S02]  /*12320*/  SHF.L.U32 R2, R13, 0x1f, RZ ;  /* 0x0000001f0d027819 */ /* 0x000fe400000006ff */
[----:B------:R-:W-:Y:S02]  /*12330*/  ISETP.NE.AND P2, PT, R17, RZ, PT ;  /* 0x000000ff1100720c */ /* 0x000fe40003f45270 */
[----:B------:R-:W1:Y:S02]  /*12340*/  SYNCS.PHASECHK.TRANS64.TRYWAIT P3, [R3+URZ+0x2d840], R2 ;  /* 0x02d84002030075a7 */ /* 0x000e64000806017f */
[----:B-1----:R-:W-:Y:S09]  /*12350*/  @!P3 BRA `(.L_x_770) ;  /* 0x0000001c00e4b947 */ /* 0x002ff20003800000 */
.L_x_815:
[----:B------:R-:W-:Y:S05]  /*12360*/  @P2 BRA `(.L_x_771) ;  /* 0x0000000000142947 */ /* 0x000fea0003800000 */
[----:B------:R-:W-:Y:S01]  /*12370*/  ISETP.NE.AND P3, PT, R23, RZ, PT ;  /* 0x000000ff1700720c */ /* 0x000fe20003f65270 */
[----:B-1----:R-:W-:-:S04]  /*12380*/  IMAD.MOV.U32 R2, RZ, RZ, 0x6000 ;  /* 0x00006000ff027424 */ /* 0x002fc800078e00ff */
[----:B------:R2:W-:Y:S08]  /*12390*/  SYNCS.ARRIVE.TRANS64 RZ, [R3+URZ+0x2d830], R2 ;  /* 0x02d8300203ff79a7 */ /* 0x0005f0000800003f */
[----:B------:R-:W-:Y:S05]  /*123a0*/  @!P3 BRA `(.L_x_771) ;  /* 0x000000000004b947 */ /* 0x000fea0003800000 */
[----:B------:R-:W-:Y:S01]  /*123b0*/  BPT.TRAP 0x1 ;  /* 0x000000040000795c */ /* 0x000fe20000300000 */
.L_x_771:
[----:B------:R-:W-:Y:S01]  /*123c0*/  R2UR UR8, R12 ;  /* 0x000000000c0872ca */ /* 0x000fe200000e0000 */
[----:B------:R-:W-:Y:S01]  /*123d0*/  UIADD3 UR4, UP0, UR48, 0x370, URZ ;  /* 0x0000037030047890 */ /* 0x000fe2000ff1e03f */
[----:B------:R-:W-:Y:S01]  /*123e0*/  R2UR UR9, R3 ;  /* 0x00000000030972ca */ /* 0x000fe200000e0000 */
[----:B------:R-:W-:Y:S01]  /*123f0*/  UIADD3 UR19, UR42, 0x2d800, URZ ;  /* 0x0002d8002a137890 */ /* 0x000fe2000fffe03f */
[----:B------:R-:W-:Y:S01]  /*12400*/  R2UR UR11, R11 ;  /* 0x000000000b0b72ca */ /* 0x000fe200000e0000 */
[----:B------:R-:W-:Y:S01]  /*12410*/  UIADD3.X UR5, URZ, UR49, URZ, UP0, !UPT ;  /* 0x000000313f057290 */ /* 0x000fe200087fe43f */
[----:B------:R-:W-:Y:S01]  /*12420*/  R2UR UR12, R6 ;  /* 0x00000000060c72ca */ /* 0x000fe200000e0000 */
[----:B------:R-:W-:Y:S01]  /*12430*/  UMOV UR10, URZ ;  /* 0x0000003f000a7c82 */ /* 0x000fe20008000000 */
[----:B-----5:R-:W-:Y:S01]  /*12440*/  R2UR UR13, R4 ;  /* 0x00000000040d72ca */ /* 0x020fe200000e0000 */
[----:B------:R-:W-:Y:S01]  /*12450*/  UMOV UR6, 0x0 ;  /* 0x0000000000067882 */ /* 0x000fe20000000000 */
[----:B------:R-:W-:Y:S01]  /*12460*/  UMOV UR7, 0x14f00000 ;  /* 0x14f0000000077882 */ /* 0x000fe20000000000 */
[----:B------:R-:W-:Y:S01]  /*12470*/  UMOV UR17, 0x20 ;  /* 0x0000002000117882 */ /* 0x000fe20000000000 */
[----:B------:R-:W-:Y:S01]  /*12480*/  UMOV UR18, 0x40 ;  /* 0x0000004000127882 */ /* 0x000fe20000000000 */
[----:B------:R-:W-:Y:S01]  /*12490*/  UIMAD UR8, UR8, 0x6000, UR42 ;  /* 0x00006000080878a4 */ /* 0x000fe2000f8e022a */
[----:B-12---:R-:W-:Y:S01]  /*124a0*/  SHF.L.U32 R3, R18, 0x1f, RZ ;  /* 0x0000001f12037819 */ /* 0x006fe200000006ff */
[----:B------:R-:W-:Y:S01]  /*124b0*/  UIADD3 UR9, UR9, 0x2d830, URZ ;  /* 0x0002d83009097890 */ /* 0x000fe2000fffe03f */
[----:B------:R-:W-:Y:S01]  /*124c0*/  LEA R2, R19, UR19, 0x3 ;  /* 0x0000001313027c11 */ /* 0x000fe2000f8e18ff */
[----:B------:R-:W-:-:S02]  /*124d0*/  USHF.L.U32 UR11, UR11, 0x7, URZ ;  /* 0x000000070b0b7899 */ /* 0x000fc4000800063f */
[----:B------:R-:W-:Y:S02]  /*124e0*/  UIADD3 UR14, UR8, 0x15400, URZ ;  /* 0x00015400080e7890 */ /* 0x000fe4000fffe03f */
[----:B------:R-:W-:Y:S02]  /*124f0*/  UIADD3 UR15, UR8, 0x17400, URZ ;  /* 0x00017400080f7890 */ /* 0x000fe4000fffe03f */
[----:B------:R-:W-:-:S03]  /*12500*/  UIADD3 UR16, UR8, 0x19400, URZ ;  /* 0x0001940008107890 */ /* 0x000fc6000fffe03f */
[----:B------:R-:W-:Y:S02]  /*12510*/  UMOV UR8, UR14 ;  /* 0x0000000e00087c82 */ /* 0x000fe40008000000 */
[----:B------:R1:W-:Y:S02]  /*12520*/  UTMALDG.4D [UR8], [UR4], desc[UR6] ;  /* 0x00000608040075b4 */ /* 0x0003e40008019000 */
[----:B-1----:R-:W-:Y:S01]  /*12530*/  UMOV UR8, UR15 ;  /* 0x0000000f00087c82 */ /* 0x002fe20008000000 */
[----:B------:R-:W-:Y:S02]  /*12540*/  UMOV UR10, UR17 ;  /* 0x00000011000a7c82 */ /* 0x000fe40008000000 */
[----:B------:R1:W-:Y:S02]  /*12550*/  UTMALDG.4D [UR8], [UR4], desc[UR6] ;  /* 0x00000608040075b4 */ /* 0x0003e40008019000 */
[----:B-1----:R-:W-:Y:S01]  /*12560*/  UMOV UR8, UR16 ;  /* 0x0000001000087c82 */ /* 0x002fe20008000000 */
[----:B------:R-:W-:-:S02]  /*12570*/  UMOV UR10, UR18 ;  /* 0x00000012000a7c82 */ /* 0x000fc40008000000 */
[----:B------:R1:W-:Y:S01]  /*12580*/  UTMALDG.4D [UR8], [UR4], desc[UR6] ;  /* 0x00000608040075b4 */ /* 0x0003e20008019000 */
[----:B------:R-:W2:Y:S02]  /*12590*/  SYNCS.PHASECHK.TRANS64.TRYWAIT P3, [R2+URZ+0x60], R3 ;  /* 0x00006003020075a7 */ /* 0x000ea4000806017f */
[----:B-12---:R-:W-:Y:S05]  /*125a0*/  @!P3 BRA `(.L_x_772) ;  /* 0x0000001c0064b947 */ /* 0x006fea0003800000 */
.L_x_816:
[----:B------:R-:W-:Y:S05]  /*125b0*/  @P2 BRA `(.L_x_773) ;  /* 0x0000000000182947 */ /* 0x000fea0003800000 */
[----:B------:R-:W-:Y:S01]  /*125c0*/  ISETP.NE.AND P2, PT, R23, RZ, PT ;  /* 0x000000ff1700720c */ /* 0x000fe20003f45270 */
[----:B-1----:R-:W-:Y:S01]  /*125d0*/  IMAD.MOV.U32 R3, RZ, RZ, 0x6000 ;  /* 0x00006000ff037424 */ /* 0x002fe200078e00ff */
[----:B------:R-:W-:-:S04]  /*125e0*/  LEA R2, R19, UR42, 0x3 ;  /* 0x0000002a13027c11 */ /* 0x000fc8000f8e18ff */
[----:B------:R2:W-:Y:S07]  /*125f0*/  SYNCS.ARRIVE.TRANS64 RZ, [R2+URZ+0x2d850], R3 ;  /* 0x02d8500302ff79a7 */ /* 0x0005ee000800003f */
[----:B------:R-:W-:Y:S05]  /*12600*/  @!P2 BRA `(.L_x_773) ;  /* 0x000000000004a947 */ /* 0x000fea0003800000 */
[----:B------:R-:W-:Y:S01]  /*12610*/  BPT.TRAP 0x1 ;  /* 0x000000040000795c */ /* 0x000fe20000300000 */
.L_x_773:
        /* <DEDUP_REMOVED lines=8> */
[----:B------:R-:W-:Y:S01]  /*126a0*/  UMOV UR7, 0x14f00000 ;  /* 0x14f0000000077882 */ /* 0x000fe20000000000 */
[----:B------:R-:W-:Y:S01]  /*126b0*/  UMOV UR16, 0x20 ;  /* 0x0000002000107882 */ /* 0x000fe20000000000 */
[----:B------:R-:W-:-:S02]  /*126c0*/  IMAD.MOV.U32 R9, RZ, RZ, R4 ;  /* 0x000000ffff097224 */ /* 0x000fc400078e0004 */
[----:B------:R-:W-:Y:S01]  /*126d0*/  IMAD.MOV.U32 R7, RZ, RZ, R11 ;  /* 0x000000ffff077224 */ /* 0x000fe200078e000b */
[----:B------:R-:W-:Y:S02]  /*126e0*/  UIMAD UR15, UR9, 0x6000, UR42 ;  /* 0x00006000090f78a4 */ /* 0x000fe4000f8e022a */
[----:B------:R-:W-:Y:S02]  /*126f0*/  ULEA UR9, UR9, UR42, 0x3 ;  /* 0x0000002a09097291 */ /* 0x000fe4000f8e183f */
[----:B------:R-:W-:Y:S02]  /*12700*/  USHF.L.U32 UR11, UR11, 0x7, URZ ;  /* 0x000000070b0b7899 */ /* 0x000fe4000800063f */
[----:B------:R-:W-:Y:S02]  /*12710*/  UIADD3 UR8, UR15, 0x400, URZ ;  /* 0x000004000f087890 */ /* 0x000fe4000fffe03f */
[----:B------:R-:W-:Y:S02]  /*12720*/  UIADD3 UR9, UR9, 0x2d850, URZ ;  /* 0x0002d85009097890 */ /* 0x000fe4000fffe03f */
        /* <DEDUP_REMOVED lines=11> */
.L_x_768:
[----:B------:R-:W-:Y:S05]  /*127e0*/  BSYNC B0 ;  /* 0x0000000000007941 */ /* 0x000fea0003800000 */
.L_x_767:
[----:B------:R-:W-:Y:S01]  /*127f0*/  UIADD3 UR4, UR44, -0x3, URZ ;  /* 0xfffffffd2c047890 */ /* 0x000fe2000fffe03f */
[----:B------:R-:W-:Y:S02]  /*12800*/  IMAD.MOV.U32 R19, RZ, RZ, R12 ;  /* 0x000000ffff137224 */ /* 0x000fe400078e000c */
[----:B------:R-:W-:-:S03]  /*12810*/  IMAD.MOV.U32 R18, RZ, RZ, R13 ;  /* 0x000000ffff127224 */ /* 0x000fc600078e000d */
[----:B------:R-:W-:-:S07]  /*12820*/  IMAD.U32 R11, RZ, RZ, UR4 ;  /* 0x00000004ff0b7e24 */ /* 0x000fce000f8e00ff */
.L_x_766:
[----:B------:R-:W-:Y:S01]  /*12830*/  ULOP3.LUT UR4, URZ, UR44, URZ, 0x33, !UPT ;  /* 0x0000002c3f047292 */ /* 0x000fe2000f8e333f */
[----:B------:R-:W-:Y:S01]  /*12840*/  VIADD R10, R10, 0xfffffffe ;  /* 0xfffffffe0a0a7836 */ /* 0x000fe20000000000 */
[----:B------:R-:W-:Y:S04]  /*12850*/  BSSY B0, `(.L_x_765) ;  /* 0x00000da000007945 */ /* 0x000fe80003800000 */
[----:B------:R-:W-:-:S13]  /*12860*/  ISETP.NE.AND P2, PT, R10, UR4, PT ;  /* 0x000000040a007c0c */ /* 0x000fda000bf45270 */
[----:B------:R-:W-:Y:S05]  /*12870*/  @!P2 BRA `(.L_x_774) ;  /* 0x0000000c005ca947 */ /* 0x000fea0003800000 */
[----:B-12---:R-:W-:-:S07]  /*12880*/  IMAD.MOV.U32 R2, RZ, RZ, R9 ;  /* 0x000000ffff027224 */ /* 0x006fce00078e0009 */
.L_x_789:
[----:B------:R-:W-:Y:S01]  /*12890*/  VIADD R10, R19, 0x1 ;  /* 0x00000001130a7836 */ /* 0x000fe20000000000 */
[----:B------:R-:W-:Y:S05]  /*128a0*/  YIELD ;  /* 0x0000000000007946 */ /* 0x000fea0003800000 */
[----:B------:R-:W-:Y:S01]  /*128b0*/  ISETP.NE.AND P2, PT, R10, 0x2, PT ;  /* 0x000000020a00780c */ /* 0x000fe20003f45270 */
[----:B------:R-:W-:Y:S03]  /*128c0*/  BSSY B1, `(.L_x_775) ;  /* 0x0000066000017945 */ /* 0x000fe60003800000 */
[----:B-12---:R-:W-:-:S02]  /*128d0*/  SEL R3, RZ, 0x1, P2 ;  /* 0x00000001ff037807 */ /* 0x006fc40001000000 */
[----:B------:R-:W-:Y:S02]  /*128e0*/  SEL R10, R10, RZ, P2 ;  /* 0x000000ff0a0a7207 */ /* 0x000fe40001000000 */
[----:B------:R-:W-:Y:S01]  /*128f0*/  LOP3.LUT R12, R18, R3, RZ, 0x3c, !PT ;  /* 0x00000003120c7212 */ /* 0x000fe200078e3cff */
[----:B------:R-:W-:Y:S06]  /*12900*/  @!P6 BRA `(.L_x_776) ;  /* 0x000000040084e947 */ /* 0x000fec0003800000 */
[----:B------:R-:W-:Y:S01]  /*12910*/  IMAD.MOV.U32 R14, RZ, RZ, R11 ;  /* 0x000000ffff0e7224 */ /* 0x000fe200078e000b */
[----:B------:R-:W-:Y:S06]  /*12920*/  @!P0 BRA `(.L_x_777) ;  /* 0x0000000000488947 */ /* 0x000fec0003800000 */
[----:B------:R-:W1:Y:S01]  /*12930*/  LDC R14, c[0x0][0x41c] ;  /* 0x00010700ff0e7b82 */ /* 0x000e620000000800 */
[----:B------:R-:W-:Y:S02]  /*12940*/  IMAD.MOV.U32 R13, RZ, RZ, R11 ;  /* 0x000000ffff0d7224 */ /* 0x000fe400078e000b */
[----:B------:R-:W-:-:S04]  /*12950*/  IMAD R15, R8, UR40, RZ ;  /* 0x00000028080f7c24 */ /* 0x000fc8000f8e02ff */
[----:B------:R-:W-:Y:S01]  /*12960*/  IMAD R15, R0, UR41, R15 ;  /* 0x00000029000f7c24 */ /* 0x000fe2000f8e020f */
[----:B------:R-:W2:Y:S01]  /*12970*/  LDC.64 R2, c[0x0][0x3f8] ;  /* 0x0000fe00ff027b82 */ /* 0x000ea20000000a00 */
        /* <DEDUP_REMOVED lines=8> */
[----:B--2---:R-:W-:-:S04]  /*12a00*/  LEA R2, P2, R4, R2, 0x2 ;  /* 0x0000000204027211 */ /* 0x004fc800078410ff */
[----:B------:R-:W-:-:S05]  /*12a10*/  LEA.HI.X R3, R4, R3, R5, 0x2, P2 ;  /* 0x0000000304037211 */ /* 0x000fca00010f1405 */
[----:B------:R1:W5:Y:S01]  /*12a20*/  LDG.E R2, desc[UR50][R2.64] ;  /* 0x0000003202027981 */ /* 0x000362000c1e1900 */
[----:B------:R-:W-:-:S04]  /*12a30*/  IMAD.MOV R4, RZ, RZ, -R13 ;  /* 0x000000ffff047224 */ /* 0x000fc800078e0a0d */
[----:B------:R-:W-:-:S07]  /*12a40*/  IMAD R14, R14, R4, R11 ;  /* 0x000000040e0e7224 */ /* 0x000fce00078e020b */
.L_x_777:
[----:B------:R-:W-:Y:S02]  /*12a50*/  LEA R4, R10, UR42, 0x3 ;  /* 0x0000002a0a047c11 */ /* 0x000fe4000f8e18ff */
[----:B-1----:R-:W-:Y:S02]  /*12a60*/  SHF.L.U32 R3, R12, 0x1f, RZ ;  /* 0x0000001f0c037819 */ /* 0x002fe400000006ff */
[----:B------:R-:W-:Y:S02]  /*12a70*/  ISETP.NE.AND P2, PT, R17, RZ, PT ;  /* 0x000000ff1100720c */ /* 0x000fe40003f45270 */
[----:B------:R-:W1:Y:S02]  /*12a80*/  SYNCS.PHASECHK.TRANS64.TRYWAIT P3, [R4+URZ+0x2d840], R3 ;  /* 0x02d84003040075a7 */ /* 0x000e64000806017f */
[----:B-1----:R-:W-:Y:S09]  /*12a90*/  @!P3 BRA `(.L_x_778) ;  /* 0x00000018003cb947 */ /* 0x002ff20003800000 */
.L_x_817:
[----:B------:R-:W-:Y:S05]  /*12aa0*/  @P2 BRA `(.L_x_779) ;  /* 0x0000000000142947 */ /* 0x000fea0003800000 */
[----:B------:R-:W-:Y:S01]  /*12ab0*/  ISETP.NE.AND P3, PT, R23, RZ, PT ;  /* 0x000000ff1700720c */ /* 0x000fe20003f65270 */
[----:B-1----:R-:W-:-:S04]  /*12ac0*/  IMAD.MOV.U32 R3, RZ, RZ, 0x6000 ;  /* 0x00006000ff037424 */ /* 0x002fc800078e00ff */
[----:B------:R2:W-:Y:S08]  /*12ad0*/  SYNCS.ARRIVE.TRANS64 RZ, [R4+URZ+0x2d830], R3 ;  /* 0x02d8300304ff79a7 */ /* 0x0005f0000800003f */
[----:B------:R-:W-:Y:S05]  /*12ae0*/  @!P3 BRA `(.L_x_779) ;  /* 0x000000000004b947 */ /* 0x000fea0003800000 */
[----:B------:R-:W-:Y:S01]  /*12af0*/  BPT.TRAP 0x1 ;  /* 0x000000040000795c */ /* 0x000fe20000300000 */
.L_x_779:
        /* <DEDUP_REMOVED lines=14> */
[----:B------:R-:W-:Y:S01]  /*12be0*/  SHF.L.U32 R18, R18, 0x1f, RZ ;  /* 0x0000001f12127819 */ /* 0x000fe200000006ff */
[----:B------:R-:W-:Y:S01]  /*12bf0*/  UIADD3 UR9, UR9, 0x2d830, URZ ;  /* 0x0002d83009097890 */ /* 0x000fe2000fffe03f */
[----:B-12---:R-:W-:Y:S01]  /*12c00*/  LEA R3, R19, UR19, 0x3 ;  /* 0x0000001313037c11 */ /* 0x006fe2000f8e18ff */
        /* <DEDUP_REMOVED lines=14> */
.L_x_818:
[----:B------:R-:W-:Y:S05]  /*12cf0*/  @P2 BRA `(.L_x_781) ;  /* 0x0000000000142947 */ /* 0x000fea0003800000 */
[----:B------:R-:W-:Y:S01]  /*12d00*/  ISETP.NE.AND P2, PT, R23, RZ, PT ;  /* 0x000000ff1700720c */ /* 0x000fe20003f45270 */
[----:B------:R-:W-:-:S04]  /*12d10*/  IMAD.MOV.U32 R4, RZ, RZ, 0x6000 ;  /* 0x00006000ff047424 */ /* 0x000fc800078e00ff */
[----:B------:R2:W-:Y:S08]  /*12d20*/  SYNCS.ARRIVE.TRANS64 RZ, [R3+URZ+0x50], R4 ;  /* 0x0000500403ff79a7 */ /* 0x0005f0000800003f */
[----:B------:R-:W-:Y:S05]  /*12d30*/  @!P2 BRA `(.L_x_781) ;  /* 0x000000000004a947 */ /* 0x000fea0003800000 */
[----:B------:R-:W-:Y:S01]  /*12d40*/  BPT.TRAP 0x1 ;  /* 0x000000040000795c */ /* 0x000fe20000300000 */
.L_x_781:
        /* <DEDUP_REMOVED lines=12> */
[----:B------:R-:W-:Y:S01]  /*12e10*/  UIMAD UR8, UR8, 0x6000, UR42 ;  /* 0x00006000080878a4 */ /* 0x000fe2000f8e022a */
[----:B------:R-:W-:Y:S01]  /*12e20*/  IMAD.MOV.U32 R9, RZ, RZ, R2 ;  /* 0x000000ffff097224 */ /* 0x000fe200078e0002 */
        /* <DEDUP_REMOVED lines=15> */
.L_x_776:
[----:B------:R-:W-:Y:S05]  /*12f20*/  BSYNC B1 ;  /* 0x0000000000017941 */ /* 0x000fea0003800000 */
.L_x_775:
[----:B------:R-:W-:Y:S01]  /*12f30*/  VIADD R19, R10, 0x1 ;  /* 0x000000010a137836 */ /* 0x000fe20000000000 */
[----:B------:R-:W-:Y:S01]  /*12f40*/  BSSY B1, `(.L_x_782) ;  /* 0x0000067000017945 */ /* 0x000fe20003800000 */
[----:B------:R-:W-:-:S03]  /*12f50*/  VIADD R13, R11, 0xffffffff ;  /* 0xffffffff0b0d7836 */ /* 0x000fc60000000000 */
[----:B------:R-:W-:-:S04]  /*12f60*/  ISETP.NE.AND P2, PT, R19, 0x2, PT ;  /* 0x000000021300780c */ /* 0x000fc80003f45270 */
[----:B-12---:R-:W-:Y:S02]  /*12f70*/  SEL R3, RZ, 0x1, P2 ;  /* 0x00000001ff037807 */ /* 0x006fe40001000000 */
        /* <DEDUP_REMOVED lines=9> */
[----:B-1----:R-:W-:-:S13]  /*13010*/  ISETP.NE.AND P2, PT, R14, 0x1, PT ;  /* 0x000000010e00780c */ /* 0x002fda0003f45270 */
[----:B------:R-:W1:Y:S02]  /*13020*/  @P2 LDC.64 R2, c[0x0][0x420] ;  /* 0x00010800ff022b82 */ /* 0x000e640000000a00 */
[----:B-1----:R-:W-:-:S05]  /*13030*/  @P2 IMAD.HI.U32 R2, R13, R2, RZ ;  /* 0x000000020d022227 */ /* 0x002fca00078e00ff */
[----:B------:R-:W-:Y:S02]  /*13040*/  @P2 SHF.R.U32.HI R15, RZ, R3, R2 ;  /* 0x00000003ff0f2219 */ /* 0x000fe40000011602 */
[----:B------:R-:W1:Y:S02]  /*13050*/  LDC.64 R2, c[0x0][0x3f8] ;  /* 0x0000fe00ff027b82 */ /* 0x000e640000000a00 */
[--C-:B------:R-:W-:Y:S01]  /*13060*/  SHF.R.S32.HI R5, RZ, 0x1f, R15.reuse ;  /* 0x0000001fff057819 */ /* 0x100fe2000001140f */
[----:B------:R-:W-:-:S04]  /*13070*/  IMAD.MOV.U32 R4, RZ, RZ, R15 ;  /* 0x000000ffff047224 */ /* 0x000fc800078e000f */
[----:B------:R-:W-:-:S04]  /*13080*/  IMAD.WIDE.U32 R4, R0, UR40, R4 ;  /* 0x0000002800047c25 */ /* 0x000fc8000f8e0004 */
[----:B------:R-:W-:Y:S01]  /*13090*/  IMAD.IADD R5, R21, 0x1, R5 ;  /* 0x0000000115057824 */ /* 0x000fe200078e0205 */
[----:B-1----:R-:W-:-:S04]  /*130a0*/  LEA R2, P2, R4, R2, 0x2 ;  /* 0x0000000204027211 */ /* 0x002fc800078410ff */
[----:B------:R-:W-:-:S05]  /*130b0*/  LEA.HI.X R3, R4, R3, R5, 0x2, P2 ;  /* 0x0000000304037211 */ /* 0x000fca00010f1405 */
[----:B------:R1:W5:Y:S01]  /*130c0*/  LDG.E R2, desc[UR50][R2.64] ;  /* 0x0000003202027981 */ /* 0x000362000c1e1900 */
[----:B------:R-:W-:-:S04]  /*130d0*/  IMAD.MOV R4, RZ, RZ, -R15 ;  /* 0x000000ffff047224 */ /* 0x000fc800078e0a0f */
[----:B------:R-:W-:-:S07]  /*130e0*/  IMAD R14, R14, R4, R13 ;  /* 0x000000040e0e7224 */ /* 0x000fce00078e020d */
.L_x_784:
[----:B-1----:R-:W-:Y:S02]  /*130f0*/  LEA R3, R19, UR42, 0x3 ;  /* 0x0000002a13037c11 */ /* 0x002fe4000f8e18ff */
[----:B------:R-:W-:Y:S02]  /*13100*/  SHF.L.U32 R4, R18, 0x1f, RZ ;  /* 0x0000001f12047819 */ /* 0x000fe400000006ff */
[----:B------:R-:W-:Y:S02]  /*13110*/  ISETP.NE.AND P2, PT, R17, RZ, PT ;  /* 0x000000ff1100720c */ /* 0x000fe40003f45270 */
[----:B------:R-:W1:Y:S02]  /*13120*/  SYNCS.PHASECHK.TRANS64.TRYWAIT P3, [R3+URZ+0x2d840], R4 ;  /* 0x02d84004030075a7 */ /* 0x000e64000806017f */
[----:B-1----:R-:W-:Y:S09]  /*13130*/  @!P3 BRA `(.L_x_785) ;  /* 0x0000001000bcb947 */ /* 0x002ff20003800000 */
.L_x_819:
[----:B------:R-:W-:Y:S05]  /*13140*/  @P2 BRA `(.L_x_786) ;  /* 0x0000000000142947 */ /* 0x000fea0003800000 */
[----:B------:R-:W-:Y:S01]  /*13150*/  ISETP.NE.AND P3, PT, R23, RZ, PT ;  /* 0x000000ff1700720c */ /* 0x000fe20003f65270 */
[----:B-1----:R-:W-:-:S04]  /*13160*/  IMAD.MOV.U32 R4, RZ, RZ, 0x6000 ;  /* 0x00006000ff047424 */ /* 0x002fc800078e00ff */
[----:B------:R2:W-:Y:S08]  /*13170*/  SYNCS.ARRIVE.TRANS64 RZ, [R3+URZ+0x2d830], R4 ;  /* 0x02d8300403ff79a7 */ /* 0x0005f0000800003f */
[----:B------:R-:W-:Y:S05]  /*13180*/  @!P3 BRA `(.L_x_786) ;  /* 0x000000000004b947 */ /* 0x000fea0003800000 */
[----:B------:R-:W-:Y:S01]  /*13190*/  BPT.TRAP 0x1 ;  /* 0x000000040000795c */ /* 0x000fe20000300000 */
.L_x_786:
[----:B------:R-:W-:Y:S01]  /*131a0*/  R2UR UR9, R19 ;  /* 0x00000000130972ca */ /* 0x000fe200000e0000 */
[----:B------:R-:W-:Y:S01]  /*131b0*/  UIADD3 UR19, UR42, 0x2d800, URZ ;  /* 0x0002d8002a137890 */ /* 0x000fe2000fffe03f */
[----:B------:R-:W-:Y:S01]  /*131c0*/  R2UR UR11, R14 ;  /* 0x000000000e0b72ca */ /* 0x000fe200000e0000 */
[----:B------:R-:W-:Y:S01]  /*131d0*/  UIADD3 UR4, UP0, UR48, 0x370, URZ ;  /* 0x0000037030047890 */ /* 0x000fe2000ff1e03f */
[----:B------:R-:W-:Y:S01]  /*131e0*/  R2UR UR12, R6 ;  /* 0x00000000060c72ca */ /* 0x000fe200000e0000 */
[----:B------:R-:W-:Y:S01]  /*131f0*/  UMOV UR10, URZ ;  /* 0x0000003f000a7c82 */ /* 0x000fe20008000000 */
[----:B-----5:R-:W-:Y:S01]  /*13200*/  R2UR UR13, R2 ;  /* 0x00000000020d72ca */ /* 0x020fe200000e0000 */
[----:B------:R-:W-:Y:S01]  /*13210*/  UIADD3.X UR5, URZ, UR49, URZ, UP0, !UPT ;  /* 0x000000313f057290 */ /* 0x000fe200087fe43f */
[----:B------:R-:W-:Y:S01]  /*13220*/  SHF.L.U32 R12, R12, 0x1f, RZ ;  /* 0x0000001f0c0c7819 */ /* 0x000fe200000006ff */
[----:B------:R-:W-:Y:S01]  /*13230*/  UMOV UR6, 0x0 ;  /* 0x0000000000067882 */ /* 0x000fe20000000000 */
[----:B------:R-:W-:Y:S01]  /*13240*/  UMOV UR7, 0x14f00000 ;  /* 0x14f0000000077882 */ /* 0x000fe20000000000 */
[----:B------:R-:W-:Y:S01]  /*13250*/  UMOV UR17, 0x20 ;  /* 0x0000002000117882 */ /* 0x000fe20000000000 */
[----:B------:R-:W-:Y:S01]  /*13260*/  UMOV UR18, 0x40 ;  /* 0x0000004000127882 */ /* 0x000fe20000000000 */
[----:B------:R-:W-:Y:S01]  /*13270*/  UIMAD UR8, UR9, 0x6000, UR42 ;  /* 0x00006000090878a4 */ /* 0x000fe2000f8e022a */
[----:B-12---:R-:W-:Y:S01]  /*13280*/  LEA R3, R10, UR19, 0x3 ;  /* 0x000000130a037c11 */ /* 0x006fe2000f8e18ff */
[----:B------:R-:W-:-:S02]  /*13290*/  ULEA UR9, UR9, UR19, 0x3 ;  /* 0x0000001309097291 */ /* 0x000fc4000f8e183f */
[----:B------:R-:W-:Y:S02]  /*132a0*/  USHF.L.U32 UR11, UR11, 0x7, URZ ;  /* 0x000000070b0b7899 */ /* 0x000fe4000800063f */
[----:B------:R-:W-:Y:S02]  /*132b0*/  UIADD3 UR14, UR8, 0x15400, URZ ;  /* 0x00015400080e7890 */ /* 0x000fe4000fffe03f */
        /* <DEDUP_REMOVED lines=13> */
.L_x_820:
[----:B------:R-:W-:Y:S05]  /*13390*/  @P2 BRA `(.L_x_788) ;  /* 0x0000000000142947 */ /* 0x000fea0003800000 */
[----:B------:R-:W-:Y:S01]  /*133a0*/  ISETP.NE.AND P2, PT, R23, RZ, PT ;  /* 0x000000ff1700720c */ /* 0x000fe20003f45270 */
[----:B------:R-:W-:-:S04]  /*133b0*/  IMAD.MOV.U32 R4, RZ, RZ, 0x6000 ;  /* 0x00006000ff047424 */ /* 0x000fc800078e00ff */
[----:B------:R2:W-:Y:S08]  /*133c0*/  SYNCS.ARRIVE.TRANS64 RZ, [R3+URZ+0x50], R4 ;  /* 0x0000500403ff79a7 */ /* 0x0005f0000800003f */
[----:B------:R-:W-:Y:S05]  /*133d0*/  @!P2 BRA `(.L_x_788) ;  /* 0x000000000004a947 */ /* 0x000fea0003800000 */
[----:B------:R-:W-:Y:S01]  /*133e0*/  BPT.TRAP 0x1 ;  /* 0x000000040000795c */ /* 0x000fe20000300000 */
.L_x_788:
        /* <DEDUP_REMOVED lines=28> */
.L_x_783:
[----:B------:R-:W-:Y:S05]  /*135b0*/  BSYNC B1 ;  /* 0x0000000000017941 */ /* 0x000fea0003800000 */
.L_x_782:
[----:B------:R-:W-:Y:S01]  /*135c0*/  ISETP.GT.AND P2, PT, R13, UR43, PT ;  /* 0x0000002b0d007c0c */ /* 0x000fe2000bf44270 */
[----:B------:R-:W-:-:S12]  /*135d0*/  VIADD R11, R11, 0xfffffffe ;  /* 0xfffffffe0b0b7836 */ /* 0x000fd80000000000 */
[----:B------:R-:W-:Y:S05]  /*135e0*/  @P2 BRA `(.L_x_789) ;  /* 0xfffffff000a82947 */ /* 0x000fea000383ffff */
.L_x_774:
[----:B------:R-:W-:Y:S05]  /*135f0*/  BSYNC B0 ;  /* 0x0000000000007941 */ /* 0x000fea0003800000 */
.L_x_765:
[----:B------:R-:W-:Y:S04]  /*13600*/  BSSY B0, `(.L_x_790) ;  /* 0x000000e000007945 */ /* 0x000fe80003800000 */
[----:B------:R-:W-:Y:S05]  /*13610*/  @P1 BRA `(.L_x_791) ;  /* 0x0000000000301947 */ /* 0x000fea0003800000 */
[----:B------:R-:W3:Y:S01]  /*13620*/  S2R R11, SR_LANEID ;  /* 0x00000000000b7919 */ /* 0x000ee20000000000 */
[----:B------:R-:W-:Y:S01]  /*13630*/  VOTEU.ANY UR4, UPT, PT ;  /* 0x0000000000047886 */ /* 0x000fe200038e0100 */
[----:B-12---:R-:W1:Y:S01]  /*13640*/  LDC.64 R2, c[0x0][0xdf0] ;  /* 0x00037c00ff027b82 */ /* 0x006e620000000a00 */
[----:B------:R-:W3:Y:S08]  /*13650*/  FLO.U32 R0, UR4 ;  /* 0x0000000400007d00 */ /* 0x000ef000080e0000 */
[----:B------:R-:W1:Y:S01]  /*13660*/  POPC R5, UR4 ;  /* 0x0000000400057d09 */ /* 0x000e620008000000 */
[----:B---3--:R-:W-:-:S13]  /*13670*/  ISETP.EQ.U32.AND P0, PT, R0, R11, PT ;  /* 0x0000000b0000720c */ /* 0x008fda0003f02070 */
[----:B-1----:R-:W2:Y:S01]  /*13680*/  @P0 ATOMG.E.ADD.STRONG.GPU PT, R3, desc[UR50][R2.64], R5 ;  /* 0x00000005020309a8 */ /* 0x002ea200081ee1f2 */
[----:B------:R-:W1:Y:S02]  /*13690*/  S2R R4, SR_LTMASK ;  /* 0x0000000000047919 */ /* 0x000e640000003900 */
[----:B-1----:R-:W-:-:S04]  /*136a0*/  LOP3.LUT R4, R4, UR4, RZ, 0xc0, !PT ;  /* 0x0000000404047c12 */ /* 0x002fc8000f8ec0ff */
[----:B------:R-:W1:Y:S01]  /*136b0*/  POPC R11, R4 ;  /* 0x00000004000b7309 */ /* 0x000e620000000000 */
[----:B--2---:R-:W1:Y:S02]  /*136c0*/  SHFL.IDX PT, R0, R3, R0, 0x1f ;  /* 0x00001f0003007589 */ /* 0x004e6400000e0000 */
[----:B-1----:R-:W-:-:S07]  /*136d0*/  IADD3 R22, R0, UR45, R11 ;  /* 0x0000002d00167c10 */ /* 0x002fce000fffe00b */
.L_x_791:
[----:B------:R-:W-:Y:S05]  /*136e0*/  BSYNC B0 ;  /* 0x0000000000007941 */ /* 0x000fea0003800000 */
.L_x_790:
[----:B------:R-:W-:Y:S04]  /*136f0*/  BSSY B0, `(.L_x_792) ;  /* 0x0000028000007945 */ /* 0x000fe80003800000 */
[----:B------:R-:W-:Y:S05]  /*13700*/  @!P6 BRA `(.L_x_793) ;  /* 0x000000000098e947 */ /* 0x000fea0003800000 */
[----:B-12---:R-:W-:Y:S02]  /*13710*/  LEA R3, R19, UR42, 0x3 ;  /* 0x0000002a13037c11 */ /* 0x006fe4000f8e18ff */
[----:B------:R-:W-:Y:S02]  /*13720*/  SHF.L.U32 R0, R18, 0x1f, RZ ;  /* 0x0000001f12007819 */ /* 0x000fe400000006ff */
[----:B------:R-:W-:Y:S02]  /*13730*/  ISETP.NE.AND P1, PT, R17, RZ, PT ;  /* 0x000000ff1100720c */ /* 0x000fe40003f25270 */
[----:B------:R-:W1:Y:S02]  /*13740*/  SYNCS.PHASECHK.TRANS64.TRYWAIT P0, [R3+URZ+0x2d860], R0 ;  /* 0x02d86000030075a7 */ /* 0x000e64000800017f */
[----:B-1----:R-:W-:Y:S09]  /*13750*/  @!P0 BRA `(.L_x_794) ;  /* 0x0000000c005c8947 */ /* 0x002ff20003800000 */
.L_x_821:
[----:B------:R-:W-:Y:S05]  /*13760*/  @P1 BRA `(.L_x_795) ;  /* 0x0000000000141947 */ /* 0x000fea0003800000 */
[----:B------:R-:W-:Y:S01]  /*13770*/  ISETP.NE.AND P0, PT, R23, RZ, PT ;  /* 0x000000ff1700720c */ /* 0x000fe20003f05270 */
[----:B-1----:R-:W-:-:S04]  /*13780*/  IMAD.MOV.U32 R0, RZ, RZ, 0x6000 ;  /* 0x00006000ff007424 */ /* 0x002fc800078e00ff */
[----:B------:R2:W-:Y:S08]  /*13790*/  SYNCS.ARRIVE.TRANS64 RZ, [R3+URZ+0x2d850], R0 ;  /* 0x02d8500003ff79a7 */ /* 0x0005f0000800003f */
[----:B------:R-:W-:Y:S05]  /*137a0*/  @!P0 BRA `(.L_x_795) ;  /* 0x0000000000048947 */ /* 0x000fea0003800000 */
[----:B------:R-:W-:Y:S01]  /*137b0*/  BPT.TRAP 0x1 ;  /* 0x000000040000795c */ /* 0x000fe20000300000 */
.L_x_795:
        /* <DEDUP_REMOVED lines=27> */
.L_x_793:
[----:B------:R-:W-:Y:S05]  /*13970*/  BSYNC B0 ;  /* 0x0000000000007941 */ /* 0x000fea0003800000 */
.L_x_792:
[----:B------:R-:W-:Y:S02]  /*13980*/  VIADD R19, R19, 0x1 ;  /* 0x0000000113137836 */ /* 0x000fe40000000000 */
[----:B--2---:R-:W-:-:S03]  /*13990*/  IMAD.MOV.U32 R13, RZ, RZ, R22 ;  /* 0x000000ffff0d7224 */ /* 0x004fc600078e0016 */
[----:B------:R-:W-:-:S04]  /*139a0*/  ISETP.NE.AND P0, PT, R19, 0x2, PT ;  /* 0x000000021300780c */ /* 0x000fc80003f05270 */
[----:B-1----:R-:W-:Y:S02]  /*139b0*/  SEL R3, RZ, 0x1, P0 ;  /* 0x00000001ff037807 */ /* 0x002fe40000000000 */
[----:B------:R-:W-:Y:S02]  /*139c0*/  SEL R19, R19, RZ, P0 ;  /* 0x000000ff13137207 */ /* 0x000fe40000000000 */
[----:B------:R-:W-:-:S07]  /*139d0*/  LOP3.LUT R18, R18, R3, RZ, 0x3c, !PT ;  /* 0x0000000312127212 */ /* 0x000fce00078e3cff */
.L_x_754:
[----:B------:R-:W-:Y:S05]  /*139e0*/  BSYNC B6 ;  /* 0x0000000000067941 */ /* 0x000fea0003800000 */
.L_x_752:
[----:B------:R-:W-:-:S03]  /*139f0*/  UMOV UR4, 0xffffffff ;  /* 0xffffffff00047882 */ /* 0x000fc60000000000 */
[----:B------:R-:W-:Y:S05]  /*13a00*/  BRA.DIV UR4, `(.L_x_796) ;  /* 0x0000000a04c47947 */ /* 0x000fea000b800000 */
[----:B------:R1:W2:Y:S02]  /*13a10*/  SHFL.IDX PT, R14, R13, RZ, 0x1f ;  /* 0x00001fff0d0e7589 */ /* 0x0002a400000e0000 */
.L_x_824:
[----:B------:R-:W-:Y:S01]  /*13a20*/  ISETP.NE.AND P0, PT, R23, RZ, PT ;  /* 0x000000ff1700720c */ /* 0x000fe20003f05270 */
[----:B------:R-:W-:Y:S05]  /*13a30*/  WARPSYNC.ALL ;  /* 0x0000000000007948 */ /* 0x000fea0003800000 */
[----:B------:R-:W-:Y:S01]  /*13a40*/  BAR.SYNC.DEFER_BLOCKING 0x4, 0x1a0 ;  /* 0x0106800000007b1d */ /* 0x000fe20000010000 */
[----:B--2---:R-:W-:-:S05]  /*13a50*/  IMAD.MOV.U32 R22, RZ, RZ, R14 ;  /* 0x000000ffff167224 */ /* 0x004fca00078e000e */
[----:B------:R-:W-:Y:S01]  /*13a60*/  ULDC UR4, c[0x0][0xda8] ;  /* 0x00036a0000047ab9 */ /* 0x000fe20000000800 */
[----:B------:R-:W-:Y:S01]  /*13a70*/  @!P0 MOV R0, 0x400 ;  /* 0x0000040000008802 */ /* 0x000fe20000000f00 */
[----:B------:R-:W2:Y:S03]  /*13a80*/  @!P0 S2R R3, SR_CgaCtaId ;  /* 0x0000000000038919 */ /* 0x000ea60000008800 */
[----:B--2---:R-:W-:-:S05]  /*13a90*/  @!P0 LEA R0, R3, R0, 0x18 ;  /* 0x0000000003008211 */ /* 0x004fca00078ec0ff */
[----:B------:R2:W-:Y:S01]  /*13aa0*/  @!P0 STS [R0+0x2d8d0], R13 ;  /* 0x02d8d00d00008388 */ /* 0x0005e20000000800 */
[----:B------:R-:W-:Y:S06]  /*13ab0*/  BAR.ARV 0x5, 0x1a0 ;  /* 0x0146800000007b1d */ /* 0x000fec0000002000 */
[----:B------:R-:W-:-:S13]  /*13ac0*/  ISETP.GE.AND P0, PT, R22, UR4, PT ;  /* 0x0000000416007c0c */ /* 0x000fda000bf06270 */
[----:B--2---:R-:W-:Y:S05]  /*13ad0*/  @!P0 BRA `(.L_x_797) ;  /* 0xffffffd000448947 */ /* 0x004fea000383ffff */
.L_x_743:
[----:B------:R-:W2:Y:S01]  /*13ae0*/  S2R R3, SR_CgaCtaId ;  /* 0x0000000000037919 */ /* 0x000ea20000008800 */
[----:B------:R-:W-:Y:S01]  /*13af0*/  UIADD3 UR47, UR47, 0x1, URZ ;  /* 0x000000012f2f7890 */ /* 0x000fe2000fffe03f */
[----:B------:R-:W-:-:S03]  /*13b00*/  MOV R0, 0x400 ;  /* 0x0000040000007802 */ /* 0x000fc60000000f00 */
[----:B------:R-:W-:-:S04]  /*13b10*/  ULEA.HI UR4, UR47, UR47, URZ, 0x1 ;  /* 0x0000002f2f047291 */ /* 0x000fc8000f8f083f */
[----:B------:R-:W-:-:S04]  /*13b20*/  ULOP3.LUT UR4, UR4, 0xfffffffe, URZ, 0xc0, !UPT ;  /* 0xfffffffe04047892 */ /* 0x000fc8000f8ec03f */
[----:B------:R-:W-:-:S06]  /*13b30*/  UIADD3 UR4, UR47, -UR4, URZ ;  /* 0x800000042f047290 */ /* 0x000fcc000fffe03f */
[----:B------:R-:W-:Y:S01]  /*13b40*/  IMAD.U32 R2, RZ, RZ, UR4 ;  /* 0x00000004ff027e24 */ /* 0x000fe2000f8e00ff */
[----:B--2---:R-:W-:-:S04]  /*13b50*/  LEA R9, R3, R0, 0x18 ;  /* 0x0000000003097211 */ /* 0x004fc800078ec0ff */
[----:B------:R-:W-:-:S04]  /*13b60*/  SHF.L.U32 R0, R2, 0x1f, RZ ;  /* 0x0000001f02007819 */ /* 0x000fc800000006ff */
[----:B------:R-:W2:Y:S02]  /*13b70*/  SYNCS.PHASECHK.TRANS64.TRYWAIT P0, [R9+URZ+0x2d820], R0 ;  /* 0x02d82000090075a7 */ /* 0x000ea4000800017f */
[----:B--2---:R-:W-:Y:S05]  /*13b80*/  @!P0 BRA `(.L_x_798) ;  /* 0x0000000800888947 */ /* 0x004fea0003800000 */
.L_x_825:
[----:B------:R-:W3:Y:S02]  /*13b90*/  SHFL.IDX PT, R16, R16, RZ, 0x1f ;  /* 0x00001fff10107589 */ /* 0x000ee400000e0000 */
[----:B---3--:R-:W-:-:S13]  /*13ba0*/  ISETP.NE.AND P0, PT, R16, RZ, PT ;  /* 0x000000ff1000720c */ /* 0x008fda0003f05270 */
[----:B------:R-:W-:Y:S05]  /*13bb0*/  @P0 EXIT ;  /* 0x000000000000094d */ /* 0x000fea0003800000 */
[----:B------:R-:W-:Y:S01]  /*13bc0*/  ELECT P0, URZ, PT ;  /* 0x00000000003f782f */ /* 0x000fe20003800000 */
[----:B------:R-:W-:-:S12]  /*13bd0*/  BSSY B0, `(.L_x_799) ;  /* 0x0000020000007945 */ /* 0x000fd80003800000 */
[----:B------:R-:W-:Y:S05]  /*13be0*/  @!P0 BRA `(.L_x_800) ;  /* 0x0000000000788947 */ /* 0x000fea0003800000 */
[----:B------:R-:W-:-:S06]  /*13bf0*/  ULOP3.LUT UR4, UR46, 0x2, URZ, 0xfc, !UPT ;  /* 0x000000022e047892 */ /* 0x000fcc000f8efc3f */
[----:B--2---:R-:W-:-:S05]  /*13c00*/  IMAD.U32 R0, RZ, RZ, UR4 ;  /* 0x00000004ff007e24 */ /* 0x004fca000f8e00ff */
[----:B------:R-:W-:-:S13]  /*13c10*/  ISETP.NE.AND P2, PT, R0, 0x3, PT ;  /* 0x000000030000780c */ /* 0x000fda0003f45270 */
[----:B------:R-:W-:Y:S05]  /*13c20*/  @!P2 BRA `(.L_x_801) ;  /* 0x000000000004a947 */ /* 0x000fea0003800000 */
[----:B------:R-:W-:Y:S01]  /*13c30*/  BPT.TRAP 0x1 ;  /* 0x000000040000795c */ /* 0x000fe20000300000 */
.L_x_801:
[----:B------:R-:W-:Y:S01]  /*13c40*/  VIADD R0, R9, 0x2d840 ;  /* 0x0002d84009007836 */ /* 0x000fe20000000000 */
[----:B------:R-:W-:Y:S01]  /*13c50*/  SHF.L.U32 R4, R18, 0x1f, RZ ;  /* 0x0000001f12047819 */ /* 0x000fe200000006ff */
[C---:B------:R-:W-:Y:S02]  /*13c60*/  VIADD R2, R19.reuse, 0x1 ;  /* 0x0000000113027836 */ /* 0x040fe40000000000 */
[----:B------:R-:W-:-:S03]  /*13c70*/  IMAD R5, R19, 0x8, R0 ;  /* 0x0000000813057824 */ /* 0x000fc600078e0200 */
[C---:B------:R-:W-:Y:S01]  /*13c80*/  ISETP.NE.AND P1, PT, R2.reuse, 0x2, PT ;  /* 0x000000020200780c */ /* 0x040fe20003f25270 */
[----:B------:R-:W2:Y:S03]  /*13c90*/  SYNCS.PHASECHK.TRANS64.TRYWAIT P0, [R5+URZ], R4 ;  /* 0x00000004050075a7 */ /* 0x000ea6000800017f */
[----:B------:R-:W-:Y:S02]  /*13ca0*/  SEL R3, RZ, 0x1, P1 ;  /* 0x00000001ff037807 */ /* 0x000fe40000800000 */
[----:B------:R-:W-:Y:S02]  /*13cb0*/  SEL R7, R2, RZ, P1 ;  /* 0x000000ff02077207 */ /* 0x000fe40000800000 */
[----:B------:R-:W-:-:S03]  /*13cc0*/  LOP3.LUT R2, R18, R3, RZ, 0x3c, !PT ;  /* 0x0000000312027212 */ /* 0x000fc600078e3cff */
[----:B------:R-:W-:Y:S01]  /*13cd0*/  IMAD R3, R7, 0x8, R0 ;  /* 0x0000000807037824 */ /* 0x000fe200078e0200 */
[----:B------:R-:W-:Y:S01]  /*13ce0*/  SHF.L.U32 R2, R2, 0x1f, RZ ;  /* 0x0000001f02027819 */ /* 0x000fe200000006ff */
[----:B--2---:R-:W-:Y:S06]  /*13cf0*/  @!P0 BRA `(.L_x_802) ;  /* 0x0000000800408947 */ /* 0x004fec0003800000 */
.L_x_826:
[----:B------:R-:W3:Y:S02]  /*13d00*/  SYNCS.PHASECHK.TRANS64.TRYWAIT P0, [R3+URZ], R2 ;  /* 0x00000002030075a7 */ /* 0x000ee4000800017f */
[----:B---3--:R-:W-:Y:S05]  /*13d10*/  @!P0 BRA `(.L_x_803) ;  /* 0x00000008004c8947 */ /* 0x008fea0003800000 */
.L_x_827:
[----:B------:R-:W-:Y:S05]  /*13d20*/  @!P2 BRA `(.L_x_804) ;  /* 0x000000000004a947 */ /* 0x000fea0003800000 */
[----:B------:R-:W-:Y:S01]  /*13d30*/  BPT.TRAP 0x1 ;  /* 0x000000040000795c */ /* 0x000fe20000300000 */
.L_x_804:
[----:B------:R-:W-:-:S04]  /*13d40*/  VIADD R0, R9, 0x2d860 ;  /* 0x0002d86009007836 */ /* 0x000fc80000000000 */
[----:B------:R-:W-:-:S04]  /*13d50*/  IMAD R19, R19, 0x8, R0 ;  /* 0x0000000813137824 */ /* 0x000fc800078e0200 */
[----:B------:R-:W4:Y:S02]  /*13d60*/  SYNCS.PHASECHK.TRANS64.TRYWAIT P0, [R19+URZ], R4 ;  /* 0x00000004130075a7 */ /* 0x000f24000800017f */
[----:B----4-:R-:W-:Y:S05]  /*13d70*/  @!P0 BRA `(.L_x_805) ;  /* 0x0000000800488947 */ /* 0x010fea0003800000 */
.L_x_828:
[----:B------:R-:W-:-:S07]  /*13d80*/  IMAD R7, R7, 0x8, R0 ;  /* 0x0000000807077824 */ /* 0x000fce00078e0200 */
.L_x_806:
[----:B------:R1:W1:Y:S02]  /*13d90*/  SYNCS.PHASECHK.TRANS64.TRYWAIT P0, [R7+URZ], R2 ;  /* 0x00000002070075a7 */ /* 0x000264000800017f */
[----:B-1----:R-:W-:Y:S05]  /*13da0*/  @!P0 NANOSLEEP.SYNCS 0x989680 ;  /* 0x009896800000895d */ /* 0x002fea0003900000 */
[----:B------:R-:W1:Y:S02]  /*13db0*/  @!P0 SYNCS.PHASECHK.TRANS64 P0, [R7+URZ], R2 ;  /* 0x00000002070085a7 */ /* 0x000e64000800007f */
[----:B-1----:R-:W-:Y:S05]  /*13dc0*/  @!P0 BRA `(.L_x_806) ;  /* 0xfffffffc00f08947 */ /* 0x002fea000383ffff */
.L_x_800:
[----:B------:R-:W-:Y:S05]  /*13dd0*/  BSYNC B0 ;  /* 0x0000000000007941 */ /* 0x000fea0003800000 */
.L_x_799:
[----:B------:R-:W-:Y:S05]  /*13de0*/  EXIT ;  /* 0x000000000000794d */ /* 0x000fea0003800000 */
.L_x_664:
[----:B-1----:R-:W-:-:S04]  /*13df0*/  IMAD.U32 R3, RZ, RZ, UR39 ;  /* 0x00000027ff037e24 */ /* 0x002fc8000f8e00ff */
[----:B------:R1:W2:Y:S03]  /*13e00*/  SYNCS.PHASECHK.TRANS64.TRYWAIT P1, [R3+URZ+0x2d800], R0 ;  /* 0x02d80000030075a7 */ /* 0x0002a6000802017f */
[----:B--2---:R-:W-:Y:S05]  /*13e10*/  @!P1 NANOSLEEP.SYNCS 0x989680 ;  /* 0x009896800000995d */ /* 0x004fea0003900000 */
[----:B------:R-:W2:Y:S02]  /*13e20*/  @!P1 SYNCS.PHASECHK.TRANS64 P1, [R3+URZ+0x2d800], R0 ;  /* 0x02d80000030095a7 */ /* 0x000ea4000802007f */
[----:B--2---:R-:W-:Y:S05]  /*13e30*/  @!P1 BRA `(.L_x_664) ;  /* 0xfffffffc00ec9947 */ /* 0x004fea000383ffff */
[----:B------:R-:W-:Y:S05]  /*13e40*/  BRA `(.L_x_807) ;  /* 0xfffffedc00147947 */ /* 0x000fea000383ffff */
.L_x_668:
[----:B--2---:R2:W3:Y:S02]  /*13e50*/  SYNCS.PHASECHK.TRANS64.TRYWAIT P2, [R3+URZ+0x2d830], R0 ;  /* 0x02d83000030075a7 */ /* 0x0044e4000804017f */
[----:B---3--:R-:W-:Y:S05]  /*13e60*/  @!P2 NANOSLEEP.SYNCS 0x989680 ;  /* 0x009896800000a95d */ /* 0x008fea0003900000 */
[----:B------:R-:W3:Y:S02]  /*13e70*/  @!P2 SYNCS.PHASECHK.TRANS64 P2, [R3+URZ+0x2d830], R0 ;  /* 0x02d830000300a5a7 */ /* 0x000ee4000804007f */
[----:B---3--:R-:W-:Y:S05]  /*13e80*/  @!P2 BRA `(.L_x_668) ;  /* 0xfffffffc00f0a947 */ /* 0x008fea000383ffff */
[----:B------:R-:W-:Y:S05]  /*13e90*/  BRA `(.L_x_667) ;  /* 0xfffffedc00347947 */ /* 0x000fea000383ffff */
.L_x_684:
[----:B--2-4-:R-:W-:-:S04]  /*13ea0*/  IMAD.U32 R13, RZ, RZ, UR6 ;  /* 0x00000006ff0d7e24 */ /* 0x014fc8000f8e00ff */
[----:B------:R2:W3:Y:S03]  /*13eb0*/  SYNCS.PHASECHK.TRANS64.TRYWAIT P2, [R13+URZ+0x2d830], R10 ;  /* 0x02d8300a0d0075a7 */ /* 0x0004e6000804017f */
[----:B---3--:R-:W-:Y:S05]  /*13ec0*/  @!P2 NANOSLEEP.SYNCS 0x989680 ;  /* 0x009896800000a95d */ /* 0x008fea0003900000 */
[----:B------:R-:W3:Y:S02]  /*13ed0*/  @!P2 SYNCS.PHASECHK.TRANS64 P2, [R13+URZ+0x2d830], R10 ;  /* 0x02d8300a0d00a5a7 */ /* 0x000ee4000804007f */
[----:B---3--:R-:W-:Y:S05]  /*13ee0*/  @!P2 BRA `(.L_x_684) ;  /* 0xfffffffc00eca947 */ /* 0x008fea000383ffff */
[----:B------:R-:W-:Y:S05]  /*13ef0*/  BRA `(.L_x_681) ;  /* 0xffffff1400f07947 */ /* 0x000fea000383ffff */
.L_x_688:
[----:B--2---:R-:W-:-:S04]  /*13f00*/  IMAD.U32 R13, RZ, RZ, UR6 ;  /* 0x00000006ff0d7e24 */ /* 0x004fc8000f8e00ff */
[----:B------:R2:W3:Y:S03]  /*13f10*/  SYNCS.PHASECHK.TRANS64.TRYWAIT P2, [R13+URZ+0x2d850], R10 ;  /* 0x02d8500a0d0075a7 */ /* 0x0004e6000804017f */
[----:B---3--:R-:W-:Y:S05]  /*13f20*/  @!P2 NANOSLEEP.SYNCS 0x989680 ;  /* 0x009896800000a95d */ /* 0x008fea0003900000 */
[----:B------:R-:W3:Y:S02]  /*13f30*/  @!P2 SYNCS.PHASECHK.TRANS64 P2, [R13+URZ+0x2d850], R10 ;  /* 0x02d8500a0d00a5a7 */ /* 0x000ee4000804007f */
[----:B---3--:R-:W-:Y:S05]  /*13f40*/  @!P2 BRA `(.L_x_688) ;  /* 0xfffffffc00eca947 */ /* 0x008fea000383ffff */
[----:B------:R-:W-:Y:S05]  /*13f50*/  BRA `(.L_x_685) ;  /* 0xffffff1800887947 */ /* 0x000fea000383ffff */
.L_x_705:
[----:B--2---:R-:W-:-:S04]  /*13f60*/  IMAD.U32 R11, RZ, RZ, UR6 ;  /* 0x00000006ff0b7e24 */ /* 0x004fc8000f8e00ff */
[----:B------:R2:W3:Y:S03]  /*13f70*/  SYNCS.PHASECHK.TRANS64.TRYWAIT P2, [R11+URZ+0x2d830], R8 ;  /* 0x02d830080b0075a7 */ /* 0x0004e6000804017f */
[----:B---3--:R-:W-:Y:S05]  /*13f80*/  @!P2 NANOSLEEP.SYNCS 0x989680 ;  /* 0x009896800000a95d */ /* 0x008fea0003900000 */
[----:B------:R-:W3:Y:S02]  /*13f90*/  @!P2 SYNCS.PHASECHK.TRANS64 P2, [R11+URZ+0x2d830], R8 ;  /* 0x02d830080b00a5a7 */ /* 0x000ee4000804007f */
[----:B---3--:R-:W-:Y:S05]  /*13fa0*/  @!P2 BRA `(.L_x_705) ;  /* 0xfffffffc00eca947 */ /* 0x008fea000383ffff */
[----:B------:R-:W-:Y:S05]  /*13fb0*/  BRA `(.L_x_702) ;  /* 0xffffff5000747947 */ /* 0x000fea000383ffff */
.L_x_709:
[----:B--2---:R-:W-:-:S04]  /*13fc0*/  IMAD.U32 R11, RZ, RZ, UR6 ;  /* 0x00000006ff0b7e24 */ /* 0x004fc8000f8e00ff */
[----:B------:R2:W3:Y:S03]  /*13fd0*/  SYNCS.PHASECHK.TRANS64.TRYWAIT P2, [R11+URZ+0x2d850], R8 ;  /* 0x02d850080b0075a7 */ /* 0x0004e6000804017f */
[----:B---3--:R-:W-:Y:S05]  /*13fe0*/  @!P2 NANOSLEEP.SYNCS 0x989680 ;  /* 0x009896800000a95d */ /* 0x008fea0003900000 */
[----:B------:R-:W3:Y:S02]  /*13ff0*/  @!P2 SYNCS.PHASECHK.TRANS64 P2, [R11+URZ+0x2d850], R8 ;  /* 0x02d850080b00a5a7 */ /* 0x000ee4000804007f */
[----:B---3--:R-:W-:Y:S05]  /*14000*/  @!P2 BRA `(.L_x_709) ;  /* 0xfffffffc00eca947 */ /* 0x008fea000383ffff */
[----:B------:R-:W-:Y:S05]  /*14010*/  BRA `(.L_x_706) ;  /* 0xffffff54000c7947 */ /* 0x000fea000383ffff */
.L_x_715:
[----:B--2---:R-:W-:-:S04]  /*14020*/  IMAD.U32 R11, RZ, RZ, UR6 ;  /* 0x00000006ff0b7e24 */ /* 0x004fc8000f8e00ff */
[----:B------:R2:W3:Y:S03]  /*14030*/  SYNCS.PHASECHK.TRANS64.TRYWAIT P2, [R11+URZ+0x2d830], R8 ;  /* 0x02d830080b0075a7 */ /* 0x0004e6000804017f */
[----:B---3--:R-:W-:Y:S05]  /*14040*/  @!P2 NANOSLEEP.SYNCS 0x989680 ;  /* 0x009896800000a95d */ /* 0x008fea0003900000 */
[----:B------:R-:W3:Y:S02]  /*14050*/  @!P2 SYNCS.PHASECHK.TRANS64 P2, [R11+URZ+0x2d830], R8 ;  /* 0x02d830080b00a5a7 */ /* 0x000ee4000804007f */
[----:B---3--:R-:W-:Y:S05]  /*14060*/  @!P2 BRA `(.L_x_715) ;  /* 0xfffffffc00eca947 */ /* 0x008fea000383ffff */
[----:B------:R-:W-:Y:S05]  /*14070*/  BRA `(.L_x_712) ;  /* 0xffffff7800747947 */ /* 0x000fea000383ffff */
.L_x_719:
[----:B--2---:R-:W-:-:S04]  /*14080*/  IMAD.U32 R11, RZ, RZ, UR6 ;  /* 0x00000006ff0b7e24 */ /* 0x004fc8000f8e00ff */
[----:B------:R2:W3:Y:S03]  /*14090*/  SYNCS.PHASECHK.TRANS64.TRYWAIT P2, [R11+URZ+0x2d850], R8 ;  /* 0x02d850080b0075a7 */ /* 0x0004e6000804017f */
[----:B---3--:R-:W-:Y:S05]  /*140a0*/  @!P2 NANOSLEEP.SYNCS 0x989680 ;  /* 0x009896800000a95d */ /* 0x008fea0003900000 */
[----:B------:R-:W3:Y:S02]  /*140b0*/  @!P2 SYNCS.PHASECHK.TRANS64 P2, [R11+URZ+0x2d850], R8 ;  /* 0x02d850080b00a5a7 */ /* 0x000ee4000804007f */
[----:B---3--:R-:W-:Y:S05]  /*140c0*/  @!P2 BRA `(.L_x_719) ;  /* 0xfffffffc00eca947 */ /* 0x008fea000383ffff */
[----:B------:R-:W-:Y:S05]  /*140d0*/  BRA `(.L_x_716) ;  /* 0xffffff7c000c7947 */ /* 0x000fea000383ffff */
.L_x_732:
[----:B---3--:R-:W-:-:S04]  /*140e0*/  IMAD.U32 R3, RZ, RZ, UR9 ;  /* 0x00000009ff037e24 */ /* 0x008fc8000f8e00ff */
[----:B------:R3:W1:Y:S03]  /*140f0*/  SYNCS.PHASECHK.TRANS64.TRYWAIT P0, [R3+URZ+0x2d850], R0 ;  /* 0x02d85000030075a7 */ /* 0x000666000800017f */
[----:B-1----:R-:W-:Y:S05]  /*14100*/  @!P0 NANOSLEEP.SYNCS 0x989680 ;  /* 0x009896800000895d */ /* 0x002fea0003900000 */
[----:B------:R-:W1:Y:S02]  /*14110*/  @!P0 SYNCS.PHASECHK.TRANS64 P0, [R3+URZ+0x2d850], R0 ;  /* 0x02d85000030085a7 */ /* 0x000e64000800007f */
[----:B-1----:R-:W-:Y:S05]  /*14120*/  @!P0 BRA `(.L_x_732) ;  /* 0xfffffffc00ec8947 */ /* 0x002fea000383ffff */
[----:B------:R-:W-:Y:S05]  /*14130*/  BRA `(.L_x_731) ;  /* 0xffffffb000247947 */ /* 0x000fea000383ffff */
.L_x_758:
[----:B------:R-:W-:Y:S02]  /*14140*/  IMAD.MOV.U32 R13, RZ, RZ, R16 ;  /* 0x000000ffff0d7224 */ /* 0x000fe400078e0010 */
[----:B------:R-:W-:Y:S02]  /*14150*/  IMAD.MOV.U32 R12, RZ, RZ, RZ ;  /* 0x000000ffff0c7224 */ /* 0x000fe400078e00ff */
[----:B------:R-:W-:Y:S02]  /*14160*/  IMAD.MOV.U32 R11, RZ, RZ, 0x1f ;  /* 0x0000001fff0b7424 */ /* 0x000fe400078e00ff */
[----:B------:R-:W-:-:S07]  /*14170*/  IMAD.MOV.U32 R15, RZ, RZ, -0x1 ;  /* 0xffffffffff0f7424 */ /* 0x000fce00078e00ff */
[----:B------:R-:W-:Y:S05]  /*14180*/  WARPSYNC.COLLECTIVE R15, `(.L_x_808) ;  /* 0x000000000f087348 */ /* 0x000fea0003c00000 */
[----:B------:R1:W2:Y:S02]  /*14190*/  SHFL.IDX P6, R14, R13, R12, R11 ;  /* 0x0000000c0d0e7389 */ /* 0x0002a400000c000b */
[----:B-12---:R-:W-:Y:S01]  /*141a0*/  ENDCOLLECTIVE ;  /* 0x000000000000791b */ /* 0x006fe20003800000 */
.L_x_808:
[----:B------:R-:W-:Y:S05]  /*141b0*/  BRA `(.L_x_809) ;  /* 0xffffffd800207947 */ /* 0x000fea000383ffff */
.L_x_759:
[----:B------:R-:W-:Y:S01]  /*141c0*/  BSSY B0, `(.L_x_810) ;  /* 0x0000006000007945 */ /* 0x000fe20003800000 */
[----:B------:R-:W-:-:S07]  /*141d0*/  IMAD.MOV.U32 R15, RZ, RZ, -0x1 ;  /* 0xffffffffff0f7424 */ /* 0x000fce00078e00ff */
[----:B------:R-:W-:Y:S05]  /*141e0*/  WARPSYNC.COLLECTIVE R15, `(.L_x_811) ;  /* 0x000000000f0c7348 */ /* 0x000fea0003c00000 */
[----:B------:R-:W-:Y:S02]  /*141f0*/  ELECT P6, UR62, PT ;  /* 0x00000000003e782f */ /* 0x000fe400038c0000 */
[----:B------:R-:W-:Y:S01]  /*14200*/  MOV R14, UR62 ;  /* 0x0000003e000e7c02 */ /* 0x000fe20008000f00 */
[----:B------:R-:W-:Y:S10]  /*14210*/  ENDCOLLECTIVE ;  /* 0x000000000000791b */ /* 0x000ff40003800000 */
.L_x_811:
[----:B------:R-:W-:Y:S05]  /*14220*/  BSYNC B0 ;  /* 0x0000000000007941 */ /* 0x000fea0003800000 */
.L_x_810:
[----:B------:R-:W-:Y:S05]  /*14230*/  BRA `(.L_x_812) ;  /* 0xffffffd800107947 */ /* 0x000fea000383ffff */
.L_x_762:
[----:B--2---:R2:W3:Y:S02]  /*14240*/  SYNCS.PHASECHK.TRANS64.TRYWAIT P2, [R13+URZ+0x2d840], R12 ;  /* 0x02d8400c0d0075a7 */ /* 0x0044e4000804017f */
[----:B---3--:R-:W-:Y:S05]  /*14250*/  @!P2 NANOSLEEP.SYNCS 0x989680 ;  /* 0x009896800000a95d */ /* 0x008fea0003900000 */
[----:B------:R-:W3:Y:S02]  /*14260*/  @!P2 SYNCS.PHASECHK.TRANS64 P2, [R13+URZ+0x2d840], R12 ;  /* 0x02d8400c0d00a5a7 */ /* 0x000ee4000804007f */
[----:B---3--:R-:W-:Y:S05]  /*14270*/  @!P2 BRA `(.L_x_762) ;  /* 0xfffffffc00f0a947 */ /* 0x008fea000383ffff */
[----:B------:R-:W-:Y:S05]  /*14280*/  BRA `(.L_x_813) ;  /* 0xffffffd800647947 */ /* 0x000fea000383ffff */
.L_x_764:
[----:B-1----:R-:W-:-:S04]  /*14290*/  IMAD.U32 R5, RZ, RZ, UR42 ;  /* 0x0000002aff057e24 */ /* 0x002fc8000f8e00ff */
[----:B------:R1:W3:Y:S03]  /*142a0*/  SYNCS.PHASECHK.TRANS64.TRYWAIT P2, [R5+URZ+0x2d820], R4 ;  /* 0x02d82004050075a7 */ /* 0x0002e6000804017f */
[----:B---3--:R-:W-:Y:S05]  /*142b0*/  @!P2 NANOSLEEP.SYNCS 0x989680 ;  /* 0x009896800000a95d */ /* 0x008fea0003900000 */
[----:B------:R-:W3:Y:S02]  /*142c0*/  @!P2 SYNCS.PHASECHK.TRANS64 P2, [R5+URZ+0x2d820], R4 ;  /* 0x02d820040500a5a7 */ /* 0x000ee4000804007f */
[----:B---3--:R-:W-:Y:S05]  /*142d0*/  @!P2 BRA `(.L_x_764) ;  /* 0xfffffffc00eca947 */ /* 0x008fea000383ffff */
[----:B------:R-:W-:Y:S05]  /*142e0*/  BRA `(.L_x_814) ;  /* 0xffffffdc00687947 */ /* 0x000fea000383ffff */
.L_x_770:
[----:B-1----:R1:W2:Y:S02]  /*142f0*/  SYNCS.PHASECHK.TRANS64.TRYWAIT P3, [R3+URZ+0x2d840], R2 ;  /* 0x02d84002030075a7 */ /* 0x0022a4000806017f */
[----:B--2---:R-:W-:Y:S05]  /*14300*/  @!P3 NANOSLEEP.SYNCS 0x989680 ;  /* 0x009896800000b95d */ /* 0x004fea0003900000 */
[----:B------:R-:W2:Y:S02]  /*14310*/  @!P3 SYNCS.PHASECHK.TRANS64 P3, [R3+URZ+0x2d840], R2 ;  /* 0x02d840020300b5a7 */ /* 0x000ea4000806007f */
[----:B--2---:R-:W-:Y:S05]  /*14320*/  @!P3 BRA `(.L_x_770) ;  /* 0xfffffffc00f0b947 */ /* 0x004fea000383ffff */
[----:B------:R-:W-:Y:S05]  /*14330*/  BRA `(.L_x_815) ;  /* 0xffffffe000087947 */ /* 0x000fea000383ffff */
.L_x_772:
[----:B-1----:R1:W2:Y:S02]  /*14340*/  SYNCS.PHASECHK.TRANS64.TRYWAIT P3, [R2+URZ+0x60], R3 ;  /* 0x00006003020075a7 */ /* 0x0022a4000806017f */
[----:B--2---:R-:W-:Y:S05]  /*14350*/  @!P3 NANOSLEEP.SYNCS 0x989680 ;  /* 0x009896800000b95d */ /* 0x004fea0003900000 */
[----:B------:R-:W2:Y:S02]  /*14360*/  @!P3 SYNCS.PHASECHK.TRANS64 P3, [R2+URZ+0x60], R3 ;  /* 0x000060030200b5a7 */ /* 0x000ea4000806007f */
[----:B--2---:R-:W-:Y:S05]  /*14370*/  @!P3 BRA `(.L_x_772) ;  /* 0xfffffffc00f0b947 */ /* 0x004fea000383ffff */
[----:B------:R-:W-:Y:S05]  /*14380*/  BRA `(.L_x_816) ;  /* 0xffffffe000887947 */ /* 0x000fea000383ffff */
.L_x_778:
[----:B-1----:R1:W2:Y:S02]  /*14390*/  SYNCS.PHASECHK.TRANS64.TRYWAIT P3, [R4+URZ+0x2d840], R3 ;  /* 0x02d84003040075a7 */ /* 0x0022a4000806017f */
[----:B--2---:R-:W-:Y:S05]  /*143a0*/  @!P3 NANOSLEEP.SYNCS 0x989680 ;  /* 0x009896800000b95d */ /* 0x004fea0003900000 */
[----:B------:R-:W2:Y:S02]  /*143b0*/  @!P3 SYNCS.PHASECHK.TRANS64 P3, [R4+URZ+0x2d840], R3 ;  /* 0x02d840030400b5a7 */ /* 0x000ea4000806007f */
[----:B--2---:R-:W-:Y:S05]  /*143c0*/  @!P3 BRA `(.L_x_778) ;  /* 0xfffffffc00f0b947 */ /* 0x004fea000383ffff */
[----:B------:R-:W-:Y:S05]  /*143d0*/  BRA `(.L_x_817) ;  /* 0xffffffe400b07947 */ /* 0x000fea000383ffff */
.L_x_780:
[----:B-1----:R1:W2:Y:S02]  /*143e0*/  SYNCS.PHASECHK.TRANS64.TRYWAIT P3, [R3+URZ+0x60], R18 ;  /* 0x00006012030075a7 */ /* 0x0022a4000806017f */
[----:B--2---:R-:W-:Y:S05]  /*143f0*/  @!P3 NANOSLEEP.SYNCS 0x989680 ;  /* 0x009896800000b95d */ /* 0x004fea0003900000 */
[----:B------:R-:W2:Y:S02]  /*14400*/  @!P3 SYNCS.PHASECHK.TRANS64 P3, [R3+URZ+0x60], R18 ;  /* 0x000060120300b5a7 */ /* 0x000ea4000806007f */
[----:B--2---:R-:W-:Y:S05]  /*14410*/  @!P3 BRA `(.L_x_780) ;  /* 0xfffffffc00f0b947 */ /* 0x004fea000383ffff */
[----:B------:R-:W-:Y:S05]  /*14420*/  BRA `(.L_x_818) ;  /* 0xffffffe800307947 */ /* 0x000fea000383ffff */
.L_x_785:
[----:B-1----:R1:W2:Y:S02]  /*14430*/  SYNCS.PHASECHK.TRANS64.TRYWAIT P3, [R3+URZ+0x2d840], R4 ;  /* 0x02d84004030075a7 */ /* 0x0022a4000806017f */
[----:B--2---:R-:W-:Y:S05]  /*14440*/  @!P3 NANOSLEEP.SYNCS 0x989680 ;  /* 0x009896800000b95d */ /* 0x004fea0003900000 */
[----:B------:R-:W2:Y:S02]  /*14450*/  @!P3 SYNCS.PHASECHK.TRANS64 P3, [R3+URZ+0x2d840], R4 ;  /* 0x02d840040300b5a7 */ /* 0x000ea4000806007f */
[----:B--2---:R-:W-:Y:S05]  /*14460*/  @!P3 BRA `(.L_x_785) ;  /* 0xfffffffc00f0b947 */ /* 0x004fea000383ffff */
[----:B------:R-:W-:Y:S05]  /*14470*/  BRA `(.L_x_819) ;  /* 0xffffffec00307947 */ /* 0x000fea000383ffff */
.L_x_787:
[----:B-1----:R1:W2:Y:S02]  /*14480*/  SYNCS.PHASECHK.TRANS64.TRYWAIT P3, [R3+URZ+0x60], R12 ;  /* 0x0000600c030075a7 */ /* 0x0022a4000806017f */
[----:B--2---:R-:W-:Y:S05]  /*14490*/  @!P3 NANOSLEEP.SYNCS 0x989680 ;  /* 0x009896800000b95d */ /* 0x004fea0003900000 */
[----:B------:R-:W2:Y:S02]  /*144a0*/  @!P3 SYNCS.PHASECHK.TRANS64 P3, [R3+URZ+0x60], R12 ;  /* 0x0000600c0300b5a7 */ /* 0x000ea4000806007f */
[----:B--2---:R-:W-:Y:S05]  /*144b0*/  @!P3 BRA `(.L_x_787) ;  /* 0xfffffffc00f0b947 */ /* 0x004fea000383ffff */
[----:B------:R-:W-:Y:S05]  /*144c0*/  BRA `(.L_x_820) ;  /* 0xffffffec00b07947 */ /* 0x000fea000383ffff */
.L_x_794:
[----:B-1----:R1:W2:Y:S02]  /*144d0*/  SYNCS.PHASECHK.TRANS64.TRYWAIT P0, [R3+URZ+0x2d860], R0 ;  /* 0x02d86000030075a7 */ /* 0x0022a4000800017f */
[----:B--2---:R-:W-:Y:S05]  /*144e0*/  @!P0 NANOSLEEP.SYNCS 0x989680 ;  /* 0x009896800000895d */ /* 0x004fea0003900000 */
[----:B------:R-:W2:Y:S02]  /*144f0*/  @!P0 SYNCS.PHASECHK.TRANS64 P0, [R3+URZ+0x2d860], R0 ;  /* 0x02d86000030085a7 */ /* 0x000ea4000800007f */
[----:B--2---:R-:W-:Y:S05]  /*14500*/  @!P0 BRA `(.L_x_794) ;  /* 0xfffffffc00f08947 */ /* 0x004fea000383ffff */
[----:B------:R-:W-:Y:S05]  /*14510*/  BRA `(.L_x_821) ;  /* 0xfffffff000907947 */ /* 0x000fea000383ffff */
.L_x_796:
[----:B------:R-:W-:Y:S01]  /*14520*/  BSSY B0, `(.L_x_822) ;  /* 0x0000007000007945 */ /* 0x000fe20003800000 */
[----:B------:R-:W-:Y:S02]  /*14530*/  IMAD.MOV.U32 R12, RZ, RZ, RZ ;  /* 0x000000ffff0c7224 */ /* 0x000fe400078e00ff */
[----:B------:R-:W-:Y:S02]  /*14540*/  IMAD.MOV.U32 R11, RZ, RZ, 0x1f ;  /* 0x0000001fff0b7424 */ /* 0x000fe400078e00ff */
[----:B------:R-:W-:-:S07]  /*14550*/  IMAD.MOV.U32 R15, RZ, RZ, -0x1 ;  /* 0xffffffffff0f7424 */ /* 0x000fce00078e00ff */
[----:B------:R-:W-:Y:S05]  /*14560*/  WARPSYNC.COLLECTIVE R15, `(.L_x_823) ;  /* 0x000000000f087348 */ /* 0x000fea0003c00000 */
[----:B------:R1:W2:Y:S02]  /*14570*/  SHFL.IDX P6, R14, R13, R12, R11 ;  /* 0x0000000c0d0e7389 */ /* 0x0002a400000c000b */
[----:B-12---:R-:W-:Y:S01]  /*14580*/  ENDCOLLECTIVE ;  /* 0x000000000000791b */ /* 0x006fe20003800000 */
.L_x_823:
[----:B------:R-:W-:Y:S05]  /*14590*/  BSYNC B0 ;  /* 0x0000000000007941 */ /* 0x000fea0003800000 */
.L_x_822:
[----:B------:R-:W-:Y:S05]  /*145a0*/  BRA `(.L_x_824) ;  /* 0xfffffff4001c7947 */ /* 0x000fea000383ffff */
.L_x_798:
[----:B--2---:R2:W3:Y:S02]  /*145b0*/  SYNCS.PHASECHK.TRANS64.TRYWAIT P0, [R9+URZ+0x2d820], R0 ;  /* 0x02d82000090075a7 */ /* 0x0044e4000800017f */
[----:B---3--:R-:W-:Y:S05]  /*145c0*/  @!P0 NANOSLEEP.SYNCS 0x989680 ;  /* 0x009896800000895d */ /* 0x008fea0003900000 */
[----:B------:R-:W3:Y:S02]  /*145d0*/  @!P0 SYNCS.PHASECHK.TRANS64 P0, [R9+URZ+0x2d820], R0 ;  /* 0x02d82000090085a7 */ /* 0x000ee4000800007f */
[----:B---3--:R-:W-:Y:S05]  /*145e0*/  @!P0 BRA `(.L_x_798) ;  /* 0xfffffffc00f08947 */ /* 0x008fea000383ffff */
[----:B------:R-:W-:Y:S05]  /*145f0*/  BRA `(.L_x_825) ;  /* 0xfffffff400647947 */ /* 0x000fea000383ffff */
.L_x_802:
[----:B--2---:R2:W3:Y:S02]  /*14600*/  SYNCS.PHASECHK.TRANS64.TRYWAIT P0, [R5+URZ], R4 ;  /* 0x00000004050075a7 */ /* 0x0044e4000800017f */
[----:B---3--:R-:W-:Y:S05]  /*14610*/  @!P0 NANOSLEEP.SYNCS 0x989680 ;  /* 0x009896800000895d */ /* 0x008fea0003900000 */
[----:B------:R-:W3:Y:S02]  /*14620*/  @!P0 SYNCS.PHASECHK.TRANS64 P0, [R5+URZ], R4 ;  /* 0x00000004050085a7 */ /* 0x000ee4000800007f */
[----:B---3--:R-:W-:Y:S05]  /*14630*/  @!P0 BRA `(.L_x_802) ;  /* 0xfffffffc00f08947 */ /* 0x008fea000383ffff */
[----:B------:R-:W-:Y:S05]  /*14640*/  BRA `(.L_x_826) ;  /* 0xfffffff400ac7947 */ /* 0x000fea000383ffff */
.L_x_803:
[----:B---3--:R3:W4:Y:S02]  /*14650*/  SYNCS.PHASECHK.TRANS64.TRYWAIT P0, [R3+URZ], R2 ;  /* 0x00000002030075a7 */ /* 0x008724000800017f */
[----:B----4-:R-:W-:Y:S05]  /*14660*/  @!P0 NANOSLEEP.SYNCS 0x989680 ;  /* 0x009896800000895d */ /* 0x010fea0003900000 */
[----:B------:R-:W4:Y:S02]  /*14670*/  @!P0 SYNCS.PHASECHK.TRANS64 P0, [R3+URZ], R2 ;  /* 0x00000002030085a7 */ /* 0x000f24000800007f */
[----:B----4-:R-:W-:Y:S05]  /*14680*/  @!P0 BRA `(.L_x_803) ;  /* 0xfffffffc00f08947 */ /* 0x010fea000383ffff */
[----:B------:R-:W-:Y:S05]  /*14690*/  BRA `(.L_x_827) ;  /* 0xfffffff400a07947 */ /* 0x000fea000383ffff */
.L_x_805:
[----:B----4-:R4:W1:Y:S02]  /*146a0*/  SYNCS.PHASECHK.TRANS64.TRYWAIT P0, [R19+URZ], R4 ;  /* 0x00000004130075a7 */ /* 0x010864000800017f */
[----:B-1----:R-:W-:Y:S05]  /*146b0*/  @!P0 NANOSLEEP.SYNCS 0x989680 ;  /* 0x009896800000895d */ /* 0x002fea0003900000 */
[----:B------:R-:W1:Y:S02]  /*146c0*/  @!P0 SYNCS.PHASECHK.TRANS64 P0, [R19+URZ], R4 ;  /* 0x00000004130085a7 */ /* 0x000e64000800007f */
[----:B-1----:R-:W-:Y:S05]  /*146d0*/  @!P0 BRA `(.L_x_805) ;  /* 0xfffffffc00f08947 */ /* 0x002fea000383ffff */
[----:B------:R-:W-:Y:S05]  /*146e0*/  BRA `(.L_x_828) ;  /* 0xfffffff400a47947 */ /* 0x000fea000383ffff */
.L_x_829:
        /* <DEDUP_REMOVED lines=9> */
.L_x_2207:


//--------------------- .text._ZN7cutlass13device_kernelIN5flash11enable_sm90INS1_16FlashAttnFwdSm90INS1_25CollectiveMainloopFwdSm90ILi2EN4cute5tupleIJNS5_1CILi1EEES8_S8_EEENS6_IJNS7_ILi192EEENS7_ILi128EEENS7_ILi96EEEEEELi96ENS_10bfloat16_tEfNS_4arch4Sm90ELb0ELb1ELb1ELb1ELb0ELb0ELb0ELb0ELb1ELb0ELb0ELb0EEENS1_21CollectiveEpilogueFwdINS6_IJSA_SC_SB_EEES9_SE_SG_Li384ELb1ELb0ELb0ELb0EEENS1_36VarlenDynamicPersistentTileSchedulerILi192ELi128ELi384ELi32ELb0ELb0ELb1ELb1ELb0ELb1EEEEEEEEEvNT_6ParamsE --------------------------
	.section	.text._ZN7cutlass13device_kernelIN5flash11enable_sm90INS1_16FlashAttnFwdSm90INS1_25CollectiveMainloopFwdSm90ILi2EN4cute5tupleIJNS5_1CILi1EEES8_S8_EEENS6_IJNS7_ILi192EEENS7_ILi128EEENS7_ILi96EEEEEELi96ENS_10bfloat16_tEfNS_4arch4Sm90ELb0ELb1ELb1ELb1ELb0ELb0ELb0ELb0ELb1ELb0ELb0ELb0EEENS1_21CollectiveEpilogueFwdINS6_IJSA_SC_SB_EEES9_SE_SG_Li384ELb1ELb0ELb0ELb0EEENS1_36VarlenDynamicPersistentTileSchedulerILi192ELi128ELi384ELi32ELb0ELb0ELb1ELb1ELb0ELb1EEEEEEEEEvNT_6ParamsE,"ax",@progbits
	.align	128
.text._ZN7cutlass13device_kernelIN5flash11enable_sm90INS1_16FlashAttnFwdSm90INS1_25CollectiveMainloopFwdSm90ILi2EN4cute5tupleIJNS5_1CILi1EEES8_S8_EEENS6_IJNS7_ILi192EEENS7_ILi128EEENS7_ILi96EEEEEELi96ENS_10bfloat16_tEfNS_4arch4Sm90ELb0ELb1ELb1ELb1ELb0ELb0ELb0ELb0ELb1ELb0ELb0ELb0EEENS1_21CollectiveEpilogueFwdINS6_IJSA_SC_SB_EEES9_SE_SG_Li384ELb1ELb0ELb0ELb0EEENS1_36VarlenDynamicPersistentTileSchedulerILi192ELi128ELi384ELi32ELb0ELb0ELb1ELb1ELb0ELb1EEEEEEEEEvNT_6ParamsE:
        .type           _ZN7cutlass13device_kernelIN5flash11enable_sm90INS1_16FlashAttnFwdSm90INS1_25CollectiveMainloopFwdSm90ILi2EN4cute5tupleIJNS5_1CILi1EEES8_S8_EEENS6_IJNS7_ILi192EEENS7_ILi128EEENS7_ILi96EEEEEELi96ENS_10bfloat16_tEfNS_4arch4Sm90ELb0ELb1ELb1ELb1ELb0ELb0ELb0ELb0ELb1ELb0ELb0ELb0EEENS1_21CollectiveEpilogueFwdINS6_IJSA_SC_SB_EEES9_SE_SG_Li384ELb1ELb0ELb0ELb0EEENS1_36VarlenDynamicPersistentTileSchedulerILi192ELi128ELi384ELi32ELb0ELb0ELb1ELb1ELb0ELb1EEEEEEEEEvNT_6ParamsE,@function
        .size           _ZN7cutlass13device_kernelIN5flash11enable_sm90INS1_16FlashAttnFwdSm90INS1_25CollectiveMainloopFwdSm90ILi2EN4cute5tupleIJNS5_1CILi1EEES8_S8_EEENS6_IJNS7_ILi192EEENS7_ILi128EEENS7_ILi96EEEEEELi96ENS_10bfloat16_tEfNS_4arch4Sm90ELb0ELb1ELb1ELb1ELb0ELb0ELb0ELb0ELb1ELb0ELb0ELb0EEENS1_21CollectiveEpilogueFwdINS6_IJSA_SC_SB_EEES9_SE_SG_Li384ELb1ELb0ELb0ELb0EEENS1_36VarlenDynamicPersistentTileSchedulerILi192ELi128ELi384ELi32ELb0ELb0ELb1ELb1ELb0ELb1EEEEEEEEEvNT_6ParamsE,(.L_x_2208 - _ZN7cutlass13device_kernelIN5flash11enable_sm90INS1_16FlashAttnFwdSm90INS1_25CollectiveMainloopFwdSm90ILi2EN4cute5tupleIJNS5_1CILi1EEES8_S8_EEENS6_IJNS7_ILi192EEENS7_ILi128EEENS7_ILi96EEEEEELi96ENS_10bfloat16_tEfNS_4arch4Sm90ELb0ELb1ELb1ELb1ELb0ELb0ELb0ELb0ELb1ELb0ELb0ELb0EEENS1_21CollectiveEpilogueFwdINS6_IJSA_SC_SB_EEES9_SE_SG_Li384ELb1ELb0ELb0ELb0EEENS1_36VarlenDynamicPersistentTileSchedulerILi192ELi128ELi384ELi32ELb0ELb0ELb1ELb1ELb0ELb1EEEEEEEEEvNT_6ParamsE)
        .other          _ZN7cutlass13device_kernelIN5flash11enable_sm90INS1_16FlashAttnFwdSm90INS1_25CollectiveMainloopFwdSm90ILi2EN4cute5tupleIJNS5_1CILi1EEES8_S8_EEENS6_IJNS7_ILi192EEENS7_ILi128EEENS7_ILi96EEEEEELi96ENS_10bfloat16_tEfNS_4arch4Sm90ELb0ELb1ELb1ELb1ELb0ELb0ELb0ELb0ELb1ELb0ELb0ELb0EEENS1_21CollectiveEpilogueFwdINS6_IJSA_SC_SB_EEES9_SE_SG_Li384ELb1ELb0ELb0ELb0EEENS1_36VarlenDynamicPersistentTileSchedulerILi192ELi128ELi384ELi32ELb0ELb0ELb1ELb1ELb0ELb1EEEEEEEEEvNT_6ParamsE,@"STO_CUDA_ENTRY STV_DEFAULT"
_ZN7cutlass13device_kernelIN5flash11enable_sm90INS1_16FlashAttnFwdSm90INS1_25CollectiveMainloopFwdSm90ILi2EN4cute5tupleIJNS5_1CILi1EEES8_S8_EEENS6_IJNS7_ILi192EEENS7_ILi128EEENS7_ILi96EEEEEELi96ENS_10bfloat16_tEfNS_4arch4Sm90ELb0ELb1ELb1ELb1ELb0ELb0ELb0ELb0ELb1ELb0ELb0ELb0EEENS1_21CollectiveEpilogueFwdINS6_IJSA_SC_SB_EEES9_SE_SG_Li384ELb1ELb0ELb0ELb0EEENS1_36VarlenDynamicPersistentTileSchedulerILi192ELi128ELi384ELi32ELb0ELb0ELb1ELb1ELb0ELb1EEEEEEEEEvNT_6ParamsE:
        /* <DEDUP_REMOVED lines=21> */
.L_x_831:
[----:B------:R-:W-:Y:S05]  /*0150*/  BSYNC B0 ;  /* 0x0000000000007941 */ /* 0x000fea0003800000 */
.L_x_830:
        /* <DEDUP_REMOVED lines=41> */
.L_x_832:
        /* <DEDUP_REMOVED lines=22> */
.L_x_833:
        /* <DEDUP_REMOVED lines=18> */
.L_x_834:
        /* <DEDUP_REMOVED lines=22> */
.L_x_835:
        /* <DEDUP_REMOVED lines=22> */
.L_x_836:
[----:B------:R-:W-:Y:S01]  /*0930*/  PLOP3.LUT P0, PT, PT, PT, UP0, 0x80, 0x0 ;  /* 0x000000000000781c */ /* 0x000fe20003f0f008 */
[----:B------:R-:W-:Y:S01]  /*0940*/  UMOV UR36, 0x1 ;  /* 0x0000000100247882 */ /* 0x000fe20000000000 */
[----:B------:R-:W-:Y:S01]  /*0950*/  NOP ;  /* 0x0000000000007918 */ /* 0x000fe20000000000 */
[----:B------:R-:W-:Y:S01]  /*0960*/  USEL UR36, UR36, 0x2, !UP0 ;  /* 0x0000000224247887 */ /* 0x000fe2000c000000 */
[----:B------:R-:W-:Y:S01]  /*0970*/  ULDC.64 UR48, c[0x0][0x208] ;  /* 0x0000820000307ab9 */ /* 0x000fe20000000a00 */
[----:B012-4-:R-:W-:Y:S08]  /*0980*/  BAR.SYNC.DEFER_BLOCKING 0x0 ;  /* 0x0000000000007b1d */ /* 0x017ff00000010000 */
[----:B------:R-:W-:Y:S05]  /*0990*/  @!P0 BRA `(.L_x_837) ;  /* 0x0000010800bc8947 */ /* 0x000fea0003800000 */
.L_x_838:
[----:B------:R-:W-:-:S08]  /*09a0*/  NOP ;  /* 0x0000000000007918 */ /* 0x000fd00000000000 */
[----:B------:R-:W0:Y:S02]  /*09b0*/  USETMAXREG.TRY_ALLOC.CTAPOOL UP0, 0xa0 ;  /* 0x000000a0000079c8 */ /* 0x000e240008000600 */
[----:B0-----:R-:W-:-:S13]  /*09c0*/  PLOP3.LUT P0, PT, PT, PT, UP0, 0x80, 0x0 ;  /* 0x000000000000781c */ /* 0x001fda0003f0f008 */
[----:B------:R-:W-:Y:S05]  /*09d0*/  @!P0 BRA `(.L_x_838) ;  /* 0xfffffffc00f08947 */ /* 0x000fea000383ffff */
[----:B------:R-:W0:Y:S01]  /*09e0*/  S2R R2, SR_TID.X ;  /* 0x0000000000027919 */ /* 0x000e220000002100 */
        /* <DEDUP_REMOVED lines=13> */
[----:B------:R-:W-:Y:S01]  /*0ac0*/  VIADD R154, R2, 0xffffff80 ;  /* 0xffffff80029a7836 */ /* 0x000fe20000000000 */
[----:B------:R-:W-:Y:S01]  /*0ad0*/  R2UR UR6, R146 ;  /* 0x00000000920672ca */ /* 0x000fe200000e0000 */
[----:B------:R-:W-:Y:S01]  /*0ae0*/  IMAD.MOV.U32 R18, RZ, RZ, 0x40 ;  /* 0x00000040ff127424 */ /* 0x000fe200078e00ff */
[----:B------:R-:W-:Y:S01]  /*0af0*/  R2UR UR5, R147 ;  /* 0x00000000930572ca */ /* 0x000fe200000e0000 */
[----:B------:R-:W-:Y:S01]  /*0b00*/  ULOP3.LUT UR45, UR36, 0x1, URZ, 0xfc, !UPT ;  /* 0x00000001242d7892 */ /* 0x000fe2000f8efc3f */
[----:B------:R-:W-:Y:S01]  /*0b10*/  SHF.R.S32.HI R3, RZ, 0x1f, R154 ;  /* 0x0000001fff037819 */ /* 0x000fe2000001149a */
[----:B------:R-:W-:Y:S01]  /*0b20*/  UMOV UR44, URZ ;  /* 0x0000003f002c7c82 */ /* 0x000fe20008000000 */
[----:B------:R-:W-:Y:S01]  /*0b30*/  UMOV UR46, URZ ;  /* 0x0000003f002e7c82 */ /* 0x000fe20008000000 */
[----:B------:R-:W-:Y:S01]  /*0b40*/  UMOV UR43, URZ ;  /* 0x0000003f002b7c82 */ /* 0x000fe20008000000 */
[CC--:B------:R-:W-:Y:S02]  /*0b50*/  LEA.HI R152, R3.reuse, R154.reuse, RZ, 0x7 ;  /* 0x0000009a03987211 */ /* 0x0c0fe400078f38ff */
[----:B------:R-:W-:-:S02]  /*0b60*/  LEA.HI R0, R3, R154, RZ, 0x4 ;  /* 0x0000009a03007211 */ /* 0x000fc400078f20ff */
[----:B------:R-:W-:Y:S02]  /*0b70*/  LOP3.LUT R5, R152, 0xffffff80, RZ, 0xc0, !PT ;  /* 0xffffff8098057812 */ /* 0x000fe400078ec0ff */
[----:B------:R-:W-:Y:S02]  /*0b80*/  SHF.R.S32.HI R7, RZ, 0x4, R0 ;  /* 0x00000004ff077819 */ /* 0x000fe40000011400 */
[----:B------:R-:W-:Y:S01]  /*0b90*/  LEA.HI R6, R3, R154, RZ, 0x5 ;  /* 0x0000009a03067211 */ /* 0x000fe200078f28ff */
[----:B------:R-:W-:Y:S01]  /*0ba0*/  IMAD.IADD R150, R154, 0x1, -R5 ;  /* 0x000000019a967824 */ /* 0x000fe200078e0a05 */
[C---:B------:R-:W-:Y:S02]  /*0bb0*/  LOP3.LUT R5, R0.reuse, 0xfffffff0, RZ, 0xc0, !PT ;  /* 0xfffffff000057812 */ /* 0x040fe400078ec0ff */
[----:B------:R-:W-:Y:S02]  /*0bc0*/  LEA.HI R0, R0, R7, RZ, 0x1 ;  /* 0x0000000700007211 */ /* 0x000fe400078f08ff */
[----:B------:R-:W-:Y:S01]  /*0bd0*/  SHF.R.S32.HI R9, RZ, 0x1f, R150 ;  /* 0x0000001fff097819 */ /* 0x000fe20000011496 */
[----:B------:R-:W-:Y:S01]  /*0be0*/  IMAD.IADD R5, R154, 0x1, -R5 ;  /* 0x000000019a057824 */ /* 0x000fe200078e0a05 */
[----:B------:R-:W-:-:S02]  /*0bf0*/  LOP3.LUT R4, R0, 0x1ffffffe, RZ, 0xc0, !PT ;  /* 0x1ffffffe00047812 */ /* 0x000fc400078ec0ff */
[----:B------:R-:W-:Y:S02]  /*0c00*/  LEA.HI R8, R9, R150, RZ, 0x2 ;  /* 0x0000009609087211 */ /* 0x000fe400078f10ff */
[----:B------:R-:W-:Y:S01]  /*0c10*/  SHF.R.S32.HI R2, RZ, 0x1f, R5 ;  /* 0x0000001fff027819 */ /* 0x000fe20000011405 */
[----:B------:R-:W-:Y:S01]  /*0c20*/  IMAD.IADD R4, R7, 0x1, -R4 ;  /* 0x0000000107047824 */ /* 0x000fe200078e0a04 */
[--C-:B------:R-:W-:Y:S02]  /*0c30*/  SHF.R.S32.HI R10, RZ, 0x2, R8.reuse ;  /* 0x00000002ff0a7819 */ /* 0x100fe40000011408 */
[----:B------:R-:W-:Y:S01]  /*0c40*/  LEA.HI R2, R2, R5, RZ, 0x3 ;  /* 0x0000000502027211 */ /* 0x000fe200078f18ff */
[----:B------:R-:W-:Y:S01]  /*0c50*/  IMAD.SHL.U32 R4, R4, 0x8, RZ ;  /* 0x0000000804047824 */ /* 0x000fe200078e00ff */
[----:B------:R-:W-:Y:S02]  /*0c60*/  SHF.R.S32.HI R11, RZ, 0x1f, R8 ;  /* 0x0000001fff0b7819 */ /* 0x000fe40000011408 */
[C---:B------:R-:W-:Y:S01]  /*0c70*/  LOP3.LUT R0, R2.reuse, 0xfffffff8, RZ, 0xc0, !PT ;  /* 0xfffffff802007812 */ /* 0x040fe200078ec0ff */
[----:B------:R-:W-:Y:S01]  /*0c80*/  IMAD.SHL.U32 R2, R2, 0x40, RZ ;  /* 0x0000004002027824 */ /* 0x000fe200078e00ff */
[----:B------:R-:W-:-:S02]  /*0c90*/  SHF.R.S32.HI R7, RZ, 0x5, R6 ;  /* 0x00000005ff077819 */ /* 0x000fc40000011406 */
[----:B------:R-:W-:Y:S01]  /*0ca0*/  LEA.HI R11, R11, R10, RZ, 0x3 ;  /* 0x0000000a0b0b7211 */ /* 0x000fe200078f18ff */
[----:B------:R-:W-:Y:S01]  /*0cb0*/  IMAD.IADD R0, R5, 0x1, -R0 ;  /* 0x0000000105007824 */ /* 0x000fe200078e0a00 */
[----:B------:R-:W-:Y:S01]  /*0cc0*/  SHF.R.S32.HI R152, RZ, 0x7, R152 ;  /* 0x00000007ff987819 */ /* 0x000fe20000011498 */
[----:B------:R-:W-:Y:S01]  /*0cd0*/  IMAD R153, R7, 0x10, R5 ;  /* 0x0000001007997824 */ /* 0x000fe200078e0205 */
[----:B------:R-:W-:Y:S01]  /*0ce0*/  LOP3.LUT R11, R11, 0xfffffff8, RZ, 0xc0, !PT ;  /* 0xfffffff80b0b7812 */ /* 0x000fe200078ec0ff */
[C---:B------:R-:W-:Y:S01]  /*0cf0*/  IMAD.SHL.U32 R5, R0.reuse, 0x40, RZ ;  /* 0x0000004000057824 */ /* 0x040fe200078e00ff */
[----:B------:R-:W-:Y:S01]  /*0d00*/  R2P PR, R0, 0x6 ;  /* 0x0000000600007804 */ /* 0x000fe20000000000 */
[----:B------:R-:W-:Y:S01]  /*0d10*/  IMAD.HI R6, R152, 0x55555556, RZ ;  /* 0x5555555698067827 */ /* 0x000fe200078e02ff */
[----:B------:R-:W-:Y:S02]  /*0d20*/  LEA.HI R3, R3, R154, RZ, 0x2 ;  /* 0x0000009a03037211 */ /* 0x000fe400078f10ff */
[----:B------:R-:W-:Y:S01]  /*0d30*/  LOP3.LUT R5, R5, 0x1c0, RZ, 0xc0, !PT ;  /* 0x000001c005057812 */ /* 0x000fe200078ec0ff */
[----:B------:R-:W-:Y:S01]  /*0d40*/  IMAD.IADD R11, R10, 0x1, -R11 ;  /* 0x000000010a0b7824 */ /* 0x000fe200078e0a0b */
[----:B------:R-:W-:Y:S01]  /*0d50*/  LEA.HI R10, R9, R150, RZ, 0x5 ;  /* 0x00000096090a7211 */ /* 0x000fe200078f28ff */
[----:B------:R-:W-:Y:S01]  /*0d60*/  IMAD.U32 R153, R153, 0x20, R4 ;  /* 0x0000002099997824 */ /* 0x000fe200078e0004 */
[----:B------:R-:W-:-:S02]  /*0d70*/  LEA.HI R9, R6, R6, RZ, 0x1 ;  /* 0x0000000606097211 */ /* 0x000fc400078f08ff */
[----:B------:R-:W-:Y:S02]  /*0d80*/  LOP3.LUT R6, R2, 0x7ffffe00, RZ, 0xc0, !PT ;  /* 0x7ffffe0002067812 */ /* 0x000fe400078ec0ff */
[----:B------:R-:W-:Y:S01]  /*0d90*/  LOP3.LUT R2, R5, 0x8, R4, 0xf8, !PT ;  /* 0x0000000805027812 */ /* 0x000fe200078ef804 */
[----:B------:R-:W-:Y:S01]  /*0da0*/  IMAD R9, R9, -0x3, R152 ;  /* 0xfffffffd09097824 */ /* 0x000fe200078e0298 */
[----:B------:R-:W-:Y:S01]  /*0db0*/  SHF.R.U32.HI R5, RZ, 0x3, R5 ;  /* 0x00000003ff057819 */ /* 0x000fe20000011605 */
[----:B------:R-:W-:Y:S01]  /*0dc0*/  IMAD R6, R7, 0x400, R6 ;  /* 0x0000040007067824 */ /* 0x000fe200078e0206 */
[----:B------:R-:W-:Y:S02]  /*0dd0*/  SHF.R.S32.HI R10, RZ, 0x5, R10 ;  /* 0x00000005ff0a7819 */ /* 0x000fe4000001140a */
[----:B------:R-:W-:Y:S02]  /*0de0*/  LOP3.LUT R5, R2, R5, RZ, 0x3c, !PT ;  /* 0x0000000502057212 */ /* 0x000fe400078e3cff */
[----:B------:R-:W-:Y:S01]  /*0df0*/  SHF.R.S32.HI R142, RZ, 0x2, R3 ;  /* 0x00000002ff8e7819 */ /* 0x000fe20000011403 */
[----:B------:R-:W-:Y:S01]  /*0e00*/  IMAD R10, R10, 0x10, R11 ;  /* 0x000000100a0a7824 */ /* 0x000fe200078e020b */
[----:B------:R-:W-:Y:S01]  /*0e10*/  SEL R18, R18, 0xffffffc0, !P2 ;  /* 0xffffffc012127807 */ /* 0x000fe20005000000 */
[----:B------:R-:W-:-:S02]  /*0e20*/  IMAD.IADD R5, R6, 0x1, R5 ;  /* 0x0000000106057824 */ /* 0x000fc400078e0205 */
[----:B------:R-:W-:-:S03]  /*0e30*/  IMAD R151, R9, 0x40, R10 ;  /* 0x0000004009977824 */ /* 0x000fc600078e020a */
[----:B------:R-:W-:Y:S02]  /*0e40*/  LEA R17, R5, UR42, 0x1 ;  /* 0x0000002a05117c11 */ /* 0x000fe4000f8e08ff */
[----:B------:R-:W-:Y:S02]  /*0e50*/  LOP3.LUT R5, R3, 0x1ffffffc, RZ, 0xc0, !PT ;  /* 0x1ffffffc03057812 */ /* 0x000fe400078ec0ff */
[----:B------:R-:W-:Y:S01]  /*0e60*/  LOP3.LUT R3, R8, 0x7ffffffc, RZ, 0xc0, !PT ;  /* 0x7ffffffc08037812 */ /* 0x000fe200078ec0ff */
[C---:B------:R-:W-:Y:S02]  /*0e70*/  VIADD R19, R17.reuse, 0x21800 ;  /* 0x0002180011137836 */ /* 0x040fe40000000000 */
[----:B------:R-:W-:Y:S02]  /*0e80*/  VIADD R23, R17, 0x21820 ;  /* 0x0002182011177836 */ /* 0x000fe40000000000 */
[----:B------:R-:W-:Y:S02]  /*0e90*/  IMAD.IADD R5, R154, 0x1, -R5 ;  /* 0x000000019a057824 */ /* 0x000fe400078e0a05 */
[----:B------:R-:W-:-:S02]  /*0ea0*/  @P1 VIADD R23, R19, 0xffffffe0 ;  /* 0xffffffe013171836 */ /* 0x000fc40000000000 */
[----:B------:R-:W-:Y:S02]  /*0eb0*/  IMAD.IADD R19, R19, 0x1, R18 ;  /* 0x0000000113137824 */ /* 0x000fe400078e0212 */
[----:B------:R-:W-:Y:S02]  /*0ec0*/  IMAD.SHL.U32 R140, R5, 0x8, RZ ;  /* 0x00000008058c7824 */ /* 0x000fe400078e00ff */
[----:B------:R-:W-:Y:S02]  /*0ed0*/  IMAD.IADD R16, R150, 0x1, -R3 ;  /* 0x0000000196107824 */ /* 0x000fe400078e0a03 */
[----:B------:R-:W-:Y:S02]  /*0ee0*/  IMAD.IADD R18, R18, 0x1, R23 ;  /* 0x0000000112127824 */ /* 0x000fe400078e0217 */
[----:B------:R-:W-:-:S07]  /*0ef0*/  VIADD R136, R23, 0x6000 ;  /* 0x0000600017887836 */ /* 0x000fce0000000000 */
.L_x_930:
[----:B------:R-:W-:Y:S01]  /*0f00*/  ULDC.64 UR8, c[0x0][0xa28] ;  /* 0x00028a0000087ab9 */ /* 0x000fe20000000a00 */
[----:B0-----:R-:W0:Y:S01]  /*0f10*/  LDC R139, c[0x0][0x288] ;  /* 0x0000a200ff8b7b82 */ /* 0x001e220000000800 */
[----:B------:R-:W-:Y:S01]  /*0f20*/  UISETP.NE.U32.AND UP0, UPT, UR8, URZ, UPT ;  /* 0x0000003f0800728c */ /* 0x000fe2000bf05070 */
[----:B-1---5:R-:W-:-:S03]  /*0f30*/  IMAD.MOV.U32 R6, RZ, RZ, RZ ;  /* 0x000000ffff067224 */ /* 0x022fc600078e00ff */
[----:B------:R-:W-:-:S03]  /*0f40*/  UISETP.NE.AND.EX UP0, UPT, UR9, URZ, UPT, UP0 ;  /* 0x0000003f0900728c */ /* 0x000fc6000bf05300 */
[----:B------:R-:W-:Y:S01]  /*0f50*/  ULDC.64 UR8, c[0x0][0xa18] ;  /* 0x0002860000087ab9 */ /* 0x000fe20000000a00 */
[----:B--2---:R-:W1:Y:S01]  /*0f60*/  LDC.64 R8, c[0x0][0x3f8] ;  /* 0x0000fe00ff087b82 */ /* 0x004e620000000a00 */
[----:B------:R-:W-:Y:S01]  /*0f70*/  UISETP.NE.U32.AND UP1, UPT, UR8, URZ, UPT ;  /* 0x0000003f0800728c */ /* 0x000fe2000bf25070 */
[----:B------:R-:W-:-:S03]  /*0f80*/  PLOP3.LUT P0, PT, PT, PT, UP0, 0x80, 0x0 ;  /* 0x000000000000781c */ /* 0x000fc60003f0f008 */
[----:B------:R-:W-:-:S03]  /*0f90*/  UISETP.NE.AND.EX UP1, UPT, UR9, URZ, UPT, UP1 ;  /* 0x0000003f0900728c */ /* 0x000fc6000bf25310 */
[----:B------:R-:W-:Y:S01]  /*0fa0*/  @UP0 ULDC.64 UR8, c[0x0][0xa28] ;  /* 0x00028a0000080ab9 */ /* 0x000fe20000000a00 */
[----:B------:R-:W2:Y:S01]  /*0fb0*/  LDC R0, c[0x0][0x404] ;  /* 0x00010100ff007b82 */ /* 0x000ea20000000800 */
[----:B------:R-:W-:Y:S01]  /*0fc0*/  @UP0 UIMAD.WIDE UR8, UR5, 0x4, UR8 ;  /* 0x00000004050808a5 */ /* 0x000fe2000f8e0208 */
[----:B------:R-:W-:-:S05]  /*0fd0*/  PLOP3.LUT P2, PT, PT, PT, UP1, 0x80, 0x0 ;  /* 0x000000000000781c */ /* 0x000fca0003f4f018 */
[----:B------:R-:W-:Y:S01]  /*0fe0*/  @UP1 ULDC.64 UR10, c[0x0][0xa18] ;  /* 0x00028600000a1ab9 */ /* 0x000fe20000000a00 */
[----:B------:R-:W-:Y:S01]  /*0ff0*/  IMAD.U32 R2, RZ, RZ, UR8 ;  /* 0x00000008ff027e24 */ /* 0x000fe2000f8e00ff */
[----:B---3--:R-:W3:Y:S01]  /*1000*/  LDC R137, c[0x0][0x2e0] ;  /* 0x0000b800ff897b82 */ /* 0x008ee20000000800 */
[----:B------:R-:W-:Y:S01]  /*1010*/  IMAD.U32 R3, RZ, RZ, UR9 ;  /* 0x00000009ff037e24 */ /* 0x000fe2000f8e00ff */
[----:B------:R-:W-:-:S04]  /*1020*/  @UP1 UIMAD.WIDE UR8, UR5, 0x4, UR10 ;  /* 0x00000004050818a5 */ /* 0x000fc8000f8e020a */
[----:B----4-:R4:W5:Y:S02]  /*1030*/  @P0 LDG.E R6, desc[UR48][R2.64] ;  /* 0x0000003002060981 */ /* 0x010964000c1e1900 */
[----:B------:R-:W-:Y:S02]  /*1040*/  IMAD.U32 R4, RZ, RZ, UR8 ;  /* 0x00000008ff047e24 */ /* 0x000fe4000f8e00ff */
[----:B------:R-:W-:Y:S01]  /*1050*/  IMAD.U32 R5, RZ, RZ, UR9 ;  /* 0x00000009ff057e24 */ /* 0x000fe2000f8e00ff */
[----:B------:R-:W-:-:S04]  /*1060*/  ULDC.64 UR8, c[0x0][0xa20] ;  /* 0x0002880000087ab9 */ /* 0x000fc80000000a00 */
[----:B0-----:R4:W5:Y:S01]  /*1070*/  @P2 LDG.E R139, desc[UR48][R4.64] ;  /* 0x00000030048b2981 */ /* 0x001962000c1e1900 */
[----:B-1----:R-:W-:Y:S01]  /*1080*/  ISETP.NE.U32.AND P0, PT, R8, RZ, PT ;  /* 0x000000ff0800720c */ /* 0x002fe20003f05070 */
[----:B------:R-:W-:Y:S01]  /*1090*/  UMOV UR41, UR6 ;  /* 0x0000000600297c82 */ /* 0x000fe20008000000 */
[----:B------:R-:W-:Y:S02]  /*10a0*/  ISETP.NE.U32.AND P1, PT, RZ, UR8, PT ;  /* 0x00000008ff007c0c */ /* 0x000fe4000bf25070 */
[----:B------:R-:W-:Y:S02]  /*10b0*/  ISETP.NE.AND.EX P0, PT, R9, RZ, PT, P0 ;  /* 0x000000ff0900720c */ /* 0x000fe40003f05300 */
[----:B------:R-:W-:Y:S02]  /*10c0*/  ISETP.NE.AND.EX P1, PT, RZ, UR9, PT, P1 ;  /* 0x00000009ff007c0c */ /* 0x000fe4000bf25310 */
[----:B--2---:R-:W-:Y:S01]  /*10d0*/  SEL R0, R0, 0x1, P0 ;  /* 0x0000000100007807 */ /* 0x004fe20000000000 */
[----:B----4-:R-:W-:Y:S10]  /*10e0*/  @P2 BRA `(.L_x_839) ;  /* 0x00000000002c2947 */ /* 0x010ff40003800000 */
[----:B------:R-:W-:Y:S02]  /*10f0*/  ULDC.64 UR6, c[0x0][0xa00] ;  /* 0x0002800000067ab9 */ /* 0x000fe40000000a00 */
[----:B------:R-:W-:-:S04]  /*1100*/  ISETP.NE.U32.AND P0, PT, RZ, UR6, PT ;  /* 0x00000006ff007c0c */ /* 0x000fc8000bf05070 */
[----:B------:R-:W-:-:S13]  /*1110*/  ISETP.NE.AND.EX P0, PT, RZ, UR7, PT, P0 ;  /* 0x00000007ff007c0c */ /* 0x000fda000bf05300 */
[----:B------:R-:W-:Y:S05]  /*1120*/  @!P0 BRA `(.L_x_839) ;  /* 0x00000000001c8947 */ /* 0x000fea0003800000 */
[----:B------:R-:W-:Y:S02]  /*1130*/  ULDC.64 UR6, c[0x0][0xa00] ;  /* 0x0002800000067ab9 */ /* 0x000fe40000000a00 */
[----:B------:R-:W-:-:S06]  /*1140*/  UIMAD.WIDE UR6, UR5, 0x4, UR6 ;  /* 0x00000004050678a5 */ /* 0x000fcc000f8e0206 */
[----:B------:R-:W-:Y:S02]  /*1150*/  IMAD.U32 R2, RZ, RZ, UR6 ;  /* 0x00000006ff027e24 */ /* 0x000fe4000f8e00ff */
[----:B------:R-:W-:-:S05]  /*1160*/  IMAD.U32 R3, RZ, RZ, UR7 ;  /* 0x00000007ff037e24 */ /* 0x000fca000f8e00ff */
[----:B-----5:R-:W2:Y:S04]  /*1170*/  LDG.E R139, desc[UR48][R2.64] ;  /* 0x00000030028b7981 */ /* 0x020ea8000c1e1900 */
[----:B------:R-:W2:Y:S02]  /*1180*/  LDG.E R4, desc[UR48][R2.64+0x4] ;  /* 0x0000043002047981 */ /* 0x000ea4000c1e1900 */
[----:B--2---:R-:W-:-:S07]  /*1190*/  IMAD.IADD R139, R4, 0x1, -R139 ;  /* 0x00000001048b7824 */ /* 0x004fce00078e0a8b */
.L_x_839:
[----:B------:R-:W-:Y:S01]  /*11a0*/  UMOV UR40, UR5 ;  /* 0x0000000500287c82 */ /* 0x000fe20008000000 */
[----:B---3--:R-:W-:Y:S02]  /*11b0*/  IMAD R137, R0, R137, RZ ;  /* 0x0000008900897224 */ /* 0x008fe400078e02ff */
[----:B------:R-:W-:Y:S01]  /*11c0*/  IMAD.MOV.U32 R149, RZ, RZ, R145 ;  /* 0x000000ffff957224 */ /* 0x000fe200078e0091 */
[----:B------:R-:W-:Y:S06]  /*11d0*/  @!P1 BRA `(.L_x_840) ;  /* 0x0000000000189947 */ /* 0x000fec0003800000 */
[----:B------:R-:W-:Y:S02]  /*11e0*/  ULDC.64 UR6, c[0x0][0xa20] ;  /* 0x0002880000067ab9 */ /* 0x000fe40000000a00 */
[----:B------:R-:W-:-:S06]  /*11f0*/  UIMAD.WIDE UR4, UR5, 0x4, UR6 ;  /* 0x00000004050478a5 */ /* 0x000fcc000f8e0206 */
[----:B------:R-:W-:Y:S02]  /*1200*/  IMAD.U32 R2, RZ, RZ, UR4 ;  /* 0x00000004ff027e24 */ /* 0x000fe4000f8e00ff */
[----:B------:R-:W-:-:S05]  /*1210*/  IMAD.U32 R3, RZ, RZ, UR5 ;  /* 0x00000005ff037e24 */ /* 0x000fca000f8e00ff */
[----:B------:R0:W5:Y:S01]  /*1220*/  LDG.E R137, desc[UR48][R2.64] ;  /* 0x0000003002897981 */ /* 0x000162000c1e1900 */
[----:B------:R-:W-:Y:S05]  /*1230*/  BRA `(.L_x_841) ;  /* 0x00000000002c7947 */ /* 0x000fea0003800000 */
.L_x_840:
        /* <DEDUP_REMOVED lines=8> */
[----:B------:R-:W2:Y:S04]  /*12c0*/  LDG.E R137, desc[UR48][R2.64] ;  /* 0x0000003002897981 */ /* 0x000ea8000c1e1900 */
[----:B------:R-:W2:Y:S02]  /*12d0*/  LDG.E R0, desc[UR48][R2.64+0x4] ;  /* 0x0000043002007981 */ /* 0x000ea4000c1e1900 */
[----:B--2---:R-:W-:-:S07]  /*12e0*/  IMAD.IADD R137, R0, 0x1, -R137 ;  /* 0x0000000100897824 */ /* 0x004fce00078e0a89 */
.L_x_841:
[----:B------:R-:W1:Y:S01]  /*12f0*/  LDC.64 R8, c[0x0][0x9e0] ;  /* 0x00027800ff087b82 */ /* 0x000e620000000a00 */
[----:B------:R-:W-:Y:S02]  /*1300*/  IMAD.MOV.U32 R0, RZ, RZ, 0xc0 ;  /* 0x000000c0ff007424 */ /* 0x000fe400078e00ff */
[----:B-----5:R-:W-:Y:S02]  /*1310*/  IMAD.IADD R137, R137, 0x1, -R6 ;  /* 0x0000000189897824 */ /* 0x020fe400078e0a06 */
[----:B------:R-:W-:-:S05]  /*1320*/  IMAD R0, R145, R0, 0xc0 ;  /* 0x000000c091007424 */ /* 0x000fca00078e0200 */
[----:B0-----:R-:W-:Y:S02]  /*1330*/  IADD3 R3, R137, R0, -R139 ;  /* 0x0000000089037210 */ /* 0x001fe40007ffe88b */
[----:B-1----:R-:W-:-:S03]  /*1340*/  ISETP.GE.AND P1, PT, R9, 0x1, PT ;  /* 0x000000010900780c */ /* 0x002fc60003f26270 */
[----:B------:R-:W-:-:S10]  /*1350*/  IMAD.IADD R0, R3, 0x1, R8 ;  /* 0x0000000103007824 */ /* 0x000fd400078e0208 */
[----:B------:R-:W-:Y:S05]  /*1360*/  @!P1 BRA `(.L_x_842) ;  /* 0x0000000000409947 */ /* 0x000fea0003800000 */
[C---:B------:R-:W-:Y:S01]  /*1370*/  ISETP.GT.AND P0, PT, R3.reuse, RZ, PT ;  /* 0x000000ff0300720c */ /* 0x040fe20003f04270 */
[----:B------:R-:W-:-:S12]  /*1380*/  VIADD R2, R3, 0xffffffff ;  /* 0xffffffff03027836 */ /* 0x000fd80000000000 */
[----:B------:R-:W-:Y:S05]  /*1390*/  @P0 BRA `(.L_x_843) ;  /* 0x00000000001c0947 */ /* 0x000fea0003800000 */
[----:B------:R-:W-:Y:S01]  /*13a0*/  ISETP.NE.AND P0, PT, R9, 0x1, PT ;  /* 0x000000010900780c */ /* 0x000fe20003f05270 */
[----:B------:R-:W-:-:S12]  /*13b0*/  IMAD.MOV R3, RZ, RZ, -R3 ;  /* 0x000000ffff037224 */ /* 0x000fd800078e0a03 */
[----:B------:R-:W0:Y:S02]  /*13c0*/  @P0 LDC.64 R4, c[0x0][0x9e8] ;  /* 0x00027a00ff040b82 */ /* 0x000e240000000a00 */
[----:B0-----:R-:W-:-:S05]  /*13d0*/  @P0 IMAD.HI.U32 R2, R3, R4, RZ ;  /* 0x0000000403020227 */ /* 0x001fca00078e00ff */
[----:B------:R-:W-:-:S04]  /*13e0*/  @P0 SHF.R.U32.HI R3, RZ, R5, R2 ;  /* 0x00000005ff030219 */ /* 0x000fc80000011602 */
[----:B------:R-:W-:Y:S01]  /*13f0*/  LOP3.LUT R2, RZ, R3, RZ, 0x33, !PT ;  /* 0x00000003ff027212 */ /* 0x000fe200078e33ff */
[----:B------:R-:W-:Y:S06]  /*1400*/  BRA `(.L_x_844) ;  /* 0x0000000000107947 */ /* 0x000fec0003800000 */
.L_x_843:
[----:B------:R-:W-:-:S13]  /*1410*/  ISETP.NE.AND P0, PT, R9, 0x1, PT ;  /* 0x000000010900780c */ /* 0x000fda0003f05270 */
[----:B------:R-:W0:Y:S02]  /*1420*/  @P0 LDC.64 R4, c[0x0][0x9e8] ;  /* 0x00027a00ff040b82 */ /* 0x000e240000000a00 */
[----:B0-----:R-:W-:-:S05]  /*1430*/  @P0 IMAD.HI.U32 R4, R2, R4, RZ ;  /* 0x0000000402040227 */ /* 0x001fca00078e00ff */
[----:B------:R-:W-:-:S07]  /*1440*/  @P0 SHF.R.U32.HI R2, RZ, R5, R4 ;  /* 0x00000005ff020219 */ /* 0x000fce0000011604 */
.L_x_844:
[----:B------:R-:W-:-:S05]  /*1450*/  IMAD R3, R2, R9, R9 ;  /* 0x0000000902037224 */ /* 0x000fca00078e0209 */
[----:B------:R-:W-:-:S07]  /*1460*/  VIMNMX R0, R0, R3, PT ;  /* 0x0000000300007248 */ /* 0x000fce0003fe0100 */
.L_x_842:
[----:B------:R-:W-:Y:S01]  /*1470*/  VIADD R2, R0, 0x7f ;  /* 0x0000007f00027836 */ /* 0x000fe20000000000 */
[----:B------:R-:W-:Y:S01]  /*1480*/  ULDC UR4, c[0x0][0x9dc] ;  /* 0x0002770000047ab9 */ /* 0x000fe20000000800 */
[----:B------:R-:W-:Y:S02]  /*1490*/  VIADD R0, R137, 0x7f ;  /* 0x0000007f89007836 */ /* 0x000fe40000000000 */
[----:B------:R-:W-:Y:S01]  /*14a0*/  IMAD R4, R145, 0xc0, -R139 ;  /* 0x000000c091047824 */ /* 0x000fe200078e0a8b */
[----:B------:R-:W-:Y:S02]  /*14b0*/  SHF.R.S32.HI R5, RZ, 0x1f, R2 ;  /* 0x0000001fff057819 */ /* 0x000fe40000011402 */
[----:B------:R-:W-:Y:S01]  /*14c0*/  SHF.R.S32.HI R3, RZ, 0x1f, R0 ;  /* 0x0000001fff037819 */ /* 0x000fe20000011400 */
[----:B------:R-:W-:Y:S01]  /*14d0*/  IMAD.IADD R4, R137, 0x1, R4 ;  /* 0x0000000189047824 */ /* 0x000fe200078e0204 */
[----:B------:R-:W-:Y:S02]  /*14e0*/  LEA.HI R5, R5, R2, RZ, 0x7 ;  /* 0x0000000205057211 */ /* 0x000fe400078f38ff */
[----:B------:R-:W-:Y:S01]  /*14f0*/  LEA.HI R3, R3, R0, RZ, 0x7 ;  /* 0x0000000003037211 */ /* 0x000fe200078f38ff */
[----:B------:R-:W-:Y:S01]  /*1500*/  VIADD R6, R4, -UR4 ;  /* 0x8000000404067c36 */ /* 0x000fe20008000000 */
[----:B------:R-:W-:-:S02]  /*1510*/  SHF.R.S32.HI R88, RZ, 0x7, R5 ;  /* 0x00000007ff587819 */ /* 0x000fc40000011405 */
[----:B------:R-:W-:Y:S02]  /*1520*/  SHF.R.S32.HI R3, RZ, 0x7, R3 ;  /* 0x00000007ff037819 */ /* 0x000fe40000011403 */
[----:B------:R-:W-:Y:S02]  /*1530*/  R2UR UR4, R6 ;  /* 0x00000000060472ca */ /* 0x000fe400000e0000 */
[----:B------:R-:W-:Y:S01]  /*1540*/  VIMNMX R88, R3, R88, PT ;  /* 0x0000005803587248 */ /* 0x000fe20003fe0100 */
[----:B------:R-:W-:-:S12]  /*1550*/  @!P1 BRA `(.L_x_845) ;  /* 0x0000000000449947 */ /* 0x000fd80003800000 */
[----:B------:R-:W-:-:S13]  /*1560*/  ISETP.GT.AND P0, PT, R4, -0x1, PT ;  /* 0xffffffff0400780c */ /* 0x000fda0003f04270 */
[----:B------:R-:W-:Y:S05]  /*1570*/  @P0 BRA `(.L_x_846) ;  /* 0x00000000001c0947 */ /* 0x000fea0003800000 */
[----:B------:R-:W-:Y:S02]  /*1580*/  ISETP.NE.AND P0, PT, R9, 0x1, PT ;  /* 0x000000010900780c */ /* 0x000fe40003f05270 */
[----:B------:R-:W-:-:S11]  /*1590*/  LOP3.LUT R3, RZ, R4, RZ, 0x33, !PT ;  /* 0x00000004ff037212 */ /* 0x000fd600078e33ff */
[----:B------:R-:W0:Y:S02]  /*15a0*/  @P0 LDC.64 R6, c[0x0][0x9e8] ;  /* 0x00027a00ff060b82 */ /* 0x000e240000000a00 */
[----:B0-----:R-:W-:-:S05]  /*15b0*/  @P0 IMAD.HI.U32 R0, R3, R6, RZ ;  /* 0x0000000603000227 */ /* 0x001fca00078e00ff */
[----:B------:R-:W-:-:S04]  /*15c0*/  @P0 SHF.R.U32.HI R3, RZ, R7, R0 ;  /* 0x00000007ff030219 */ /* 0x000fc80000011600 */
[----:B------:R-:W-:Y:S01]  /*15d0*/  LOP3.LUT R4, RZ, R3, RZ, 0x33, !PT ;  /* 0x00000003ff047212 */ /* 0x000fe200078e33ff */
[----:B------:R-:W-:Y:S06]  /*15e0*/  BRA `(.L_x_847) ;  /* 0x0000000000107947 */ /* 0x000fec0003800000 */
.L_x_846:
[----:B------:R-:W-:-:S13]  /*15f0*/  ISETP.NE.AND P0, PT, R9, 0x1, PT ;  /* 0x000000010900780c */ /* 0x000fda0003f05270 */
[----:B------:R-:W0:Y:S02]  /*1600*/  @P0 LDC.64 R2, c[0x0][0x9e8] ;  /* 0x00027a00ff020b82 */ /* 0x000e240000000a00 */
[----:B0-----:R-:W-:-:S05]  /*1610*/  @P0 IMAD.HI.U32 R0, R4, R2, RZ ;  /* 0x0000000204000227 */ /* 0x001fca00078e00ff */
[----:B------:R-:W-:-:S07]  /*1620*/  @P0 SHF.R.U32.HI R4, RZ, R3, R0 ;  /* 0x00000003ff040219 */ /* 0x000fce0000011600 */
.L_x_847:
[----:B------:R-:W-:-:S05]  /*1630*/  IMAD R4, R4, R9, RZ ;  /* 0x0000000904047224 */ /* 0x000fca00078e02ff */
[----:B------:R-:W-:-:S13]  /*1640*/  R2UR UR5, R4 ;  /* 0x00000000040572ca */ /* 0x000fda00000e0000 */
[----:B------:R-:W-:-:S04]  /*1650*/  UISETP.LT.AND UP0, UPT, UR4, UR5, UPT ;  /* 0x000000050400728c */ /* 0x000fc8000bf01270 */
[----:B------:R-:W-:-:S12]  /*1660*/  USEL UR4, UR4, UR5, !UP0 ;  /* 0x0000000504047287 */ /* 0x000fd8000c000000 */
.L_x_845:
[----:B------:R-:W-:Y:S01]  /*1670*/  USHF.R.S32.HI UR5, URZ, 0x1f, UR4 ;  /* 0x0000001f3f057899 */ /* 0x000fe20008011404 */
[----:B------:R-:W-:Y:S02]  /*1680*/  PLOP3.LUT P0, PT, PT, PT, PT, 0x80, 0x0 ;  /* 0x000000000000781c */ /* 0x000fe40003f0f070 */
[----:B------:R-:W-:Y:S01]  /*1690*/  CS2R R2, SRZ ;  /* 0x0000000000027805 */ /* 0x000fe2000001ff00 */
[----:B------:R-:W-:Y:S01]  /*16a0*/  IMAD.MOV.U32 R0, RZ, RZ, RZ ;  /* 0x000000ffff007224 */ /* 0x000fe200078e00ff */
[----:B------:R-:W-:Y:S01]  /*16b0*/  ULEA.HI UR5, UR5, UR4, URZ, 0x7 ;  /* 0x0000000405057291 */ /* 0x000fe2000f8f383f */
[----:B------:R-:W-:Y:S02]  /*16c0*/  CS2R R134, SRZ ;  /* 0x0000000000867805 */ /* 0x000fe4000001ff00 */
[----:B------:R-:W-:Y:S02]  /*16d0*/  CS2R R132, SRZ ;  /* 0x0000000000847805 */ /* 0x000fe4000001ff00 */
[----:B------:R-:W-:Y:S01]  /*16e0*/  CS2R R130, SRZ ;  /* 0x0000000000827805 */ /* 0x000fe2000001ff00 */
[----:B------:R-:W-:Y:S01]  /*16f0*/  USHF.R.S32.HI UR5, URZ, 0x7, UR5 ;  /* 0x000000073f057899 */ /* 0x000fe20008011405 */
[----:B------:R-:W-:-:S02]  /*1700*/  CS2R R128, SRZ ;  /* 0x0000000000807805 */ /* 0x000fc4000001ff00 */
[----:B------:R-:W-:Y:S01]  /*1710*/  CS2R R26, SRZ ;  /* 0x00000000001a7805 */ /* 0x000fe2000001ff00 */
[----:B------:R-:W-:Y:S01]  /*1720*/  IMAD.MOV.U32 R126, RZ, RZ, RZ ;  /* 0x000000ffff7e7224 */ /* 0x000fe200078e00ff */
[----:B------:R-:W-:Y:S01]  /*1730*/  UISETP.LT.AND UP0, UPT, URZ, UR5, UPT ;  /* 0x000000053f00728c */ /* 0x000fe2000bf01270 */
[----:B------:R-:W-:Y:S01]  /*1740*/  IMAD.MOV.U32 R125, RZ, RZ, RZ ;  /* 0x000000ffff7d7224 */ /* 0x000fe200078e00ff */
[----:B------:R-:W-:Y:S02]  /*1750*/  CS2R R122, SRZ ;  /* 0x00000000007a7805 */ /* 0x000fe4000001ff00 */
[----:B------:R-:W-:Y:S01]  /*1760*/  CS2R R120, SRZ ;  /* 0x0000000000787805 */ /* 0x000fe2000001ff00 */
[----:B------:R-:W-:Y:S01]  /*1770*/  USEL UR39, URZ, UR5, !UP0 ;  /* 0x000000053f277287 */ /* 0x000fe2000c000000 */
[----:B------:R-:W-:Y:S02]  /*1780*/  CS2R R118, SRZ ;  /* 0x0000000000767805 */ /* 0x000fe4000001ff00 */
[----:B------:R-:W-:-:S02]  /*1790*/  CS2R R116, SRZ ;  /* 0x0000000000747805 */ /* 0x000fc4000001ff00 */
[----:B------:R-:W-:Y:S02]  /*17a0*/  CS2R R114, SRZ ;  /* 0x0000000000727805 */ /* 0x000fe4000001ff00 */
[----:B------:R-:W-:Y:S02]  /*17b0*/  CS2R R112, SRZ ;  /* 0x0000000000707805 */ /* 0x000fe4000001ff00 */
[----:B------:R-:W-:Y:S02]  /*17c0*/  CS2R R110, SRZ ;  /* 0x00000000006e7805 */ /* 0x000fe4000001ff00 */
[----:B------:R-:W-:Y:S02]  /*17d0*/  ISETP.GT.AND P1, PT, R88, UR39, PT ;  /* 0x0000002758007c0c */ /* 0x000fe4000bf24270 */
[----:B------:R-:W-:Y:S02]  /*17e0*/  CS2R R108, SRZ ;  /* 0x00000000006c7805 */ /* 0x000fe4000001ff00 */
[----:B------:R-:W-:-:S02]  /*17f0*/  CS2R R106, SRZ ;  /* 0x00000000006a7805 */ /* 0x000fc4000001ff00 */
[----:B------:R-:W-:Y:S02]  /*1800*/  CS2R R104, SRZ ;  /* 0x0000000000687805 */ /* 0x000fe4000001ff00 */
[----:B------:R-:W-:Y:S02]  /*1810*/  CS2R R102, SRZ ;  /* 0x0000000000667805 */ /* 0x000fe4000001ff00 */
[----:B------:R-:W-:Y:S02]  /*1820*/  CS2R R100, SRZ ;  /* 0x0000000000647805 */ /* 0x000fe4000001ff00 */
[----:B------:R-:W-:Y:S02]  /*1830*/  CS2R R98, SRZ ;  /* 0x0000000000627805 */ /* 0x000fe4000001ff00 */
[----:B------:R-:W-:Y:S02]  /*1840*/  CS2R R96, SRZ ;  /* 0x0000000000607805 */ /* 0x000fe4000001ff00 */
[----:B------:R-:W-:Y:S01]  /*1850*/  CS2R R6, SRZ ;  /* 0x0000000000067805 */ /* 0x000fe2000001ff00 */
[----:B------:R-:W-:Y:S01]  /*1860*/  IMAD.MOV.U32 R94, RZ, RZ, RZ ;  /* 0x000000ffff5e7224 */ /* 0x000fe200078e00ff */
[----:B------:R-:W-:Y:S01]  /*1870*/  CS2R R90, SRZ ;  /* 0x00000000005a7805 */ /* 0x000fe2000001ff00 */
[----:B------:R-:W-:-:S02]  /*1880*/  IMAD.MOV.U32 R89, RZ, RZ, RZ ;  /* 0x000000ffff597224 */ /* 0x000fc400078e00ff */
[----:B------:R-:W-:Y:S01]  /*1890*/  IMAD.MOV.U32 R8, RZ, RZ, RZ ;  /* 0x000000ffff087224 */ /* 0x000fe200078e00ff */
[----:B------:R-:W-:Y:S06]  /*18a0*/  @!P1 BRA `(.L_x_848) ;  /* 0x000000e000f09947 */ /* 0x000fec0003800000 */
[----:B------:R-:W0:Y:S02]  /*18b0*/  SHFL.IDX PT, R0, R152, RZ, 0x1f ;  /* 0x00001fff98007589 */ /* 0x000e2400000e0000 */
[----:B0-----:R-:W-:-:S13]  /*18c0*/  R2UR UR38, R0 ;  /* 0x00000000002672ca */ /* 0x001fda00000e0000 */
        /* <DEDUP_REMOVED lines=30> */
.L_x_849:
[----:B------:R-:W-:Y:S01]  /*1ab0*/  ULEA.HI UR4, UR44, UR44, URZ, 0x1 ;  /* 0x0000002c2c047291 */ /* 0x000fe2000f8f083f */
[----:B------:R-:W-:-:S03]  /*1ac0*/  IMAD.U32 R2, RZ, RZ, UR45 ;  /* 0x0000002dff027e24 */ /* 0x000fc6000f8e00ff */
[----:B------:R-:W-:Y:S02]  /*1ad0*/  ULOP3.LUT UR4, UR4, 0xfffffffe, URZ, 0xc0, !UPT ;  /* 0xfffffffe04047892 */ /* 0x000fe4000f8ec03f */
[----:B------:R-:W-:Y:S02]  /*1ae0*/  ISETP.NE.AND P0, PT, R2, 0x3, PT ;  /* 0x000000030200780c */ /* 0x000fe40003f05270 */
[----:B------:R-:W-:-:S06]  /*1af0*/  UIADD3 UR4, UR44, -UR4, URZ ;  /* 0x800000042c047290 */ /* 0x000fcc000fffe03f */
[----:B------:R-:W-:-:S05]  /*1b00*/  IMAD.U32 R0, RZ, RZ, UR4 ;  /* 0x00000004ff007e24 */ /* 0x000fca000f8e00ff */
[----:B------:R-:W-:-:S04]  /*1b10*/  SHF.L.U32 R0, R0, 0x1f, RZ ;  /* 0x0000001f00007819 */ /* 0x000fc800000006ff */
[----:B------:R-:W0:Y:S02]  /*1b20*/  SYNCS.PHASECHK.TRANS64.TRYWAIT P1, [UR42+0x2d800], R0 ;  /* 0x02d80000ff0075a7 */ /* 0x000e24000802016a */
[----:B0-----:R-:W-:Y:S05]  /*1b30*/  @!P1 BRA `(.L_x_850) ;  /* 0x0000014400bc9947 */ /* 0x001fea0003800000 */
.L_x_1026:
[----:B------:R-:W-:Y:S05]  /*1b40*/  @!P0 BRA `(.L_x_851) ;  /* 0x0000000000048947 */ /* 0x000fea0003800000 */
[----:B------:R-:W-:Y:S01]  /*1b50*/  BPT.TRAP 0x1 ;  /* 0x000000040000795c */ /* 0x000fe20000300000 */
.L_x_851:
[----:B------:R-:W-:Y:S02]  /*1b60*/  IMAD.U32 R4, RZ, RZ, UR43 ;  /* 0x0000002bff047e24 */ /* 0x000fe4000f8e00ff */
[----:B0-----:R-:W-:-:S03]  /*1b70*/  IMAD.U32 R3, RZ, RZ, UR46 ;  /* 0x0000002eff037e24 */ /* 0x001fc6000f8e00ff */
[----:B------:R-:W-:Y:S02]  /*1b80*/  LEA R4, R4, UR42, 0x3 ;  /* 0x0000002a04047c11 */ /* 0x000fe4000f8e18ff */
[----:B------:R-:W-:-:S04]  /*1b90*/  SHF.L.U32 R3, R3, 0x1f, RZ ;  /* 0x0000001f03037819 */ /* 0x000fc800000006ff */
[----:B------:R0:W1:Y:S01]  /*1ba0*/  SYNCS.PHASECHK.TRANS64.TRYWAIT P2, [R4+URZ+0x2d830], R3 ;  /* 0x02d83003040075a7 */ /* 0x000062000804017f */
[----:B------:R-:W-:Y:S05]  /*1bb0*/  @!P0 BRA `(.L_x_852) ;  /* 0x0000000000048947 */ /* 0x000fea0003800000 */
[----:B------:R-:W-:Y:S01]  /*1bc0*/  BPT.TRAP 0x1 ;  /* 0x000000040000795c */ /* 0x000fe20000300000 */
.L_x_852:
[----:B------:R-:W2:Y:S02]  /*1bd0*/  S2R R0, SR_TID.X ;  /* 0x0000000000007919 */ /* 0x000ea40000002100 */
[----:B--2---:R-:W-:Y:S01]  /*1be0*/  LOP3.LUT P1, RZ, R0, 0x7f, RZ, 0xc0, !PT ;  /* 0x0000007f00ff7812 */ /* 0x004fe2000782c0ff */
[----:B-1----:R-:W-:-:S12]  /*1bf0*/  @P2 BRA `(.L_x_853) ;  /* 0x0000000000082947 */ /* 0x002fd80003800000 */
[----:B------:R-:W1:Y:S02]  /*1c00*/  SYNCS.PHASECHK.TRANS64.TRYWAIT P2, [R4+URZ+0x2d830], R3 ;  /* 0x02d83003040075a7 */ /* 0x000e64000804017f */
[----:B-1----:R-:W-:Y:S05]  /*1c10*/  @!P2 BRA `(.L_x_854) ;  /* 0x00000144009ca947 */ /* 0x002fea0003800000 */
.L_x_853:
[----:B------:R-:W-:Y:S05]  /*1c20*/  WARPSYNC.ALL ;  /* 0x0000000000007948 */ /* 0x000fea0003800000 */
[----:B------:R-:W-:Y:S01]  /*1c30*/  UIADD3 UR4, UR42, 0x15400, URZ ;  /* 0x000154002a047890 */ /* 0x000fe2000fffe03f */
[----:B------:R-:W-:Y:S01]  /*1c40*/  WARPGROUP.ARRIVE ;  /* 0x00000000000079c5 */ /* 0x000fe20000000000 */
[----:B------:R-:W-:Y:S01]  /*1c50*/  UMOV UR5, 0x80000020 ;  /* 0x8000002000057882 */ /* 0x000fe20000000000 */
[----:B------:R-:W-:Y:S01]  /*1c60*/  UMOV UR7, 0x80000020 ;  /* 0x8000002000077882 */ /* 0x000fe20000000000 */
[----:B------:R-:W-:Y:S01]  /*1c70*/  USHF.R.U32.HI UR4, URZ, 0x4, UR4 ;  /* 0x000000043f047899 */ /* 0x000fe20008011604 */
[----:B01----:R-:W-:Y:S01]  /*1c80*/  @!P1 VIADD R4, R4, 0x2d840 ;  /* 0x0002d84004049836 */ /* 0x003fe20000000000 */
[----:B------:R-:W-:Y:S01]  /*1c90*/  UMOV UR9, 0x80000020 ;  /* 0x8000002000097882 */ /* 0x000fe20000000000 */
[----:B------:R-:W-:Y:S01]  /*1ca0*/  UMOV UR11, 0x80000020 ;  /* 0x80000020000b7882 */ /* 0x000fe20000000000 */
[----:B------:R-:W-:Y:S01]  /*1cb0*/  ULOP3.LUT UR4, UR4, 0x3fff, URZ, 0xc0, !UPT ;  /* 0x00003fff04047892 */ /* 0x000fe2000f8ec03f */
[----:B------:R-:W-:Y:S01]  /*1cc0*/  UMOV UR13, 0x80000020 ;  /* 0x80000020000d7882 */ /* 0x000fe20000000000 */
[----:B------:R-:W-:-:S02]  /*1cd0*/  UMOV UR15, 0x80000020 ;  /* 0x80000020000f7882 */ /* 0x000fc40000000000 */
[----:B------:R-:W-:Y:S01]  /*1ce0*/  ULOP3.LUT UR32, UR4, 0x10000, URZ, 0xfc, !UPT ;  /* 0x0001000004207892 */ /* 0x000fe2000f8efc3f */
[----:B------:R-:W-:Y:S01]  /*1cf0*/  @!P1 PRMT R4, RZ, 0x654, R4 ;  /* 0x00000654ff049816 */ /* 0x000fe20000000004 */
[----:B------:R-:W-:Y:S02]  /*1d00*/  ULOP3.LUT UR4, UR50, 0x10000, URZ, 0xfc, !UPT ;  /* 0x0001000032047892 */ /* 0x000fe4000f8efc3f */
[----:B------:R-:W-:Y:S02]  /*1d10*/  UIMAD UR6, UR43, 0x600, UR32 ;  /* 0x000006002b0678a4 */ /* 0x000fe4000f8e0220 */
[----:B------:R-:W-:Y:S02]  /*1d20*/  UIADD3 UR8, UR4, 0x2, URZ ;  /* 0x0000000204087890 */ /* 0x000fe4000fffe03f */
[----:B------:R-:W-:Y:S02]  /*1d30*/  UIADD3 UR10, UR6, 0x2, URZ ;  /* 0x00000002060a7890 */ /* 0x000fe4000fffe03f */
[----:B------:R-:W-:-:S02]  /*1d40*/  UIADD3 UR12, UR4, 0x300, URZ ;  /* 0x00000300040c7890 */ /* 0x000fc4000fffe03f */
[----:B------:R-:W-:Y:S02]  /*1d50*/  UIADD3 UR14, UR6, 0x200, URZ ;  /* 0x00000200060e7890 */ /* 0x000fe4000fffe03f */
[----:B------:R-:W-:Y:S01]  /*1d60*/  HGMMA.64x128x16.F32.BF16 R24, gdesc[UR4], RZ, !UPT, gsb0 ;  /* 0x01e00000041879f0 */ /* 0x000fe2000c0018ff */
        /* <DEDUP_REMOVED lines=72> */
[----:B------:R-:W-:-:S02]  /*21f0*/  IMAD.IADD R56, R137, 0x1, R78 ;  /* 0x0000000189387824 */ /* 0x000fc400078e024e */
        /* <DEDUP_REMOVED lines=27> */
[--C-:B------:R-:W-:Y:S01]  /*23b0*/  IADD3 R59, -R139, 0x1, R56.reuse ;  /* 0x000000018b3b7810 */ /* 0x100fe20007ffe138 */
[----:B------:R-:W0:Y:S01]  /*23c0*/  MUFU.TANH R2, R2 ;  /* 0x0000000200027308 */ /* 0x000e220000002400 */
[----:B------:R1:W-:Y:S01]  /*23d0*/  @!P1 SYNCS.ARRIVE.TRANS64.RED.A1T0 RZ, [R4+URZ], RZ ;  /* 0x000000ff04ff99a7 */ /* 0x0003e2000810043f */
[----:B------:R-:W-:Y:S01]  /*23e0*/  IMAD R79, R16, -0x2, R56 ;  /* 0xfffffffe104f7824 */ /* 0x000fe200078e0238 */
[----:B------:R-:W-:Y:S01]  /*23f0*/  LEA R75, R88, 0xffffff80, 0x7 ;  /* 0xffffff80584b7811 */ /* 0x000fe200078e38ff */
[----:B------:R-:W-:-:S04]  /*2400*/  IMAD R59, R16, -0x2, R59 ;  /* 0xfffffffe103b7824 */ /* 0x000fc800078e023b */
[----:B------:R-:W2:Y:S01]  /*2410*/  MUFU.TANH R5, R5 ;  /* 0x0000000500057308 */ /* 0x000ea20000002400 */
[----:B-1----:R-:W-:Y:S02]  /*2420*/  IMAD R4, R145, 0xc0, R151 ;  /* 0x000000c091047824 */ /* 0x002fe400078e0297 */
[C---:B------:R-:W-:Y:S02]  /*2430*/  VIADD R82, R59.reuse, UR6 ;  /* 0x000000063b527c36 */ /* 0x040fe40008000000 */
[----:B------:R-:W-:-:S03]  /*2440*/  VIADD R83, R59, UR33 ;  /* 0x000000213b537c36 */ /* 0x000fc60008000000 */
[----:B------:R-:W1:Y:S01]  /*2450*/  MUFU.TANH R0, R0 ;  /* 0x0000000000007308 */ /* 0x000e620000002400 */
[----:B------:R-:W-:Y:S01]  /*2460*/  VIADDMNMX R72, R4, R82, R79, PT ;  /* 0x0000005204487246 */ /* 0x000fe2000380014f */
[----:B------:R-:W-:-:S06]  /*2470*/  IMAD.IADD R74, R83, 0x1, R4 ;  /* 0x00000001534a7824 */ /* 0x000fcc00078e0204 */
[----:B------:R-:W3:Y:S08]  /*2480*/  MUFU.TANH R3, R3 ;  /* 0x0000000300037308 */ /* 0x000ef00000002400 */
[----:B------:R-:W4:Y:S08]  /*2490*/  MUFU.TANH R89, R89 ;  /* 0x0000005900597308 */ /* 0x000f300000002400 */
[----:B------:R-:W0:Y:S08]  /*24a0*/  MUFU.TANH R90, R90 ;  /* 0x0000005a005a7308 */ /* 0x000e300000002400 */
        /* <DEDUP_REMOVED lines=57> */
[----:B------:R-:W0:Y:S01]  /*2840*/  MUFU.TANH R30, R30 ;  /* 0x0000001e001e7308 */ /* 0x000e220000002400 */
[----:B-1234-:R-:W-:Y:S05]  /*2850*/  @P2 BRA `(.L_x_855) ;  /* 0x0000000000582947 */ /* 0x01efea0003800000 */
[----:B------:R-:W-:Y:S01]  /*2860*/  IADD3 R56, -R139, R137, R4 ;  /* 0x000000898b387210 */ /* 0x000fe20007ffe104 */
[----:B------:R-:W-:Y:S03]  /*2870*/  BSSY B0, `(.L_x_856) ;  /* 0x0000010000007945 */ /* 0x000fe60003800000 */
        /* <DEDUP_REMOVED lines=10> */
.L_x_857:
[----:B------:R-:W-:-:S06]  /*2920*/  UISETP.NE.AND UP1, UPT, UR7, 0x1, UPT ;  /* 0x000000010700788c */ /* 0x000fcc000bf25270 */
[----:B------:R-:W-:-:S05]  /*2930*/  PLOP3.LUT P2, PT, PT, PT, UP1, 0x80, 0x0 ;  /* 0x000000000000781c */ /* 0x000fca0003f4f018 */
[----:B------:R-:W-:-:S08]  /*2940*/  @UP1 ULDC.64 UR10, c[0x0][0x9e8] ;  /* 0x00027a00000a1ab9 */ /* 0x000fd00000000a00 */
[----:B------:R-:W-:-:S05]  /*2950*/  @P2 IMAD.HI.U32 R59, R56, UR10, RZ ;  /* 0x0000000a383b2c27 */ /* 0x000fca000f8e00ff */
[----:B------:R-:W-:-:S07]  /*2960*/  @P2 SHF.R.U32.HI R56, RZ, UR11, R59 ;  /* 0x0000000bff382c19 */ /* 0x000fce000801163b */
.L_x_858:
[----:B------:R-:W-:Y:S05]  /*2970*/  BSYNC B0 ;  /* 0x0000000000007941 */ /* 0x000fea0003800000 */
.L_x_856:
[----:B------:R-:W-:-:S04]  /*2980*/  IMAD R59, R56, UR7, -R75 ;  /* 0x00000007383b7c24 */ /* 0x000fc8000f8e0a4b */
[----:B------:R-:W-:-:S05]  /*2990*/  IMAD R59, R16, -0x2, R59 ;  /* 0xfffffffe103b7824 */ /* 0x000fca00078e023b */
[----:B------:R-:W-:Y:S02]  /*29a0*/  VIMNMX R74, R74, R59, !PT ;  /* 0x0000003b4a4a7248 */ /* 0x000fe40007fe0100 */
[----:B------:R-:W-:-:S07]  /*29b0*/  VIADDMNMX R72, R59, UR7, R72, PT ;  /* 0x000000073b487c46 */ /* 0x000fce000b800148 */
.L_x_855:
[C---:B------:R-:W-:Y:S02]  /*29c0*/  ISETP.GE.AND P4, PT, R78.reuse, 0x9, PT ;  /* 0x000000094e00780c */ /* 0x040fe40003f86270 */
[C---:B------:R-:W-:Y:S02]  /*29d0*/  ISETP.GE.AND P2, PT, R78.reuse, 0x2, PT ;  /* 0x000000024e00780c */ /* 0x040fe40003f46270 */
[----:B------:R-:W-:Y:S02]  /*29e0*/  ISETP.GE.AND P5, PT, R78, 0xa, PT ;  /* 0x0000000a4e00780c */ /* 0x000fe40003fa6270 */
[----:B------:R-:W-:Y:S02]  /*29f0*/  LOP3.LUT R22, R22, 0xfffffffd, RZ, 0xc0, !PT ;  /* 0xfffffffd16167812 */ /* 0x000fe400078ec0ff */
[----:B------:R-:W-:-:S04]  /*2a00*/  ISETP.GT.AND P3, PT, R74, 0x1, !P2 ;  /* 0x000000014a00780c */ /* 0x000fc80005764270 */
[----:B------:R-:W-:Y:S02]  /*2a10*/  ISETP.LT.OR P3, PT, R72, 0x2, P3 ;  /* 0x000000024800780c */ /* 0x000fe40001f61670 */
[----:B------:R-:W-:Y:S02]  /*2a20*/  @P4 LOP3.LUT R22, R22, 0x2, RZ, 0xfc, !PT ;  /* 0x0000000216164812 */ /* 0x000fe400078efcff */
[----:B------:R-:W-:Y:S01]  /*2a30*/  FSEL R69, R5, -INF , !P3 ;  /* 0xff80000005457808 */ /* 0x000fe20005800000 */
[----:B------:R-:W-:Y:S01]  /*2a40*/  VIADD R5, R4, 0x8 ;  /* 0x0000000804057836 */ /* 0x000fe20000000000 */
[----:B------:R-:W-:Y:S02]  /*2a50*/  LOP3.LUT R22, R22, 0xfffffffb, RZ, 0xc0, !PT ;  /* 0xfffffffb16167812 */ /* 0x000fe400078ec0ff */
[----:B------:R-:W-:Y:S02]  /*2a60*/  ISETP.GT.AND P4, PT, R74, 0x8, !P4 ;  /* 0x000000084a00780c */ /* 0x000fe40006784270 */
[----:B------:R-:W-:-:S02]  /*2a70*/  @P5 LOP3.LUT R22, R22, 0x4, RZ, 0xfc, !PT ;  /* 0x0000000416165812 */ /* 0x000fc400078efcff */
[----:B------:R-:W-:Y:S02]  /*2a80*/  ISETP.GT.AND P3, PT, R74, 0x9, !P5 ;  /* 0x000000094a00780c */ /* 0x000fe40006f64270 */
[----:B------:R-:W-:Y:S02]  /*2a90*/  ISETP.GE.AND P5, PT, R78, 0x11, PT ;  /* 0x000000114e00780c */ /* 0x000fe40003fa6270 */
[C---:B------:R-:W-:Y:S02]  /*2aa0*/  ISETP.LT.OR P4, PT, R72.reuse, 0x9, P4 ;  /* 0x000000094800780c */ /* 0x040fe40002781670 */
[----:B------:R-:W-:Y:S02]  /*2ab0*/  ISETP.LT.OR P3, PT, R72, 0xa, P3 ;  /* 0x0000000a4800780c */ /* 0x000fe40001f61670 */
[----:B------:R-:W-:Y:S02]  /*2ac0*/  FSEL R89, R89, -INF , !P4 ;  /* 0xff80000059597808 */ /* 0x000fe40006000000 */
[----:B------:R-:W-:-:S02]  /*2ad0*/  ISETP.GE.AND P4, PT, R78, 0x12, PT ;  /* 0x000000124e00780c */ /* 0x000fc40003f86270 */
[----:B------:R-:W-:Y:S02]  /*2ae0*/  LOP3.LUT R22, R22, 0xfffffff7, RZ, 0xc0, !PT ;  /* 0xfffffff716167812 */ /* 0x000fe400078ec0ff */
[----:B0-----:R-:W-:Y:S02]  /*2af0*/  FSEL R90, R90, -INF , !P3 ;  /* 0xff8000005a5a7808 */ /* 0x001fe40005800000 */
        /* <DEDUP_REMOVED lines=125> */
[----:B------:R-:W-:Y:S02]  /*32d0*/  ISETP.GT.AND P3, PT, R74, 0x61, !P4 ;  /* 0x000000614a00780c */ /* 0x000fe40006764270 */
[----:B------:R-:W-:-:S02]  /*32e0*/  VIADDMNMX R70, R5, R82, R79, PT ;  /* 0x0000005205467246 */ /* 0x000fc4000380014f */
[----:B------:R-:W-:-:S03]  /*32f0*/  ISETP.LT.OR P3, PT, R72, 0x62, P3 ;  /* 0x000000624800780c */ /* 0x000fc60001f61670 */
[----:B------:R-:W-:Y:S02]  /*3300*/  @P4 LOP3.LUT R22, R22, 0x20, RZ, 0xfc, !PT ;  /* 0x0000002016164812 */ /* 0x000fe400078efcff */
[----:B------:R-:W-:Y:S02]  /*3310*/  ISETP.GE.AND P4, PT, R78, 0x69, PT ;  /* 0x000000694e00780c */ /* 0x000fe40003f86270 */
[----:B------:R-:W-:Y:S01]  /*3320*/  FSEL R49, R71, -INF , !P3 ;  /* 0xff80000047317808 */ /* 0x000fe20005800000 */
[----:B------:R-:W-:Y:S01]  /*3330*/  IMAD.IADD R71, R83, 0x1, R5 ;  /* 0x0000000153477824 */ /* 0x000fe200078e0205 */
        /* <DEDUP_REMOVED lines=29> */
[----:B------:R-:W-:Y:S02]  /*3510*/  FSEL R73, R2, -INF , !P6 ;  /* 0xff80000002497808 */ /* 0x000fe40007000000 */
[----:B------:R-:W-:-:S13]  /*3520*/  ISETP.GE.AND P6, PT, R78, 0x7a, PT ;  /* 0x0000007a4e00780c */ /* 0x000fda0003fc6270 */
[----:B------:R-:W-:Y:S02]  /*3530*/  @P6 LOP3.LUT R22, R22, 0x8000000, RZ, 0xfc, !PT ;  /* 0x0800000016166812 */ /* 0x000fe400078efcff */
[----:B------:R-:W-:-:S04]  /*3540*/  ISETP.GT.AND P6, PT, R74, 0x79, !P6 ;  /* 0x000000794a00780c */ /* 0x000fc800077c4270 */
[----:B------:R-:W-:-:S04]  /*3550*/  ISETP.LT.OR P6, PT, R72, 0x7a, P6 ;  /* 0x0000007a4800780c */ /* 0x000fc800037c1670 */
[----:B------:R-:W-:Y:S02]  /*3560*/  FSEL R38, R85, -INF , !P6 ;  /* 0xff80000055267808 */ /* 0x000fe40007000000 */
[----:B------:R-:W-:-:S13]  /*3570*/  PLOP3.LUT P6, PT, PT, PT, UP0, 0x40, 0x0 ;  /* 0x000000000000781c */ /* 0x000fda0003fce808 */
[----:B------:R-:W-:Y:S05]  /*3580*/  @P6 BRA `(.L_x_859) ;  /* 0x0000000000646947 */ /* 0x000fea0003800000 */
[----:B------:R-:W-:Y:S01]  /*3590*/  IADD3 R2, R137, 0x8, R4 ;  /* 0x0000000889027810 */ /* 0x000fe20007ffe004 */
[----:B------:R-:W-:Y:S04]  /*35a0*/  BSSY B0, `(.L_x_860) ;  /* 0x0000013000007945 */ /* 0x000fe80003800000 */
        /* <DEDUP_REMOVED lines=12> */
.L_x_861:
[----:B------:R-:W-:-:S06]  /*3670*/  UISETP.NE.AND UP1, UPT, UR7, 0x1, UPT ;  /* 0x000000010700788c */ /* 0x000fcc000bf25270 */
[----:B------:R-:W-:-:S05]  /*3680*/  PLOP3.LUT P6, PT, PT, PT, UP1, 0x80, 0x0 ;  /* 0x000000000000781c */ /* 0x000fca0003fcf018 */
[----:B------:R-:W-:-:S08]  /*3690*/  @UP1 ULDC.64 UR10, c[0x0][0x9e8] ;  /* 0x00027a00000a1ab9 */ /* 0x000fd00000000a00 */
[----:B------:R-:W-:Y:S01]  /*36a0*/  @P6 IMAD.HI.U32 R57, R2, UR10, RZ ;  /* 0x0000000a02396c27 */ /* 0x000fe2000f8e00ff */
[----:B------:R-:W-:-:S13]  /*36b0*/  PLOP3.LUT P6, PT, PT, PT, UP1, 0x80, 0x0 ;  /* 0x000000000000781c */ /* 0x000fda0003fcf018 */
[----:B------:R-:W-:-:S07]  /*36c0*/  @P6 SHF.R.U32.HI R2, RZ, UR11, R57 ;  /* 0x0000000bff026c19 */ /* 0x000fce0008011639 */
.L_x_862:
[----:B------:R-:W-:Y:S05]  /*36d0*/  BSYNC B0 ;  /* 0x0000000000007941 */ /* 0x000fea0003800000 */
.L_x_860:
[----:B------:R-:W-:-:S04]  /*36e0*/  IMAD R57, R2, UR7, -R75 ;  /* 0x0000000702397c24 */ /* 0x000fc8000f8e0a4b */
[----:B------:R-:W-:-:S05]  /*36f0*/  IMAD R57, R16, -0x2, R57 ;  /* 0xfffffffe10397824 */ /* 0x000fca00078e0239 */
[----:B------:R-:W-:Y:S02]  /*3700*/  VIMNMX R71, R71, R57, !PT ;  /* 0x0000003947477248 */ /* 0x000fe40007fe0100 */
[----:B------:R-:W-:-:S07]  /*3710*/  VIADDMNMX R70, R57, UR7, R70, PT ;  /* 0x0000000739467c46 */ /* 0x000fce000b800146 */
.L_x_859:
        /* <DEDUP_REMOVED lines=9> */
[C---:B------:R-:W-:Y:S02]  /*37b0*/  ISETP.LT.OR P3, PT, R70.reuse, 0x71, P3 ;  /* 0x000000714600780c */ /* 0x040fe40001f61670 */
[----:B------:R-:W-:Y:S02]  /*37c0*/  ISETP.LT.OR P2, PT, R70, 0x9, P2 ;  /* 0x000000094600780c */ /* 0x000fe40001741670 */
[----:B------:R-:W-:Y:S02]  /*37d0*/  ISETP.GT.AND P5, PT, R71, 0x78, !P5 ;  /* 0x000000784700780c */ /* 0x000fe40006fa4270 */
[----:B------:R-:W-:-:S02]  /*37e0*/  FSEL R7, R7, -INF , !P2 ;  /* 0xff80000007077808 */ /* 0x000fc40005000000 */
[----:B------:R-:W-:Y:S02]  /*37f0*/  LOP3.LUT P2, RZ, R22, 0x4, RZ, 0xc0, !PT ;  /* 0x0000000416ff7812 */ /* 0x000fe4000784c0ff */
[C---:B------:R-:W-:Y:S02]  /*3800*/  ISETP.LT.OR P4, PT, R70.reuse, 0x72, P4 ;  /* 0x000000724600780c */ /* 0x040fe40002781670 */
        /* <DEDUP_REMOVED lines=11> */
[----:B------:R-:W-:Y:S02]  /*38c0*/  FSEL R29, R29, -INF , !P5 ;  /* 0xff8000001d1d7808 */ /* 0x000fe40006800000 */
        /* <DEDUP_REMOVED lines=92> */
[C---:B------:R-:W-:Y:S01]  /*3e90*/  LOP3.LUT P6, RZ, R22.reuse, 0x10, RZ, 0xc0, !PT ;  /* 0x0000001016ff7812 */ /* 0x040fe200078cc0ff */
[----:B------:R-:W0:Y:S01]  /*3ea0*/  SHFL.BFLY PT, R12, R13, 0x2, 0x1f ;  /* 0x0c401f000d0c7f89 */ /* 0x000e2200000e0000 */
[----:B------:R-:W-:Y:S02]  /*3eb0*/  FSEL R35, R35, -INF , !P2 ;  /* 0xff80000023237808 */ /* 0x000fe40005000000 */
[----:B------:R-:W-:-:S04]  /*3ec0*/  LOP3.LUT P2, RZ, R22, 0x200, RZ, 0xc0, !PT ;  /* 0x0000020016ff7812 */ /* 0x000fc8000784c0ff */
[----:B------:R-:W-:-:S04]  /*3ed0*/  ISETP.GT.AND P2, PT, R71, 0x51, !P2 ;  /* 0x000000514700780c */ /* 0x000fc80005744270 */
[----:B------:R-:W-:-:S04]  /*3ee0*/  ISETP.LT.OR P2, PT, R70, 0x52, P2 ;  /* 0x000000524600780c */ /* 0x000fc80001741670 */
[----:B------:R-:W-:Y:S02]  /*3ef0*/  FSEL R36, R36, -INF , !P2 ;  /* 0xff80000024247808 */ /* 0x000fe40005000000 */
[----:B------:R-:W-:-:S04]  /*3f00*/  LOP3.LUT P2, RZ, R22, 0x100, RZ, 0xc0, !PT ;  /* 0x0000010016ff7812 */ /* 0x000fc8000784c0ff */
[----:B------:R-:W-:Y:S02]  /*3f10*/  ISETP.GT.AND P2, PT, R71, 0x58, !P2 ;  /* 0x000000584700780c */ /* 0x000fe40005744270 */
[----:B0-----:R-:W-:Y:S02]  /*3f20*/  FMNMX.FTZ R72, R13, R12, !PT ;  /* 0x0000000c0d487209 */ /* 0x001fe40007810000 */
[----:B------:R-:W-:-:S03]  /*3f30*/  ISETP.LT.OR P2, PT, R70, 0x59, P2 ;  /* 0x000000594600780c */ /* 0x000fc60001741670 */
        /* <DEDUP_REMOVED lines=10> */
[----:B------:R-:W-:Y:S01]  /*3fe0*/  FMUL.FTZ R78, R12, UR34 ;  /* 0x000000220c4e7c20 */ /* 0x000fe20008410000 */
        /* <DEDUP_REMOVED lines=16> */
[--C-:B------:R-:W-:Y:S01]  /*40f0*/  FFMA.FTZ R67, R60, UR34, -R78.reuse ;  /* 0x000000223c437c23 */ /* 0x100fe2000801084e */
        /* <DEDUP_REMOVED lines=8> */
[----:B------:R-:W-:Y:S01]  /*4180*/  MUFU.EX2 R42, R42 ;  /* 0x0000002a002a7308 */ /* 0x000fe20000000800 */
[----:B------:R-:W-:Y:S01]  /*4190*/  FMNMX.FTZ R13, R7, R0, !PT ;  /* 0x00000000070d7209 */ /* 0x000fe20007810000 */
[--C-:B------:R-:W-:Y:S01]  /*41a0*/  FFMA.FTZ R72, R90, UR34, -R78.reuse ;  /* 0x000000225a487c23 */ /* 0x100fe2000801084e */
[----:B------:R-:W-:Y:S01]  /*41b0*/  ISETP.LT.OR P2, PT, R70, 0x6a, P2 ;  /* 0x0000006a4600780c */ /* 0x000fe20001741670 */
[--C-:B------:R-:W-:Y:S01]  /*41c0*/  FFMA.FTZ R91, R91, UR34, -R78.reuse ;  /* 0x000000225b5b7c23 */ /* 0x100fe2000801084e */
[----:B------:R-:W-:Y:S01]  /*41d0*/  FMNMX.FTZ R74, R6, R13, !PT ;  /* 0x0000000d064a7209 */ /* 0x000fe20007810000 */
[--C-:B------:R-:W-:Y:S01]  /*41e0*/  FFMA.FTZ R75, R92, UR34, -R78.reuse ;  /* 0x000000225c4b7c23 */ /* 0x100fe2000801084e */
[----:B------:R-:W-:Y:S01]  /*41f0*/  FSEL R24, R24, -INF , !P2 ;  /* 0xff80000018187808 */ /* 0x000fe20005000000 */
[----:B------:R-:W0:Y:S01]  /*4200*/  MUFU.EX2 R73, R73 ;  /* 0x0000004900497308 */ /* 0x000e220000000800 */
[----:B------:R-:W-:Y:S01]  /*4210*/  FMNMX.FTZ R13, R9, R74, !PT ;  /* 0x0000004a090d7209 */ /* 0x000fe20007810000 */
[--C-:B------:R-:W-:Y:S01]  /*4220*/  FFMA.FTZ R93, R93, UR34, -R78.reuse ;  /* 0x000000225d5d7c23 */ /* 0x100fe2000801084e */
[----:B------:R-:W-:Y:S01]  /*4230*/  ISETP.GT.AND P6, PT, R71, 0x79, !P6 ;  /* 0x000000794700780c */ /* 0x000fe200077c4270 */
[--C-:B------:R-:W-:Y:S01]  /*4240*/  FFMA.FTZ R61, R61, UR34, -R78.reuse ;  /* 0x000000223d3d7c23 */ /* 0x100fe2000801084e */
[----:B------:R-:W-:Y:S01]  /*4250*/  FMNMX.FTZ R74, R58, R13, !PT ;  /* 0x0000000d3a4a7209 */ /* 0x000fe20007810000 */
[--C-:B------:R-:W-:Y:S01]  /*4260*/  FFMA.FTZ R65, R65, UR34, -R78.reuse ;  /* 0x0000002241417c23 */ /* 0x100fe2000801084e */
[----:B------:R-:W-:Y:S01]  /*4270*/  ISETP.LT.OR P6, PT, R70, 0x7a, P6 ;  /* 0x0000007a4600780c */ /* 0x000fe200037c1670 */
[----:B------:R-:W-:Y:S01]  /*4280*/  MUFU.EX2 R69, R69 ;  /* 0x0000004500457308 */ /* 0x000fe20000000800 */
[----:B------:R-:W-:Y:S01]  /*4290*/  FMNMX.FTZ R80, R11, R74, !PT ;  /* 0x0000004a0b507209 */ /* 0x000fe20007810000 */
[--C-:B------:R-:W-:Y:S01]  /*42a0*/  FFMA.FTZ R59, R59, UR34, -R78.reuse ;  /* 0x000000223b3b7c23 */ /* 0x100fe2000801084e */
[----:B------:R-:W-:Y:S01]  /*42b0*/  FSEL R30, R30, -INF , !P6 ;  /* 0xff8000001e1e7808 */ /* 0x000fe20007000000 */
[--C-:B------:R-:W-:Y:S01]  /*42c0*/  FFMA.FTZ R56, R56, UR34, -R78.reuse ;  /* 0x0000002238387c23 */ /* 0x100fe2000801084e */
[----:B------:R-:W-:Y:S01]  /*42d0*/  FMNMX.FTZ R13, R57, R80, !PT ;  /* 0x00000050390d7209 */ /* 0x000fe20007810000 */
[--C-:B------:R-:W-:Y:S01]  /*42e0*/  FFMA.FTZ R53, R53, UR34, -R78.reuse ;  /* 0x0000002235357c23 */ /* 0x100fe2000801084e */
[--C-:B------:R-:W-:Y:S01]  /*42f0*/  FFMA.FTZ R54, R54, UR34, -R78.reuse ;  /* 0x0000002236367c23 */ /* 0x100fe2000801084e */
[----:B------:R-:W1:Y:S01]  /*4300*/  MUFU.EX2 R72, R72 ;  /* 0x0000004800487308 */ /* 0x000e620000000800 */
[----:B------:R-:W-:Y:S01]  /*4310*/  FMNMX.FTZ R13, R8, R13, !PT ;  /* 0x0000000d080d7209 */ /* 0x000fe20007810000 */
[--C-:B------:R-:W-:Y:S01]  /*4320*/  FFMA.FTZ R55, R55, UR34, -R78.reuse ;  /* 0x0000002237377c23 */ /* 0x100fe2000801084e */
[--C-:B------:R-:W-:Y:S01]  /*4330*/  FFMA.FTZ R52, R52, UR34, -R78.reuse ;  /* 0x0000002234347c23 */ /* 0x100fe2000801084e */
[--C-:B------:R-:W-:Y:S01]  /*4340*/  FFMA.FTZ R47, R47, UR34, -R78.reuse ;  /* 0x000000222f2f7c23 */ /* 0x100fe2000801084e */
[----:B------:R-:W-:Y:S01]  /*4350*/  FMNMX.FTZ R62, R10, R13, !PT ;  /* 0x0000000d0a3e7209 */ /* 0x000fe20007810000 */
[--C-:B------:R-:W-:Y:S01]  /*4360*/  FFMA.FTZ R45, R45, UR34, -R78.reuse ;  /* 0x000000222d2d7c23 */ /* 0x100fe2000801084e */
[--C-:B------:R-:W-:Y:S01]  /*4370*/  FFMA.FTZ R41, R41, UR34, -R78.reuse ;  /* 0x0000002229297c23 */ /* 0x100fe2000801084e */
[----:B------:R-:W-:Y:S01]  /*4380*/  MUFU.EX2 R0, R91 ;  /* 0x0000005b00007308 */ /* 0x000fe20000000800 */
[----:B------:R-:W-:Y:S01]  /*4390*/  FMNMX.FTZ R13, R15, R62, !PT ;  /* 0x0000003e0f0d7209 */ /* 0x000fe20007810000 */
[--C-:B------:R-:W-:Y:S01]  /*43a0*/  FFMA.FTZ R40, R40, UR34, -R78.reuse ;  /* 0x0000002228287c23 */ /* 0x100fe2000801084e */
[--C-:B------:R-:W-:Y:S01]  /*43b0*/  FFMA.FTZ R39, R39, UR34, -R78.reuse ;  /* 0x0000002227277c23 */ /* 0x100fe2000801084e */
[--C-:B------:R-:W-:Y:S01]  /*43c0*/  FFMA.FTZ R37, R37, UR34, -R78.reuse ;  /* 0x0000002225257c23 */ /* 0x100fe2000801084e */
[----:B------:R-:W-:Y:S01]  /*43d0*/  FMNMX.FTZ R80, R14, R13, !PT ;  /* 0x0000000d0e507209 */ /* 0x000fe20007810000 */
[----:B------:R-:W-:-:S02]  /*43e0*/  FFMA.FTZ R38, R38, UR34, -R78 ;  /* 0x0000002226267c23 */ /* 0x000fc4000801084e */
[----:B------:R2:W-:Y:S01]  /*43f0*/  MUFU.EX2 R62, R79 ;  /* 0x0000004f003e7308 */ /* 0x0005e20000000800 */
[----:B------:R-:W-:Y:S01]  /*4400*/  FMNMX.FTZ R13, R21, R80, !PT ;  /* 0x00000050150d7209 */ /* 0x000fe20007810000 */
[----:B------:R-:W-:-:S03]  /*4410*/  FFMA.FTZ R80, R43, UR34, -R78 ;  /* 0x000000222b507c23 */ /* 0x000fc6000801084e */
[----:B------:R-:W-:-:S03]  /*4420*/  FMNMX.FTZ R13, R20, R13, !PT ;  /* 0x0000000d140d7209 */ /* 0x000fc60007810000 */
[----:B------:R-:W-:Y:S01]  /*4430*/  MUFU.EX2 R75, R75 ;  /* 0x0000004b004b7308 */ /* 0x000fe20000000800 */
[----:B------:R-:W-:Y:S01]  /*4440*/  FMNMX.FTZ R66, R28, R13, !PT ;  /* 0x0000000d1c427209 */ /* 0x000fe20007810000 */
[--C-:B--2---:R-:W-:Y:S01]  /*4450*/  FFMA.FTZ R79, R63, UR34, -R78.reuse ;  /* 0x000000223f4f7c23 */ /* 0x104fe2000801084e */
[--C-:B------:R-:W-:Y:S01]  /*4460*/  FFMA.FTZ R63, R64, UR34, -R78.reuse ;  /* 0x00000022403f7c23 */ /* 0x100fe2000801084e */
[----:B------:R-:W-:Y:S01]  /*4470*/  FFMA.FTZ R64, R68, UR34, -R78 ;  /* 0x0000002244407c23 */ /* 0x000fe2000801084e */
        /* <DEDUP_REMOVED lines=23> */
[----:B------:R-:W-:Y:S01]  /*45f0*/  FMNMX.FTZ R13, R29, R68, !PT ;  /* 0x000000441d0d7209 */ /* 0x000fe20007810000 */
[----:B------:R-:W-:-:S03]  /*4600*/  FFMA.FTZ R68, R51, UR34, -R78 ;  /* 0x0000002233447c23 */ /* 0x000fc6000801084e */
[----:B------:R-:W-:-:S03]  /*4610*/  FMNMX.FTZ R13, R30, R13, !PT ;  /* 0x0000000d1e0d7209 */ /* 0x000fc60007810000 */
[----:B------:R-:W-:Y:S02]  /*4620*/  MUFU.EX2 R64, R64 ;  /* 0x0000004000407308 */ /* 0x000fe40000000800 */
[----:B------:R-:W2:Y:S06]  /*4630*/  SHFL.BFLY PT, R70, R13, 0x2, 0x1f ;  /* 0x0c401f000d467f89 */ /* 0x000eac00000e0000 */
[----:B------:R-:W-:Y:S08]  /*4640*/  MUFU.EX2 R59, R59 ;  /* 0x0000003b003b7308 */ /* 0x000ff00000000800 */
[----:B------:R-:W-:Y:S08]  /*4650*/  MUFU.EX2 R56, R56 ;  /* 0x0000003800387308 */ /* 0x000ff00000000800 */
[----:B------:R-:W-:Y:S01]  /*4660*/  MUFU.EX2 R53, R53 ;  /* 0x0000003500357308 */ /* 0x000fe20000000800 */
[----:B--2---:R-:W-:Y:S01]  /*4670*/  FMNMX.FTZ R51, R13, R70, !PT ;  /* 0x000000460d337209 */ /* 0x004fe20007810000 */
[----:B------:R-:W-:-:S04]  /*4680*/  FFMA.FTZ R70, R49, UR34, -R78 ;  /* 0x0000002231467c23 */ /* 0x000fc8000801084e */
[----:B------:R-:W2:Y:S02]  /*4690*/  SHFL.BFLY PT, R82, R51, 0x1, 0x1f ;  /* 0x0c201f0033527f89 */ /* 0x000ea400000e0000 */
[----:B------:R-:W-:Y:S08]  /*46a0*/  MUFU.EX2 R54, R54 ;  /* 0x0000003600367308 */ /* 0x000ff00000000800 */
[----:B------:R-:W-:Y:S08]  /*46b0*/  MUFU.EX2 R55, R55 ;  /* 0x0000003700377308 */ /* 0x000ff00000000800 */
[----:B------:R-:W-:Y:S01]  /*46c0*/  MUFU.EX2 R52, R52 ;  /* 0x0000003400347308 */ /* 0x000fe20000000800 */
[----:B--2---:R-:W-:-:S07]  /*46d0*/  FMNMX.FTZ R13, R51, R82, !PT ;  /* 0x00000052330d7209 */ /* 0x004fce0007810000 */
        /* <DEDUP_REMOVED lines=18> */
[----:B------:R3:W4:Y:S01]  /*4800*/  MUFU.EX2 R86, R49 ;  /* 0x0000003100567308 */ /* 0x0007220000000800 */
[--C-:B--2---:R-:W-:Y:S01]  /*4810*/  FFMA.FTZ R76, R10, UR34, -R43.reuse ;  /* 0x000000220a4c7c23 */ /* 0x104fe2000801082b */
[--C-:B------:R-:W-:Y:S01]  /*4820*/  FFMA.FTZ R15, R15, UR34, -R43.reuse ;  /* 0x000000220f0f7c23 */ /* 0x100fe2000801082b */
[--C-:B------:R-:W-:Y:S01]  /*4830*/  FFMA.FTZ R21, R21, UR34, -R43.reuse ;  /* 0x0000002215157c23 */ /* 0x100fe2000801082b */
[--C-:B------:R-:W-:Y:S01]  /*4840*/  FFMA.FTZ R20, R20, UR34, -R43.reuse ;  /* 0x0000002214147c23 */ /* 0x100fe2000801082b */
[--C-:B------:R-:W-:Y:S01]  /*4850*/  FFMA.FTZ R82, R33, UR34, -R43.reuse ;  /* 0x0000002221527c23 */ /* 0x100fe2000801082b */
[--C-:B------:R-:W-:Y:S01]  /*4860*/  FFMA.FTZ R35, R35, UR34, -R43.reuse ;  /* 0x0000002223237c23 */ /* 0x100fe2000801082b */
[--C-:B------:R-:W-:Y:S01]  /*4870*/  FFMA.FTZ R33, R25, UR34, -R43.reuse ;  /* 0x0000002219217c23 */ /* 0x100fe2000801082b */
[----:B------:R2:W5:Y:S01]  /*4880*/  MUFU.EX2 R81, R51 ;  /* 0x0000003300517308 */ /* 0x0005620000000800 */
[----:B---3--:R-:W-:Y:S01]  /*4890*/  FFMA.FTZ R49, R8, UR34, -R43 ;  /* 0x0000002208317c23 */ /* 0x008fe2000801082b */
[----:B0-----:R-:W-:Y:S01]  /*48a0*/  FADD.FTZ R8, R42, R73 ;  /* 0x000000492a087221 */ /* 0x001fe20000010000 */
[----:B-1----:R-:W-:Y:S01]  /*48b0*/  F2FP.BF16.F32.PACK_AB R10, R72, R69 ;  /* 0x00000045480a723e */ /* 0x002fe200000010ff */
[--C-:B------:R-:W-:Y:S01]  /*48c0*/  FFMA.FTZ R57, R34, UR34, -R43.reuse ;  /* 0x0000002222397c23 */ /* 0x100fe2000801082b */
[--C-:B------:R-:W-:Y:S01]  /*48d0*/  FFMA.FTZ R2, R2, UR34, -R43.reuse ;  /* 0x0000002202027c23 */ /* 0x100fe2000801082b */
[----:B------:R-:W-:Y:S01]  /*48e0*/  FADD.FTZ R9, R69, R8 ;  /* 0x0000000845097221 */ /* 0x000fe20000010000 */
[----:B------:R-:W-:Y:S01]  /*48f0*/  F2FP.BF16.F32.PACK_AB R8, R73, R42 ;  /* 0x0000002a4908723e */ /* 0x000fe200000010ff */
[----:B------:R0:W1:Y:S01]  /*4900*/  MUFU.EX2 R90, R71 ;  /* 0x00000047005a7308 */ /* 0x0000620000000800 */
[----:B--2---:R-:W-:Y:S01]  /*4910*/  FFMA.FTZ R51, R31, UR34, -R43 ;  /* 0x000000221f337c23 */ /* 0x004fe2000801082b */
[----:B------:R-:W-:Y:S01]  /*4920*/  FADD.FTZ R27, R72, R9 ;  /* 0x00000009481b7221 */ /* 0x000fe20000010000 */
[----:B----4-:R-:W-:Y:S01]  /*4930*/  F2FP.BF16.F32.PACK_AB R9, R86, R79 ;  /* 0x0000004f5609723e */ /* 0x010fe200000010ff */
[--C-:B------:R-:W-:Y:S01]  /*4940*/  FFMA.FTZ R69, R36, UR34, -R43.reuse ;  /* 0x0000002224457c23 */ /* 0x100fe2000801082b */
[----:B------:R-:W-:Y:S01]  /*4950*/  FFMA.FTZ R44, R44, UR34, -R43 ;  /* 0x000000222c2c7c23 */ /* 0x000fe2000801082b */
[----:B------:R-:W-:Y:S01]  /*4960*/  FADD.FTZ R32, R0, R27 ;  /* 0x0000001b00207221 */ /* 0x000fe20000010000 */
[--C-:B------:R-:W-:Y:S01]  /*4970*/  FFMA.FTZ R46, R46, UR34, -R43.reuse ;  /* 0x000000222e2e7c23 */ /* 0x100fe2000801082b */
[----:B------:R-:W2:Y:S01]  /*4980*/  MUFU.EX2 R3, R3 ;  /* 0x0000000300037308 */ /* 0x000ea20000000800 */
[--C-:B0-----:R-:W-:Y:S01]  /*4990*/  FFMA.FTZ R71, R28, UR34, -R43.reuse ;  /* 0x000000221c477c23 */ /* 0x101fe2000801082b */
[----:B------:R-:W-:Y:S01]  /*49a0*/  FADD.FTZ R28, R79, R86 ;  /* 0x000000564f1c7221 */ /* 0x000fe20000010000 */
[----:B------:R-:W-:Y:S01]  /*49b0*/  FADD.FTZ R31, R75, R32 ;  /* 0x000000204b1f7221 */ /* 0x000fe20000010000 */
[--C-:B------:R-:W-:Y:S01]  /*49c0*/  FFMA.FTZ R48, R48, UR34, -R43.reuse ;  /* 0x0000002230307c23 */ /* 0x100fe2000801082b */
[----:B------:R-:W-:Y:S01]  /*49d0*/  FFMA.FTZ R50, R50, UR34, -R43 ;  /* 0x0000002232327c23 */ /* 0x000fe2000801082b */
[----:B-----5:R-:W-:Y:S01]  /*49e0*/  FADD.FTZ R11, R81, R28 ;  /* 0x0000001c510b7221 */ /* 0x020fe20000010000 */
[----:B------:R-:W-:Y:S01]  /*49f0*/  FADD.FTZ R32, R74, R31 ;  /* 0x0000001f4a207221 */ /* 0x000fe20000010000 */
[----:B------:R-:W0:Y:S01]  /*4a00*/  MUFU.EX2 R6, R6 ;  /* 0x0000000600067308 */ /* 0x000e220000000800 */
[----:B------:R-:W-:Y:S01]  /*4a10*/  FFMA.FTZ R36, R29, UR34, -R43 ;  /* 0x000000221d247c23 */ /* 0x000fe2000801082b */
[----:B-1----:R-:W-:Y:S01]  /*4a20*/  FADD.FTZ R28, R90, R11 ;  /* 0x0000000b5a1c7221 */ /* 0x002fe20000010000 */
[----:B------:R-:W-:Y:S01]  /*4a30*/  FADD.FTZ R31, R77, R32 ;  /* 0x000000204d1f7221 */ /* 0x000fe20000010000 */
[--C-:B------:R-:W-:Y:S01]  /*4a40*/  FFMA.FTZ R32, R24, UR34, -R43.reuse ;  /* 0x0000002218207c23 */ /* 0x100fe2000801082b */
[----:B------:R-:W-:Y:S01]  /*4a50*/  F2FP.BF16.F32.PACK_AB R11, R90, R81 ;  /* 0x000000515a0b723e */ /* 0x000fe200000010ff */
[----:B------:R-:W-:Y:S01]  /*4a60*/  FFMA.FTZ R72, R30, UR34, -R43 ;  /* 0x000000221e487c23 */ /* 0x000fe2000801082b */
[----:B------:R-:W-:Y:S01]  /*4a70*/  F2FP.BF16.F32.PACK_AB R30, R61, R60 ;  /* 0x0000003c3d1e723e */ /* 0x000fe200000010ff */
[----:B------:R-:W1:Y:S01]  /*4a80*/  MUFU.EX2 R7, R7 ;  /* 0x0000000700077308 */ /* 0x000e620000000800 */
[----:B--2---:R-:W-:Y:S01]  /*4a90*/  FADD.FTZ R27, R3, R28 ;  /* 0x0000001c031b7221 */ /* 0x004fe20000010000 */
[----:B------:R2:W-:Y:S06]  /*4aa0*/  STSM.16.M88.4 [R17+0x21800], R8 ;  /* 0x0218000811007844 */ /* 0x0005ec0000000200 */
[----:B------:R-:W3:Y:S01]  /*4ab0*/  MUFU.EX2 R58, R58 ;  /* 0x0000003a003a7308 */ /* 0x000ee20000000800 */
[----:B0-----:R-:W-:-:S07]  /*4ac0*/  FADD.FTZ R28, R6, R27 ;  /* 0x0000001b061c7221 */ /* 0x001fce0000010000 */
[----:B------:R-:W0:Y:S01]  /*4ad0*/  MUFU.EX2 R49, R49 ;  /* 0x0000003100317308 */ /* 0x000e220000000800 */
[----:B-1----:R-:W-:Y:S01]  /*4ae0*/  FADD.FTZ R27, R7, R28 ;  /* 0x0000001c071b7221 */ /* 0x002fe20000010000 */
[----:B------:R-:W-:Y:S01]  /*4af0*/  FADD.FTZ R28, R62, R31 ;  /* 0x0000001f3e1c7221 */ /* 0x000fe20000010000 */
[----:B--2---:R-:W-:Y:S02]  /*4b00*/  F2FP.BF16.F32.PACK_AB R8, R66, R65 ;  /* 0x000000414208723e */ /* 0x004fe400000010ff */
[----:B------:R-:W-:-:S03]  /*4b10*/  F2FP.BF16.F32.PACK_AB R10, R64, R63 ;  /* 0x0000003f400a723e */ /* 0x000fc600000010ff */
[----:B------:R-:W1:Y:S01]  /*4b20*/  MUFU.EX2 R76, R76 ;  /* 0x0000004c004c7308 */ /* 0x000e620000000800 */
[----:B---3--:R-:W-:Y:S01]  /*4b30*/  FADD.FTZ R24, R58, R27 ;  /* 0x0000001b3a187221 */ /* 0x008fe20000010000 */
[----:B------:R-:W-:-:S06]  /*4b40*/  FADD.FTZ R27, R67, R28 ;  /* 0x0000001c431b7221 */ /* 0x000fcc0000010000 */
[----:B------:R-:W-:Y:S01]  /*4b50*/  MUFU.EX2 R15, R15 ;  /* 0x0000000f000f7308 */ /* 0x000fe20000000800 */
[----:B0-----:R-:W-:Y:S01]  /*4b60*/  FADD.FTZ R25, R49, R24 ;  /* 0x0000001831197221 */ /* 0x001fe20000010000 */
[----:B------:R-:W-:-:S04]  /*4b70*/  FADD.FTZ R24, R60, R27 ;  /* 0x0000001b3c187221 */ /* 0x000fc80000010000 */
[----:B------:R-:W-:Y:S01]  /*4b80*/  FADD.FTZ R28, R61, R24 ;  /* 0x000000183d1c7221 */ /* 0x000fe20000010000 */
[----:B------:R-:W-:Y:S01]  /*4b90*/  F2FP.BF16.F32.PACK_AB R24, R75, R0 ;  /* 0x000000004b18723e */ /* 0x000fe200000010ff */
[----:B------:R-:W0:Y:S01]  /*4ba0*/  MUFU.EX2 R78, R78 ;  /* 0x0000004e004e7308 */ /* 0x000e220000000800 */
[----:B-1----:R-:W-:Y:S01]  /*4bb0*/  F2FP.BF16.F32.PACK_AB R29, R76, R49 ;  /* 0x000000314c1d723e */ /* 0x002fe200000010ff */
[----:B------:R-:W-:Y:S01]  /*4bc0*/  FADD.FTZ R27, R65, R28 ;  /* 0x0000001c411b7221 */ /* 0x000fe20000010000 */
[----:B------:R-:W-:-:S03]  /*4bd0*/  F2FP.BF16.F32.PACK_AB R28, R67, R62 ;  /* 0x0000003e431c723e */ /* 0x000fc600000010ff */
[----:B------:R-:W-:Y:S01]  /*4be0*/  FADD.FTZ R34, R66, R27 ;  /* 0x0000001b42227221 */ /* 0x000fe20000010000 */
[----:B------:R-:W-:Y:S01]  /*4bf0*/  F2FP.BF16.F32.PACK_AB R27, R58, R7 ;  /* 0x000000073a1b723e */ /* 0x000fe200000010ff */
[----:B------:R-:W1:Y:S02]  /*4c00*/  MUFU.EX2 R21, R21 ;  /* 0x0000001500157308 */ /* 0x000e640000000800 */
[----:B------:R-:W-:-:S04]  /*4c10*/  FADD.FTZ R9, R63, R34 ;  /* 0x000000223f097221 */ /* 0x000fc80000010000 */
[----:B------:R-:W-:Y:S02]  /*4c20*/  FADD.FTZ R34, R64, R9 ;  /* 0x0000000940227221 */ /* 0x000fe40000010000 */
[----:B------:R2:W-:Y:S01]  /*4c30*/  MUFU.EX2 R42, R35 ;  /* 0x00000023002a7308 */ /* 0x0005e20000000800 */
[----:B0-----:R-:W-:Y:S01]  /*4c40*/  F2FP.BF16.F32.PACK_AB R31, R78, R15 ;  /* 0x0000000f4e1f723e */ /* 0x001fe200000010ff */
[----:B------:R-:W-:Y:S01]  /*4c50*/  FADD.FTZ R9, R59, R34 ;  /* 0x000000223b097221 */ /* 0x000fe20000010000 */
[----:B------:R-:W-:-:S05]  /*4c60*/  F2FP.BF16.F32.PACK_AB R34, R54, R53 ;  /* 0x000000353622723e */ /* 0x000fca00000010ff */
[----:B------:R-:W0:Y:S01]  /*4c70*/  MUFU.EX2 R20, R20 ;  /* 0x0000001400147308 */ /* 0x000e220000000800 */
[----:B--2---:R-:W-:Y:S01]  /*4c80*/  FFMA.FTZ R35, R26, UR34, -R43 ;  /* 0x000000221a237c23 */ /* 0x004fe2000801082b */
[----:B------:R-:W-:-:S04]  /*4c90*/  FADD.FTZ R26, R76, R25 ;  /* 0x000000194c1a7221 */ /* 0x000fc80000010000 */
[----:B------:R-:W-:Y:S01]  /*4ca0*/  FADD.FTZ R25, R15, R26 ;  /* 0x0000001a0f197221 */ /* 0x000fe20000010000 */
[----:B------:R-:W-:Y:S01]  /*4cb0*/  F2FP.BF16.F32.PACK_AB R26, R77, R74 ;  /* 0x0000004a4d1a723e */ /* 0x000fe200000010ff */
[----:B------:R-:W2:Y:S02]  /*4cc0*/  MUFU.EX2 R71, R71 ;  /* 0x0000004700477308 */ /* 0x000ea40000000800 */
[----:B------:R-:W-:-:S04]  /*4cd0*/  FADD.FTZ R0, R78, R25 ;  /* 0x000000194e007221 */ /* 0x000fc80000010000 */
[----:B-1----:R-:W-:Y:S02]  /*4ce0*/  FADD.FTZ R25, R21, R0 ;  /* 0x0000000015197221 */ /* 0x002fe40000010000 */
[----:B------:R-:W1:Y:S02]  /*4cf0*/  MUFU.EX2 R84, R84 ;  /* 0x0000005400547308 */ /* 0x000e640000000800 */
[----:B0-----:R-:W-:Y:S01]  /*4d00*/  FADD.FTZ R0, R20, R25 ;  /* 0x0000001914007221 */ /* 0x001fe20000010000 */
[----:B------:R-:W-:Y:S01]  /*4d10*/  F2FP.BF16.F32.PACK_AB R25, R6, R3 ;  /* 0x000000030619723e */ /* 0x000fe200000010ff */
[----:B------:R-:W-:Y:S01]  /*4d20*/  FADD.FTZ R6, R56, R9 ;  /* 0x0000000938067221 */ /* 0x000fe20000010000 */
[----:B------:R-:W-:-:S03]  /*4d30*/  F2FP.BF16.F32.PACK_AB R9, R20, R21 ;  /* 0x000000151409723e */ /* 0x000fc600000010ff */
[----:B------:R-:W0:Y:S01]  /*4d40*/  MUFU.EX2 R14, R14 ;  /* 0x0000000e000e7308 */ /* 0x000e220000000800 */
[----:B--2---:R-:W-:Y:S01]  /*4d50*/  FADD.FTZ R3, R71, R0 ;  /* 0x0000000047037221 */ /* 0x004fe20000010000 */
[----:B------:R2:W-:Y:S04]  /*4d60*/  STSM.16.M88.4 [R23], R24 ;  /* 0x0000001817007844 */ /* 0x0005e80000000200 */
[----:B------:R-:W-:Y:S02]  /*4d70*/  STSM.16.M88.4 [R19], R28 ;  /* 0x0000001c13007844 */ /* 0x000fe40000000200 */
[----:B------:R-:W3:Y:S01]  /*4d80*/  MUFU.EX2 R51, R51 ;  /* 0x0000003300337308 */ /* 0x000ee20000000800 */
[C---:B-1----:R-:W-:Y:S01]  /*4d90*/  FADD.FTZ R7, R84.reuse, R3 ;  /* 0x0000000354077221 */ /* 0x042fe20000010000 */
[----:B------:R-:W-:-:S05]  /*4da0*/  F2FP.BF16.F32.PACK_AB R11, R84, R71 ;  /* 0x00000047540b723e */ /* 0x000fca00000010ff */
[----:B------:R1:W-:Y:S01]  /*4db0*/  STSM.16.M88.4 [R18], R8 ;  /* 0x0000000812007844 */ /* 0x0003e20000000200 */
[----:B------:R-:W4:Y:S01]  /*4dc0*/  MUFU.EX2 R57, R57 ;  /* 0x0000003900397308 */ /* 0x000f220000000800 */
[----:B0-----:R-:W-:Y:S01]  /*4dd0*/  FADD.FTZ R0, R14, R7 ;  /* 0x000000070e007221 */ /* 0x001fe20000010000 */
[----:B------:R-:W-:Y:S01]  /*4de0*/  FADD.FTZ R7, R53, R6 ;  /* 0x0000000635077221 */ /* 0x000fe20000010000 */
[----:B--2---:R-:W-:Y:S02]  /*4df0*/  F2FP.BF16.F32.PACK_AB R24, R52, R55 ;  /* 0x000000373418723e */ /* 0x004fe400000010ff */
[----:B------:R-:W-:Y:S01]  /*4e00*/  F2FP.BF16.F32.PACK_AB R26, R68, R47 ;  /* 0x0000002f441a723e */ /* 0x000fe200000010ff */
[----:B------:R-:W-:Y:S02]  /*4e10*/  FADD.FTZ R20, R54, R7 ;  /* 0x0000000736147221 */ /* 0x000fe40000010000 */
[----:B------:R-:W0:Y:S01]  /*4e20*/  MUFU.EX2 R82, R82 ;  /* 0x0000005200527308 */ /* 0x000e220000000800 */
[----:B---3--:R-:W-:Y:S01]  /*4e30*/  FADD.FTZ R6, R51, R0 ;  /* 0x0000000033067221 */ /* 0x008fe20000010000 */
[----:B------:R-:W-:-:S04]  /*4e40*/  FADD.FTZ R21, R55, R20 ;  /* 0x0000001437157221 */ /* 0x000fc80000010000 */
[----:B------:R-:W-:Y:S02]  /*4e50*/  FADD.FTZ R20, R52, R21 ;  /* 0x0000001534147221 */ /* 0x000fe40000010000 */
[----:B------:R-:W2:Y:S01]  /*4e60*/  MUFU.EX2 R69, R69 ;  /* 0x0000004500457308 */ /* 0x000ea20000000800 */
[----:B----4-:R-:W-:Y:S01]  /*4e70*/  FADD.FTZ R7, R57, R6 ;  /* 0x0000000639077221 */ /* 0x010fe20000010000 */
[----:B------:R-:W-:-:S04]  /*4e80*/  FADD.FTZ R21, R47, R20 ;  /* 0x000000142f157221 */ /* 0x000fc80000010000 */
[----:B-1----:R-:W-:Y:S02]  /*4e90*/  FADD.FTZ R8, R68, R21 ;  /* 0x0000001544087221 */ /* 0x002fe40000010000 */
[----:B------:R-:W1:Y:S01]  /*4ea0*/  MUFU.EX2 R2, R2 ;  /* 0x0000000200027308 */ /* 0x000e620000000800 */
[----:B0-----:R-:W-:-:S04]  /*4eb0*/  FADD.FTZ R15, R82, R7 ;  /* 0x00000007520f7221 */ /* 0x001fc80000010000 */
[----:B------:R-:W-:-:S03]  /*4ec0*/  FADD.FTZ R6, R42, R15 ;  /* 0x0000000f2a067221 */ /* 0x000fc60000010000 */
[----:B------:R-:W0:Y:S01]  /*4ed0*/  MUFU.EX2 R73, R44 ;  /* 0x0000002c00497308 */ /* 0x000e220000000800 */
[C---:B--2---:R-:W-:Y:S01]  /*4ee0*/  FADD.FTZ R15, R69.reuse, R6 ;  /* 0x00000006450f7221 */ /* 0x044fe20000010000 */
[----:B------:R-:W-:-:S06]  /*4ef0*/  F2FP.BF16.F32.PACK_AB R25, R69, R42 ;  /* 0x0000002a4519723e */ /* 0x000fcc00000010ff */
[----:B------:R-:W2:Y:S01]  /*4f00*/  MUFU.EX2 R45, R45 ;  /* 0x0000002d002d7308 */ /* 0x000ea20000000800 */
[----:B-1----:R-:W-:-:S07]  /*4f10*/  FADD.FTZ R6, R2, R15 ;  /* 0x0000000f02067221 */ /* 0x002fce0000010000 */
[----:B------:R-:W1:Y:S01]  /*4f20*/  MUFU.EX2 R46, R46 ;  /* 0x0000002e002e7308 */ /* 0x000e620000000800 */
[C---:B0-----:R-:W-:Y:S01]  /*4f30*/  FADD.FTZ R9, R73.reuse, R6 ;  /* 0x0000000649097221 */ /* 0x041fe20000010000 */
[----:B------:R-:W-:-:S06]  /*4f40*/  F2FP.BF16.F32.PACK_AB R27, R73, R2 ;  /* 0x00000002491b723e */ /* 0x000fcc00000010ff */
[----:B------:R-:W0:Y:S01]  /*4f50*/  MUFU.EX2 R70, R70 ;  /* 0x0000004600467308 */ /* 0x000e220000000800 */
[----:B--2---:R-:W-:-:S07]  /*4f60*/  FADD.FTZ R11, R45, R8 ;  /* 0x000000082d0b7221 */ /* 0x004fce0000010000 */
[----:B------:R-:W2:Y:S01]  /*4f70*/  MUFU.EX2 R43, R48 ;  /* 0x00000030002b7308 */ /* 0x000ea20000000800 */
[----:B-1----:R-:W-:-:S07]  /*4f80*/  FADD.FTZ R2, R46, R9 ;  /* 0x000000092e027221 */ /* 0x002fce0000010000 */
[----:B------:R-:W1:Y:S01]  /*4f90*/  MUFU.EX2 R80, R80 ;  /* 0x0000005000507308 */ /* 0x000e620000000800 */
[C---:B0-----:R-:W-:Y:S01]  /*4fa0*/  FADD.FTZ R11, R70.reuse, R11 ;  /* 0x0000000b460b7221 */ /* 0x041fe20000010000 */
[----:B------:R-:W-:-:S06]  /*4fb0*/  F2FP.BF16.F32.PACK_AB R8, R70, R45 ;  /* 0x0000002d4608723e */ /* 0x000fcc00000010ff */
[----:B------:R-:W0:Y:S01]  /*4fc0*/  MUFU.EX2 R41, R41 ;  /* 0x0000002900297308 */ /* 0x000e220000000800 */
[C---:B--2---:R-:W-:Y:S01]  /*4fd0*/  FADD.FTZ R21, R43.reuse, R2 ;  /* 0x000000022b157221 */ /* 0x044fe20000010000 */
[----:B------:R-:W-:-:S06]  /*4fe0*/  F2FP.BF16.F32.PACK_AB R9, R43, R46 ;  /* 0x0000002e2b09723e */ /* 0x000fcc00000010ff */
[----:B------:R-:W2:Y:S01]  /*4ff0*/  MUFU.EX2 R50, R50 ;  /* 0x0000003200327308 */ /* 0x000ea20000000800 */
[----:B-1----:R-:W-:-:S07]  /*5000*/  FADD.FTZ R2, R80, R11 ;  /* 0x0000000b50027221 */ /* 0x002fce0000010000 */
[----:B------:R1:W3:Y:S01]  /*5010*/  MUFU.EX2 R3, R32 ;  /* 0x0000002000037308 */ /* 0x0002e20000000800 */
[C---:B0-----:R-:W-:Y:S01]  /*5020*/  F2FP.BF16.F32.PACK_AB R10, R41.reuse, R80 ;  /* 0x00000050290a723e */ /* 0x041fe200000010ff */
[----:B------:R-:W-:-:S06]  /*5030*/  FADD.FTZ R41, R41, R2 ;  /* 0x0000000229297221 */ /* 0x000fcc0000010000 */
[----:B------:R-:W-:Y:S01]  /*5040*/  MUFU.EX2 R40, R40 ;  /* 0x0000002800287308 */ /* 0x000fe20000000800 */
[----:B-1----:R-:W-:Y:S01]  /*5050*/  F2FP.BF16.F32.PACK_AB R32, R56, R59 ;  /* 0x0000003b3820723e */ /* 0x002fe200000010ff */
[----:B--2---:R-:W-:-:S06]  /*5060*/  FADD.FTZ R6, R50, R21 ;  /* 0x0000001532067221 */ /* 0x004fcc0000010000 */
[----:B------:R-:W0:Y:S01]  /*5070*/  MUFU.EX2 R39, R39 ;  /* 0x0000002700277308 */ /* 0x000e220000000800 */
[C---:B---3--:R-:W-:Y:S01]  /*5080*/  F2FP.BF16.F32.PACK_AB R11, R3.reuse, R50 ;  /* 0x00000032030b723e */ /* 0x048fe200000010ff */
[----:B------:R-:W-:-:S06]  /*5090*/  FADD.FTZ R3, R3, R6 ;  /* 0x0000000603037221 */ /* 0x000fcc0000010000 */
[----:B------:R-:W-:Y:S08]  /*50a0*/  MUFU.EX2 R37, R37 ;  /* 0x0000002500257308 */ /* 0x000ff00000000800 */
[----:B------:R-:W1:Y:S01]  /*50b0*/  MUFU.EX2 R38, R38 ;  /* 0x0000002600267308 */ /* 0x000e620000000800 */
[----:B0-----:R-:W-:Y:S01]  /*50c0*/  F2FP.BF16.F32.PACK_AB R28, R39, R40 ;  /* 0x00000028271c723e */ /* 0x001fe200000010ff */
[----:B------:R-:W-:-:S04]  /*50d0*/  FADD.FTZ R40, R40, R41 ;  /* 0x0000002928287221 */ /* 0x000fc80000010000 */
[----:B------:R-:W-:Y:S02]  /*50e0*/  FADD.FTZ R40, R39, R40 ;  /* 0x0000002827287221 */ /* 0x000fe40000010000 */
[----:B------:R0:W-:Y:S08]  /*50f0*/  MUFU.EX2 R0, R33 ;  /* 0x0000002100007308 */ /* 0x0001f00000000800 */
[----:B------:R2:W3:Y:S01]  /*5100*/  MUFU.EX2 R7, R35 ;  /* 0x0000002300077308 */ /* 0x0004e20000000800 */
[----:B0-----:R-:W-:Y:S01]  /*5110*/  F2FP.BF16.F32.PACK_AB R33, R51, R14 ;  /* 0x0000000e3321723e */ /* 0x001fe200000010ff */
[----:B------:R-:W-:Y:S01]  /*5120*/  IMAD.IADD R14, R137, 0x1, -R139 ;  /* 0x00000001890e7824 */ /* 0x000fe200078e0a8b */
[----:B-1----:R-:W-:-:S03]  /*5130*/  F2FP.BF16.F32.PACK_AB R30, R38, R37 ;  /* 0x00000025261e723e */ /* 0x002fc600000010ff */
[----:B------:R-:W-:Y:S02]  /*5140*/  IMAD R14, R145, 0xc0, R14 ;  /* 0x000000c0910e7824 */ /* 0x000fe400078e020e */
[----:B------:R-:W0:Y:S01]  /*5150*/  MUFU.EX2 R36, R36 ;  /* 0x0000002400247308 */ /* 0x000e220000000800 */
[----:B--2---:R-:W-:Y:S02]  /*5160*/  F2FP.BF16.F32.PACK_AB R35, R82, R57 ;  /* 0x000000395223723e */ /* 0x004fe400000010ff */
[----:B------:R-:W-:-:S03]  /*5170*/  R2UR UR10, R14 ;  /* 0x000000000e0a72ca */ /* 0x000fc600000e0000 */
[----:B------:R1:W-:Y:S02]  /*5180*/  STSM.16.M88.4 [R17+0x27800], R32 ;  /* 0x0278002011007844 */ /* 0x0003e40000000200 */
[----:B------:R-:W2:Y:S01]  /*5190*/  MUFU.EX2 R15, R72 ;  /* 0x00000048000f7308 */ /* 0x000ea20000000800 */
[----:B---3--:R-:W-:Y:S01]  /*51a0*/  F2FP.BF16.F32.PACK_AB R29, R7, R0 ;  /* 0x00000000071d723e */ /* 0x008fe200000010ff */
[----:B------:R1:W-:Y:S01]  /*51b0*/  STSM.16.M88.4 [R136], R24 ;  /* 0x0000001888007844 */ /* 0x0003e20000000200 */
[----:B------:R-:W-:Y:S01]  /*51c0*/  FADD.FTZ R0, R0, R3 ;  /* 0x0000000300007221 */ /* 0x000fe20000010000 */
[----:B------:R-:W-:Y:S02]  /*51d0*/  FADD.FTZ R3, R37, R40 ;  /* 0x0000002825037221 */ /* 0x000fe40000010000 */
[----:B------:R1:W-:Y:S01]  /*51e0*/  STSM.16.M88.4 [R19+0x6000], R8 ;  /* 0x0060000813007844 */ /* 0x0003e20000000200 */
[----:B------:R-:W-:Y:S01]  /*51f0*/  FADD.FTZ R7, R7, R0 ;  /* 0x0000000007077221 */ /* 0x000fe20000010000 */
[----:B------:R-:W-:Y:S01]  /*5200*/  UIADD3 UR6, UR10, UR6, URZ ;  /* 0x000000060a067290 */ /* 0x000fe2000fffe03f */
[----:B------:R-:W-:Y:S01]  /*5210*/  FADD.FTZ R3, R38, R3 ;  /* 0x0000000326037221 */ /* 0x000fe20000010000 */
[----:B------:R-:W-:-:S02]  /*5220*/  VIADD R0, R88, 0xfffffffe ;  /* 0xfffffffe58007836 */ /* 0x000fc40000000000 */
[----:B0-----:R-:W-:Y:S01]  /*5230*/  FADD.FTZ R2, R36, R7 ;  /* 0x0000000724027221 */ /* 0x001fe20000010000 */
[----:B--2---:R-:W-:-:S03]  /*5240*/  F2FP.BF16.F32.PACK_AB R31, R15, R36 ;  /* 0x000000240f1f723e */ /* 0x004fc600000010ff */
[----:B------:R-:W-:Y:S02]  /*5250*/  FADD.FTZ R2, R15, R2 ;  /* 0x000000020f027221 */ /* 0x000fe40000010000 */
[----:B------:R1:W-:Y:S01]  /*5260*/  STSM.16.M88.4 [R18+0x6000], R28 ;  /* 0x0060001c12007844 */ /* 0x0003e20000000200 */
[----:B------:R0:W-:Y:S06]  /*5270*/  MEMBAR.ALL.CTA ;  /* 0x0000000000007992 */ /* 0x0001ec0000008000 */
[----:B0-----:R-:W0:Y:S02]  /*5280*/  FENCE.VIEW.ASYNC.S ;  /* 0x00000000000073c6 */ /* 0x001e240000000000 */
[----:B0-----:R-:W-:Y:S01]  /*5290*/  NOP ;  /* 0x0000000000007918 */ /* 0x001fe20000000000 */
[----:B------:R-:W-:Y:S05]  /*52a0*/  @P2 BRA `(.L_x_863) ;  /* 0x0000000000482947 */ /* 0x000fea0003800000 */
[C---:B------:R-:W-:Y:S01]  /*52b0*/  ISETP.GT.AND P2, PT, R14.reuse, RZ, PT ;  /* 0x000000ff0e00720c */ /* 0x040fe20003f44270 */
[----:B------:R-:W-:-:S05]  /*52c0*/  VIADD R6, R14, 0xffffffff ;  /* 0xffffffff0e067836 */ /* 0x000fca0000000000 */
[----:B------:R-:W-:-:S07]  /*52d0*/  R2UR UR14, R6 ;  /* 0x00000000060e72ca */ /* 0x000fce00000e0000 */
[----:B------:R-:W-:Y:S08]  /*52e0*/  @P2 BRA `(.L_x_864) ;  /* 0x00000000001c2947 */ /* 0x000ff00003800000 */
[----:B------:R-:W-:Y:S02]  /*52f0*/  UISETP.NE.AND UP1, UPT, UR7, 0x1, UPT ;  /* 0x000000010700788c */ /* 0x000fe4000bf25270 */
[----:B------:R-:W-:-:S09]  /*5300*/  UIADD3 UR14, -UR10, URZ, URZ ;  /* 0x0000003f0a0e7290 */ /* 0x000fd2000fffe13f */
[----:B------:R-:W-:Y:S02]  /*5310*/  @UP1 ULDC.64 UR18, c[0x0][0x9e8] ;  /* 0x00027a0000121ab9 */ /* 0x000fe40000000a00 */
[----:B------:R-:W-:-:S04]  /*5320*/  UIMAD.WIDE.U32 UR10, UR14, UR18, URZ ;  /* 0x000000120e0a72a5 */ /* 0x000fc8000f8e003f */
[----:B------:R-:W-:-:S04]  /*5330*/  @UP1 USHF.R.U32.HI UR14, URZ, UR19, UR11 ;  /* 0x000000133f0e1299 */ /* 0x000fc8000801160b */
[----:B------:R-:W-:Y:S01]  /*5340*/  ULOP3.LUT UR14, URZ, UR14, URZ, 0x33, !UPT ;  /* 0x0000000e3f0e7292 */ /* 0x000fe2000f8e333f */
[----:B------:R-:W-:Y:S11]  /*5350*/  BRA `(.L_x_865) ;  /* 0x0000000000107947 */ /* 0x000ff60003800000 */
.L_x_864:
[----:B------:R-:W-:-:S11]  /*5360*/  UISETP.NE.AND UP1, UPT, UR7, 0x1, UPT ;  /* 0x000000010700788c */ /* 0x000fd6000bf25270 */
[----:B------:R-:W-:Y:S02]  /*5370*/  @UP1 ULDC.64 UR18, c[0x0][0x9e8] ;  /* 0x00027a0000121ab9 */ /* 0x000fe40000000a00 */
[----:B------:R-:W-:-:S04]  /*5380*/  UIMAD.WIDE.U32 UR10, UR14, UR18, URZ ;  /* 0x000000120e0a72a5 */ /* 0x000fc8000f8e003f */
[----:B------:R-:W-:-:S12]  /*5390*/  @UP1 USHF.R.U32.HI UR14, URZ, UR19, UR11 ;  /* 0x000000133f0e1299 */ /* 0x000fd8000801160b */
.L_x_865:
[----:B------:R-:W-:-:S04]  /*53a0*/  UIMAD UR7, UR14, UR7, UR7 ;  /* 0x000000070e0772a4 */ /* 0x000fc8000f8e0207 */
[----:B------:R-:W-:-:S04]  /*53b0*/  UISETP.LT.AND UP1, UPT, UR6, UR7, UPT ;  /* 0x000000070600728c */ /* 0x000fc8000bf21270 */
[----:B------:R-:W-:-:S12]  /*53c0*/  USEL UR6, UR6, UR7, UP1 ;  /* 0x0000000706067287 */ /* 0x000fd80008800000 */
.L_x_863:
        /* <DEDUP_REMOVED lines=31> */
[----:B-1----:R-:W-:Y:S01]  /*55c0*/  IADD3 R9, R4, R137, -R139 ;  /* 0x0000008904097210 */ /* 0x002fe20007ffe88b */
[----:B------:R-:W-:Y:S01]  /*55d0*/  IMAD.MOV.U32 R135, RZ, RZ, RZ ;  /* 0x000000ffff877224 */ /* 0x000fe200078e00ff */
[----:B------:R-:W-:Y:S01]  /*55e0*/  ULDC UR35, c[0x0][0x9e4] ;  /* 0x0002790000237ab9 */ /* 0x000fe20000000800 */
[----:B------:R-:W-:Y:S01]  /*55f0*/  ULDC UR34, c[0x0][0x988] ;  /* 0x0002620000227ab9 */ /* 0x000fe20000000800 */
[----:B------:R-:W-:Y:S01]  /*5600*/  LOP3.LUT R7, RZ, R9, RZ, 0x33, !PT ;  /* 0x00000009ff077212 */ /* 0x000fe200078e33ff */
[----:B------:R-:W-:Y:S01]  /*5610*/  VIADD R8, R9, 0x8 ;  /* 0x0000000809087836 */ /* 0x000fe20000000000 */
[----:B------:R-:W-:Y:S01]  /*5620*/  ULDC UR51, c[0x0][0x9d8] ;  /* 0x0002760000337ab9 */ /* 0x000fe20000000800 */
[----:B------:R-:W-:-:S03]  /*5630*/  ULDC UR50, c[0x0][0x9e0] ;  /* 0x0002780000327ab9 */ /* 0x000fc60000000800 */
[----:B------:R-:W-:-:S07]  /*5640*/  LOP3.LUT R6, RZ, R8, RZ, 0x33, !PT ;  /* 0x00000008ff067212 */ /* 0x000fce00078e33ff */
.L_x_883:
[----:B------:R-:W-:Y:S01]  /*5650*/  UIADD3 UR53, UR43, 0x1, URZ ;  /* 0x000000012b357890 */ /* 0x000fe2000fffe03f */
[----:B------:R-:W-:-:S03]  /*5660*/  ISETP.NE.AND P3, PT, RZ, UR38, PT ;  /* 0x00000026ff007c0c */ /* 0x000fc6000bf65270 */
[----:B------:R-:W-:-:S04]  /*5670*/  UISETP.NE.AND UP1, UPT, UR53, 0x2, UPT ;  /* 0x000000023500788c */ /* 0x000fc8000bf25270 */
[----:B------:R-:W-:Y:S02]  /*5680*/  USEL UR52, URZ, 0x1, UP1 ;  /* 0x000000013f347887 */ /* 0x000fe40008800000 */
[----:B------:R-:W-:Y:S02]  /*5690*/  USEL UR53, UR53, URZ, UP1 ;  /* 0x0000003f35357287 */ /* 0x000fe40008800000 */
[----:B------:R-:W-:Y:S02]  /*56a0*/  ULOP3.LUT UR52, UR46, UR52, URZ, 0x3c, !UPT ;  /* 0x000000342e347292 */ /* 0x000fe4000f8e3c3f */
[----:B------:R-:W-:Y:S10]  /*56b0*/  @P3 BRA `(.L_x_867) ;  /* 0x00000000002c3947 */ /* 0x000ff40003800000 */
[----:B------:R-:W-:Y:S05]  /*56c0*/  @!P0 BRA `(.L_x_868) ;  /* 0x0000000000048947 */ /* 0x000fea0003800000 */
[----:B------:R-:W-:Y:S01]  /*56d0*/  BPT.TRAP 0x1 ;  /* 0x000000040000795c */ /* 0x000fe20000300000 */
.L_x_868:
[----:B------:R-:W-:Y:S01]  /*56e0*/  ULEA UR6, UR53, UR42, 0x3 ;  /* 0x0000002a35067291 */ /* 0x000fe2000f8e183f */
[----:B------:R-:W-:-:S05]  /*56f0*/  IMAD.U32 R10, RZ, RZ, UR52 ;  /* 0x00000034ff0a7e24 */ /* 0x000fca000f8e00ff */
[----:B------:R-:W-:-:S04]  /*5700*/  SHF.L.U32 R10, R10, 0x1f, RZ ;  /* 0x0000001f0a0a7819 */ /* 0x000fc800000006ff */
[----:B------:R0:W1:Y:S01]  /*5710*/  SYNCS.PHASECHK.TRANS64.TRYWAIT P2, [UR6+0x2d830], R10 ;  /* 0x02d8300aff0075a7 */ /* 0x0000620008040146 */
[----:B------:R-:W-:Y:S05]  /*5720*/  @!P0 BRA `(.L_x_869) ;  /* 0x0000000000048947 */ /* 0x000fea0003800000 */
[----:B------:R-:W-:Y:S01]  /*5730*/  BPT.TRAP 0x1 ;  /* 0x000000040000795c */ /* 0x000fe20000300000 */
.L_x_869:
[----:B-1----:R-:W-:Y:S05]  /*5740*/  @P2 BRA `(.L_x_867) ;  /* 0x0000000000082947 */ /* 0x002fea0003800000 */
[----:B------:R-:W1:Y:S02]  /*5750*/  SYNCS.PHASECHK.TRANS64.TRYWAIT P2, [UR6+0x2d830], R10 ;  /* 0x02d8300aff0075a7 */ /* 0x000e640008040146 */
[----:B-1----:R-:W-:Y:S05]  /*5760*/  @!P2 BRA `(.L_x_870) ;  /* 0x0000010800dca947 */ /* 0x002fea0003800000 */
.L_x_867:
[----:B-1----:R-:W1:Y:S01]  /*5770*/  S2R R11, SR_TID.X ;  /* 0x00000000000b7919 */ /* 0x002e620000002100 */
[----:B------:R-:W-:Y:S01]  /*5780*/  UIMAD UR6, UR53, 0x600, UR32 ;  /* 0x00000600350678a4 */ /* 0x000fe2000f8e0220 */
[----:B------:R-:W-:Y:S01]  /*5790*/  UMOV UR7, 0x80000020 ;  /* 0x8000002000077882 */ /* 0x000fe20000000000 */
[----:B------:R-:W-:Y:S02]  /*57a0*/  UMOV UR11, 0x80000020 ;  /* 0x80000020000b7882 */ /* 0x000fe40000000000 */
[----:B------:R-:W-:Y:S02]  /*57b0*/  UIADD3 UR10, UR6, 0x2, URZ ;  /* 0x00000002060a7890 */ /* 0x000fe4000fffe03f */
[----:B------:R-:W-:Y:S01]  /*57c0*/  UIADD3 UR14, UR6, 0x200, URZ ;  /* 0x00000200060e7890 */ /* 0x000fe2000fffe03f */
[----:B------:R-:W-:Y:S01]  /*57d0*/  UMOV UR15, 0x80000020 ;  /* 0x80000020000f7882 */ /* 0x000fe20000000000 */
[----:B------:R-:W-:Y:S01]  /*57e0*/  UIADD3 UR18, UR6, 0x202, URZ ;  /* 0x0000020206127890 */ /* 0x000fe2000fffe03f */
[----:B------:R-:W-:Y:S01]  /*57f0*/  UMOV UR19, 0x80000020 ;  /* 0x8000002000137882 */ /* 0x000fe20000000000 */
[----:B------:R-:W-:Y:S01]  /*5800*/  UIADD3 UR22, UR6, 0x400, URZ ;  /* 0x0000040006167890 */ /* 0x000fe2000fffe03f */
[----:B------:R-:W-:Y:S01]  /*5810*/  UMOV UR23, 0x80000020 ;  /* 0x8000002000177882 */ /* 0x000fe20000000000 */
[----:B------:R-:W-:Y:S01]  /*5820*/  UIADD3 UR26, UR6, 0x402, URZ ;  /* 0x00000402061a7890 */ /* 0x000fe2000fffe03f */
[----:B------:R-:W-:Y:S01]  /*5830*/  UMOV UR27, 0x80000020 ;  /* 0x80000020001b7882 */ /* 0x000fe20000000000 */
[----:B-1----:R-:W-:-:S05]  /*5840*/  SHF.R.U32.HI R11, RZ, 0x7, R11 ;  /* 0x00000007ff0b7819 */ /* 0x002fca000001160b */
[----:B0-----:R-:W-:-:S05]  /*5850*/  VIADD R10, R11, 0x8 ;  /* 0x000000080b0a7836 */ /* 0x001fca0000000000 */
[----:B------:R0:W-:Y:S06]  /*5860*/  BAR.SYNC.DEFER_BLOCKING R10, 0x100 ;  /* 0x0004000a0000751d */ /* 0x0001ec0000010000 */
        /* <DEDUP_REMOVED lines=18> */
[----:B0-----:R-:W-:Y:S05]  /*5990*/  @P3 BRA `(.L_x_871) ;  /* 0x00000000002c3947 */ /* 0x001fea0003800000 */
[----:B------:R-:W-:Y:S05]  /*59a0*/  @!P0 BRA `(.L_x_872) ;  /* 0x0000000000048947 */ /* 0x000fea0003800000 */
[----:B------:R-:W-:Y:S01]  /*59b0*/  BPT.TRAP 0x1 ;  /* 0x000000040000795c */ /* 0x000fe20000300000 */
.L_x_872:
[----:B------:R-:W-:Y:S01]  /*59c0*/  ULEA UR6, UR43, UR42, 0x3 ;  /* 0x0000002a2b067291 */ /* 0x000fe2000f8e183f */
[----:B------:R-:W-:-:S05]  /*59d0*/  IMAD.U32 R10, RZ, RZ, UR46 ;  /* 0x0000002eff0a7e24 */ /* 0x000fca000f8e00ff */
[----:B------:R-:W-:-:S04]  /*59e0*/  SHF.L.U32 R10, R10, 0x1f, RZ ;  /* 0x0000001f0a0a7819 */ /* 0x000fc800000006ff */
[----:B------:R0:W1:Y:S01]  /*59f0*/  SYNCS.PHASECHK.TRANS64.TRYWAIT P2, [UR6+0x2d850], R10 ;  /* 0x02d8500aff0075a7 */ /* 0x0000620008040146 */
[----:B------:R-:W-:Y:S05]  /*5a00*/  @!P0 BRA `(.L_x_873) ;  /* 0x0000000000048947 */ /* 0x000fea0003800000 */
[----:B------:R-:W-:Y:S01]  /*5a10*/  BPT.TRAP 0x1 ;  /* 0x000000040000795c */ /* 0x000fe20000300000 */
.L_x_873:
[----:B-1----:R-:W-:Y:S05]  /*5a20*/  @P2 BRA `(.L_x_871) ;  /* 0x0000000000082947 */ /* 0x002fea0003800000 */
[----:B------:R-:W1:Y:S02]  /*5a30*/  SYNCS.PHASECHK.TRANS64.TRYWAIT P2, [UR6+0x2d850], R10 ;  /* 0x02d8500aff0075a7 */ /* 0x000e640008040146 */
[----:B-1----:R-:W-:Y:S05]  /*5a40*/  @!P2 BRA `(.L_x_874) ;  /* 0x00000108003ca947 */ /* 0x002fea0003800000 */
.L_x_871:
[----:B------:R-:W-:Y:S01]  /*5a50*/  UIADD3 UR6, UR42, 0x400, URZ ;  /* 0x000004002a067890 */ /* 0x000fe2000fffe03f */
[----:B------:R-:W-:Y:S01]  /*5a60*/  WARPGROUP.ARRIVE ;  /* 0x00000000000079c5 */ /* 0x000fe20000000000 */
[----:B------:R-:W-:-:S05]  /*5a70*/  ULEA UR7, UR47, UR42, 0xd ;  /* 0x0000002a2f077291 */ /* 0x000fca000f8e683f */
[----:B------:R-:W2:Y:S01]  /*5a80*/  S2R R141, SR_TID.X ;  /* 0x00000000008d7919 */ /* 0x000ea20000002100 */
[----:B------:R-:W-:Y:S01]  /*5a90*/  USHF.R.U32.HI UR6, URZ, 0x4, UR6 ;  /* 0x000000043f067899 */ /* 0x000fe20008011606 */
[----:B------:R-:W-:Y:S01]  /*5aa0*/  FMUL.FTZ R21, R29, UR51 ;  /* 0x000000331d157c20 */ /* 0x000fe20008410000 */
[----:B------:R-:W-:Y:S01]  /*5ab0*/  UIADD3 UR7, UR7, 0x21800, URZ ;  /* 0x0002180007077890 */ /* 0x000fe2000fffe03f */
[----:B------:R-:W-:Y:S01]  /*5ac0*/  FMUL.FTZ R29, R35, UR51 ;  /* 0x00000033231d7c20 */ /* 0x000fe20008410000 */
[----:B------:R-:W-:Y:S01]  /*5ad0*/  ULOP3.LUT UR6, UR6, 0x3fff, URZ, 0xc0, !UPT ;  /* 0x00003fff06067892 */ /* 0x000fe2000f8ec03f */
[----:B-1----:R-:W-:Y:S01]  /*5ae0*/  FMUL.FTZ R11, R25, UR51 ;  /* 0x00000033190b7c20 */ /* 0x002fe20008410000 */
        /* <DEDUP_REMOVED lines=14> */
[----:B------:R-:W-:Y:S01]  /*5bd0*/  IMAD.U32 R53, RZ, RZ, UR53 ;  /* 0x00000035ff357e24 */ /* 0x000fe2000f8e00ff */
[----:B------:R-:W-:Y:S01]  /*5be0*/  UMOV UR28, UR6 ;  /* 0x00000006001c7c82 */ /* 0x000fe20008000000 */
[----:B0-----:R-:W-:Y:S01]  /*5bf0*/  FMUL.FTZ R10, R24, UR51 ;  /* 0x00000033180a7c20 */ /* 0x001fe20008410000 */
        /* <DEDUP_REMOVED lines=16> */
[----:B--2---:R-:W-:Y:S01]  /*5d00*/  SHF.R.U32.HI R138, RZ, 0x7, R141 ;  /* 0x00000007ff8a7819 */ /* 0x004fe2000001168d */
        /* <DEDUP_REMOVED lines=25> */
[----:B------:R-:W-:-:S02]  /*5ea0*/  VIADD R52, R138, 0x9 ;  /* 0x000000098a347836 */ /* 0x000fc40000000000 */
[----:B------:R-:W-:Y:S01]  /*5eb0*/  FMUL.FTZ R61, R65, UR51 ;  /* 0x00000033413d7c20 */ /* 0x000fe20008410000 */
[----:B------:R-:W-:Y:S01]  /*5ec0*/  FMUL.FTZ R62, R66, UR51 ;  /* 0x00000033423e7c20 */ /* 0x000fe20008410000 */
[----:B------:R-:W-:Y:S01]  /*5ed0*/  FMUL.FTZ R64, R68, UR51 ;  /* 0x0000003344407c20 */ /* 0x000fe20008410000 */
[----:B------:R-:W-:Y:S01]  /*5ee0*/  FMUL.FTZ R79, R83, UR51 ;  /* 0x00000033534f7c20 */ /* 0x000fe20008410000 */
[----:B------:R-:W-:Y:S01]  /*5ef0*/  ISETP.GE.U32.AND P2, PT, R141, 0x180, PT ;  /* 0x000001808d00780c */ /* 0x000fe20003f46070 */
[----:B------:R-:W-:Y:S01]  /*5f00*/  FMUL.FTZ R65, R69, UR51 ;  /* 0x0000003345417c20 */ /* 0x000fe20008410000 */
[----:B------:R-:W-:Y:S01]  /*5f10*/  FMUL.FTZ R66, R70, UR51 ;  /* 0x0000003346427c20 */ /* 0x000fe20008410000 */
[----:B------:R-:W-:Y:S01]  /*5f20*/  FMUL.FTZ R68, R72, UR51 ;  /* 0x0000003348447c20 */ /* 0x000fe20008410000 */
[----:B------:R-:W-:Y:S02]  /*5f30*/  @!P1 VIADD R53, R53, 0x2d840 ;  /* 0x0002d84035359836 */ /* 0x000fe40000000000 */
        /* <DEDUP_REMOVED lines=14> */
[----:B------:R-:W-:Y:S01]  /*6020*/  @!P1 PRMT R53, RZ, 0x654, R53 ;  /* 0x00000654ff359816 */ /* 0x000fe20000000035 */
[----:B------:R-:W0:Y:S01]  /*6030*/  MUFU.TANH R10, R10 ;  /* 0x0000000a000a7308 */ /* 0x000e220000002400 */
[----:B------:R-:W-:-:S02]  /*6040*/  IADD3 R86, R137, 0x1, -R83 ;  /* 0x0000000189567810 */ /* 0x000fc40007ffe853 */
[----:B------:R-:W-:-:S05]  /*6050*/  PLOP3.LUT P2, PT, PT, PT, UP0, 0x40, 0x0 ;  /* 0x000000000000781c */ /* 0x000fca0003f4e808 */
[----:B------:R-:W1:Y:S08]  /*6060*/  MUFU.TANH R11, R11 ;  /* 0x0000000b000b7308 */ /* 0x000e700000002400 */
[----:B------:R-:W2:Y:S08]  /*6070*/  MUFU.TANH R14, R14 ;  /* 0x0000000e000e7308 */ /* 0x000eb00000002400 */
[----:B------:R-:W3:Y:S08]  /*6080*/  MUFU.TANH R15, R15 ;  /* 0x0000000f000f7308 */ /* 0x000ef00000002400 */
[----:B------:R-:W4:Y:S01]  /*6090*/  MUFU.TANH R20, R20 ;  /* 0x0000001400147308 */ /* 0x000f220000002400 */
[----:B------:R-:W-:-:S02]  /*60a0*/  WARPGROUP.DEPBAR.LE gsb0, 0x0 ;  /* 0x00008000000079c5 */ /* 0x000fc40000010000 */
[----:B------:R-:W-:-:S05]  /*60b0*/  WARPGROUP.ARRIVE ;  /* 0x00000000000079c5 */ /* 0x000fca0000000000 */
[----:B------:R-:W0:Y:S01]  /*60c0*/  MUFU.TANH R21, R21 ;  /* 0x0000001500157308 */ /* 0x000e220000002400 */
[----:B------:R-:W-:Y:S01]  /*60d0*/  HGMMA.64x96x16.F32.BF16 R88, gdesc[UR28].tnspB, R88, gsb0 ;  /* 0x416000001c5879f0 */ /* 0x000fe20008001858 */
[----:B------:R-:W-:Y:S02]  /*60e0*/  UIADD3 UR30, UR7, 0x80, URZ ;  /* 0x00000080071e7890 */ /* 0x000fe4000fffe03f */
[----:B------:R-:W-:Y:S01]  /*60f0*/  UIADD3 UR28, UR6, 0x4, URZ ;  /* 0x00000004061c7890 */ /* 0x000fe2000fffe03f */
[----:B------:R-:W-:Y:S01]  /*6100*/  UMOV UR31, 0x80000020 ;  /* 0x80000020001f7882 */ /* 0x000fe20000000000 */
[----:B------:R-:W-:Y:S02]  /*6110*/  UMOV UR29, 0x40000040 ;  /* 0x40000040001d7882 */ /* 0x000fe40000000000 */
        /* <DEDUP_REMOVED lines=12> */
[----:B------:R-:W-:-:S02]  /*61e0*/  WARPGROUP.DEPBAR.LE gsb0, 0x0 ;  /* 0x00008000000079c5 */ /* 0x000fc40000010000 */
[----:B------:R-:W-:-:S05]  /*61f0*/  WARPGROUP.ARRIVE ;  /* 0x00000000000079c5 */ /* 0x000fca0000000000 */
[----:B------:R-:W0:Y:S01]  /*6200*/  MUFU.TANH R36, R36 ;  /* 0x0000002400247308 */ /* 0x000e220000002400 */
[----:B------:R-:W-:Y:S01]  /*6210*/  HGMMA.64x96x16.F32.BF16 R88, gdesc[UR28].tnspB, R88, gsb0 ;  /* 0x416000001c5879f0 */ /* 0x000fe20008001858 */
[----:B------:R-:W-:Y:S02]  /*6220*/  UIADD3 UR30, UR7, 0xc0, URZ ;  /* 0x000000c0071e7890 */ /* 0x000fe4000fffe03f */
[----:B------:R-:W-:-:S04]  /*6230*/  UIADD3 UR28, UR6, 0x6, URZ ;  /* 0x00000006061c7890 */ /* 0x000fc8000fffe03f */
[----:B------:R-:W0:Y:S01]  /*6240*/  MUFU.TANH R37, R37 ;  /* 0x0000002500257308 */ /* 0x000e220000002400 */
[----:B------:R-:W-:Y:S01]  /*6250*/  UMOV UR31, 0x80000020 ;  /* 0x80000020001f7882 */ /* 0x000fe20000000000 */
[----:B------:R-:W-:-:S06]  /*6260*/  UMOV UR29, 0x40000040 ;  /* 0x40000040001d7882 */ /* 0x000fcc0000000000 */
        /* <DEDUP_REMOVED lines=64> */
[----:B------:R-:W0:Y:S01]  /*6670*/  MUFU.TANH R84, R84 ;  /* 0x0000005400547308 */ /* 0x000e220000002400 */
        /* <DEDUP_REMOVED lines=13> */
[----:B-----5:R-:W-:-:S04]  /*6750*/  IMAD.IADD R53, R86, 0x1, -R139 ;  /* 0x0000000156357824 */ /* 0x020fc800078e0a8b */
[----:B------:R-:W-:-:S04]  /*6760*/  IMAD R53, R16, -0x2, R53 ;  /* 0xfffffffe10357824 */ /* 0x000fc800078e0235 */
[C---:B------:R-:W-:Y:S02]  /*6770*/  VIADD R138, R53.reuse, UR50 ;  /* 0x00000032358a7c36 */ /* 0x040fe40008000000 */
[----:B------:R-:W-:Y:S02]  /*6780*/  VIADD R87, R53, UR33 ;  /* 0x0000002135577c36 */ /* 0x000fe40008000000 */
[C---:B------:R-:W-:Y:S02]  /*6790*/  IMAD.IADD R86, R4.reuse, 0x1, R138 ;  /* 0x0000000104567824 */ /* 0x040fe400078e028a */
[----:B------:R-:W-:Y:S01]  /*67a0*/  IMAD.IADD R85, R4, 0x1, R87 ;  /* 0x0000000104557824 */ /* 0x000fe200078e0257 */
[----:B01234-:R-:W-:Y:S06]  /*67b0*/  @P2 BRA `(.L_x_875) ;  /* 0x0000000000582947 */ /* 0x01ffec0003800000 */
[----:B------:R-:W-:Y:S01]  /*67c0*/  ISETP.GT.AND P2, PT, R9, -0x1, PT ;  /* 0xffffffff0900780c */ /* 0x000fe20003f44270 */
[----:B------:R-:W-:-:S12]  /*67d0*/  BSSY B0, `(.L_x_876) ;  /* 0x0000010000007945 */ /* 0x000fd80003800000 */
[----:B------:R-:W-:Y:S05]  /*67e0*/  @P2 BRA `(.L_x_877) ;  /* 0x0000000000202947 */ /* 0x000fea0003800000 */
[----:B------:R-:W-:-:S05]  /*67f0*/  IMAD.U32 R141, RZ, RZ, UR35 ;  /* 0x00000023ff8d7e24 */ /* 0x000fca000f8e00ff */
[----:B------:R-:W-:-:S13]  /*6800*/  ISETP.NE.AND P2, PT, R141, 0x1, PT ;  /* 0x000000018d00780c */ /* 0x000fda0003f45270 */
[----:B------:R-:W0:Y:S02]  /*6810*/  @P2 LDC.64 R52, c[0x0][0x9e8] ;  /* 0x00027a00ff342b82 */ /* 0x000e240000000a00 */
[----:B0-----:R-:W-:-:S04]  /*6820*/  @P2 IMAD.HI.U32 R144, R7, R52, RZ ;  /* 0x0000003407902227 */ /* 0x001fc800078e00ff */
[----:B------:R-:W-:Y:S01]  /*6830*/  IMAD.MOV.U32 R52, RZ, RZ, R7 ;  /* 0x000000ffff347224 */ /* 0x000fe200078e0007 */
[----:B------:R-:W-:-:S04]  /*6840*/  @P2 SHF.R.U32.HI R52, RZ, R53, R144 ;  /* 0x00000035ff342219 */ /* 0x000fc80000011690 */
[----:B------:R-:W-:Y:S01]  /*6850*/  LOP3.LUT R52, RZ, R52, RZ, 0x33, !PT ;  /* 0x00000034ff347212 */ /* 0x000fe200078e33ff */
[----:B------:R-:W-:Y:S06]  /*6860*/  BRA `(.L_x_878) ;  /* 0x0000000000187947 */ /* 0x000fec0003800000 */
.L_x_877:
[----:B------:R-:W-:-:S05]  /*6870*/  IMAD.U32 R141, RZ, RZ, UR35 ;  /* 0x00000023ff8d7e24 */ /* 0x000fca000f8e00ff */
[----:B------:R-:W-:-:S13]  /*6880*/  ISETP.NE.AND P2, PT, R141, 0x1, PT ;  /* 0x000000018d00780c */ /* 0x000fda0003f45270 */
[----:B------:R-:W0:Y:S02]  /*6890*/  @P2 LDC.64 R52, c[0x0][0x9e8] ;  /* 0x00027a00ff342b82 */ /* 0x000e240000000a00 */
[----:B0-----:R-:W-:-:S04]  /*68a0*/  @P2 IMAD.HI.U32 R144, R9, R52, RZ ;  /* 0x0000003409902227 */ /* 0x001fc800078e00ff */
[----:B------:R-:W-:Y:S01]  /*68b0*/  IMAD.MOV.U32 R52, RZ, RZ, R9 ;  /* 0x000000ffff347224 */ /* 0x000fe200078e0009 */
[----:B------:R-:W-:-:S07]  /*68c0*/  @P2 SHF.R.U32.HI R52, RZ, R53, R144 ;  /* 0x00000035ff342219 */ /* 0x000fce0000011690 */
.L_x_878:
[----:B------:R-:W-:Y:S05]  /*68d0*/  BSYNC B0 ;  /* 0x0000000000007941 */ /* 0x000fea0003800000 */
.L_x_876:
[----:B------:R-:W-:-:S04]  /*68e0*/  IMAD R53, R52, R141, -R83 ;  /* 0x0000008d34357224 */ /* 0x000fc800078e0a53 */
[----:B------:R-:W-:-:S05]  /*68f0*/  IMAD R52, R16, -0x2, R53 ;  /* 0xfffffffe10347824 */ /* 0x000fca00078e0235 */
[----:B------:R-:W-:Y:S02]  /*6900*/  VIADDMNMX R86, R52, R141, R86, PT ;  /* 0x0000008d34567246 */ /* 0x000fe40003800156 */
[----:B------:R-:W-:-:S07]  /*6910*/  VIMNMX R85, R85, R52, !PT ;  /* 0x0000003455557248 */ /* 0x000fce0007fe0100 */
.L_x_875:
[----:B------:R-:W-:Y:S01]  /*6920*/  ISETP.GT.AND P2, PT, R0, -0x1, PT ;  /* 0xffffffff0000780c */ /* 0x000fe20003f44270 */
[C---:B------:R-:W-:Y:S02]  /*6930*/  IMAD.IADD R138, R5.reuse, 0x1, R138 ;  /* 0x00000001058a7824 */ /* 0x040fe400078e028a */
[----:B------:R-:W-:Y:S01]  /*6940*/  IMAD.IADD R87, R5, 0x1, R87 ;  /* 0x0000000105577824 */ /* 0x000fe200078e0257 */
[C---:B------:R-:W-:Y:S02]  /*6950*/  ISETP.GT.AND P5, PT, R85.reuse, RZ, P2 ;  /* 0x000000ff5500720c */ /* 0x040fe400017a4270 */
[C---:B------:R-:W-:Y:S02]  /*6960*/  ISETP.GT.AND P4, PT, R85.reuse, 0x1, P2 ;  /* 0x000000015500780c */ /* 0x040fe40001784270 */
[----:B------:R-:W-:Y:S02]  /*6970*/  ISETP.LT.OR P5, PT, R86, 0x1, P5 ;  /* 0x000000015600780c */ /* 0x000fe40002fa1670 */
[----:B------:R-:W-:-:S02]  /*6980*/  ISETP.GT.AND P6, PT, R85, 0x8, P2 ;  /* 0x000000085500780c */ /* 0x000fc400017c4270 */
[----:B------:R-:W-:Y:S02]  /*6990*/  FSEL R10, R10, -INF , !P5 ;  /* 0xff8000000a0a7808 */ /* 0x000fe40006800000 */
        /* <DEDUP_REMOVED lines=104> */
.L_x_881:
[----:B------:R-:W-:-:S05]  /*7020*/  IMAD.U32 R85, RZ, RZ, UR35 ;  /* 0x00000023ff557e24 */ /* 0x000fca000f8e00ff */
[----:B------:R-:W-:-:S13]  /*7030*/  ISETP.NE.AND P3, PT, R85, 0x1, PT ;  /* 0x000000015500780c */ /* 0x000fda0003f65270 */
[----:B------:R-:W0:Y:S02]  /*7040*/  @P3 LDC.64 R20, c[0x0][0x9e8] ;  /* 0x00027a00ff143b82 */ /* 0x000e240000000a00 */
[----:B0-----:R-:W-:-:S04]  /*7050*/  @P3 IMAD.HI.U32 R86, R8, R20, RZ ;  /* 0x0000001408563227 */ /* 0x001fc800078e00ff */
[----:B------:R-:W-:Y:S01]  /*7060*/  IMAD.MOV.U32 R20, RZ, RZ, R8 ;  /* 0x000000ffff147224 */ /* 0x000fe200078e0008 */
[----:B------:R-:W-:-:S07]  /*7070*/  @P3 SHF.R.U32.HI R20, RZ, R21, R86 ;  /* 0x00000015ff143219 */ /* 0x000fce0000011656 */
.L_x_882:
[----:B------:R-:W-:Y:S05]  /*7080*/  BSYNC B0 ;  /* 0x0000000000007941 */ /* 0x000fea0003800000 */
.L_x_880:
[----:B------:R-:W-:-:S04]  /*7090*/  IMAD R83, R20, R85, -R83 ;  /* 0x0000005514537224 */ /* 0x000fc800078e0a53 */
[----:B------:R-:W-:-:S05]  /*70a0*/  IMAD R20, R16, -0x2, R83 ;  /* 0xfffffffe10147824 */ /* 0x000fca00078e0253 */
[----:B------:R-:W-:Y:S02]  /*70b0*/  VIADDMNMX R138, R20, R85, R138, PT ;  /* 0x00000055148a7246 */ /* 0x000fe4000380018a */
[----:B------:R-:W-:-:S07]  /*70c0*/  VIMNMX R87, R87, R20, !PT ;  /* 0x0000001457577248 */ /* 0x000fce0007fe0100 */
.L_x_879:
        /* <DEDUP_REMOVED lines=48> */
[----:B------:R-:W-:-:S02]  /*73d0*/  ISETP.LT.OR P4, PT, R138, 0x1, P4 ;  /* 0x000000018a00780c */ /* 0x000fc40002781670 */
[----:B------:R-:W-:Y:S02]  /*73e0*/  FMNMX.FTZ R20, R68, R21, !PT ;  /* 0x0000001544147209 */ /* 0x000fe40007810000 */
[----:B------:R-:W-:Y:S02]  /*73f0*/  ISETP.GT.AND P5, PT, R87, 0x8, P2 ;  /* 0x000000085700780c */ /* 0x000fe400017a4270 */
[----:B------:R-:W-:Y:S02]  /*7400*/  FMNMX.FTZ R21, R69, R20, !PT ;  /* 0x0000001445157209 */ /* 0x000fe40007810000 */
[----:B------:R-:W-:Y:S02]  /*7410*/  ISETP.LT.OR P3, PT, R138, 0x2, P3 ;  /* 0x000000028a00780c */ /* 0x000fe40001f61670 */
[----:B------:R-:W-:Y:S02]  /*7420*/  FMNMX.FTZ R20, R72, R21, !PT ;  /* 0x0000001548147209 */ /* 0x000fe40007810000 */
[----:B------:R-:W-:-:S02]  /*7430*/  FSEL R14, R14, -INF , !P4 ;  /* 0xff8000000e0e7808 */ /* 0x000fc40006000000 */
[----:B------:R-:W-:Y:S02]  /*7440*/  FMNMX.FTZ R21, R73, R20, !PT ;  /* 0x0000001449157209 */ /* 0x000fe40007810000 */
[----:B------:R-:W-:Y:S02]  /*7450*/  ISETP.LT.OR P5, PT, R138, 0x9, P5 ;  /* 0x000000098a00780c */ /* 0x000fe40002fa1670 */
[----:B------:R-:W-:Y:S02]  /*7460*/  FMNMX.FTZ R20, R76, R21, !PT ;  /* 0x000000154c147209 */ /* 0x000fe40007810000 */
[----:B------:R-:W-:Y:S02]  /*7470*/  FSEL R15, R15, -INF , !P3 ;  /* 0xff8000000f0f7808 */ /* 0x000fe40005800000 */
[----:B------:R-:W-:Y:S02]  /*7480*/  FMNMX.FTZ R21, R77, R20, !PT ;  /* 0x000000144d157209 */ /* 0x000fe40007810000 */
[----:B------:R-:W-:-:S02]  /*7490*/  FMNMX.FTZ R86, R14, R13, !PT ;  /* 0x0000000d0e567209 */ /* 0x000fc40007810000 */
[----:B------:R-:W-:Y:S02]  /*74a0*/  FMNMX.FTZ R20, R80, R21, !PT ;  /* 0x0000001550147209 */ /* 0x000fe40007810000 */
[----:B------:R-:W-:Y:S02]  /*74b0*/  ISETP.GT.AND P6, PT, R87, 0x10, P2 ;  /* 0x000000105700780c */ /* 0x000fe400017c4270 */
[----:B------:R-:W-:Y:S02]  /*74c0*/  FMNMX.FTZ R21, R81, R20, !PT ;  /* 0x0000001451157209 */ /* 0x000fe40007810000 */
[----:B------:R-:W-:Y:S02]  /*74d0*/  FSEL R24, R24, -INF , !P5 ;  /* 0xff80000018187808 */ /* 0x000fe40006800000 */
[----:B------:R-:W-:Y:S01]  /*74e0*/  ISETP.GT.AND P3, PT, R87, 0x11, P2 ;  /* 0x000000115700780c */ /* 0x000fe20001764270 */
[----:B------:R-:W0:Y:S01]  /*74f0*/  SHFL.BFLY PT, R20, R21, 0x2, 0x1f ;  /* 0x0c401f0015147f89 */ /* 0x000e2200000e0000 */
[----:B------:R-:W-:-:S02]  /*7500*/  ISETP.LT.OR P6, PT, R138, 0x11, P6 ;  /* 0x000000118a00780c */ /* 0x000fc400037c1670 */
[----:B------:R-:W-:Y:S02]  /*7510*/  ISETP.GT.AND P5, PT, R87, 0x18, P2 ;  /* 0x000000185700780c */ /* 0x000fe400017a4270 */
[----:B------:R-:W-:Y:S02]  /*7520*/  ISETP.LT.OR P3, PT, R138, 0x12, P3 ;  /* 0x000000128a00780c */ /* 0x000fe40001f61670 */
[----:B------:R-:W-:Y:S02]  /*7530*/  FSEL R28, R28, -INF , !P6 ;  /* 0xff8000001c1c7808 */ /* 0x000fe40007000000 */
[----:B------:R-:W-:Y:S02]  /*7540*/  ISETP.LT.OR P5, PT, R138, 0x19, P5 ;  /* 0x000000198a00780c */ /* 0x000fe40002fa1670 */
[----:B------:R-:W-:Y:S02]  /*7550*/  FSEL R29, R29, -INF , !P3 ;  /* 0xff8000001d1d7808 */ /* 0x000fe40005800000 */
[----:B------:R-:W-:-:S02]  /*7560*/  ISETP.GT.AND P6, PT, R87, 0x20, P2 ;  /* 0x000000205700780c */ /* 0x000fc400017c4270 */
[----:B------:R-:W-:Y:S02]  /*7570*/  FSEL R32, R32, -INF , !P5 ;  /* 0xff80000020207808 */ /* 0x000fe40006800000 */
[C---:B------:R-:W-:Y:S02]  /*7580*/  ISETP.GT.AND P3, PT, R87.reuse, 0x21, P2 ;  /* 0x000000215700780c */ /* 0x040fe40001764270 */
[C---:B------:R-:W-:Y:S02]  /*7590*/  ISETP.LT.OR P6, PT, R138.reuse, 0x21, P6 ;  /* 0x000000218a00780c */ /* 0x040fe400037c1670 */
[----:B------:R-:W-:Y:S02]  /*75a0*/  ISETP.GT.AND P5, PT, R87, 0x28, P2 ;  /* 0x000000285700780c */ /* 0x000fe400017a4270 */
[----:B------:R-:W-:Y:S02]  /*75b0*/  ISETP.LT.OR P3, PT, R138, 0x22, P3 ;  /* 0x000000228a00780c */ /* 0x000fe40001f61670 */
[----:B0-----:R-:W-:-:S02]  /*75c0*/  FMNMX.FTZ R83, R21, R20, !PT ;  /* 0x0000001415537209 */ /* 0x001fc40007810000 */
[----:B------:R-:W-:Y:S02]  /*75d0*/  FSEL R36, R36, -INF , !P6 ;  /* 0xff80000024247808 */ /* 0x000fe40007000000 */
[----:B------:R-:W-:Y:S01]  /*75e0*/  ISETP.LT.OR P5, PT, R138, 0x29, P5 ;  /* 0x000000298a00780c */ /* 0x000fe20002fa1670 */
[----:B------:R-:W0:Y:S01]  /*75f0*/  SHFL.BFLY PT, R20, R83, 0x1, 0x1f ;  /* 0x0c201f0053147f89 */ /* 0x000e2200000e0000 */
[----:B------:R-:W-:Y:S02]  /*7600*/  FSEL R37, R37, -INF , !P3 ;  /* 0xff80000025257808 */ /* 0x000fe40005800000 */
[C---:B------:R-:W-:Y:S02]  /*7610*/  ISETP.GT.AND P6, PT, R87.reuse, 0x30, P2 ;  /* 0x000000305700780c */ /* 0x040fe400017c4270 */
[----:B------:R-:W-:Y:S02]  /*7620*/  FSEL R40, R40, -INF , !P5 ;  /* 0xff80000028287808 */ /* 0x000fe40006800000 */
[----:B------:R-:W-:-:S02]  /*7630*/  ISETP.GT.AND P3, PT, R87, 0x31, P2 ;  /* 0x000000315700780c */ /* 0x000fc40001764270 */
[C---:B------:R-:W-:Y:S02]  /*7640*/  ISETP.LT.OR P6, PT, R138.reuse, 0x31, P6 ;  /* 0x000000318a00780c */ /* 0x040fe400037c1670 */
[----:B------:R-:W-:Y:S02]  /*7650*/  ISETP.GT.AND P5, PT, R87, 0x38, P2 ;  /* 0x000000385700780c */ /* 0x000fe400017a4270 */
[----:B------:R-:W-:Y:S02]  /*7660*/  ISETP.LT.OR P3, PT, R138, 0x32, P3 ;  /* 0x000000328a00780c */ /* 0x000fe40001f61670 */
[----:B------:R-:W-:Y:S02]  /*7670*/  FSEL R44, R44, -INF , !P6 ;  /* 0xff8000002c2c7808 */ /* 0x000fe40007000000 */
[----:B------:R-:W-:Y:S02]  /*7680*/  ISETP.LT.OR P5, PT, R138, 0x39, P5 ;  /* 0x000000398a00780c */ /* 0x000fe40002fa1670 */
[----:B------:R-:W-:-:S02]  /*7690*/  FSEL R45, R45, -INF , !P3 ;  /* 0xff8000002d2d7808 */ /* 0x000fc40005800000 */
[----:B------:R-:W-:Y:S02]  /*76a0*/  ISETP.GT.AND P6, PT, R87, 0x40, P2 ;  /* 0x000000405700780c */ /* 0x000fe400017c4270 */
[----:B------:R-:W-:Y:S02]  /*76b0*/  FSEL R48, R48, -INF , !P5 ;  /* 0xff80000030307808 */ /* 0x000fe40006800000 */
[----:B0-----:R-:W-:Y:S02]  /*76c0*/  FMNMX.FTZ R20, R83, R20, !PT ;  /* 0x0000001453147209 */ /* 0x001fe40007810000 */
[----:B------:R-:W-:Y:S02]  /*76d0*/  FMNMX.FTZ R83, R15, R86, !PT ;  /* 0x000000560f537209 */ /* 0x000fe40007810000 */
[----:B------:R-:W-:Y:S01]  /*76e0*/  ISETP.GT.AND P3, PT, R87, 0x41, P2 ;  /* 0x000000415700780c */ /* 0x000fe20001764270 */
[----:B------:R-:W-:Y:S01]  /*76f0*/  FMUL.FTZ R21, R20, UR34 ;  /* 0x0000002214157c20 */ /* 0x000fe20008410000 */
[----:B------:R-:W-:-:S02]  /*7700*/  FMNMX.FTZ R86, R24, R83, !PT ;  /* 0x0000005318567209 */ /* 0x000fc40007810000 */
[----:B------:R-:W-:Y:S02]  /*7710*/  ISETP.LT.OR P6, PT, R138, 0x41, P6 ;  /* 0x000000418a00780c */ /* 0x000fe400037c1670 */
[----:B------:R-:W-:Y:S02]  /*7720*/  FMNMX.FTZ R83, R25, R86, !PT ;  /* 0x0000005619537209 */ /* 0x000fe40007810000 */
[----:B------:R-:W-:Y:S02]  /*7730*/  ISETP.GT.AND P5, PT, R87, 0x48, P2 ;  /* 0x000000485700780c */ /* 0x000fe400017a4270 */
[----:B------:R-:W-:Y:S02]  /*7740*/  FMNMX.FTZ R86, R28, R83, !PT ;  /* 0x000000531c567209 */ /* 0x000fe40007810000 */
[----:B------:R-:W-:Y:S02]  /*7750*/  ISETP.LT.OR P3, PT, R138, 0x42, P3 ;  /* 0x000000428a00780c */ /* 0x000fe40001f61670 */
[----:B------:R-:W-:-:S02]  /*7760*/  FMNMX.FTZ R83, R29, R86, !PT ;  /* 0x000000561d537209 */ /* 0x000fc40007810000 */
[----:B------:R-:W-:Y:S02]  /*7770*/  FSEL R54, R54, -INF , !P6 ;  /* 0xff80000036367808 */ /* 0x000fe40007000000 */
[----:B------:R-:W-:Y:S02]  /*7780*/  FMNMX.FTZ R86, R32, R83, !PT ;  /* 0x0000005320567209 */ /* 0x000fe40007810000 */
[----:B------:R-:W-:Y:S02]  /*7790*/  ISETP.LT.OR P5, PT, R138, 0x49, P5 ;  /* 0x000000498a00780c */ /* 0x000fe40002fa1670 */
[----:B------:R-:W-:Y:S02]  /*77a0*/  FMNMX.FTZ R83, R33, R86, !PT ;  /* 0x0000005621537209 */ /* 0x000fe40007810000 */
[----:B------:R-:W-:Y:S02]  /*77b0*/  FSEL R55, R55, -INF , !P3 ;  /* 0xff80000037377808 */ /* 0x000fe40005800000 */
[----:B------:R-:W-:-:S02]  /*77c0*/  FMNMX.FTZ R86, R36, R83, !PT ;  /* 0x0000005324567209 */ /* 0x000fc40007810000 */
[----:B------:R-:W-:Y:S02]  /*77d0*/  ISETP.GT.AND P6, PT, R87, 0x50, P2 ;  /* 0x000000505700780c */ /* 0x000fe400017c4270 */
[----:B------:R-:W-:Y:S02]  /*77e0*/  FMNMX.FTZ R83, R37, R86, !PT ;  /* 0x0000005625537209 */ /* 0x000fe40007810000 */
[----:B------:R-:W-:Y:S02]  /*77f0*/  FSEL R58, R58, -INF , !P5 ;  /* 0xff8000003a3a7808 */ /* 0x000fe40006800000 */
[----:B------:R-:W-:Y:S02]  /*7800*/  FMNMX.FTZ R86, R40, R83, !PT ;  /* 0x0000005328567209 */ /* 0x000fe40007810000 */
[----:B------:R-:W-:Y:S02]  /*7810*/  ISETP.GT.AND P3, PT, R87, 0x51, P2 ;  /* 0x000000515700780c */ /* 0x000fe40001764270 */
[----:B------:R-:W-:-:S02]  /*7820*/  FMNMX.FTZ R83, R41, R86, !PT ;  /* 0x0000005629537209 */ /* 0x000fc40007810000 */
[----:B------:R-:W-:Y:S02]  /*7830*/  ISETP.LT.OR P6, PT, R138, 0x51, P6 ;  /* 0x000000518a00780c */ /* 0x000fe400037c1670 */
        /* <DEDUP_REMOVED lines=26> */
[----:B------:R-:W-:Y:S02]  /*79e0*/  FSEL R74, R74, -INF , !P6 ;  /* 0xff8000004a4a7808 */ /* 0x000fe40007000000 */
[----:B------:R-:W-:Y:S02]  /*79f0*/  ISETP.GT.AND P6, PT, R87, 0x70, P2 ;  /* 0x000000705700780c */ /* 0x000fe400017c4270 */
[----:B------:R-:W-:-:S02]  /*7a00*/  FMNMX.FTZ R83, R71, R86, !PT ;  /* 0x0000005647537209 */ /* 0x000fc40007810000 */
[----:B------:R-:W-:Y:S02]  /*7a10*/  FSEL R75, R75, -INF , !P3 ;  /* 0xff8000004b4b7808 */ /* 0x000fe40005800000 */
[C---:B------:R-:W-:Y:S02]  /*7a20*/  ISETP.GT.AND P3, PT, R87.reuse, 0x71, P2 ;  /* 0x000000715700780c */ /* 0x040fe40001764270 */
[----:B------:R-:W-:Y:S02]  /*7a30*/  ISETP.LT.OR P6, PT, R138, 0x71, P6 ;  /* 0x000000718a00780c */ /* 0x000fe400037c1670 */
[----:B------:R-:W-:Y:S02]  /*7a40*/  FMNMX.FTZ R86, R74, R83, !PT ;  /* 0x000000534a567209 */ /* 0x000fe40007810000 */
[----:B------:R-:W-:Y:S02]  /*7a50*/  ISETP.GT.AND P4, PT, R87, 0x78, P2 ;  /* 0x000000785700780c */ /* 0x000fe40001784270 */
[----:B------:R-:W-:-:S02]  /*7a60*/  ISETP.LT.OR P3, PT, R138, 0x72, P3 ;  /* 0x000000728a00780c */ /* 0x000fc40001f61670 */
[----:B------:R-:W-:Y:S02]  /*7a70*/  FSEL R83, R78, -INF , !P6 ;  /* 0xff8000004e537808 */ /* 0x000fe40007000000 */
[----:B------:R-:W-:Y:S02]  /*7a80*/  FMNMX.FTZ R86, R75, R86, !PT ;  /* 0x000000564b567209 */ /* 0x000fe40007810000 */
[----:B------:R-:W-:Y:S02]  /*7a90*/  ISETP.GT.AND P2, PT, R87, 0x79, P2 ;  /* 0x000000795700780c */ /* 0x000fe40001744270 */
[----:B------:R-:W-:Y:S02]  /*7aa0*/  ISETP.LT.OR P4, PT, R138, 0x79, P4 ;  /* 0x000000798a00780c */ /* 0x000fe40002781670 */
[----:B------:R-:W-:Y:S02]  /*7ab0*/  FSEL R85, R79, -INF , !P3 ;  /* 0xff8000004f557808 */ /* 0x000fe40005800000 */
[----:B------:R-:W-:-:S02]  /*7ac0*/  FMNMX.FTZ R86, R83, R86, !PT ;  /* 0x0000005653567209 */ /* 0x000fc40007810000 */
[----:B------:R-:W-:Y:S02]  /*7ad0*/  ISETP.LT.OR P2, PT, R138, 0x7a, P2 ;  /* 0x0000007a8a00780c */ /* 0x000fe40001741670 */
[----:B------:R-:W-:Y:S02]  /*7ae0*/  FSEL R82, R82, -INF , !P4 ;  /* 0xff80000052527808 */ /* 0x000fe40006000000 */
[----:B------:R-:W-:Y:S02]  /*7af0*/  FMNMX.FTZ R79, R85, R86, !PT ;  /* 0x00000056554f7209 */ /* 0x000fe40007810000 */
[----:B------:R-:W-:Y:S02]  /*7b00*/  FSEL R84, R84, -INF , !P2 ;  /* 0xff80000054547808 */ /* 0x000fe40005000000 */
[----:B------:R-:W-:Y:S02]  /*7b10*/  FMNMX.FTZ R79, R82, R79, !PT ;  /* 0x0000004f524f7209 */ /* 0x000fe40007810000 */
[----:B------:R-:W-:-:S02]  /*7b20*/  FSETP.NEU.FTZ.AND P5, PT, R20, -INF , PT ;  /* 0xff8000001400780b */ /* 0x000fc40003fbd000 */
[----:B------:R-:W-:Y:S02]  /*7b30*/  FMNMX.FTZ R78, R84, R79, !PT ;  /* 0x0000004f544e7209 */ /* 0x000fe40007810000 */
[----:B------:R-:W-:-:S03]  /*7b40*/  FSEL R21, R21, RZ, P5 ;  /* 0x000000ff15157208 */ /* 0x000fc60002800000 */
[----:B------:R-:W0:Y:S02]  /*7b50*/  SHFL.BFLY PT, R79, R78, 0x2, 0x1f ;  /* 0x0c401f004e4f7f89 */ /* 0x000e2400000e0000 */
[--C-:B------:R-:W-:Y:S01]  /*7b60*/  FFMA.FTZ R10, R10, UR34, -R21.reuse ;  /* 0x000000220a0a7c23 */ /* 0x100fe20008010815 */
        /* <DEDUP_REMOVED lines=21> */
[----:B0-----:R-:W-:Y:S01]  /*7cc0*/  FMNMX.FTZ R79, R78, R79, !PT ;  /* 0x0000004f4e4f7209 */ /* 0x001fe20007810000 */
[--C-:B------:R-:W-:Y:S01]  /*7cd0*/  FFMA.FTZ R64, R64, UR34, -R21.reuse ;  /* 0x0000002240407c23 */ /* 0x100fe20008010815 */
[--C-:B------:R-:W-:Y:S01]  /*7ce0*/  FFMA.FTZ R65, R65, UR34, -R21.reuse ;  /* 0x0000002241417c23 */ /* 0x100fe20008010815 */
[--C-:B------:R-:W-:Y:S01]  /*7cf0*/  FFMA.FTZ R68, R68, UR34, -R21.reuse ;  /* 0x0000002244447c23 */ /* 0x100fe20008010815 */
[--C-:B------:R-:W-:Y:S01]  /*7d00*/  FFMA.FTZ R69, R69, UR34, -R21.reuse ;  /* 0x0000002245457c23 */ /* 0x100fe20008010815 */
[----:B------:R-:W0:Y:S01]  /*7d10*/  SHFL.BFLY PT, R86, R79, 0x1, 0x1f ;  /* 0x0c201f004f567f89 */ /* 0x000e2200000e0000 */
[--C-:B------:R-:W-:Y:S01]  /*7d20*/  FFMA.FTZ R72, R72, UR34, -R21.reuse ;  /* 0x0000002248487c23 */ /* 0x100fe20008010815 */
[--C-:B------:R-:W-:Y:S01]  /*7d30*/  FFMA.FTZ R73, R73, UR34, -R21.reuse ;  /* 0x0000002249497c23 */ /* 0x100fe20008010815 */
[--C-:B------:R-:W-:Y:S01]  /*7d40*/  FFMA.FTZ R76, R76, UR34, -R21.reuse ;  /* 0x000000224c4c7c23 */ /* 0x100fe20008010815 */
[--C-:B------:R-:W-:Y:S01]  /*7d50*/  FFMA.FTZ R77, R77, UR34, -R21.reuse ;  /* 0x000000224d4d7c23 */ /* 0x100fe20008010815 */
[--C-:B------:R-:W-:Y:S01]  /*7d60*/  FFMA.FTZ R78, R80, UR34, -R21.reuse ;  /* 0x00000022504e7c23 */ /* 0x100fe20008010815 */
[----:B------:R-:W-:Y:S01]  /*7d70*/  FFMA.FTZ R87, R81, UR34, -R21 ;  /* 0x0000002251577c23 */ /* 0x000fe20008010815 */
[----:B------:R-:W-:Y:S08]  /*7d80*/  MUFU.EX2 R10, R10 ;  /* 0x0000000a000a7308 */ /* 0x000ff00000000800 */
[----:B------:R-:W-:Y:S08]  /*7d90*/  MUFU.EX2 R11, R11 ;  /* 0x0000000b000b7308 */ /* 0x000ff00000000800 */
[----:B------:R-:W-:Y:S01]  /*7da0*/  MUFU.EX2 R52, R52 ;  /* 0x0000003400347308 */ /* 0x000fe20000000800 */
[----:B0-----:R-:W-:-:S02]  /*7db0*/  FMNMX.FTZ R21, R79, R86, !PT ;  /* 0x000000564f157209 */ /* 0x001fc40007810000 */
[----:B------:R-:W-:Y:S02]  /*7dc0*/  FSEL R79, R20, RZ, P5 ;  /* 0x000000ff144f7208 */ /* 0x000fe40002800000 */
[C---:B------:R-:W-:Y:S01]  /*7dd0*/  FSETP.NEU.FTZ.AND P2, PT, R21.reuse, -INF , PT ;  /* 0xff8000001500780b */ /* 0x040fe20003f5d000 */
[----:B------:R-:W-:Y:S02]  /*7de0*/  FMUL.FTZ R81, R21, UR34 ;  /* 0x0000002215517c20 */ /* 0x000fe40008410000 */
[----:B------:R-:W-:Y:S01]  /*7df0*/  FADD.FTZ R12, -R79, R12 ;  /* 0x0000000c4f0c7221 */ /* 0x000fe20000010100 */
[----:B------:R-:W-:Y:S02]  /*7e00*/  MUFU.EX2 R53, R53 ;  /* 0x0000003500357308 */ /* 0x000fe40000000800 */
[----:B------:R-:W-:Y:S01]  /*7e10*/  FSEL R81, R81, RZ, P2 ;  /* 0x000000ff51517208 */ /* 0x000fe20001000000 */
[----:B------:R-:W-:-:S04]  /*7e20*/  FMUL.FTZ R12, R12, UR34 ;  /* 0x000000220c0c7c20 */ /* 0x000fc80008410000 */
[--C-:B------:R-:W-:Y:S01]  /*7e30*/  FFMA.FTZ R141, R14, UR34, -R81.reuse ;  /* 0x000000220e8d7c23 */ /* 0x100fe20008010851 */
[----:B------:R0:W1:Y:S01]  /*7e40*/  MUFU.EX2 R80, R12 ;  /* 0x0000000c00507308 */ /* 0x0000620000000800 */
[--C-:B------:R-:W-:Y:S01]  /*7e50*/  FFMA.FTZ R15, R15, UR34, -R81.reuse ;  /* 0x000000220f0f7c23 */ /* 0x100fe20008010851 */
[--C-:B------:R-:W-:Y:S01]  /*7e60*/  FFMA.FTZ R146, R24, UR34, -R81.reuse ;  /* 0x0000002218927c23 */ /* 0x100fe20008010851 */
[--C-:B------:R-:W-:Y:S01]  /*7e70*/  FFMA.FTZ R147, R25, UR34, -R81.reuse ;  /* 0x0000002219937c23 */ /* 0x100fe20008010851 */
[--C-:B------:R-:W-:Y:S01]  /*7e80*/  FFMA.FTZ R25, R28, UR34, -R81.reuse ;  /* 0x000000221c197c23 */ /* 0x100fe20008010851 */
[--C-:B------:R-:W-:Y:S01]  /*7e90*/  FFMA.FTZ R29, R29, UR34, -R81.reuse ;  /* 0x000000221d1d7c23 */ /* 0x100fe20008010851 */
[--C-:B------:R-:W-:Y:S01]  /*7ea0*/  FFMA.FTZ R86, R32, UR34, -R81.reuse ;  /* 0x0000002220567c23 */ /* 0x100fe20008010851 */
[--C-:B------:R-:W-:Y:S01]  /*7eb0*/  FFMA.FTZ R144, R40, UR34, -R81.reuse ;  /* 0x0000002228907c23 */ /* 0x100fe20008010851 */
[----:B------:R-:W-:Y:S01]  /*7ec0*/  MUFU.EX2 R141, R141 ;  /* 0x0000008d008d7308 */ /* 0x000fe20000000800 */
[----:B0-----:R-:W-:Y:S01]  /*7ed0*/  FSEL R12, R21, RZ, P2 ;  /* 0x000000ff150c7208 */ /* 0x001fe20001000000 */
[--C-:B------:R-:W-:Y:S01]  /*7ee0*/  FFMA.FTZ R40, R49, UR34, -R81.reuse ;  /* 0x0000002231287c23 */ /* 0x100fe20008010851 */
[--C-:B------:R-:W-:Y:S01]  /*7ef0*/  FFMA.FTZ R138, R36, UR34, -R81.reuse ;  /* 0x00000022248a7c23 */ /* 0x100fe20008010851 */
[--C-:B------:R-:W-:Y:S01]  /*7f00*/  FFMA.FTZ R37, R37, UR34, -R81.reuse ;  /* 0x0000002225257c23 */ /* 0x100fe20008010851 */
[----:B------:R-:W-:Y:S01]  /*7f10*/  FFMA.FTZ R148, R41, UR34, -R81 ;  /* 0x0000002229947c23 */ /* 0x000fe20008010851 */
[----:B------:R-:W-:Y:S01]  /*7f20*/  FADD.FTZ R12, -R12, R13 ;  /* 0x0000000d0c0c7221 */ /* 0x000fe20000010100 */
[----:B------:R-:W-:Y:S01]  /*7f30*/  IMAD.U32 R13, RZ, RZ, UR43 ;  /* 0x0000002bff0d7e24 */ /* 0x000fe2000f8e00ff */
[----:B------:R-:W-:Y:S01]  /*7f40*/  MUFU.EX2 R15, R15 ;  /* 0x0000000f000f7308 */ /* 0x000fe20000000800 */
[----:B-1----:R-:W-:Y:S01]  /*7f50*/  FFMA.FTZ R14, R80, R3, R10 ;  /* 0x00000003500e7223 */ /* 0x002fe2000001000a */
[----:B------:R-:W-:Y:S01]  /*7f60*/  FMUL.FTZ R12, R12, UR34 ;  /* 0x000000220c0c7c20 */ /* 0x000fe20008410000 */
[--C-:B------:R-:W-:Y:S01]  /*7f70*/  FFMA.FTZ R32, R44, UR34, -R81.reuse ;  /* 0x000000222c207c23 */ /* 0x100fe20008010851 */
[----:B------:R-:W-:Y:S01]  /*7f80*/  @!P1 LEA R13, R13, UR42, 0x3 ;  /* 0x0000002a0d0d9c11 */ /* 0x000fe2000f8e18ff */
[--C-:B------:R-:W-:Y:S01]  /*7f90*/  FFMA.FTZ R45, R45, UR34, -R81.reuse ;  /* 0x000000222d2d7c23 */ /* 0x100fe20008010851 */
[--C-:B------:R-:W-:Y:S01]  /*7fa0*/  FFMA.FTZ R41, R54, UR34, -R81.reuse ;  /* 0x0000002236297c23 */ /* 0x100fe20008010851 */
[----:B------:R-:W-:Y:S01]  /*7fb0*/  FFMA.FTZ R3, R58, UR34, -R81 ;  /* 0x000000223a037c23 */ /* 0x000fe20008010851 */
[----:B------:R0:W1:Y:S01]  /*7fc0*/  MUFU.EX2 R24, R12 ;  /* 0x0000000c00187308 */ /* 0x0000620000000800 */
[----:B------:R-:W-:-:S02]  /*7fd0*/  @!P1 VIADD R13, R13, 0x2d860 ;  /* 0x0002d8600d0d9836 */ /* 0x000fc40000000000 */
[--C-:B------:R-:W-:Y:S01]  /*7fe0*/  FFMA.FTZ R71, R71, UR34, -R81.reuse ;  /* 0x0000002247477c23 */ /* 0x100fe20008010851 */
[--C-:B------:R-:W-:Y:S01]  /*7ff0*/  FFMA.FTZ R74, R74, UR34, -R81.reuse ;  /* 0x000000224a4a7c23 */ /* 0x100fe20008010851 */
[--C-:B------:R-:W-:Y:S01]  /*8000*/  FFMA.FTZ R75, R75, UR34, -R81.reuse ;  /* 0x000000224b4b7c23 */ /* 0x100fe20008010851 */
[----:B------:R-:W-:Y:S01]  /*8010*/  FFMA.FTZ R83, R83, UR34, -R81 ;  /* 0x0000002253537c23 */ /* 0x000fe20008010851 */
[----:B------:R-:W-:Y:S01]  /*8020*/  @!P1 PRMT R13, RZ, 0x654, R13 ;  /* 0x00000654ff0d9816 */ /* 0x000fe2000000000d */
[--C-:B------:R-:W-:Y:S01]  /*8030*/  FFMA.FTZ R85, R85, UR34, -R81.reuse ;  /* 0x0000002255557c23 */ /* 0x100fe20008010851 */
[----:B------:R-:W2:Y:S01]  /*8040*/  MUFU.EX2 R146, R146 ;  /* 0x0000009200927308 */ /* 0x000ea20000000800 */
[----:B0-----:R-:W-:Y:S01]  /*8050*/  F2FP.BF16.F32.PACK_AB R12, R11, R10 ;  /* 0x0000000a0b0c723e */ /* 0x001fe200000010ff */
[----:B------:R0:W-:Y:S01]  /*8060*/  @!P1 SYNCS.ARRIVE.TRANS64.RED.A1T0 RZ, [R13+URZ], RZ ;  /* 0x000000ff0dff99a7 */ /* 0x0001e2000810043f */
[--C-:B------:R-:W-:Y:S01]  /*8070*/  FFMA.FTZ R10, R59, UR34, -R81.reuse ;  /* 0x000000223b0a7c23 */ /* 0x100fe20008010851 */
[----:B------:R-:W-:Y:S01]  /*8080*/  FFMA.FTZ R82, R82, UR34, -R81 ;  /* 0x0000002252527c23 */ /* 0x000fe20008010851 */
[----:B------:R-:W-:Y:S01]  /*8090*/  ISETP.GT.AND P2, PT, R0, UR54, PT ;  /* 0x0000003600007c0c */ /* 0x000fe2000bf44270 */
[----:B------:R-:W-:Y:S01]  /*80a0*/  UMOV UR43, UR53 ;  /* 0x00000035002b7c82 */ /* 0x000fe20008000000 */
[----:B------:R-:W-:Y:S01]  /*80b0*/  FMUL.FTZ R88, R88, R80 ;  /* 0x0000005058587220 */ /* 0x000fe20000410000 */
[----:B------:R-:W3:Y:S01]  /*80c0*/  MUFU.EX2 R26, R26 ;  /* 0x0000001a001a7308 */ /* 0x000ee20000000800 */
[----:B-1----:R-:W-:Y:S01]  /*80d0*/  FFMA.FTZ R2, R24, R2, R141 ;  /* 0x0000000218027223 */ /* 0x002fe2000001008d */
[----:B0-----:R-:W-:Y:S01]  /*80e0*/  FADD.FTZ R13, R11, R14 ;  /* 0x0000000e0b0d7221 */ /* 0x001fe20000010000 */
[-C--:B------:R-:W-:Y:S01]  /*80f0*/  FMUL.FTZ R89, R89, R80.reuse ;  /* 0x0000005059597220 */ /* 0x080fe20000410000 */
[----:B------:R-:W-:Y:S01]  /*8100*/  FMUL.FTZ R92, R92, R80 ;  /* 0x000000505c5c7220 */ /* 0x000fe20000410000 */
[C---:B------:R-:W-:Y:S01]  /*8110*/  FADD.FTZ R11, R15.reuse, R2 ;  /* 0x000000020f0b7221 */ /* 0x040fe20000010000 */
[----:B------:R-:W-:Y:S01]  /*8120*/  FADD.FTZ R14, R52, R13 ;  /* 0x0000000d340e7221 */ /* 0x000fe20000010000 */
[----:B------:R-:W-:Y:S01]  /*8130*/  F2FP.BF16.F32.PACK_AB R13, R15, R141 ;  /* 0x0000008d0f0d723e */ /* 0x000fe200000010ff */
[----:B------:R-:W0:Y:S01]  /*8140*/  MUFU.EX2 R147, R147 ;  /* 0x0000009300937308 */ /* 0x000e220000000800 */
[----:B--2---:R-:W-:Y:S01]  /*8150*/  FADD.FTZ R28, R146, R11 ;  /* 0x0000000b921c7221 */ /* 0x004fe20000010000 */
[C---:B------:R-:W-:Y:S01]  /*8160*/  FADD.FTZ R49, R53.reuse, R14 ;  /* 0x0000000e35317221 */ /* 0x040fe20000010000 */
[----:B------:R-:W-:Y:S01]  /*8170*/  F2FP.BF16.F32.PACK_AB R14, R53, R52 ;  /* 0x00000034350e723e */ /* 0x000fe200000010ff */
[--C-:B------:R-:W-:Y:S01]  /*8180*/  FFMA.FTZ R2, R62, UR34, -R81.reuse ;  /* 0x000000223e027c23 */ /* 0x100fe20008010851 */
[--C-:B------:R-:W-:Y:S01]  /*8190*/  FFMA.FTZ R11, R63, UR34, -R81.reuse ;  /* 0x000000223f0b7c23 */ /* 0x100fe20008010851 */
[--C-:B------:R-:W-:Y:S01]  /*81a0*/  FFMA.FTZ R63, R66, UR34, -R81.reuse ;  /* 0x00000022423f7c23 */ /* 0x100fe20008010851 */
[----:B------:R-:W-:Y:S01]  /*81b0*/  FFMA.FTZ R52, R67, UR34, -R81 ;  /* 0x0000002243347c23 */ /* 0x000fe20008010851 */
[----:B------:R-:W1:Y:S01]  /*81c0*/  MUFU.EX2 R27, R27 ;  /* 0x0000001b001b7308 */ /* 0x000e620000000800 */
[----:B---3--:R-:W-:Y:S01]  /*81d0*/  FADD.FTZ R36, R26, R49 ;  /* 0x000000311a247221 */ /* 0x008fe20000010000 */
[-C--:B------:R-:W-:Y:S01]  /*81e0*/  FMUL.FTZ R93, R93, R80.reuse ;  /* 0x000000505d5d7220 */ /* 0x080fe20000410000 */
[-C--:B------:R-:W-:Y:S01]  /*81f0*/  FMUL.FTZ R96, R96, R80.reuse ;  /* 0x0000005060607220 */ /* 0x080fe20000410000 */
[-C--:B------:R-:W-:Y:S01]  /*8200*/  FMUL.FTZ R97, R97, R80.reuse ;  /* 0x0000005061617220 */ /* 0x080fe20000410000 */
[-C--:B------:R-:W-:Y:S01]  /*8210*/  FMUL.FTZ R100, R100, R80.reuse ;  /* 0x0000005064647220 */ /* 0x080fe20000410000 */
[-C--:B------:R-:W-:Y:S01]  /*8220*/  FMUL.FTZ R101, R101, R80.reuse ;  /* 0x0000005065657220 */ /* 0x080fe20000410000 */
[----:B------:R-:W-:Y:S01]  /*8230*/  FMUL.FTZ R104, R104, R80 ;  /* 0x0000005068687220 */ /* 0x000fe20000410000 */
[----:B------:R-:W2:Y:S01]  /*8240*/  MUFU.EX2 R25, R25 ;  /* 0x0000001900197308 */ /* 0x000ea20000000800 */
[C---:B0-----:R-:W-:Y:S01]  /*8250*/  FADD.FTZ R28, R147.reuse, R28 ;  /* 0x0000001c931c7221 */ /* 0x041fe20000010000 */
[----:B------:R-:W-:Y:S01]  /*8260*/  F2FP.BF16.F32.PACK_AB R15, R147, R146 ;  /* 0x00000092930f723e */ /* 0x000fe200000010ff */
[-C--:B------:R-:W-:Y:S01]  /*8270*/  FMUL.FTZ R105, R105, R80.reuse ;  /* 0x0000005069697220 */ /* 0x080fe20000410000 */
[-C--:B------:R-:W-:Y:S01]  /*8280*/  FMUL.FTZ R108, R108, R80.reuse ;  /* 0x000000506c6c7220 */ /* 0x080fe20000410000 */
[-C--:B------:R-:W-:Y:S01]  /*8290*/  FMUL.FTZ R109, R109, R80.reuse ;  /* 0x000000506d6d7220 */ /* 0x080fe20000410000 */
[-C--:B------:R-:W-:Y:S01]  /*82a0*/  FMUL.FTZ R112, R112, R80.reuse ;  /* 0x0000005070707220 */ /* 0x080fe20000410000 */
[----:B------:R0:W-:Y:S01]  /*82b0*/  STSM.16.M88.4 [R17+0x21800], R12 ;  /* 0x0218000c11007844 */ /* 0x0001e20000000200 */
        /* <DEDUP_REMOVED lines=14> */
[----:B------:R-:W-:Y:S01]  /*83a0*/  FMUL.FTZ R133, R133, R80 ;  /* 0x0000005085857220 */ /* 0x000fe20000410000 */
[----:B------:R-:W-:Y:S01]  /*83b0*/  VIADD R0, R0, 0xffffffff ;  /* 0xffffffff00007836 */ /* 0x000fe20000000000 */
[----:B------:R2:W-:Y:S01]  /*83c0*/  MUFU.EX2 R79, R87 ;  /* 0x00000057004f7308 */ /* 0x0005e20000000800 */
[----:B---3--:R-:W-:Y:S01]  /*83d0*/  FADD.FTZ R36, R30, R49 ;  /* 0x000000311e247221 */ /* 0x008fe20000010000 */
[--C-:B------:R-:W-:Y:S01]  /*83e0*/  FFMA.FTZ R49, R70, UR34, -R81.reuse ;  /* 0x0000002246317c23 */ /* 0x100fe20008010851 */
[-C--:B------:R-:W-:Y:S01]  /*83f0*/  FMUL.FTZ R90, R90, R24.reuse ;  /* 0x000000185a5a7220 */ /* 0x080fe20000410000 */
[-C--:B------:R-:W-:Y:S01]  /*8400*/  FMUL.FTZ R91, R91, R24.reuse ;  /* 0x000000185b5b7220 */ /* 0x080fe20000410000 */
[-C--:B------:R-:W-:Y:S01]  /*8410*/  FMUL.FTZ R94, R94, R24.reuse ;  /* 0x000000185e5e7220 */ /* 0x080fe20000410000 */
[-C--:B------:R-:W-:Y:S01]  /*8420*/  FMUL.FTZ R95, R95, R24.reuse ;  /* 0x000000185f5f7220 */ /* 0x080fe20000410000 */
[-C--:B------:R-:W-:Y:S01]  /*8430*/  FMUL.FTZ R98, R98, R24.reuse ;  /* 0x0000001862627220 */ /* 0x080fe20000410000 */
[----:B------:R-:W3:Y:S01]  /*8440*/  MUFU.EX2 R31, R31 ;  /* 0x0000001f001f7308 */ /* 0x000ee20000000800 */
[--C-:B--2---:R-:W-:Y:S01]  /*8450*/  FFMA.FTZ R87, R33, UR34, -R81.reuse ;  /* 0x0000002221577c23 */ /* 0x104fe20008010851 */
[--C-:B------:R-:W-:Y:S01]  /*8460*/  FFMA.FTZ R33, R48, UR34, -R81.reuse ;  /* 0x0000002230217c23 */ /* 0x100fe20008010851 */
[----:B-1----:R-:W-:Y:S01]  /*8470*/  FADD.FTZ R53, R29, R28 ;  /* 0x0000001c1d357221 */ /* 0x002fe20000010000 */
[--C-:B------:R-:W-:Y:S01]  /*8480*/  FFMA.FTZ R48, R55, UR34, -R81.reuse ;  /* 0x0000002237307c23 */ /* 0x100fe20008010851 */
[----:B------:R-:W-:Y:S01]  /*8490*/  F2FP.BF16.F32.PACK_AB R29, R29, R25 ;  /* 0x000000191d1d723e */ /* 0x000fe200000010ff */
[----:B------:R-:W-:Y:S01]  /*84a0*/  FFMA.FTZ R81, R84, UR34, -R81 ;  /* 0x0000002254517c23 */ /* 0x000fe20008010851 */
[-C--:B------:R-:W-:Y:S01]  /*84b0*/  FMUL.FTZ R99, R99, R24.reuse ;  /* 0x0000001863637220 */ /* 0x080fe20000410000 */
[----:B------:R-:W1:Y:S01]  /*84c0*/  MUFU.EX2 R86, R86 ;  /* 0x0000005600567308 */ /* 0x000e620000000800 */
[-C--:B------:R-:W-:Y:S01]  /*84d0*/  FMUL.FTZ R102, R102, R24.reuse ;  /* 0x0000001866667220 */ /* 0x080fe20000410000 */
[-C--:B------:R-:W-:Y:S01]  /*84e0*/  FMUL.FTZ R103, R103, R24.reuse ;  /* 0x0000001867677220 */ /* 0x080fe20000410000 */
[-C--:B------:R-:W-:Y:S01]  /*84f0*/  FMUL.FTZ R106, R106, R24.reuse ;  /* 0x000000186a6a7220 */ /* 0x080fe20000410000 */
[-C--:B------:R-:W-:Y:S01]  /*8500*/  FMUL.FTZ R107, R107, R24.reuse ;  /* 0x000000186b6b7220 */ /* 0x080fe20000410000 */
[-C--:B------:R-:W-:Y:S01]  /*8510*/  FMUL.FTZ R110, R110, R24.reuse ;  /* 0x000000186e6e7220 */ /* 0x080fe20000410000 */
[-C--:B------:R-:W-:Y:S01]  /*8520*/  FMUL.FTZ R111, R111, R24.reuse ;  /* 0x000000186f6f7220 */ /* 0x080fe20000410000 */
[----:B------:R-:W-:Y:S01]  /*8530*/  FMUL.FTZ R114, R114, R24 ;  /* 0x0000001872727220 */ /* 0x000fe20000410000 */
[----:B------:R-:W2:Y:S01]  /*8540*/  MUFU.EX2 R34, R34 ;  /* 0x0000002200227308 */ /* 0x000ea20000000800 */
        /* <DEDUP_REMOVED lines=8> */
[----:B-1----:R-:W-:Y:S01]  /*85d0*/  FADD.FTZ R28, R86, R53 ;  /* 0x00000035561c7221 */ /* 0x002fe20000010000 */
[-C--:B------:R-:W-:Y:S01]  /*85e0*/  FMUL.FTZ R126, R126, R24.reuse ;  /* 0x000000187e7e7220 */ /* 0x080fe20000410000 */
[-C--:B------:R-:W-:Y:S01]  /*85f0*/  FMUL.FTZ R127, R127, R24.reuse ;  /* 0x000000187f7f7220 */ /* 0x080fe20000410000 */
[-C--:B------:R-:W-:Y:S01]  /*8600*/  FMUL.FTZ R130, R130, R24.reuse ;  /* 0x0000001882827220 */ /* 0x080fe20000410000 */
[-C--:B------:R-:W-:Y:S01]  /*8610*/  FMUL.FTZ R131, R131, R24.reuse ;  /* 0x0000001883837220 */ /* 0x080fe20000410000 */
[-C--:B------:R-:W-:Y:S01]  /*8620*/  FMUL.FTZ R134, R134, R24.reuse ;  /* 0x0000001886867220 */ /* 0x080fe20000410000 */
[----:B------:R-:W-:Y:S01]  /*8630*/  FMUL.FTZ R135, R135, R24 ;  /* 0x0000001887877220 */ /* 0x000fe20000410000 */
[----:B------:R-:W1:Y:S01]  /*8640*/  MUFU.EX2 R35, R35 ;  /* 0x0000002300237308 */ /* 0x000e620000000800 */
[----:B--2---:R-:W-:-:S07]  /*8650*/  FADD.FTZ R36, R34, R55 ;  /* 0x0000003722247221 */ /* 0x004fce0000010000 */
[----:B------:R-:W2:Y:S01]  /*8660*/  MUFU.EX2 R138, R138 ;  /* 0x0000008a008a7308 */ /* 0x000ea20000000800 */
[C---:B---3--:R-:W-:Y:S01]  /*8670*/  FADD.FTZ R53, R87.reuse, R28 ;  /* 0x0000001c57357221 */ /* 0x048fe20000010000 */
[----:B------:R-:W-:-:S06]  /*8680*/  F2FP.BF16.F32.PACK_AB R31, R87, R86 ;  /* 0x00000056571f723e */ /* 0x000fcc00000010ff */
[----:B------:R-:W3:Y:S01]  /*8690*/  MUFU.EX2 R38, R38 ;  /* 0x0000002600267308 */ /* 0x000ee20000000800 */
[----:B-1----:R-:W-:-:S07]  /*86a0*/  FADD.FTZ R55, R35, R36 ;  /* 0x0000002423377221 */ /* 0x002fce0000010000 */
[----:B------:R-:W1:Y:S01]  /*86b0*/  MUFU.EX2 R37, R37 ;  /* 0x0000002500257308 */ /* 0x000e620000000800 */
[----:B--2---:R-:W-:-:S07]  /*86c0*/  FADD.FTZ R28, R138, R53 ;  /* 0x000000358a1c7221 */ /* 0x004fce0000010000 */
[----:B------:R-:W2:Y:S01]  /*86d0*/  MUFU.EX2 R39, R39 ;  /* 0x0000002700277308 */ /* 0x000ea20000000800 */
[----:B---3--:R-:W-:-:S07]  /*86e0*/  FADD.FTZ R36, R38, R55 ;  /* 0x0000003726247221 */ /* 0x008fce0000010000 */
[----:B------:R-:W3:Y:S01]  /*86f0*/  MUFU.EX2 R144, R144 ;  /* 0x0000009000907308 */ /* 0x000ee20000000800 */
[C---:B-1----:R-:W-:Y:S01]  /*8700*/  FADD.FTZ R53, R37.reuse, R28 ;  /* 0x0000001c25357221 */ /* 0x042fe20000010000 */
[----:B------:R-:W-:-:S06]  /*8710*/  F2FP.BF16.F32.PACK_AB R37, R37, R138 ;  /* 0x0000008a2525723e */ /* 0x000fcc00000010ff */
[----:B------:R-:W1:Y:S01]  /*8720*/  MUFU.EX2 R42, R42 ;  /* 0x0000002a002a7308 */ /* 0x000e620000000800 */
[----:B--2---:R-:W-:Y:S01]  /*8730*/  FADD.FTZ R55, R39, R36 ;  /* 0x0000002427377221 */ /* 0x004fe20000010000 */
[----:B------:R-:W-:Y:S02]  /*8740*/  F2FP.BF16.F32.PACK_AB R36, R35, R34 ;  /* 0x000000222324723e */ /* 0x000fe400000010ff */
[----:B------:R-:W-:-:S04]  /*8750*/  F2FP.BF16.F32.PACK_AB R38, R39, R38 ;  /* 0x000000262726723e */ /* 0x000fc800000010ff */
[----:B------:R-:W2:Y:S01]  /*8760*/  MUFU.EX2 R148, R148 ;  /* 0x0000009400947308 */ /* 0x000ea20000000800 */
[----:B---3--:R-:W-:-:S07]  /*8770*/  FADD.FTZ R53, R144, R53 ;  /* 0x0000003590357221 */ /* 0x008fce0000010000 */
[----:B------:R-:W3:Y:S01]  /*8780*/  MUFU.EX2 R43, R43 ;  /* 0x0000002b002b7308 */ /* 0x000ee20000000800 */
[----:B-1----:R-:W-:-:S07]  /*8790*/  FADD.FTZ R28, R42, R55 ;  /* 0x000000372a1c7221 */ /* 0x002fce0000010000 */
[----:B------:R-:W1:Y:S01]  /*87a0*/  MUFU.EX2 R32, R32 ;  /* 0x0000002000207308 */ /* 0x000e620000000800 */
[C---:B--2---:R-:W-:Y:S01]  /*87b0*/  FADD.FTZ R53, R148.reuse, R53 ;  /* 0x0000003594357221 */ /* 0x044fe20000010000 */
[----:B------:R-:W-:-:S06]  /*87c0*/  F2FP.BF16.F32.PACK_AB R39, R148, R144 ;  /* 0x000000909427723e */ /* 0x000fcc00000010ff */
[----:B------:R-:W2:Y:S01]  /*87d0*/  MUFU.EX2 R46, R46 ;  /* 0x0000002e002e7308 */ /* 0x000ea20000000800 */
[----:B---3--:R-:W-:Y:S01]  /*87e0*/  FADD.FTZ R55, R43, R28 ;  /* 0x0000001c2b377221 */ /* 0x008fe20000010000 */
[----:B------:R-:W-:-:S05]  /*87f0*/  F2FP.BF16.F32.PACK_AB R28, R27, R26 ;  /* 0x0000001a1b1c723e */ /* 0x000fca00000010ff */
[----:B------:R3:W-:Y:S01]  /*8800*/  STSM.16.M88.4 [R23], R28 ;  /* 0x0000001c17007844 */ /* 0x0007e20000000200 */
[----:B------:R-:W4:Y:S01]  /*8810*/  MUFU.EX2 R45, R45 ;  /* 0x0000002d002d7308 */ /* 0x000f220000000800 */
[----:B-1----:R-:W-:Y:S02]  /*8820*/  FADD.FTZ R26, R32, R53 ;  /* 0x00000035201a7221 */ /* 0x002fe40000010000 */
[----:B------:R-:W-:Y:S05]  /*8830*/  STSM.16.M88.4 [R19], R36 ;  /* 0x0000002413007844 */ /* 0x000fea0000000200 */
[----:B------:R-:W1:Y:S01]  /*8840*/  MUFU.EX2 R47, R47 ;  /* 0x0000002f002f7308 */ /* 0x000e620000000800 */
[----:B--2---:R-:W-:-:S07]  /*8850*/  FADD.FTZ R44, R46, R55 ;  /* 0x000000372e2c7221 */ /* 0x004fce0000010000 */
[----:B------:R-:W0:Y:S01]  /*8860*/  MUFU.EX2 R33, R33 ;  /* 0x0000002100217308 */ /* 0x000e220000000800 */
[C---:B----4-:R-:W-:Y:S01]  /*8870*/  FADD.FTZ R34, R45.reuse, R26 ;  /* 0x0000001a2d227221 */ /* 0x050fe20000010000 */
[----:B------:R-:W-:-:S06]  /*8880*/  F2FP.BF16.F32.PACK_AB R45, R45, R32 ;  /* 0x000000202d2d723e */ /* 0x000fcc00000010ff */
[----:B------:R-:W2:Y:S01]  /*8890*/  MUFU.EX2 R50, R50 ;  /* 0x0000003200327308 */ /* 0x000ea20000000800 */
[C---:B-1----:R-:W-:Y:S01]  /*88a0*/  FADD.FTZ R27, R47.reuse, R44 ;  /* 0x0000002c2f1b7221 */ /* 0x042fe20000010000 */
[----:B------:R-:W-:Y:S02]  /*88b0*/  F2FP.BF16.F32.PACK_AB R46, R47, R46 ;  /* 0x0000002e2f2e723e */ /* 0x000fe400000010ff */
[----:B------:R-:W-:-:S04]  /*88c0*/  F2FP.BF16.F32.PACK_AB R44, R43, R42 ;  /* 0x0000002a2b2c723e */ /* 0x000fc800000010ff */
[----:B------:R-:W1:Y:S01]  /*88d0*/  MUFU.EX2 R40, R40 ;  /* 0x0000002800287308 */ /* 0x000e620000000800 */
[----:B0-----:R-:W-:-:S07]  /*88e0*/  FADD.FTZ R13, R33, R34 ;  /* 0x00000022210d7221 */ /* 0x001fce0000010000 */
[----:B------:R-:W0:Y:S01]  /*88f0*/  MUFU.EX2 R51, R51 ;  /* 0x0000003300337308 */ /* 0x000e220000000800 */
[----:B--2---:R-:W-:-:S07]  /*8900*/  FADD.FTZ R14, R50, R27 ;  /* 0x0000001b320e7221 */ /* 0x004fce0000010000 */
[----:B------:R-:W2:Y:S01]  /*8910*/  MUFU.EX2 R41, R41 ;  /* 0x0000002900297308 */ /* 0x000ea20000000800 */
[C---:B-1----:R-:W-:Y:S01]  /*8920*/  FADD.FTZ R12, R40.reuse, R13 ;  /* 0x0000000d280c7221 */ /* 0x042fe20000010000 */
[----:B------:R-:W-:-:S05]  /*8930*/  F2FP.BF16.F32.PACK_AB R47, R40, R33 ;  /* 0x00000021282f723e */ /* 0x000fca00000010ff */
[----:B------:R-:W-:Y:S01]  /*8940*/  STSM.16.M88.4 [R18], R44 ;  /* 0x0000002c12007844 */ /* 0x000fe20000000200 */
[----:B------:R-:W1:Y:S01]  /*8950*/  MUFU.EX2 R56, R56 ;  /* 0x0000003800387308 */ /* 0x000e620000000800 */
[----:B0-----:R-:W-:-:S07]  /*8960*/  FADD.FTZ R15, R51, R14 ;  /* 0x0000000e330f7221 */ /* 0x001fce0000010000 */
[----:B------:R-:W0:Y:S01]  /*8970*/  MUFU.EX2 R48, R48 ;  /* 0x0000003000307308 */ /* 0x000e220000000800 */
[----:B--2---:R-:W-:-:S07]  /*8980*/  FADD.FTZ R13, R41, R12 ;  /* 0x0000000c290d7221 */ /* 0x004fce0000010000 */
[----:B------:R-:W2:Y:S01]  /*8990*/  MUFU.EX2 R57, R57 ;  /* 0x0000003900397308 */ /* 0x000ea20000000800 */
[----:B-1----:R-:W-:-:S07]  /*89a0*/  FADD.FTZ R14, R56, R15 ;  /* 0x0000000f380e7221 */ /* 0x002fce0000010000 */
[----:B------:R-:W1:Y:S01]  /*89b0*/  MUFU.EX2 R3, R3 ;  /* 0x0000000300037308 */ /* 0x000e620000000800 */
[----:B0-----:R-:W-:-:S07]  /*89c0*/  FADD.FTZ R12, R48, R13 ;  /* 0x0000000d300c7221 */ /* 0x001fce0000010000 */
[----:B------:R-:W0:Y:S01]  /*89d0*/  MUFU.EX2 R60, R60 ;  /* 0x0000003c003c7308 */ /* 0x000e220000000800 */
[C---:B--2---:R-:W-:Y:S01]  /*89e0*/  FADD.FTZ R15, R57.reuse, R14 ;  /* 0x0000000e390f7221 */ /* 0x044fe20000010000 */
[----:B------:R-:W-:-:S06]  /*89f0*/  F2FP.BF16.F32.PACK_AB R14, R57, R56 ;  /* 0x00000038390e723e */ /* 0x000fcc00000010ff */
[----:B------:R-:W2:Y:S01]  /*8a00*/  MUFU.EX2 R10, R10 ;  /* 0x0000000a000a7308 */ /* 0x000ea20000000800 */
[----:B-1----:R-:W-:-:S07]  /*8a10*/  FADD.FTZ R13, R3, R12 ;  /* 0x0000000c030d7221 */ /* 0x002fce0000010000 */
[----:B------:R-:W1:Y:S01]  /*8a20*/  MUFU.EX2 R61, R61 ;  /* 0x0000003d003d7308 */ /* 0x000e620000000800 */
[----:B0-----:R-:W-:-:S07]  /*8a30*/  FADD.FTZ R12, R60, R15 ;  /* 0x0000000f3c0c7221 */ /* 0x001fce0000010000 */
[----:B------:R-:W3:Y:S01]  /*8a40*/  MUFU.EX2 R2, R2 ;  /* 0x0000000200027308 */ /* 0x000ee20000000800 */
[----:B--2---:R-:W-:-:S07]  /*8a50*/  FADD.FTZ R13, R10, R13 ;  /* 0x0000000d0a0d7221 */ /* 0x004fce0000010000 */
[----:B------:R-:W0:Y:S01]  /*8a60*/  MUFU.EX2 R64, R64 ;  /* 0x0000004000407308 */ /* 0x000e220000000800 */
[----:B-1----:R-:W-:Y:S01]  /*8a70*/  FADD.FTZ R15, R61, R12 ;  /* 0x0000000c3d0f7221 */ /* 0x002fe20000010000 */
[----:B------:R-:W-:Y:S02]  /*8a80*/  F2FP.BF16.F32.PACK_AB R12, R51, R50 ;  /* 0x00000032330c723e */ /* 0x000fe400000010ff */
[----:B------:R-:W-:-:S04]  /*8a90*/  F2FP.BF16.F32.PACK_AB R60, R61, R60 ;  /* 0x0000003c3d3c723e */ /* 0x000fc800000010ff */
[----:B------:R-:W1:Y:S01]  /*8aa0*/  MUFU.EX2 R11, R11 ;  /* 0x0000000b000b7308 */ /* 0x000e620000000800 */
[----:B---3--:R-:W-:-:S07]  /*8ab0*/  FADD.FTZ R28, R2, R13 ;  /* 0x0000000d021c7221 */ /* 0x008fce0000010000 */
[----:B------:R-:W2:Y:S01]  /*8ac0*/  MUFU.EX2 R65, R65 ;  /* 0x0000004100417308 */ /* 0x000ea20000000800 */
[----:B0-----:R-:W-:Y:S01]  /*8ad0*/  FADD.FTZ R30, R64, R15 ;  /* 0x0000000f401e7221 */ /* 0x001fe20000010000 */
[----:B------:R-:W-:-:S06]  /*8ae0*/  F2FP.BF16.F32.PACK_AB R15, R10, R3 ;  /* 0x000000030a0f723e */ /* 0x000fcc00000010ff */
[----:B------:R-:W0:Y:S01]  /*8af0*/  MUFU.EX2 R63, R63 ;  /* 0x0000003f003f7308 */ /* 0x000e220000000800 */
[C---:B-1----:R-:W-:Y:S01]  /*8b00*/  FADD.FTZ R28, R11.reuse, R28 ;  /* 0x0000001c0b1c7221 */ /* 0x042fe20000010000 */
[----:B------:R-:W-:-:S06]  /*8b10*/  F2FP.BF16.F32.PACK_AB R61, R11, R2 ;  /* 0x000000020b3d723e */ /* 0x000fcc00000010ff */
[----:B------:R-:W1:Y:S01]  /*8b20*/  MUFU.EX2 R68, R68 ;  /* 0x0000004400447308 */ /* 0x000e620000000800 */
[C---:B--2---:R-:W-:Y:S01]  /*8b30*/  FADD.FTZ R13, R65.reuse, R30 ;  /* 0x0000001e410d7221 */ /* 0x044fe20000010000 */
[----:B------:R-:W-:-:S06]  /*8b40*/  F2FP.BF16.F32.PACK_AB R62, R65, R64 ;  /* 0x00000040413e723e */ /* 0x000fcc00000010ff */
[----:B------:R-:W2:Y:S01]  /*8b50*/  MUFU.EX2 R52, R52 ;  /* 0x0000003400347308 */ /* 0x000ea20000000800 */
[----:B0-----:R-:W-:-:S07]  /*8b60*/  FADD.FTZ R25, R63, R28 ;  /* 0x0000001c3f197221 */ /* 0x001fce0000010000 */
[----:B------:R-:W0:Y:S01]  /*8b70*/  MUFU.EX2 R69, R69 ;  /* 0x0000004500457308 */ /* 0x000e220000000800 */
[----:B-1----:R-:W-:Y:S01]  /*8b80*/  FADD.FTZ R28, R68, R13 ;  /* 0x0000000d441c7221 */ /* 0x002fe20000010000 */
[----:B------:R-:W-:-:S05]  /*8b90*/  F2FP.BF16.F32.PACK_AB R13, R48, R41 ;  /* 0x00000029300d723e */ /* 0x000fca00000010ff */
[----:B------:R1:W-:Y:S01]  /*8ba0*/  STSM.16.M88.4 [R17+0x27800], R12 ;  /* 0x0278000c11007844 */ /* 0x0003e20000000200 */
[----:B------:R-:W3:Y:S01]  /*8bb0*/  MUFU.EX2 R49, R49 ;  /* 0x0000003100317308 */ /* 0x000ee20000000800 */
[C---:B--2---:R-:W-:Y:S01]  /*8bc0*/  FADD.FTZ R10, R52.reuse, R25 ;  /* 0x00000019340a7221 */ /* 0x044fe20000010000 */
[----:B------:R-:W-:-:S05]  /*8bd0*/  F2FP.BF16.F32.PACK_AB R63, R52, R63 ;  /* 0x0000003f343f723e */ /* 0x000fca00000010ff */
[----:B------:R-:W-:Y:S01]  /*8be0*/  STSM.16.M88.4 [R136], R60 ;  /* 0x0000003c88007844 */ /* 0x000fe20000000200 */
[----:B------:R-:W2:Y:S01]  /*8bf0*/  MUFU.EX2 R72, R72 ;  /* 0x0000004800487308 */ /* 0x000ea20000000800 */
[C---:B0-----:R-:W-:Y:S01]  /*8c00*/  FADD.FTZ R25, R69.reuse, R28 ;  /* 0x0000001c45197221 */ /* 0x041fe20000010000 */
[----:B------:R-:W-:-:S06]  /*8c10*/  F2FP.BF16.F32.PACK_AB R68, R69, R68 ;  /* 0x000000444544723e */ /* 0x000fcc00000010ff */
[----:B------:R-:W0:Y:S01]  /*8c20*/  MUFU.EX2 R26, R71 ;  /* 0x00000047001a7308 */ /* 0x000e220000000800 */
[----:B---3--:R-:W-:-:S07]  /*8c30*/  FADD.FTZ R3, R49, R10 ;  /* 0x0000000a31037221 */ /* 0x008fce0000010000 */
[----:B------:R-:W3:Y:S01]  /*8c40*/  MUFU.EX2 R73, R73 ;  /* 0x0000004900497308 */ /* 0x000ee20000000800 */
[----:B--2---:R-:W-:-:S07]  /*8c50*/  FADD.FTZ R10, R72, R25 ;  /* 0x00000019480a7221 */ /* 0x004fce0000010000 */
[----:B------:R-:W2:Y:S01]  /*8c60*/  MUFU.EX2 R74, R74 ;  /* 0x0000004a004a7308 */ /* 0x000ea20000000800 */
[C---:B0-----:R-:W-:Y:S01]  /*8c70*/  FADD.FTZ R3, R26.reuse, R3 ;  /* 0x000000031a037221 */ /* 0x041fe20000010000 */
[----:B------:R-:W-:-:S06]  /*8c80*/  F2FP.BF16.F32.PACK_AB R69, R26, R49 ;  /* 0x000000311a45723e */ /* 0x000fcc00000010ff */
[----:B------:R-:W0:Y:S01]  /*8c90*/  MUFU.EX2 R71, R75 ;  /* 0x0000004b00477308 */ /* 0x000e220000000800 */
[C---:B---3--:R-:W-:Y:S01]  /*8ca0*/  FADD.FTZ R25, R73.reuse, R10 ;  /* 0x0000000a49197221 */ /* 0x048fe20000010000 */
[----:B------:R-:W-:-:S06]  /*8cb0*/  F2FP.BF16.F32.PACK_AB R70, R73, R72 ;  /* 0x000000484946723e */ /* 0x000fcc00000010ff */
[----:B------:R-:W3:Y:S01]  /*8cc0*/  MUFU.EX2 R76, R76 ;  /* 0x0000004c004c7308 */ /* 0x000ee20000000800 */
[----:B--2---:R-:W-:-:S07]  /*8cd0*/  FADD.FTZ R10, R74, R3 ;  /* 0x000000034a0a7221 */ /* 0x004fce0000010000 */
[----:B------:R-:W1:Y:S01]  /*8ce0*/  MUFU.EX2 R77, R77 ;  /* 0x0000004d004d7308 */ /* 0x000e620000000800 */
[C---:B0-----:R-:W-:Y:S01]  /*8cf0*/  FADD.FTZ R10, R71.reuse, R10 ;  /* 0x0000000a470a7221 */ /* 0x041fe20000010000 */
[----:B------:R-:W-:-:S05]  /*8d00*/  F2FP.BF16.F32.PACK_AB R71, R71, R74 ;  /* 0x0000004a4747723e */ /* 0x000fca00000010ff */
[----:B------:R-:W-:Y:S01]  /*8d10*/  STSM.16.M88.4 [R19+0x6000], R68 ;  /* 0x0060004413007844 */ /* 0x000fe20000000200 */
[----:B------:R-:W0:Y:S01]  /*8d20*/  MUFU.EX2 R78, R78 ;  /* 0x0000004e004e7308 */ /* 0x000e220000000800 */
[----:B---3--:R-:W-:-:S07]  /*8d30*/  FADD.FTZ R28, R76, R25 ;  /* 0x000000194c1c7221 */ /* 0x008fce0000010000 */
[----:B------:R-:W2:Y:S01]  /*8d40*/  MUFU.EX2 R83, R83 ;  /* 0x0000005300537308 */ /* 0x000ea20000000800 */
[C---:B-1----:R-:W-:Y:S01]  /*8d50*/  F2FP.BF16.F32.PACK_AB R12, R77.reuse, R76 ;  /* 0x0000004c4d0c723e */ /* 0x042fe200000010ff */
[----:B------:R-:W-:-:S06]  /*8d60*/  FADD.FTZ R3, R77, R28 ;  /* 0x0000001c4d037221 */ /* 0x000fcc0000010000 */
[----:B------:R-:W1:Y:S01]  /*8d70*/  MUFU.EX2 R85, R85 ;  /* 0x0000005500557308 */ /* 0x000e620000000800 */
[----:B0-----:R-:W-:Y:S01]  /*8d80*/  F2FP.BF16.F32.PACK_AB R14, R79, R78 ;  /* 0x0000004e4f0e723e */ /* 0x001fe200000010ff */
[----:B------:R-:W-:-:S04]  /*8d90*/  FADD.FTZ R78, R78, R3 ;  /* 0x000000034e4e7221 */ /* 0x000fc80000010000 */
[----:B------:R-:W-:Y:S02]  /*8da0*/  FADD.FTZ R3, R79, R78 ;  /* 0x0000004e4f037221 */ /* 0x000fe40000010000 */
[----:B------:R-:W0:Y:S01]  /*8db0*/  MUFU.EX2 R27, R82 ;  /* 0x00000052001b7308 */ /* 0x000e220000000800 */
[----:B--2---:R-:W-:-:S07]  /*8dc0*/  FADD.FTZ R10, R83, R10 ;  /* 0x0000000a530a7221 */ /* 0x004fce0000010000 */
[----:B------:R-:W2:Y:S01]  /*8dd0*/  MUFU.EX2 R81, R81 ;  /* 0x0000005100517308 */ /* 0x000ea20000000800 */
[C---:B-1----:R-:W-:Y:S01]  /*8de0*/  F2FP.BF16.F32.PACK_AB R13, R85.reuse, R83 ;  /* 0x00000053550d723e */ /* 0x042fe200000010ff */
[----:B------:R-:W-:-:S04]  /*8df0*/  FADD.FTZ R10, R85, R10 ;  /* 0x0000000a550a7221 */ /* 0x000fc80000010000 */
[----:B0-----:R-:W-:Y:S01]  /*8e00*/  FADD.FTZ R10, R27, R10 ;  /* 0x0000000a1b0a7221 */ /* 0x001fe20000010000 */
[----:B--2---:R-:W-:-:S03]  /*8e10*/  F2FP.BF16.F32.PACK_AB R15, R81, R27 ;  /* 0x0000001b510f723e */ /* 0x004fc600000010ff */
[----:B------:R-:W-:Y:S02]  /*8e20*/  FADD.FTZ R2, R81, R10 ;  /* 0x0000000a51027221 */ /* 0x000fe40000010000 */
[----:B------:R0:W-:Y:S01]  /*8e30*/  STSM.16.M88.4 [R18+0x6000], R12 ;  /* 0x0060000c12007844 */ /* 0x0001e20000000200 */
[----:B------:R1:W-:Y:S06]  /*8e40*/  MEMBAR.ALL.CTA ;  /* 0x0000000000007992 */ /* 0x0003ec0000008000 */
[----:B-1----:R-:W1:Y:S01]  /*8e50*/  FENCE.VIEW.ASYNC.S ;  /* 0x00000000000073c6 */ /* 0x002e620000000000 */
[----:B0-----:R-:W-:-:S02]  /*8e60*/  IMAD.MOV.U32 R12, RZ, RZ, R20 ;  /* 0x000000ffff0c7224 */ /* 0x001fc400078e0014 */
[----:B------:R-:W-:Y:S01]  /*8e70*/  IMAD.MOV.U32 R13, RZ, RZ, R21 ;  /* 0x000000ffff0d7224 */ /* 0x000fe200078e0015 */
[----:B-1----:R-:W-:Y:S01]  /*8e80*/  NOP ;  /* 0x0000000000007918 */ /* 0x002fe20000000000 */
[----:B------:R-:W-:Y:S05]  /*8e90*/  @P2 BRA `(.L_x_883) ;  /* 0xffffffc400ec2947 */ /* 0x000fea000383ffff */
[----:B------:R-:W-:Y:S01]  /*8ea0*/  IMAD.MOV.U32 R13, RZ, RZ, R21 ;  /* 0x000000ffff0d7224 */ /* 0x000fe200078e0015 */
[----:B------:R-:W-:Y:S01]  /*8eb0*/  UMOV UR43, UR53 ;  /* 0x00000035002b7c82 */ /* 0x000fe20008000000 */
[----:B------:R-:W-:Y:S01]  /*8ec0*/  IMAD.MOV.U32 R12, RZ, RZ, R20 ;  /* 0x000000ffff0c7224 */ /* 0x000fe200078e0014 */
[----:B------:R-:W-:-:S06]  /*8ed0*/  UMOV UR46, UR52 ;  /* 0x00000034002e7c82 */ /* 0x000fcc0008000000 */
.L_x_866:
[----:B------:R-:W-:Y:S01]  /*8ee0*/  IADD3 R6, R137, 0xc0, -R139 ;  /* 0x000000c089067810 */ /* 0x000fe20007ffe88b */
[----:B------:R-:W-:Y:S01]  /*8ef0*/  ULDC UR14, c[0x0][0x9e4] ;  /* 0x00027900000e7ab9 */ /* 0x000fe20000000800 */
[----:B------:R-:W-:Y:S01]  /*8f00*/  ULDC UR11, c[0x0][0x9dc] ;  /* 0x00027700000b7ab9 */ /* 0x000fe20000000800 */
[----:B------:R-:W-:Y:S02]  /*8f10*/  UISETP.GE.AND UP0, UPT, UR14, 0x1, UPT ;  /* 0x000000010e00788c */ /* 0x000fe4000bf06270 */
[----:B------:R-:W-:-:S04]  /*8f20*/  IMAD R6, R145, 0xc0, R6 ;  /* 0x000000c091067824 */ /* 0x000fc800078e0206 */
[----:B------:R-:W-:Y:S02]  /*8f30*/  PLOP3.LUT P5, PT, PT, PT, UP0, 0x80, 0x0 ;  /* 0x000000000000781c */ /* 0x000fe40003faf008 */
[----:B------:R-:W-:-:S13]  /*8f40*/  R2UR UR10, R6 ;  /* 0x00000000060a72ca */ /* 0x000fda00000e0000 */
[----:B------:R-:W-:Y:S01]  /*8f50*/  UIADD3 UR11, UR10, -UR11, URZ ;  /* 0x8000000b0a0b7290 */ /* 0x000fe2000fffe03f */
        /* <DEDUP_REMOVED lines=11> */
.L_x_885:
[----:B------:R-:W-:-:S11]  /*9010*/  UISETP.NE.AND UP0, UPT, UR14, 0x1, UPT ;  /* 0x000000010e00788c */ /* 0x000fd6000bf05270 */
[----:B------:R-:W-:Y:S02]  /*9020*/  @UP0 ULDC.64 UR18, c[0x0][0x9e8] ;  /* 0x00027a0000120ab9 */ /* 0x000fe40000000a00 */
[----:B------:R-:W-:-:S04]  /*9030*/  UIMAD.WIDE.U32 UR6, UR10, UR18, URZ ;  /* 0x000000120a0672a5 */ /* 0x000fc8000f8e003f */
[----:B------:R-:W-:-:S12]  /*9040*/  @UP0 USHF.R.U32.HI UR10, URZ, UR19, UR7 ;  /* 0x000000133f0a0299 */ /* 0x000fd80008011607 */
.L_x_886:
[----:B------:R-:W-:-:S04]  /*9050*/  UIMAD UR10, UR10, UR14, URZ ;  /* 0x0000000e0a0a72a4 */ /* 0x000fc8000f8e023f */
[----:B------:R-:W-:-:S04]  /*9060*/  UISETP.LT.AND UP0, UPT, UR11, UR10, UPT ;  /* 0x0000000a0b00728c */ /* 0x000fc8000bf01270 */
[----:B------:R-:W-:-:S12]  /*9070*/  USEL UR11, UR11, UR10, !UP0 ;  /* 0x0000000a0b0b7287 */ /* 0x000fd8000c000000 */
.L_x_884:
        /* <DEDUP_REMOVED lines=14> */
.L_x_896:
        /* <DEDUP_REMOVED lines=9> */
.L_x_889:
[----:B------:R-:W-:Y:S01]  /*91f0*/  ULEA UR6, UR43, UR42, 0x3 ;  /* 0x0000002a2b067291 */ /* 0x000fe2000f8e183f */
[----:B-1----:R-:W-:-:S05]  /*9200*/  IMAD.U32 R8, RZ, RZ, UR46 ;  /* 0x0000002eff087e24 */ /* 0x002fca000f8e00ff */
[----:B------:R-:W-:-:S04]  /*9210*/  SHF.L.U32 R8, R8, 0x1f, RZ ;  /* 0x0000001f08087819 */ /* 0x000fc800000006ff */
[----:B------:R0:W1:Y:S01]  /*9220*/  SYNCS.PHASECHK.TRANS64.TRYWAIT P2, [UR6+0x2d830], R8 ;  /* 0x02d83008ff0075a7 */ /* 0x0000620008040146 */
[----:B------:R-:W-:Y:S05]  /*9230*/  @!P0 BRA `(.L_x_890) ;  /* 0x0000000000048947 */ /* 0x000fea0003800000 */
[----:B------:R-:W-:Y:S01]  /*9240*/  BPT.TRAP 0x1 ;  /* 0x000000040000795c */ /* 0x000fe20000300000 */
.L_x_890:
[----:B-1----:R-:W-:Y:S05]  /*9250*/  @P2 BRA `(.L_x_888) ;  /* 0x0000000000082947 */ /* 0x002fea0003800000 */
[----:B------:R-:W1:Y:S02]  /*9260*/  SYNCS.PHASECHK.TRANS64.TRYWAIT P2, [UR6+0x2d830], R8 ;  /* 0x02d83008ff0075a7 */ /* 0x000e640008040146 */
[----:B-1----:R-:W-:Y:S05]  /*9270*/  @!P2 BRA `(.L_x_891) ;  /* 0x000000d00048a947 */ /* 0x002fea0003800000 */
.L_x_888:
        /* <DEDUP_REMOVED lines=37> */
.L_x_893:
[----:B------:R-:W-:Y:S01]  /*94d0*/  ULEA UR6, UR50, UR42, 0x3 ;  /* 0x0000002a32067291 */ /* 0x000fe2000f8e183f */
[----:B------:R-:W-:-:S05]  /*94e0*/  IMAD.U32 R8, RZ, RZ, UR28 ;  /* 0x0000001cff087e24 */ /* 0x000fca000f8e00ff */
[----:B------:R-:W-:-:S04]  /*94f0*/  SHF.L.U32 R8, R8, 0x1f, RZ ;  /* 0x0000001f08087819 */ /* 0x000fc800000006ff */
[----:B------:R0:W1:Y:S01]  /*9500*/  SYNCS.PHASECHK.TRANS64.TRYWAIT P2, [UR6+0x2d850], R8 ;  /* 0x02d85008ff0075a7 */ /* 0x0000620008040146 */
[----:B------:R-:W-:Y:S05]  /*9510*/  @!P0 BRA `(.L_x_894) ;  /* 0x0000000000048947 */ /* 0x000fea0003800000 */
[----:B------:R-:W-:Y:S01]  /*9520*/  BPT.TRAP 0x1 ;  /* 0x000000040000795c */ /* 0x000fe20000300000 */
.L_x_894:
[----:B-1----:R-:W-:Y:S05]  /*9530*/  @P2 BRA `(.L_x_892) ;  /* 0x0000000000082947 */ /* 0x002fea0003800000 */
[----:B------:R-:W1:Y:S02]  /*9540*/  SYNCS.PHASECHK.TRANS64.TRYWAIT P2, [UR6+0x2d850], R8 ;  /* 0x02d85008ff0075a7 */ /* 0x000e640008040146 */
[----:B-1----:R-:W-:Y:S05]  /*9550*/  @!P2 BRA `(.L_x_895) ;  /* 0x000000cc00a8a947 */ /* 0x002fea0003800000 */
.L_x_892:
[----:B------:R-:W-:Y:S01]  /*9560*/  UIADD3 UR6, UR42, 0x400, URZ ;  /* 0x000004002a067890 */ /* 0x000fe2000fffe03f */
[----:B------:R-:W-:Y:S01]  /*9570*/  WARPGROUP.ARRIVE ;  /* 0x00000000000079c5 */ /* 0x000fe20000000000 */
[----:B------:R-:W-:Y:S01]  /*9580*/  UMOV UR29, 0x40000040 ;  /* 0x40000040001d7882 */ /* 0x000fe20000000000 */
[----:B------:R-:W-:Y:S01]  /*9590*/  UMOV UR31, 0x80000020 ;  /* 0x80000020001f7882 */ /* 0x000fe20000000000 */
[----:B------:R-:W-:Y:S01]  /*95a0*/  USHF.R.U32.HI UR6, URZ, 0x4, UR6 ;  /* 0x000000043f067899 */ /* 0x000fe20008011606 */
[----:B01----:R-:W-:Y:S01]  /*95b0*/  FMUL.FTZ R8, R24, UR35 ;  /* 0x0000002318087c20 */ /* 0x003fe20008410000 */
[----:B------:R-:W-:Y:S01]  /*95c0*/  FMUL.FTZ R10, R25, UR35 ;  /* 0x00000023190a7c20 */ /* 0x000fe20008410000 */
[----:B------:R-:W-:Y:S01]  /*95d0*/  FMUL.FTZ R13, R28, UR35 ;  /* 0x000000231c0d7c20 */ /* 0x000fe20008410000 */
[----:B------:R-:W-:Y:S01]  /*95e0*/  ULOP3.LUT UR6, UR6, 0x3fff, URZ, 0xc0, !UPT ;  /* 0x00003fff06067892 */ /* 0x000fe2000f8ec03f */
[----:B------:R-:W-:Y:S01]  /*95f0*/  FMUL.FTZ R14, R29, UR35 ;  /* 0x000000231d0e7c20 */ /* 0x000fe20008410000 */
[----:B------:R-:W-:Y:S01]  /*9600*/  FMUL.FTZ R21, R32, UR35 ;  /* 0x0000002320157c20 */ /* 0x000fe20008410000 */
[----:B------:R-:W0:Y:S01]  /*9610*/  MUFU.TANH R8, R8 ;  /* 0x0000000800087308 */ /* 0x000e220000002400 */
[----:B------:R-:W-:Y:S01]  /*9620*/  ULOP3.LUT UR7, UR6, 0x2000000, URZ, 0xfc, !UPT ;  /* 0x0200000006077892 */ /* 0x000fe2000f8efc3f */
[----:B------:R-:W-:Y:S01]  /*9630*/  FMUL.FTZ R11, R27, UR35 ;  /* 0x000000231b0b7c20 */ /* 0x000fe20008410000 */
[----:B------:R-:W-:Y:S01]  /*9640*/  ULOP3.LUT UR6, UR37, 0x10000, URZ, 0xfc, !UPT ;  /* 0x0001000025067892 */ /* 0x000fe2000f8efc3f */
[----:B------:R-:W-:Y:S01]  /*9650*/  FMUL.FTZ R25, R33, UR35 ;  /* 0x0000002321197c20 */ /* 0x000fe20008410000 */
[----:B------:R-:W-:Y:S01]  /*9660*/  UIMAD UR7, UR50, 0x600, UR7 ;  /* 0x00000600320778a4 */ /* 0x000fe2000f8e0207 */
[----:B------:R-:W-:Y:S01]  /*9670*/  FMUL.FTZ R27, R36, UR35 ;  /* 0x00000023241b7c20 */ /* 0x000fe20008410000 */
[----:B------:R-:W-:Y:S01]  /*9680*/  FMUL.FTZ R36, R46, UR35 ;  /* 0x000000232e247c20 */ /* 0x000fe20008410000 */
[----:B------:R-:W1:Y:S01]  /*9690*/  MUFU.TANH R10, R10 ;  /* 0x0000000a000a7308 */ /* 0x000e620000002400 */
[----:B------:R-:W-:Y:S01]  /*96a0*/  FMUL.FTZ R46, R55, UR35 ;  /* 0x00000023372e7c20 */ /* 0x000fe20008410000 */
[----:B------:R-:W-:Y:S01]  /*96b0*/  UMOV UR28, UR6 ;  /* 0x00000006001c7c82 */ /* 0x000fe20008000000 */
        /* <DEDUP_REMOVED lines=66> */
[----:B------:R-:W1:Y:S03]  /*9ae0*/  S2R R141, SR_TID.X ;  /* 0x00000000008d7919 */ /* 0x000e660000002100 */
[----:B------:R-:W3:Y:S01]  /*9af0*/  MUFU.TANH R35, R35 ;  /* 0x0000002300237308 */ /* 0x000ee20000002400 */
[----:B--2---:R-:W-:-:S07]  /*9b00*/  FMNMX.FTZ R12, R31, R12, !PT ;  /* 0x0000000c1f0c7209 */ /* 0x004fce0007810000 */
[----:B------:R-:W2:Y:S01]  /*9b10*/  MUFU.TANH R37, R37 ;  /* 0x0000002500257308 */ /* 0x000ea20000002400 */
[----:B0-----:R-:W-:-:S07]  /*9b20*/  FMNMX.FTZ R12, R33, R12, !PT ;  /* 0x0000000c210c7209 */ /* 0x001fce0007810000 */
[----:B------:R-:W0:Y:S01]  /*9b30*/  MUFU.TANH R39, R39 ;  /* 0x0000002700277308 */ /* 0x000e220000002400 */
[----:B---3--:R-:W-:-:S07]  /*9b40*/  FMNMX.FTZ R12, R35, R12, !PT ;  /* 0x0000000c230c7209 */ /* 0x008fce0007810000 */
[----:B------:R-:W3:Y:S01]  /*9b50*/  MUFU.TANH R40, R40 ;  /* 0x0000002800287308 */ /* 0x000ee20000002400 */
[----:B--2---:R-:W-:Y:S02]  /*9b60*/  FMNMX.FTZ R12, R37, R12, !PT ;  /* 0x0000000c250c7209 */ /* 0x004fe40007810000 */
[----:B-1----:R-:W-:Y:S02]  /*9b70*/  SHF.R.U32.HI R138, RZ, 0x7, R141 ;  /* 0x00000007ff8a7819 */ /* 0x002fe4000001168d */
[----:B------:R-:W-:-:S03]  /*9b80*/  ISETP.GE.U32.AND P2, PT, R141, 0x180, PT ;  /* 0x000001808d00780c */ /* 0x000fc60003f46070 */
[----:B------:R-:W1:Y:S01]  /*9b90*/  MUFU.TANH R43, R43 ;  /* 0x0000002b002b7308 */ /* 0x000e620000002400 */
[----:B0-----:R-:W-:Y:S01]  /*9ba0*/  FMNMX.FTZ R61, R39, R12, !PT ;  /* 0x0000000c273d7209 */ /* 0x001fe20007810000 */
[----:B------:R-:W-:Y:S02]  /*9bb0*/  WARPGROUP.DEPBAR.LE gsb0, 0x0 ;  /* 0x00008000000079c5 */ /* 0x000fe40000010000 */
[----:B------:R-:W-:-:S04]  /*9bc0*/  WARPGROUP.ARRIVE ;  /* 0x00000000000079c5 */ /* 0x000fc80000000000 */
[----:B------:R-:W0:Y:S01]  /*9bd0*/  MUFU.TANH R45, R45 ;  /* 0x0000002d002d7308 */ /* 0x000e220000002400 */
[----:B---3--:R-:W-:Y:S01]  /*9be0*/  FMNMX.FTZ R12, R40, R61, !PT ;  /* 0x0000003d280c7209 */ /* 0x008fe20007810000 */
[----:B------:R-:W-:Y:S01]  /*9bf0*/  FMUL.FTZ R61, R76, UR35 ;  /* 0x000000234c3d7c20 */ /* 0x000fe20008410000 */
[----:B------:R-:W-:Y:S01]  /*9c00*/  FMUL.FTZ R76, R83, UR35 ;  /* 0x00000023534c7c20 */ /* 0x000fe20008410000 */
[----:B------:R-:W-:Y:S01]  /*9c10*/  HGMMA.64x96x16.F32.BF16 R88, gdesc[UR28].tnspB, R88, gsb0 ;  /* 0x416000001c5879f0 */ /* 0x000fe20008001858 */
[----:B------:R-:W-:Y:S02]  /*9c20*/  UIADD3 UR28, UR6, 0x4, URZ ;  /* 0x00000004061c7890 */ /* 0x000fe4000fffe03f */
[----:B------:R-:W-:Y:S01]  /*9c30*/  UIADD3 UR30, UR7, 0x80, URZ ;  /* 0x00000080071e7890 */ /* 0x000fe2000fffe03f */
[----:B------:R-:W2:Y:S01]  /*9c40*/  MUFU.TANH R47, R47 ;  /* 0x0000002f002f7308 */ /* 0x000ea20000002400 */
[----:B------:R-:W-:Y:S01]  /*9c50*/  UMOV UR29, 0x40000040 ;  /* 0x40000040001d7882 */ /* 0x000fe20000000000 */
[----:B------:R-:W-:Y:S01]  /*9c60*/  UMOV UR31, 0x80000020 ;  /* 0x80000020001f7882 */ /* 0x000fe20000000000 */
[----:B-1----:R-:W-:-:S05]  /*9c70*/  FMNMX.FTZ R12, R43, R12, !PT ;  /* 0x0000000c2b0c7209 */ /* 0x002fca0007810000 */
[----:B------:R-:W1:Y:S01]  /*9c80*/  MUFU.TANH R48, R48 ;  /* 0x0000003000307308 */ /* 0x000e620000002400 */
[----:B0-----:R-:W-:-:S07]  /*9c90*/  FMNMX.FTZ R12, R45, R12, !PT ;  /* 0x0000000c2d0c7209 */ /* 0x001fce0007810000 */
[----:B------:R-:W0:Y:S01]  /*9ca0*/  MUFU.TANH R51, R51 ;  /* 0x0000003300337308 */ /* 0x000e220000002400 */
[----:B--2---:R-:W-:-:S07]  /*9cb0*/  FMNMX.FTZ R63, R47, R12, !PT ;  /* 0x0000000c2f3f7209 */ /* 0x004fce0007810000 */
[----:B------:R-:W2:Y:S01]  /*9cc0*/  MUFU.TANH R52, R52 ;  /* 0x0000003400347308 */ /* 0x000ea20000002400 */
[----:B-1----:R-:W-:Y:S01]  /*9cd0*/  FMNMX.FTZ R12, R48, R63, !PT ;  /* 0x0000003f300c7209 */ /* 0x002fe20007810000 */
[----:B------:R-:W-:-:S06]  /*9ce0*/  FMUL.FTZ R63, R80, UR35 ;  /* 0x00000023503f7c20 */ /* 0x000fcc0008410000 */
        /* <DEDUP_REMOVED lines=33> */
[----:B0-----:R-:W-:Y:S01]  /*9f00*/  FMNMX.FTZ R12, R68, R69, !PT ;  /* 0x00000045440c7209 */ /* 0x001fe20007810000 */
[----:B------:R-:W-:Y:S01]  /*9f10*/  FMUL.FTZ R69, R70, UR35 ;  /* 0x0000002346457c20 */ /* 0x000fe20008410000 */
[----:B------:R-:W-:Y:S01]  /*9f20*/  FMUL.FTZ R70, R71, UR35 ;  /* 0x0000002347467c20 */ /* 0x000fe20008410000 */
[----:B------:R-:W-:Y:S01]  /*9f30*/  FMUL.FTZ R71, R74, UR35 ;  /* 0x000000234a477c20 */ /* 0x000fe20008410000 */
[----:B------:R-:W-:-:S03]  /*9f40*/  FMUL.FTZ R74, R79, UR35 ;  /* 0x000000234f4a7c20 */ /* 0x000fc60008410000 */
[----:B------:R-:W0:Y:S01]  /*9f50*/  MUFU.TANH R11, R11 ;  /* 0x0000000b000b7308 */ /* 0x000e220000002400 */
[----:B--2---:R-:W-:-:S05]  /*9f60*/  FMNMX.FTZ R12, R65, R12, !PT ;  /* 0x0000000c410c7209 */ /* 0x004fca0007810000 */
[----:B------:R-:W2:Y:S02]  /*9f70*/  SHFL.BFLY PT, R73, R12, 0x2, 0x1f ;  /* 0x0c401f000c497f89 */ /* 0x000ea400000e0000 */
[----:B------:R-:W3:Y:S01]  /*9f80*/  MUFU.TANH R15, R15 ;  /* 0x0000000f000f7308 */ /* 0x000ee20000002400 */
[----:B-1----:R-:W-:-:S07]  /*9f90*/  FMNMX.FTZ R82, R9, R7, !PT ;  /* 0x0000000709527209 */ /* 0x002fce0007810000 */
[----:B------:R-:W1:Y:S01]  /*9fa0*/  MUFU.TANH R20, R20 ;  /* 0x0000001400147308 */ /* 0x000e620000002400 */
[----:B0-----:R-:W-:-:S07]  /*9fb0*/  FMNMX.FTZ R82, R11, R82, !PT ;  /* 0x000000520b527209 */ /* 0x001fce0007810000 */
[----:B------:R-:W0:Y:S01]  /*9fc0*/  MUFU.TANH R24, R24 ;  /* 0x0000001800187308 */ /* 0x000e220000002400 */
[----:B--2---:R-:W-:Y:S01]  /*9fd0*/  FMNMX.FTZ R80, R12, R73, !PT ;  /* 0x000000490c507209 */ /* 0x004fe20007810000 */
[----:B------:R-:W-:-:S06]  /*9fe0*/  FMUL.FTZ R73, R78, UR35 ;  /* 0x000000234e497c20 */ /* 0x000fcc0008410000 */
[----:B------:R-:W2:Y:S01]  /*9ff0*/  MUFU.TANH R26, R26 ;  /* 0x0000001a001a7308 */ /* 0x000ea20000002400 */
[----:B------:R-:W-:Y:S01]  /*a000*/  FMUL.FTZ R78, R87, UR35 ;  /* 0x00000023574e7c20 */ /* 0x000fe20008410000 */
[----:B------:R-:W4:Y:S06]  /*a010*/  SHFL.BFLY PT, R81, R80, 0x1, 0x1f ;  /* 0x0c201f0050517f89 */ /* 0x000f2c00000e0000 */
[----:B------:R-:W5:Y:S08]  /*a020*/  MUFU.TANH R28, R28 ;  /* 0x0000001c001c7308 */ /* 0x000f700000002400 */
[----:B------:R-:W5:Y:S08]  /*a030*/  MUFU.TANH R30, R30 ;  /* 0x0000001e001e7308 */ /* 0x000f700000002400 */
[----:B------:R-:W5:Y:S01]  /*a040*/  MUFU.TANH R32, R32 ;  /* 0x0000002000207308 */ /* 0x000f620000002400 */
[----:B----4-:R-:W-:-:S05]  /*a050*/  FMNMX.FTZ R12, R80, R81, !PT ;  /* 0x00000051500c7209 */ /* 0x010fca0007810000 */
[C---:B------:R-:W-:Y:S02]  /*a060*/  FMUL.FTZ R80, R12.reuse, UR34 ;  /* 0x000000220c507c20 */ /* 0x040fe40008410000 */
[----:B------:R-:W4:Y:S01]  /*a070*/  MUFU.TANH R34, R34 ;  /* 0x0000002200227308 */ /* 0x000f220000002400 */
[----:B------:R-:W-:Y:S01]  /*a080*/  FADD.FTZ R6, -R12, R6 ;  /* 0x000000060c067221 */ /* 0x000fe20000010100 */
[--C-:B------:R-:W-:Y:S01]  /*a090*/  FFMA.FTZ R79, R13, UR34, -R80.reuse ;  /* 0x000000220d4f7c23 */ /* 0x100fe20008010850 */
[----:B---3--:R-:W-:Y:S02]  /*a0a0*/  FMNMX.FTZ R13, R15, R82, !PT ;  /* 0x000000520f0d7209 */ /* 0x008fe40007810000 */
[----:B------:R-:W-:Y:S01]  /*a0b0*/  FMUL.FTZ R6, R6, UR34 ;  /* 0x0000002206067c20 */ /* 0x000fe20008410000 */
[----:B------:R-:W-:Y:S02]  /*a0c0*/  WARPGROUP.DEPBAR.LE gsb0, 0x0 ;  /* 0x00008000000079c5 */ /* 0x000fe40000010000 */
[----:B------:R-:W-:Y:S01]  /*a0d0*/  WARPGROUP.ARRIVE ;  /* 0x00000000000079c5 */ /* 0x000fe20000000000 */
[----:B-1----:R-:W-:Y:S01]  /*a0e0*/  FMNMX.FTZ R13, R20, R13, !PT ;  /* 0x0000000d140d7209 */ /* 0x002fe20007810000 */
[----:B------:R-:W1:Y:S01]  /*a0f0*/  MUFU.TANH R36, R36 ;  /* 0x0000002400247308 */ /* 0x000e620000002400 */
[--C-:B------:R-:W-:Y:S01]  /*a100*/  FFMA.FTZ R8, R8, UR34, -R80.reuse ;  /* 0x0000002208087c23 */ /* 0x100fe20008010850 */
[--C-:B------:R-:W-:Y:S01]  /*a110*/  FFMA.FTZ R10, R10, UR34, -R80.reuse ;  /* 0x000000220a0a7c23 */ /* 0x100fe20008010850 */
[----:B0-----:R-:W-:Y:S01]  /*a120*/  FMNMX.FTZ R13, R24, R13, !PT ;  /* 0x0000000d180d7209 */ /* 0x001fe20007810000 */
[----:B------:R-:W-:Y:S01]  /*a130*/  HGMMA.64x96x16.F32.BF16 R88, gdesc[UR28].tnspB, R88, gsb0 ;  /* 0x416000001c5879f0 */ /* 0x000fe20008001858 */
[----:B------:R-:W-:Y:S01]  /*a140*/  UIADD3 UR28, UR6, 0x600, URZ ;  /* 0x00000600061c7890 */ /* 0x000fe2000fffe03f */
[--C-:B------:R-:W-:Y:S01]  /*a150*/  FFMA.FTZ R14, R14, UR34, -R80.reuse ;  /* 0x000000220e0e7c23 */ /* 0x100fe20008010850 */
[----:B------:R-:W-:Y:S01]  /*a160*/  UIADD3 UR30, UR7, 0x100, URZ ;  /* 0x00000100071e7890 */ /* 0x000fe2000fffe03f */
[----:B--2---:R-:W-:Y:S01]  /*a170*/  FMNMX.FTZ R13, R26, R13, !PT ;  /* 0x0000000d1a0d7209 */ /* 0x004fe20007810000 */
[----:B------:R-:W-:Y:S01]  /*a180*/  UMOV UR29, 0x40000040 ;  /* 0x40000040001d7882 */ /* 0x000fe20000000000 */
[----:B------:R-:W-:Y:S01]  /*a190*/  UMOV UR31, 0x80000020 ;  /* 0x80000020001f7882 */ /* 0x000fe20000000000 */
[----:B------:R-:W0:Y:S01]  /*a1a0*/  MUFU.TANH R38, R38 ;  /* 0x0000002600267308 */ /* 0x000e220000002400 */
[----:B-----5:R-:W-:Y:S01]  /*a1b0*/  FMNMX.FTZ R13, R28, R13, !PT ;  /* 0x0000000d1c0d7209 */ /* 0x020fe20007810000 */
[--C-:B------:R-:W-:Y:S01]  /*a1c0*/  FFMA.FTZ R21, R21, UR34, -R80.reuse ;  /* 0x0000002215157c23 */ /* 0x100fe20008010850 */
[--C-:B------:R-:W-:Y:S01]  /*a1d0*/  FFMA.FTZ R25, R25, UR34, -R80.reuse ;  /* 0x0000002219197c23 */ /* 0x100fe20008010850 */
[--C-:B------:R-:W-:Y:S01]  /*a1e0*/  FFMA.FTZ R27, R27, UR34, -R80.reuse ;  /* 0x000000221b1b7c23 */ /* 0x100fe20008010850 */
[----:B------:R-:W-:Y:S01]  /*a1f0*/  FMNMX.FTZ R13, R30, R13, !PT ;  /* 0x0000000d1e0d7209 */ /* 0x000fe20007810000 */
[--C-:B------:R-:W-:Y:S01]  /*a200*/  FFMA.FTZ R29, R29, UR34, -R80.reuse ;  /* 0x000000221d1d7c23 */ /* 0x100fe20008010850 */
[--C-:B------:R-:W-:Y:S01]  /*a210*/  FFMA.FTZ R31, R31, UR34, -R80.reuse ;  /* 0x000000221f1f7c23 */ /* 0x100fe20008010850 */
[----:B------:R-:W2:Y:S01]  /*a220*/  MUFU.TANH R41, R41 ;  /* 0x0000002900297308 */ /* 0x000ea20000002400 */
[----:B------:R-:W-:Y:S01]  /*a230*/  FMNMX.FTZ R13, R32, R13, !PT ;  /* 0x0000000d200d7209 */ /* 0x000fe20007810000 */
[--C-:B------:R-:W-:Y:S01]  /*a240*/  FFMA.FTZ R33, R33, UR34, -R80.reuse ;  /* 0x0000002221217c23 */ /* 0x100fe20008010850 */
[--C-:B------:R-:W-:Y:S01]  /*a250*/  FFMA.FTZ R35, R35, UR34, -R80.reuse ;  /* 0x0000002223237c23 */ /* 0x100fe20008010850 */
[--C-:B------:R-:W-:Y:S01]  /*a260*/  FFMA.FTZ R37, R37, UR34, -R80.reuse ;  /* 0x0000002225257c23 */ /* 0x100fe20008010850 */
[----:B----4-:R-:W-:Y:S01]  /*a270*/  FMNMX.FTZ R13, R34, R13, !PT ;  /* 0x0000000d220d7209 */ /* 0x010fe20007810000 */
[--C-:B------:R-:W-:Y:S01]  /*a280*/  FFMA.FTZ R39, R39, UR34, -R80.reuse ;  /* 0x0000002227277c23 */ /* 0x100fe20008010850 */
[--C-:B------:R-:W-:Y:S01]  /*a290*/  FFMA.FTZ R40, R40, UR34, -R80.reuse ;  /* 0x0000002228287c23 */ /* 0x100fe20008010850 */
[----:B------:R-:W3:Y:S01]  /*a2a0*/  MUFU.TANH R42, R42 ;  /* 0x0000002a002a7308 */ /* 0x000ee20000002400 */
[----:B-1----:R-:W-:Y:S01]  /*a2b0*/  FMNMX.FTZ R13, R36, R13, !PT ;  /* 0x0000000d240d7209 */ /* 0x002fe20007810000 */
[--C-:B------:R-:W-:Y:S01]  /*a2c0*/  FFMA.FTZ R43, R43, UR34, -R80.reuse ;  /* 0x000000222b2b7c23 */ /* 0x100fe20008010850 */
[--C-:B------:R-:W-:Y:S01]  /*a2d0*/  FFMA.FTZ R45, R45, UR34, -R80.reuse ;  /* 0x000000222d2d7c23 */ /* 0x100fe20008010850 */
[--C-:B------:R-:W-:Y:S01]  /*a2e0*/  FFMA.FTZ R47, R47, UR34, -R80.reuse ;  /* 0x000000222f2f7c23 */ /* 0x100fe20008010850 */
[----:B0-----:R-:W-:Y:S01]  /*a2f0*/  FMNMX.FTZ R82, R38, R13, !PT ;  /* 0x0000000d26527209 */ /* 0x001fe20007810000 */
[--C-:B------:R-:W-:Y:S01]  /*a300*/  FFMA.FTZ R48, R48, UR34, -R80.reuse ;  /* 0x0000002230307c23 */ /* 0x100fe20008010850 */
[--C-:B------:R-:W-:Y:S01]  /*a310*/  FFMA.FTZ R51, R51, UR34, -R80.reuse ;  /* 0x0000002233337c23 */ /* 0x100fe20008010850 */
[----:B------:R-:W0:Y:S01]  /*a320*/  MUFU.TANH R44, R44 ;  /* 0x0000002c002c7308 */ /* 0x000e220000002400 */
[----:B--2---:R-:W-:Y:S01]  /*a330*/  FMNMX.FTZ R13, R41, R82, !PT ;  /* 0x00000052290d7209 */ /* 0x004fe20007810000 */
[--C-:B------:R-:W-:Y:S01]  /*a340*/  FFMA.FTZ R52, R52, UR34, -R80.reuse ;  /* 0x0000002234347c23 */ /* 0x100fe20008010850 */
[--C-:B------:R-:W-:Y:S01]  /*a350*/  FFMA.FTZ R55, R55, UR34, -R80.reuse ;  /* 0x0000002237377c23 */ /* 0x100fe20008010850 */
[--C-:B------:R-:W-:Y:S01]  /*a360*/  FFMA.FTZ R56, R56, UR34, -R80.reuse ;  /* 0x0000002238387c23 */ /* 0x100fe20008010850 */
[--C-:B------:R-:W-:Y:S01]  /*a370*/  FFMA.FTZ R57, R57, UR34, -R80.reuse ;  /* 0x0000002239397c23 */ /* 0x100fe20008010850 */
[--C-:B------:R-:W-:Y:S01]  /*a380*/  FFMA.FTZ R58, R58, UR34, -R80.reuse ;  /* 0x000000223a3a7c23 */ /* 0x100fe20008010850 */
[--C-:B------:R-:W-:Y:S01]  /*a390*/  FFMA.FTZ R59, R59, UR34, -R80.reuse ;  /* 0x000000223b3b7c23 */ /* 0x100fe20008010850 */
[----:B------:R-:W1:Y:S01]  /*a3a0*/  MUFU.TANH R46, R46 ;  /* 0x0000002e002e7308 */ /* 0x000e620000002400 */
[----:B---3--:R-:W-:Y:S01]  /*a3b0*/  FMNMX.FTZ R13, R42, R13, !PT ;  /* 0x0000000d2a0d7209 */ /* 0x008fe20007810000 */
[--C-:B------:R-:W-:Y:S01]  /*a3c0*/  FFMA.FTZ R60, R60, UR34, -R80.reuse ;  /* 0x000000223c3c7c23 */ /* 0x100fe20008010850 */
[--C-:B------:R-:W-:Y:S01]  /*a3d0*/  FFMA.FTZ R61, R61, UR34, -R80.reuse ;  /* 0x000000223d3d7c23 */ /* 0x100fe20008010850 */
[--C-:B------:R-:W-:Y:S01]  /*a3e0*/  FFMA.FTZ R62, R62, UR34, -R80.reuse ;  /* 0x000000223e3e7c23 */ /* 0x100fe20008010850 */
[--C-:B------:R-:W-:Y:S01]  /*a3f0*/  FFMA.FTZ R63, R63, UR34, -R80.reuse ;  /* 0x000000223f3f7c23 */ /* 0x100fe20008010850 */
[--C-:B------:R-:W-:Y:S01]  /*a400*/  FFMA.FTZ R64, R64, UR34, -R80.reuse ;  /* 0x0000002240407c23 */ /* 0x100fe20008010850 */
[--C-:B------:R-:W-:Y:S01]  /*a410*/  FFMA.FTZ R68, R68, UR34, -R80.reuse ;  /* 0x0000002244447c23 */ /* 0x100fe20008010850 */
[----:B------:R-:W2:Y:S01]  /*a420*/  MUFU.TANH R49, R49 ;  /* 0x0000003100317308 */ /* 0x000ea20000002400 */
[----:B0-----:R-:W-:Y:S01]  /*a430*/  FMNMX.FTZ R13, R44, R13, !PT ;  /* 0x0000000d2c0d7209 */ /* 0x001fe20007810000 */
[----:B------:R-:W-:-:S06]  /*a440*/  FFMA.FTZ R65, R65, UR34, -R80 ;  /* 0x0000002241417c23 */ /* 0x000fcc0008010850 */
        /* <DEDUP_REMOVED lines=37> */
[----:B------:R-:W-:Y:S01]  /*a6a0*/  MUFU.EX2 R6, R6 ;  /* 0x0000000600067308 */ /* 0x000fe20000000800 */
[----:B-1----:R-:W-:-:S07]  /*a6b0*/  FMNMX.FTZ R13, R77, R82, !PT ;  /* 0x000000524d0d7209 */ /* 0x002fce0007810000 */
[----:B------:R-:W0:Y:S01]  /*a6c0*/  MUFU.EX2 R8, R8 ;  /* 0x0000000800087308 */ /* 0x000e220000000800 */
[----:B--2---:R-:W-:-:S05]  /*a6d0*/  FMNMX.FTZ R13, R78, R13, !PT ;  /* 0x0000000d4e0d7209 */ /* 0x004fca0007810000 */
[----:B------:R-:W1:Y:S02]  /*a6e0*/  SHFL.BFLY PT, R82, R13, 0x2, 0x1f ;  /* 0x0c401f000d527f89 */ /* 0x000e6400000e0000 */
[----:B------:R-:W2:Y:S08]  /*a6f0*/  MUFU.EX2 R10, R10 ;  /* 0x0000000a000a7308 */ /* 0x000eb00000000800 */
[----:B------:R-:W-:Y:S01]  /*a700*/  MUFU.EX2 R79, R79 ;  /* 0x0000004f004f7308 */ /* 0x000fe20000000800 */
[----:B0-----:R-:W-:-:S07]  /*a710*/  FFMA.FTZ R3, R6, R3, R8 ;  /* 0x0000000306037223 */ /* 0x001fce0000010008 */
[----:B------:R-:W-:Y:S01]  /*a720*/  MUFU.EX2 R14, R14 ;  /* 0x0000000e000e7308 */ /* 0x000fe20000000800 */
[----:B--2---:R-:W-:Y:S01]  /*a730*/  F2FP.BF16.F32.PACK_AB R8, R10, R8 ;  /* 0x000000080a08723e */ /* 0x004fe200000010ff */
[----:B------:R-:W-:Y:S02]  /*a740*/  WARPGROUP.DEPBAR.LE gsb0, 0x0 ;  /* 0x00008000000079c5 */ /* 0x000fe40000010000 */
[----:B------:R-:W-:Y:S01]  /*a750*/  WARPGROUP.ARRIVE ;  /* 0x00000000000079c5 */ /* 0x000fe20000000000 */
[----:B-1----:R-:W-:-:S03]  /*a760*/  FMNMX.FTZ R82, R13, R82, !PT ;  /* 0x000000520d527209 */ /* 0x002fc60007810000 */
[----:B------:R-:W-:Y:S02]  /*a770*/  MUFU.EX2 R21, R21 ;  /* 0x0000001500157308 */ /* 0x000fe40000000800 */
[----:B------:R-:W-:Y:S01]  /*a780*/  HGMMA.64x96x16.F32.BF16 R88, gdesc[UR28].tnspB, R88, gsb0 ;  /* 0x416000001c5879f0 */ /* 0x000fe20008001858 */
[----:B------:R-:W-:Y:S01]  /*a790*/  UIADD3 UR28, UR6, 0x604, URZ ;  /* 0x00000604061c7890 */ /* 0x000fe2000fffe03f */
[----:B------:R-:W0:Y:S01]  /*a7a0*/  SHFL.BFLY PT, R13, R82, 0x1, 0x1f ;  /* 0x0c201f00520d7f89 */ /* 0x000e2200000e0000 */
[----:B------:R-:W-:Y:S01]  /*a7b0*/  UIADD3 UR30, UR7, 0x180, URZ ;  /* 0x00000180071e7890 */ /* 0x000fe2000fffe03f */
[----:B------:R-:W-:Y:S01]  /*a7c0*/  UMOV UR29, 0x40000040 ;  /* 0x40000040001d7882 */ /* 0x000fe20000000000 */
[----:B------:R-:W-:Y:S01]  /*a7d0*/  UMOV UR31, 0x80000020 ;  /* 0x80000020001f7882 */ /* 0x000fe20000000000 */
[----:B------:R-:W-:Y:S08]  /*a7e0*/  MUFU.EX2 R25, R25 ;  /* 0x0000001900197308 */ /* 0x000ff00000000800 */
[----:B------:R-:W-:Y:S08]  /*a7f0*/  MUFU.EX2 R27, R27 ;  /* 0x0000001b001b7308 */ /* 0x000ff00000000800 */
[----:B------:R-:W-:Y:S01]  /*a800*/  MUFU.EX2 R29, R29 ;  /* 0x0000001d001d7308 */ /* 0x000fe20000000800 */
[----:B0-----:R-:W-:-:S05]  /*a810*/  FMNMX.FTZ R13, R82, R13, !PT ;  /* 0x0000000d520d7209 */ /* 0x001fca0007810000 */
[C---:B------:R-:W-:Y:S01]  /*a820*/  FADD.FTZ R7, -R13.reuse, R7 ;  /* 0x000000070d077221 */ /* 0x040fe20000010100 */
[----:B------:R-:W-:Y:S01]  /*a830*/  FMUL.FTZ R81, R13, UR34 ;  /* 0x000000220d517c20 */ /* 0x000fe20008410000 */
[----:B------:R-:W-:Y:S02]  /*a840*/  MUFU.EX2 R31, R31 ;  /* 0x0000001f001f7308 */ /* 0x000fe40000000800 */
[----:B------:R-:W-:Y:S01]  /*a850*/  FMUL.FTZ R7, R7, UR34 ;  /* 0x0000002207077c20 */ /* 0x000fe20008410000 */
[--C-:B------:R-:W-:Y:S01]  /*a860*/  FFMA.FTZ R9, R9, UR34, -R81.reuse ;  /* 0x0000002209097c23 */ /* 0x100fe20008010851 */
[--C-:B------:R-:W-:Y:S01]  /*a870*/  FFMA.FTZ R83, R20, UR34, -R81.reuse ;  /* 0x0000002214537c23 */ /* 0x100fe20008010851 */
[--C-:B------:R-:W-:Y:S01]  /*a880*/  FFMA.FTZ R20, R36, UR34, -R81.reuse ;  /* 0x0000002224147c23 */ /* 0x100fe20008010851 */
[--C-:B------:R-:W-:Y:S01]  /*a890*/  FFMA.FTZ R11, R11, UR34, -R81.reuse ;  /* 0x000000220b0b7c23 */ /* 0x100fe20008010851 */
[--C-:B------:R-:W-:Y:S01]  /*a8a0*/  FFMA.FTZ R82, R15, UR34, -R81.reuse ;  /* 0x000000220f527c23 */ /* 0x100fe20008010851 */
[--C-:B------:R-:W-:Y:S01]  /*a8b0*/  FFMA.FTZ R36, R42, UR34, -R81.reuse ;  /* 0x000000222a247c23 */ /* 0x100fe20008010851 */
[----:B------:R-:W-:Y:S01]  /*a8c0*/  FFMA.FTZ R15, R44, UR34, -R81 ;  /* 0x000000222c0f7c23 */ /* 0x000fe20008010851 */
[----:B------:R-:W-:Y:S01]  /*a8d0*/  IMAD.U32 R42, RZ, RZ, UR43 ;  /* 0x0000002bff2a7e24 */ /* 0x000fe2000f8e00ff */
[----:B------:R-:W-:Y:S01]  /*a8e0*/  MUFU.EX2 R7, R7 ;  /* 0x0000000700077308 */ /* 0x000fe20000000800 */
[----:B------:R-:W-:-:S02]  /*a8f0*/  IMAD.U32 R44, RZ, RZ, UR50 ;  /* 0x00000032ff2c7e24 */ /* 0x000fc4000f8e00ff */
[--C-:B------:R-:W-:Y:S01]  /*a900*/  FFMA.FTZ R80, R24, UR34, -R81.reuse ;  /* 0x0000002218507c23 */ /* 0x100fe20008010851 */
[----:B------:R-:W-:Y:S01]  /*a910*/  VIADD R24, R138, 0x9 ;  /* 0x000000098a187836 */ /* 0x000fe20000000000 */
[----:B------:R-:W-:Y:S01]  /*a920*/  @!P1 LEA R42, R42, UR42, 0x3 ;  /* 0x0000002a2a2a9c11 */ /* 0x000fe2000f8e18ff */
[--C-:B------:R-:W-:Y:S01]  /*a930*/  FFMA.FTZ R26, R26, UR34, -R81.reuse ;  /* 0x000000221a1a7c23 */ /* 0x100fe20008010851 */
[----:B------:R-:W-:Y:S01]  /*a940*/  @!P1 LEA R44, R44, UR42, 0x3 ;  /* 0x0000002a2c2c9c11 */ /* 0x000fe2000f8e18ff */
[--C-:B------:R-:W-:Y:S01]  /*a950*/  FFMA.FTZ R28, R28, UR34, -R81.reuse ;  /* 0x000000221c1c7c23 */ /* 0x100fe20008010851 */
[----:B------:R-:W0:Y:S01]  /*a960*/  MUFU.EX2 R9, R9 ;  /* 0x0000000900097308 */ /* 0x000e220000000800 */
[----:B------:R-:W-:Y:S01]  /*a970*/  SEL R85, R24, 0x9, !P2 ;  /* 0x0000000918557807 */ /* 0x000fe20005000000 */
[----:B------:R-:W-:Y:S02]  /*a980*/  @!P1 VIADD R24, R42, 0x2d840 ;  /* 0x0002d8402a189836 */ /* 0x000fe40000000000 */
[----:B------:R-:W-:Y:S01]  /*a990*/  FFMA.FTZ R84, R30, UR34, -R81 ;  /* 0x000000221e547c23 */ /* 0x000fe20008010851 */
[----:B------:R-:W-:-:S02]  /*a9a0*/  @!P1 VIADD R42, R44, 0x2d860 ;  /* 0x0002d8602c2a9836 */ /* 0x000fc40000000000 */
[--C-:B------:R-:W-:Y:S01]  /*a9b0*/  FFMA.FTZ R30, R32, UR34, -R81.reuse ;  /* 0x00000022201e7c23 */ /* 0x100fe20008010851 */
[--C-:B------:R-:W-:Y:S01]  /*a9c0*/  FFMA.FTZ R32, R34, UR34, -R81.reuse ;  /* 0x0000002222207c23 */ /* 0x100fe20008010851 */
[----:B------:R-:W-:Y:S01]  /*a9d0*/  @!P1 PRMT R24, RZ, 0x654, R24 ;  /* 0x00000654ff189816 */ /* 0x000fe20000000018 */
[----:B------:R-:W1:Y:S01]  /*a9e0*/  MUFU.EX2 R11, R11 ;  /* 0x0000000b000b7308 */ /* 0x000e620000000800 */
[----:B------:R-:W-:Y:S01]  /*a9f0*/  @!P1 PRMT R42, RZ, 0x654, R42 ;  /* 0x00000654ff2a9816 */ /* 0x000fe2000000002a */
[--C-:B------:R-:W-:Y:S01]  /*aa00*/  FFMA.FTZ R34, R38, UR34, -R81.reuse ;  /* 0x0000002226227c23 */ /* 0x100fe20008010851 */
[--C-:B------:R-:W-:Y:S01]  /*aa10*/  FFMA.FTZ R41, R41, UR34, -R81.reuse ;  /* 0x0000002229297c23 */ /* 0x100fe20008010851 */
[--C-:B------:R-:W-:Y:S01]  /*aa20*/  FFMA.FTZ R38, R46, UR34, -R81.reuse ;  /* 0x000000222e267c23 */ /* 0x100fe20008010851 */
[--C-:B------:R-:W-:Y:S01]  /*aa30*/  FFMA.FTZ R49, R49, UR34, -R81.reuse ;  /* 0x0000002231317c23 */ /* 0x100fe20008010851 */
[--C-:B------:R-:W-:Y:S01]  /*aa40*/  FFMA.FTZ R44, R50, UR34, -R81.reuse ;  /* 0x00000022322c7c23 */ /* 0x100fe20008010851 */
[----:B------:R-:W-:Y:S01]  /*aa50*/  FFMA.FTZ R46, R53, UR34, -R81 ;  /* 0x00000022352e7c23 */ /* 0x000fe20008010851 */
[----:B------:R-:W-:Y:S01]  /*aa60*/  MUFU.EX2 R82, R82 ;  /* 0x0000005200527308 */ /* 0x000fe20000000800 */
[----:B0-----:R-:W-:Y:S01]  /*aa70*/  FFMA.FTZ R2, R7, R2, R9 ;  /* 0x0000000207027223 */ /* 0x001fe20000010009 */
[--C-:B------:R-:W-:Y:S01]  /*aa80*/  FFMA.FTZ R66, R66, UR34, -R81.reuse ;  /* 0x0000002242427c23 */ /* 0x100fe20008010851 */
[--C-:B------:R-:W-:Y:S01]  /*aa90*/  FFMA.FTZ R53, R67, UR34, -R81.reuse ;  /* 0x0000002243357c23 */ /* 0x100fe20008010851 */
[--C-:B------:R-:W-:Y:S01]  /*aaa0*/  FFMA.FTZ R67, R70, UR34, -R81.reuse ;  /* 0x0000002246437c23 */ /* 0x100fe20008010851 */
[--C-:B------:R-:W-:Y:S01]  /*aab0*/  FFMA.FTZ R71, R71, UR34, -R81.reuse ;  /* 0x0000002247477c23 */ /* 0x100fe20008010851 */
[--C-:B------:R-:W-:Y:S01]  /*aac0*/  FFMA.FTZ R72, R72, UR34, -R81.reuse ;  /* 0x0000002248487c23 */ /* 0x100fe20008010851 */
[--C-:B------:R-:W-:Y:S01]  /*aad0*/  FFMA.FTZ R73, R73, UR34, -R81.reuse ;  /* 0x0000002249497c23 */ /* 0x100fe20008010851 */
[----:B------:R-:W-:Y:S01]  /*aae0*/  MUFU.EX2 R83, R83 ;  /* 0x0000005300537308 */ /* 0x000fe20000000800 */
[----:B-1----:R-:W-:Y:S01]  /*aaf0*/  F2FP.BF16.F32.PACK_AB R9, R11, R9 ;  /* 0x000000090b09723e */ /* 0x002fe200000010ff */
[--C-:B------:R-:W-:Y:S01]  /*ab00*/  FFMA.FTZ R74, R74, UR34, -R81.reuse ;  /* 0x000000224a4a7c23 */ /* 0x100fe20008010851 */
[--C-:B------:R-:W-:Y:S01]  /*ab10*/  FFMA.FTZ R75, R75, UR34, -R81.reuse ;  /* 0x000000224b4b7c23 */ /* 0x100fe20008010851 */
[--C-:B------:R-:W-:Y:S01]  /*ab20*/  FFMA.FTZ R78, R78, UR34, -R81.reuse ;  /* 0x000000224e4e7c23 */ /* 0x100fe20008010851 */
[--C-:B------:R-:W-:Y:S01]  /*ab30*/  FFMA.FTZ R76, R76, UR34, -R81.reuse ;  /* 0x000000224c4c7c23 */ /* 0x100fe20008010851 */
[----:B------:R-:W-:Y:S01]  /*ab40*/  FFMA.FTZ R77, R77, UR34, -R81 ;  /* 0x000000224d4d7c23 */ /* 0x000fe20008010851 */
[C---:B------:R-:W-:Y:S01]  /*ab50*/  ISETP.GT.AND P2, PT, R0.reuse, UR47, PT ;  /* 0x0000002f00007c0c */ /* 0x040fe2000bf44270 */
[----:B------:R-:W-:Y:S01]  /*ab60*/  MUFU.EX2 R80, R80 ;  /* 0x0000005000507308 */ /* 0x000fe20000000800 */
[----:B------:R-:W-:Y:S01]  /*ab70*/  UMOV UR50, UR43 ;  /* 0x0000002b00327c82 */ /* 0x000fe20008000000 */
[----:B------:R-:W-:-:S06]  /*ab80*/  VIADD R0, R0, 0xffffffff ;  /* 0xffffffff00007836 */ /* 0x000fcc0000000000 */
[----:B------:R-:W-:Y:S08]  /*ab90*/  MUFU.EX2 R26, R26 ;  /* 0x0000001a001a7308 */ /* 0x000ff00000000800 */
[----:B------:R-:W-:Y:S01]  /*aba0*/  MUFU.EX2 R28, R28 ;  /* 0x0000001c001c7308 */ /* 0x000fe20000000800 */
[----:B------:R-:W-:Y:S02]  /*abb0*/  WARPGROUP.DEPBAR.LE gsb0, 0x0 ;  /* 0x00008000000079c5 */ /* 0x000fe40000010000 */
[----:B------:R-:W-:-:S05]  /*abc0*/  WARPGROUP.ARRIVE ;  /* 0x00000000000079c5 */ /* 0x000fca0000000000 */
[----:B------:R-:W-:Y:S01]  /*abd0*/  MUFU.EX2 R84, R84 ;  /* 0x0000005400547308 */ /* 0x000fe20000000800 */
[----:B------:R-:W-:Y:S01]  /*abe0*/  HGMMA.64x96x16.F32.BF16 R88, gdesc[UR28].tnspB, R88, gsb0 ;  /* 0x416000001c5879f0 */ /* 0x000fe20008001858 */
[----:B------:R-:W-:Y:S02]  /*abf0*/  UIADD3 UR28, UR6, 0x606, URZ ;  /* 0x00000606061c7890 */ /* 0x000fe4000fffe03f */
[----:B------:R-:W-:Y:S01]  /*ac00*/  UIADD3 UR30, UR7, 0x1c0, URZ ;  /* 0x000001c0071e7890 */ /* 0x000fe2000fffe03f */
[----:B------:R-:W-:Y:S01]  /*ac10*/  UMOV UR29, 0x40000040 ;  /* 0x40000040001d7882 */ /* 0x000fe20000000000 */
[----:B------:R-:W-:Y:S02]  /*ac20*/  UMOV UR31, 0x80000020 ;  /* 0x80000020001f7882 */ /* 0x000fe40000000000 */
        /* <DEDUP_REMOVED lines=25> */
[----:B------:R-:W0:Y:S08]  /*adc0*/  MUFU.EX2 R52, R52 ;  /* 0x0000003400347308 */ /* 0x000e300000000800 */
[----:B------:R-:W-:Y:S08]  /*add0*/  MUFU.EX2 R55, R55 ;  /* 0x0000003700377308 */ /* 0x000ff00000000800 */
[----:B------:R-:W-:Y:S01]  /*ade0*/  MUFU.EX2 R53, R53 ;  /* 0x0000003500357308 */ /* 0x000fe20000000800 */
[----:B0-----:R-:W-:-:S07]  /*adf0*/  F2FP.BF16.F32.PACK_AB R50, R52, R51 ;  /* 0x000000333432723e */ /* 0x001fce00000010ff */
[----:B------:R-:W-:Y:S08]  /*ae00*/  MUFU.EX2 R56, R56 ;  /* 0x0000003800387308 */ /* 0x000ff00000000800 */
[----:B------:R-:W-:Y:S01]  /*ae10*/  MUFU.EX2 R57, R57 ;  /* 0x0000003900397308 */ /* 0x000fe20000000800 */
[----:B------:R-:W-:Y:S02]  /*ae20*/  WARPGROUP.DEPBAR.LE gsb0, 0x0 ;  /* 0x00008000000079c5 */ /* 0x000fe40000010000 */
[----:B------:R0:W-:Y:S06]  /*ae30*/  BAR.ARV R85, 0x100 ;  /* 0x000400550000751d */ /* 0x0001ec0000002000 */
[----:B------:R1:W-:Y:S01]  /*ae40*/  @!P1 SYNCS.ARRIVE.TRANS64.RED.A1T0 RZ, [R24+URZ], RZ ;  /* 0x000000ff18ff99a7 */ /* 0x0003e2000810043f */
[----:B------:R-:W-:Y:S01]  /*ae50*/  MUFU.EX2 R67, R67 ;  /* 0x0000004300437308 */ /* 0x000fe20000000800 */
[-C--:B------:R-:W-:Y:S01]  /*ae60*/  FMUL.FTZ R88, R88, R6.reuse ;  /* 0x0000000658587220 */ /* 0x080fe20000410000 */
[-C--:B------:R-:W-:Y:S01]  /*ae70*/  FMUL.FTZ R89, R89, R6.reuse ;  /* 0x0000000659597220 */ /* 0x080fe20000410000 */
[-C--:B------:R-:W-:Y:S01]  /*ae80*/  FMUL.FTZ R92, R92, R6.reuse ;  /* 0x000000065c5c7220 */ /* 0x080fe20000410000 */
[-C--:B------:R-:W-:Y:S01]  /*ae90*/  FMUL.FTZ R93, R93, R6.reuse ;  /* 0x000000065d5d7220 */ /* 0x080fe20000410000 */
[-C--:B------:R-:W-:Y:S01]  /*aea0*/  FMUL.FTZ R96, R96, R6.reuse ;  /* 0x0000000660607220 */ /* 0x080fe20000410000 */
[----:B------:R-:W-:Y:S01]  /*aeb0*/  FMUL.FTZ R97, R97, R6 ;  /* 0x0000000661617220 */ /* 0x000fe20000410000 */
[----:B------:R2:W-:Y:S01]  /*aec0*/  @!P1 SYNCS.ARRIVE.TRANS64.RED.A1T0 RZ, [R42+URZ], RZ ;  /* 0x000000ff2aff99a7 */ /* 0x0005e2000810043f */
[--C-:B-1----:R-:W-:Y:S01]  /*aed0*/  FFMA.FTZ R24, R54, UR34, -R81.reuse ;  /* 0x0000002236187c23 */ /* 0x102fe20008010851 */
[----:B------:R-:W-:Y:S01]  /*aee0*/  FFMA.FTZ R54, R69, UR34, -R81 ;  /* 0x0000002245367c23 */ /* 0x000fe20008010851 */
[----:B------:R-:W-:Y:S01]  /*aef0*/  FADD.FTZ R69, R11, R2 ;  /* 0x000000020b457221 */ /* 0x000fe20000010000 */
[----:B------:R-:W-:Y:S01]  /*af00*/  F2FP.BF16.F32.PACK_AB R11, R83, R82 ;  /* 0x00000052530b723e */ /* 0x000fe200000010ff */
[----:B------:R-:W-:Y:S01]  /*af10*/  MUFU.EX2 R58, R58 ;  /* 0x0000003a003a7308 */ /* 0x000fe20000000800 */
[-C--:B------:R-:W-:Y:S01]  /*af20*/  FMUL.FTZ R100, R100, R6.reuse ;  /* 0x0000000664647220 */ /* 0x080fe20000410000 */
[----:B------:R-:W-:Y:S01]  /*af30*/  FADD.FTZ R2, R82, R69 ;  /* 0x0000004552027221 */ /* 0x000fe20000010000 */
[----:B--2---:R-:W-:Y:S01]  /*af40*/  FADD.FTZ R42, R10, R3 ;  /* 0x000000030a2a7221 */ /* 0x004fe20000010000 */
[----:B------:R-:W-:Y:S01]  /*af50*/  F2FP.BF16.F32.PACK_AB R10, R14, R79 ;  /* 0x0000004f0e0a723e */ /* 0x000fe200000010ff */
[-C--:B------:R-:W-:Y:S01]  /*af60*/  FMUL.FTZ R101, R101, R6.reuse ;  /* 0x0000000665657220 */ /* 0x080fe20000410000 */
[----:B------:R-:W-:Y:S01]  /*af70*/  FADD.FTZ R69, R83, R2 ;  /* 0x0000000253457221 */ /* 0x000fe20000010000 */
[----:B0-----:R-:W-:Y:S01]  /*af80*/  FADD.FTZ R85, R79, R42 ;  /* 0x0000002a4f557221 */ /* 0x001fe20000010000 */
[----:B------:R0:W1:Y:S01]  /*af90*/  MUFU.EX2 R3, R24 ;  /* 0x0000001800037308 */ /* 0x0000620000000800 */
[----:B------:R2:W-:Y:S01]  /*afa0*/  STSM.16.M88.4 [R17+0x21800], R8 ;  /* 0x0218000811007844 */ /* 0x0005e20000000200 */
[----:B------:R-:W-:Y:S01]  /*afb0*/  FADD.FTZ R69, R80, R69 ;  /* 0x0000004550457221 */ /* 0x000fe20000010000 */
[----:B------:R-:W-:Y:S01]  /*afc0*/  FADD.FTZ R42, R14, R85 ;  /* 0x000000550e2a7221 */ /* 0x000fe20000010000 */
[-C--:B------:R-:W-:Y:S01]  /*afd0*/  FMUL.FTZ R104, R104, R6.reuse ;  /* 0x0000000668687220 */ /* 0x080fe20000410000 */
[----:B------:R-:W-:Y:S01]  /*afe0*/  FMUL.FTZ R105, R105, R6 ;  /* 0x0000000669697220 */ /* 0x000fe20000410000 */
[----:B------:R-:W-:Y:S01]  /*aff0*/  FADD.FTZ R69, R26, R69 ;  /* 0x000000451a457221 */ /* 0x000fe20000010000 */
[----:B------:R-:W-:Y:S01]  /*b000*/  FADD.FTZ R42, R21, R42 ;  /* 0x0000002a152a7221 */ /* 0x000fe20000010000 */
[----:B------:R-:W3:Y:S01]  /*b010*/  MUFU.EX2 R2, R66 ;  /* 0x0000004200027308 */ /* 0x000ee20000000800 */
[C---:B0-----:R-:W-:Y:S01]  /*b020*/  F2FP.BF16.F32.PACK_AB R24, R25.reuse, R21 ;  /* 0x000000151918723e */ /* 0x041fe200000010ff */
[----:B------:R-:W-:Y:S01]  /*b030*/  FADD.FTZ R69, R28, R69 ;  /* 0x000000451c457221 */ /* 0x000fe20000010000 */
[----:B------:R-:W-:Y:S01]  /*b040*/  FADD.FTZ R42, R25, R42 ;  /* 0x0000002a192a7221 */ /* 0x000fe20000010000 */
[----:B------:R-:W-:Y:S01]  /*b050*/  F2FP.BF16.F32.PACK_AB R25, R26, R80 ;  /* 0x000000501a19723e */ /* 0x000fe200000010ff */
[----:B------:R-:W-:Y:S01]  /*b060*/  FMUL.FTZ R108, R108, R6 ;  /* 0x000000066c6c7220 */ /* 0x000fe20000410000 */
[----:B------:R-:W-:Y:S01]  /*b070*/  FADD.FTZ R69, R84, R69 ;  /* 0x0000004554457221 */ /* 0x000fe20000010000 */
[----:B------:R-:W-:Y:S01]  /*b080*/  FADD.FTZ R42, R27, R42 ;  /* 0x0000002a1b2a7221 */ /* 0x000fe20000010000 */
[C---:B------:R-:W-:Y:S01]  /*b090*/  F2FP.BF16.F32.PACK_AB R26, R29.reuse, R27 ;  /* 0x0000001b1d1a723e */ /* 0x040fe200000010ff */
[----:B------:R-:W-:Y:S01]  /*b0a0*/  MUFU.EX2 R54, R54 ;  /* 0x0000003600367308 */ /* 0x000fe20000000800 */
        /* <DEDUP_REMOVED lines=10> */
[C---:B------:R-:W-:Y:S01]  /*b150*/  F2FP.BF16.F32.PACK_AB R31, R34.reuse, R20 ;  /* 0x00000014221f723e */ /* 0x040fe200000010ff */
[----:B------:R0:W-:Y:S01]  /*b160*/  STSM.16.M88.4 [R23], R24 ;  /* 0x0000001817007844 */ /* 0x0001e20000000200 */
[----:B------:R-:W-:Y:S01]  /*b170*/  FADD.FTZ R14, R34, R69 ;  /* 0x00000045220e7221 */ /* 0x000fe20000010000 */
[----:B------:R-:W-:Y:S01]  /*b180*/  FADD.FTZ R42, R35, R42 ;  /* 0x0000002a232a7221 */ /* 0x000fe20000010000 */
[-C--:B------:R-:W-:Y:S01]  /*b190*/  FMUL.FTZ R112, R112, R6.reuse ;  /* 0x0000000670707220 */ /* 0x080fe20000410000 */
[----:B------:R-:W0:Y:S01]  /*b1a0*/  MUFU.EX2 R72, R72 ;  /* 0x0000004800487308 */ /* 0x000e220000000800 */
[----:B------:R-:W-:Y:S01]  /*b1b0*/  FADD.FTZ R29, R41, R14 ;  /* 0x0000000e291d7221 */ /* 0x000fe20000010000 */
[----:B------:R-:W-:Y:S01]  /*b1c0*/  FADD.FTZ R42, R37, R42 ;  /* 0x0000002a252a7221 */ /* 0x000fe20000010000 */
[----:B------:R-:W-:Y:S01]  /*b1d0*/  F2FP.BF16.F32.PACK_AB R41, R36, R41 ;  /* 0x000000292429723e */ /* 0x000fe200000010ff */
[-C--:B------:R-:W-:Y:S01]  /*b1e0*/  FMUL.FTZ R113, R113, R6.reuse ;  /* 0x0000000671717220 */ /* 0x080fe20000410000 */
[----:B------:R-:W-:Y:S01]  /*b1f0*/  FMUL.FTZ R116, R116, R6 ;  /* 0x0000000674747220 */ /* 0x000fe20000410000 */
[----:B------:R-:W-:Y:S01]  /*b200*/  FADD.FTZ R21, R39, R42 ;  /* 0x0000002a27157221 */ /* 0x000fe20000010000 */
[----:B------:R-:W-:Y:S01]  /*b210*/  FADD.FTZ R42, R36, R29 ;  /* 0x0000001d242a7221 */ /* 0x000fe20000010000 */
[----:B------:R-:W-:Y:S01]  /*b220*/  MUFU.EX2 R73, R73 ;  /* 0x0000004900497308 */ /* 0x000fe20000000800 */
[----:B------:R-:W-:Y:S01]  /*b230*/  F2FP.BF16.F32.PACK_AB R29, R32, R30 ;  /* 0x0000001e201d723e */ /* 0x000fe200000010ff */
[----:B------:R-:W-:Y:S01]  /*b240*/  FADD.FTZ R14, R40, R21 ;  /* 0x00000015280e7221 */ /* 0x000fe20000010000 */
[----:B------:R-:W-:Y:S01]  /*b250*/  FADD.FTZ R21, R15, R42 ;  /* 0x0000002a0f157221 */ /* 0x000fe20000010000 */
[----:B------:R-:W-:Y:S01]  /*b260*/  F2FP.BF16.F32.PACK_AB R30, R37, R35 ;  /* 0x00000023251e723e */ /* 0x000fe200000010ff */
[-C--:B------:R-:W-:Y:S01]  /*b270*/  FMUL.FTZ R117, R117, R6.reuse ;  /* 0x0000000675757220 */ /* 0x080fe20000410000 */
[----:B------:R-:W-:Y:S01]  /*b280*/  FADD.FTZ R14, R43, R14 ;  /* 0x0000000e2b0e7221 */ /* 0x000fe20000010000 */
[----:B------:R-:W-:Y:S01]  /*b290*/  FADD.FTZ R20, R38, R21 ;  /* 0x0000001526147221 */ /* 0x000fe20000010000 */
[----:B------:R-:W-:Y:S01]  /*b2a0*/  MUFU.EX2 R59, R59 ;  /* 0x0000003b003b7308 */ /* 0x000fe20000000800 */
[----:B------:R4:W-:Y:S01]  /*b2b0*/  STSM.16.M88.4 [R19], R28 ;  /* 0x0000001c13007844 */ /* 0x0009e20000000200 */
[----:B------:R-:W-:Y:S01]  /*b2c0*/  FADD.FTZ R14, R45, R14 ;  /* 0x0000000e2d0e7221 */ /* 0x000fe20000010000 */
[----:B------:R-:W-:Y:S01]  /*b2d0*/  FADD.FTZ R33, R49, R20 ;  /* 0x0000001431217221 */ /* 0x000fe20000010000 */
[----:B------:R-:W-:Y:S01]  /*b2e0*/  F2FP.BF16.F32.PACK_AB R42, R45, R43 ;  /* 0x0000002b2d2a723e */ /* 0x000fe200000010ff */
[-C--:B------:R-:W-:Y:S01]  /*b2f0*/  FMUL.FTZ R120, R120, R6.reuse ;  /* 0x0000000678787220 */ /* 0x080fe20000410000 */
[----:B------:R-:W-:Y:S01]  /*b300*/  FADD.FTZ R21, R47, R14 ;  /* 0x0000000e2f157221 */ /* 0x000fe20000010000 */
[----:B------:R-:W-:Y:S01]  /*b310*/  FADD.FTZ R33, R44, R33 ;  /* 0x000000212c217221 */ /* 0x000fe20000010000 */
[----:B------:R-:W5:Y:S01]  /*b320*/  MUFU.EX2 R74, R74 ;  /* 0x0000004a004a7308 */ /* 0x000f620000000800 */
[----:B------:R-:W-:Y:S01]  /*b330*/  F2FP.BF16.F32.PACK_AB R43, R38, R15 ;  /* 0x0000000f262b723e */ /* 0x000fe200000010ff */
[----:B------:R-:W-:Y:S01]  /*b340*/  FADD.FTZ R14, R48, R21 ;  /* 0x00000015300e7221 */ /* 0x000fe20000010000 */
[----:B------:R-:W-:Y:S01]  /*b350*/  F2FP.BF16.F32.PACK_AB R40, R40, R39 ;  /* 0x000000272828723e */ /* 0x000fe200000010ff */
[----:B------:R-:W-:Y:S01]  /*b360*/  FMUL.FTZ R121, R121, R6 ;  /* 0x0000000679797220 */ /* 0x000fe20000410000 */
[----:B------:R-:W-:Y:S01]  /*b370*/  F2FP.BF16.F32.PACK_AB R48, R48, R47 ;  /* 0x0000002f3030723e */ /* 0x000fe200000010ff */
[----:B------:R-:W-:Y:S01]  /*b380*/  FADD.FTZ R21, R51, R14 ;  /* 0x0000000e33157221 */ /* 0x000fe20000010000 */
[----:B------:R-:W-:Y:S01]  /*b390*/  FADD.FTZ R14, R46, R33 ;  /* 0x000000212e0e7221 */ /* 0x000fe20000010000 */
[----:B------:R-:W4:Y:S01]  /*b3a0*/  MUFU.EX2 R60, R60 ;  /* 0x0000003c003c7308 */ /* 0x000f220000000800 */
[C---:B-1----:R-:W-:Y:S01]  /*b3b0*/  F2FP.BF16.F32.PACK_AB R51, R3.reuse, R46 ;  /* 0x0000002e0333723e */ /* 0x042fe200000010ff */
[----:B--2---:R-:W-:Y:S01]  /*b3c0*/  FADD.FTZ R8, R52, R21 ;  /* 0x0000001534087221 */ /* 0x004fe20000010000 */
[----:B------:R-:W-:Y:S01]  /*b3d0*/  FADD.FTZ R9, R3, R14 ;  /* 0x0000000e03097221 */ /* 0x000fe20000010000 */
[----:B------:R-:W-:Y:S01]  /*b3e0*/  F2FP.BF16.F32.PACK_AB R49, R44, R49 ;  /* 0x000000312c31723e */ /* 0x000fe200000010ff */
[----:B------:R2:W-:Y:S01]  /*b3f0*/  STSM.16.M88.4 [R18], R40 ;  /* 0x0000002812007844 */ /* 0x0005e20000000200 */
[----:B------:R-:W-:Y:S01]  /*b400*/  FADD.FTZ R11, R55, R8 ;  /* 0x00000008370b7221 */ /* 0x000fe20000010000 */
[----:B---3--:R-:W-:Y:S01]  /*b410*/  FADD.FTZ R8, R2, R9 ;  /* 0x0000000902087221 */ /* 0x008fe20000010000 */
[----:B------:R-:W-:Y:S01]  /*b420*/  MUFU.EX2 R14, R75 ;  /* 0x0000004b000e7308 */ /* 0x000fe20000000800 */
[----:B0-----:R-:W-:Y:S01]  /*b430*/  F2FP.BF16.F32.PACK_AB R25, R72, R71 ;  /* 0x000000474819723e */ /* 0x001fe200000010ff */
[----:B------:R-:W-:Y:S01]  /*b440*/  FADD.FTZ R10, R56, R11 ;  /* 0x0000000b380a7221 */ /* 0x000fe20000010000 */
[----:B------:R-:W-:Y:S01]  /*b450*/  FADD.FTZ R9, R53, R8 ;  /* 0x0000000835097221 */ /* 0x000fe20000010000 */
[----:B-----5:R-:W-:Y:S01]  /*b460*/  F2FP.BF16.F32.PACK_AB R27, R74, R73 ;  /* 0x000000494a1b723e */ /* 0x020fe200000010ff */
[----:B------:R2:W-:Y:S01]  /*b470*/  STSM.16.M88.4 [R17+0x27800], R48 ;  /* 0x0278003011007844 */ /* 0x0005e20000000200 */
[----:B------:R-:W-:Y:S01]  /*b480*/  FADD.FTZ R11, R57, R10 ;  /* 0x0000000a390b7221 */ /* 0x000fe20000010000 */
[----:B------:R-:W-:Y:S01]  /*b490*/  FADD.FTZ R8, R54, R9 ;  /* 0x0000000936087221 */ /* 0x000fe20000010000 */
[----:B------:R-:W0:Y:S01]  /*b4a0*/  MUFU.EX2 R61, R61 ;  /* 0x0000003d003d7308 */ /* 0x000e220000000800 */
[----:B------:R-:W-:Y:S01]  /*b4b0*/  F2FP.BF16.F32.PACK_AB R9, R53, R2 ;  /* 0x000000023509723e */ /* 0x000fe200000010ff */
[----:B------:R-:W-:Y:S01]  /*b4c0*/  FADD.FTZ R10, R58, R11 ;  /* 0x0000000b3a0a7221 */ /* 0x000fe20000010000 */
[----:B------:R-:W-:Y:S01]  /*b4d0*/  FADD.FTZ R8, R67, R8 ;  /* 0x0000000843087221 */ /* 0x000fe20000010000 */
[----:B----4-:R-:W-:Y:S01]  /*b4e0*/  F2FP.BF16.F32.PACK_AB R24, R60, R59 ;  /* 0x0000003b3c18723e */ /* 0x010fe200000010ff */
[----:B------:R-:W-:Y:S01]  /*b4f0*/  FMUL.FTZ R124, R124, R6 ;  /* 0x000000067c7c7220 */ /* 0x000fe20000410000 */
[----:B------:R-:W-:Y:S01]  /*b500*/  FADD.FTZ R3, R59, R10 ;  /* 0x0000000a3b037221 */ /* 0x000fe20000010000 */
[----:B------:R-:W-:Y:S01]  /*b510*/  FADD.FTZ R11, R71, R8 ;  /* 0x00000008470b7221 */ /* 0x000fe20000010000 */
[----:B------:R-:W1:Y:S01]  /*b520*/  MUFU.EX2 R62, R62 ;  /* 0x0000003e003e7308 */ /* 0x000e620000000800 */
[----:B------:R-:W-:Y:S01]  /*b530*/  F2FP.BF16.F32.PACK_AB R8, R56, R55 ;  /* 0x000000373808723e */ /* 0x000fe200000010ff */
[----:B------:R-:W-:Y:S01]  /*b540*/  FADD.FTZ R10, R60, R3 ;  /* 0x000000033c0a7221 */ /* 0x000fe20000010000 */
[----:B------:R-:W-:Y:S01]  /*b550*/  FADD.FTZ R2, R72, R11 ;  /* 0x0000000b48027221 */ /* 0x000fe20000010000 */
[----:B------:R-:W-:Y:S01]  /*b560*/  F2FP.BF16.F32.PACK_AB R11, R67, R54 ;  /* 0x00000036430b723e */ /* 0x000fe200000010ff */
[-C--:B------:R-:W-:Y:S01]  /*b570*/  FMUL.FTZ R125, R125, R6.reuse ;  /* 0x000000067d7d7220 */ /* 0x080fe20000410000 */
[-C--:B------:R-:W-:Y:S01]  /*b580*/  FMUL.FTZ R128, R128, R6.reuse ;  /* 0x0000000680807220 */ /* 0x080fe20000410000 */
[----:B------:R-:W-:Y:S01]  /*b590*/  FADD.FTZ R15, R73, R2 ;  /* 0x00000002490f7221 */ /* 0x000fe20000010000 */
[----:B------:R-:W3:Y:S01]  /*b5a0*/  MUFU.EX2 R29, R76 ;  /* 0x0000004c001d7308 */ /* 0x000ee20000000800 */
[----:B0-----:R-:W-:Y:S01]  /*b5b0*/  FADD.FTZ R3, R61, R10 ;  /* 0x0000000a3d037221 */ /* 0x001fe20000010000 */
[----:B------:R-:W-:Y:S01]  /*b5c0*/  F2FP.BF16.F32.PACK_AB R10, R58, R57 ;  /* 0x000000393a0a723e */ /* 0x000fe200000010ff */
[----:B------:R-:W-:Y:S01]  /*b5d0*/  FADD.FTZ R15, R74, R15 ;  /* 0x0000000f4a0f7221 */ /* 0x000fe20000010000 */
[-C--:B------:R-:W-:Y:S01]  /*b5e0*/  FMUL.FTZ R129, R129, R6.reuse ;  /* 0x0000000681817220 */ /* 0x080fe20000410000 */
[-C--:B------:R-:W-:Y:S01]  /*b5f0*/  FMUL.FTZ R132, R132, R6.reuse ;  /* 0x0000000684847220 */ /* 0x080fe20000410000 */
[----:B------:R-:W-:Y:S01]  /*b600*/  FMUL.FTZ R133, R133, R6 ;  /* 0x0000000685857220 */ /* 0x000fe20000410000 */
[----:B------:R-:W-:Y:S01]  /*b610*/  FADD.FTZ R15, R14, R15 ;  /* 0x0000000f0e0f7221 */ /* 0x000fe20000010000 */
[----:B------:R-:W0:Y:S01]  /*b620*/  MUFU.EX2 R63, R63 ;  /* 0x0000003f003f7308 */ /* 0x000e220000000800 */
[C---:B-1----:R-:W-:Y:S01]  /*b630*/  F2FP.BF16.F32.PACK_AB R26, R62.reuse, R61 ;  /* 0x0000003d3e1a723e */ /* 0x042fe200000010ff */
[----:B------:R2:W-:Y:S01]  /*b640*/  STSM.16.M88.4 [R136], R8 ;  /* 0x0000000888007844 */ /* 0x0005e20000000200 */
[----:B------:R-:W-:Y:S01]  /*b650*/  FADD.FTZ R2, R62, R3 ;  /* 0x000000033e027221 */ /* 0x000fe20000010000 */
[-C--:B------:R-:W-:Y:S01]  /*b660*/  FMUL.FTZ R90, R90, R7.reuse ;  /* 0x000000075a5a7220 */ /* 0x080fe20000410000 */
[-C--:B------:R-:W-:Y:S01]  /*b670*/  FMUL.FTZ R91, R91, R7.reuse ;  /* 0x000000075b5b7220 */ /* 0x080fe20000410000 */
[----:B------:R2:W-:Y:S01]  /*b680*/  STSM.16.M88.4 [R19+0x6000], R24 ;  /* 0x0060001813007844 */ /* 0x0005e20000000200 */
        /* <DEDUP_REMOVED lines=9> */
[----:B------:R-:W-:Y:S01]  /*b720*/  MUFU.EX2 R68, R68 ;  /* 0x0000004400447308 */ /* 0x000fe20000000800 */
[----:B0-----:R-:W-:Y:S01]  /*b730*/  FADD.FTZ R3, R63, R2 ;  /* 0x000000023f037221 */ /* 0x001fe20000010000 */
[-C--:B------:R-:W-:Y:S01]  /*b740*/  FMUL.FTZ R106, R106, R7.reuse ;  /* 0x000000076a6a7220 */ /* 0x080fe20000410000 */
[-C--:B------:R-:W-:Y:S01]  /*b750*/  FMUL.FTZ R107, R107, R7.reuse ;  /* 0x000000076b6b7220 */ /* 0x080fe20000410000 */
[-C--:B------:R-:W-:Y:S01]  /*b760*/  FMUL.FTZ R110, R110, R7.reuse ;  /* 0x000000076e6e7220 */ /* 0x080fe20000410000 */
[-C--:B------:R-:W-:Y:S01]  /*b770*/  FMUL.FTZ R111, R111, R7.reuse ;  /* 0x000000076f6f7220 */ /* 0x080fe20000410000 */
[-C--:B------:R-:W-:Y:S01]  /*b780*/  FMUL.FTZ R114, R114, R7.reuse ;  /* 0x0000000772727220 */ /* 0x080fe20000410000 */
[----:B------:R-:W-:Y:S01]  /*b790*/  FMUL.FTZ R115, R115, R7 ;  /* 0x0000000773737220 */ /* 0x000fe20000410000 */
[----:B------:R-:W0:Y:S01]  /*b7a0*/  MUFU.EX2 R65, R65 ;  /* 0x0000004100417308 */ /* 0x000e220000000800 */
[C---:B-1----:R-:W-:Y:S01]  /*b7b0*/  F2FP.BF16.F32.PACK_AB R28, R64.reuse, R63 ;  /* 0x0000003f401c723e */ /* 0x042fe200000010ff */
[----:B------:R-:W-:Y:S01]  /*b7c0*/  FADD.FTZ R3, R64, R3 ;  /* 0x0000000340037221 */ /* 0x000fe20000010000 */
[-C--:B------:R-:W-:Y:S01]  /*b7d0*/  FMUL.FTZ R118, R118, R7.reuse ;  /* 0x0000000776767220 */ /* 0x080fe20000410000 */
[-C--:B------:R-:W-:Y:S01]  /*b7e0*/  FMUL.FTZ R119, R119, R7.reuse ;  /* 0x0000000777777220 */ /* 0x080fe20000410000 */
[-C--:B------:R-:W-:Y:S01]  /*b7f0*/  FMUL.FTZ R122, R122, R7.reuse ;  /* 0x000000077a7a7220 */ /* 0x080fe20000410000 */
[-C--:B------:R-:W-:Y:S01]  /*b800*/  FMUL.FTZ R123, R123, R7.reuse ;  /* 0x000000077b7b7220 */ /* 0x080fe20000410000 */
[-C--:B------:R-:W-:Y:S01]  /*b810*/  FMUL.FTZ R126, R126, R7.reuse ;  /* 0x000000077e7e7220 */ /* 0x080fe20000410000 */
[----:B------:R-:W1:Y:S01]  /*b820*/  MUFU.EX2 R20, R77 ;  /* 0x0000004d00147308 */ /* 0x000e620000000800 */
[-C--:B------:R-:W-:Y:S01]  /*b830*/  FMUL.FTZ R127, R127, R7.reuse ;  /* 0x000000077f7f7220 */ /* 0x080fe20000410000 */
[-C--:B------:R-:W-:Y:S01]  /*b840*/  FMUL.FTZ R130, R130, R7.reuse ;  /* 0x0000000782827220 */ /* 0x080fe20000410000 */
[-C--:B------:R-:W-:Y:S01]  /*b850*/  FMUL.FTZ R131, R131, R7.reuse ;  /* 0x0000000783837220 */ /* 0x080fe20000410000 */
[-C--:B------:R-:W-:Y:S01]  /*b860*/  FMUL.FTZ R134, R134, R7.reuse ;  /* 0x0000000786867220 */ /* 0x080fe20000410000 */
[----:B------:R-:W-:Y:S01]  /*b870*/  FMUL.FTZ R135, R135, R7 ;  /* 0x0000000787877220 */ /* 0x000fe20000410000 */
[----:B------:R-:W-:-:S02]  /*b880*/  IMAD.MOV.U32 R7, RZ, RZ, R13 ;  /* 0x000000ffff077224 */ /* 0x000fc400078e000d */
[----:B------:R-:W3:Y:S01]  /*b890*/  MUFU.EX2 R78, R78 ;  /* 0x0000004e004e7308 */ /* 0x000ee20000000800 */
[----:B0-----:R-:W-:Y:S01]  /*b8a0*/  F2FP.BF16.F32.PACK_AB R30, R65, R68 ;  /* 0x00000044411e723e */ /* 0x001fe200000010ff */
[----:B------:R-:W-:Y:S01]  /*b8b0*/  FADD.FTZ R68, R68, R3 ;  /* 0x0000000344447221 */ /* 0x000fe20000010000 */
[----:B------:R-:W-:-:S03]  /*b8c0*/  IMAD.MOV.U32 R6, RZ, RZ, R12 ;  /* 0x000000ffff067224 */ /* 0x000fc600078e000c */
[----:B------:R-:W-:Y:S01]  /*b8d0*/  FADD.FTZ R3, R65, R68 ;  /* 0x0000004441037221 */ /* 0x000fe20000010000 */
[----:B-1----:R-:W-:Y:S01]  /*b8e0*/  FADD.FTZ R15, R20, R15 ;  /* 0x0000000f140f7221 */ /* 0x002fe20000010000 */
[----:B---3--:R-:W-:-:S03]  /*b8f0*/  F2FP.BF16.F32.PACK_AB R31, R78, R20 ;  /* 0x000000144e1f723e */ /* 0x008fc600000010ff */
[----:B------:R-:W-:Y:S02]  /*b900*/  FADD.FTZ R2, R78, R15 ;  /* 0x0000000f4e027221 */ /* 0x000fe40000010000 */
        /* <DEDUP_REMOVED lines=9> */
.L_x_887:
[----:B------:R-:W-:-:S13]  /*b9a0*/  ISETP.GE.AND P2, PT, R0, UR39, PT ;  /* 0x0000002700007c0c */ /* 0x000fda000bf46270 */
[----:B------:R-:W-:Y:S05]  /*b9b0*/  @!P2 BRA `(.L_x_897) ;  /* 0x000000380030a947 */ /* 0x000fea0003800000 */
[----:B-12---:R-:W-:Y:S01]  /*b9c0*/  IMAD.IADD R8, R137, 0x1, -R139 ;  /* 0x0000000189087824 */ /* 0x006fe200078e0a8b */
[----:B------:R-:W-:Y:S01]  /*b9d0*/  UMOV UR28, UR46 ;  /* 0x0000002e001c7c82 */ /* 0x000fe20008000000 */
[----:B------:R-:W-:Y:S01]  /*b9e0*/  IMAD.MOV.U32 R11, RZ, RZ, R13 ;  /* 0x000000ffff0b7224 */ /* 0x000fe200078e000d */
[----:B------:R-:W-:Y:S01]  /*b9f0*/  UMOV UR51, UR43 ;  /* 0x0000002b00337c82 */ /* 0x000fe20008000000 */
[--C-:B------:R-:W-:Y:S01]  /*ba00*/  IMAD.IADD R9, R4, 0x1, R8.reuse ;  /* 0x0000000104097824 */ /* 0x100fe200078e0208 */
[----:B------:R-:W-:Y:S01]  /*ba10*/  ULDC UR35, c[0x0][0x9e4] ;  /* 0x0002790000237ab9 */ /* 0x000fe20000000800 */
[----:B------:R-:W-:Y:S01]  /*ba20*/  IMAD.IADD R8, R5, 0x1, R8 ;  /* 0x0000000105087824 */ /* 0x000fe200078e0208 */
[----:B------:R-:W-:Y:S01]  /*ba30*/  ULDC UR34, c[0x0][0x988] ;  /* 0x0002620000227ab9 */ /* 0x000fe20000000800 */
[----:B------:R-:W-:Y:S01]  /*ba40*/  IMAD.MOV.U32 R10, RZ, RZ, R12 ;  /* 0x000000ffff0a7224 */ /* 0x000fe200078e000c */
[----:B------:R-:W-:Y:S01]  /*ba50*/  LOP3.LUT R7, RZ, R9, RZ, 0x33, !PT ;  /* 0x00000009ff077212 */ /* 0x000fe200078e33ff */
[----:B------:R-:W-:Y:S01]  /*ba60*/  ULDC UR50, c[0x0][0x9d8] ;  /* 0x0002760000327ab9 */ /* 0x000fe20000000800 */
[----:B------:R-:W-:Y:S01]  /*ba70*/  LOP3.LUT R6, RZ, R8, RZ, 0x33, !PT ;  /* 0x00000008ff067212 */ /* 0x000fe200078e33ff */
[----:B------:R-:W-:-:S06]  /*ba80*/  ULDC UR47, c[0x0][0x9e0] ;  /* 0x00027800002f7ab9 */ /* 0x000fcc0000000800 */
.L_x_914:
[----:B------:R-:W-:Y:S01]  /*ba90*/  UIADD3 UR43, UR51, 0x1, URZ ;  /* 0x00000001332b7890 */ /* 0x000fe2000fffe03f */
[----:B------:R-:W-:-:S03]  /*baa0*/  ISETP.NE.AND P3, PT, RZ, UR38, PT ;  /* 0x00000026ff007c0c */ /* 0x000fc6000bf65270 */
[----:B------:R-:W-:-:S04]  /*bab0*/  UISETP.NE.AND UP0, UPT, UR43, 0x2, UPT ;  /* 0x000000022b00788c */ /* 0x000fc8000bf05270 */
[----:B------:R-:W-:Y:S02]  /*bac0*/  USEL UR46, URZ, 0x1, UP0 ;  /* 0x000000013f2e7887 */ /* 0x000fe40008000000 */
[----:B------:R-:W-:Y:S02]  /*bad0*/  USEL UR43, UR43, URZ, UP0 ;  /* 0x0000003f2b2b7287 */ /* 0x000fe40008000000 */
[----:B------:R-:W-:Y:S02]  /*bae0*/  ULOP3.LUT UR46, UR28, UR46, URZ, 0x3c, !UPT ;  /* 0x0000002e1c2e7292 */ /* 0x000fe4000f8e3c3f */
[----:B---3--:R-:W-:Y:S10]  /*baf0*/  @P3 BRA `(.L_x_898) ;  /* 0x00000000002c3947 */ /* 0x008ff40003800000 */
[----:B------:R-:W-:Y:S05]  /*bb00*/  @!P0 BRA `(.L_x_899) ;  /* 0x0000000000048947 */ /* 0x000fea0003800000 */
[----:B------:R-:W-:Y:S01]  /*bb10*/  BPT.TRAP 0x1 ;  /* 0x000000040000795c */ /* 0x000fe20000300000 */
.L_x_899:
[----:B------:R-:W-:Y:S01]  /*bb20*/  ULEA UR6, UR43, UR42, 0x3 ;  /* 0x0000002a2b067291 */ /* 0x000fe2000f8e183f */
[----:B------:R-:W-:-:S05]  /*bb30*/  IMAD.U32 R12, RZ, RZ, UR46 ;  /* 0x0000002eff0c7e24 */ /* 0x000fca000f8e00ff */
[----:B------:R-:W-:-:S04]  /*bb40*/  SHF.L.U32 R12, R12, 0x1f, RZ ;  /* 0x0000001f0c0c7819 */ /* 0x000fc800000006ff */
[----:B------:R0:W1:Y:S01]  /*bb50*/  SYNCS.PHASECHK.TRANS64.TRYWAIT P2, [UR6+0x2d830], R12 ;  /* 0x02d8300cff0075a7 */ /* 0x0000620008040146 */
[----:B------:R-:W-:Y:S05]  /*bb60*/  @!P0 BRA `(.L_x_900) ;  /* 0x0000000000048947 */ /* 0x000fea0003800000 */
[----:B------:R-:W-:Y:S01]  /*bb70*/  BPT.TRAP 0x1 ;  /* 0x000000040000795c */ /* 0x000fe20000300000 */
.L_x_900:
[----:B-1----:R-:W-:Y:S05]  /*bb80*/  @P2 BRA `(.L_x_898) ;  /* 0x0000000000082947 */ /* 0x002fea0003800000 */
[----:B------:R-:W1:Y:S02]  /*bb90*/  SYNCS.PHASECHK.TRANS64.TRYWAIT P2, [UR6+0x2d830], R12 ;  /* 0x02d8300cff0075a7 */ /* 0x000e640008040146 */
[----:B-1----:R-:W-:Y:S05]  /*bba0*/  @!P2 BRA `(.L_x_901) ;  /* 0x000000a8002ca947 */ /* 0x002fea0003800000 */
.L_x_898:
        /* <DEDUP_REMOVED lines=37> */
.L_x_903:
[----:B------:R-:W-:Y:S01]  /*be00*/  ULEA UR6, UR51, UR42, 0x3 ;  /* 0x0000002a33067291 */ /* 0x000fe2000f8e183f */
[----:B------:R-:W-:-:S05]  /*be10*/  IMAD.U32 R12, RZ, RZ, UR28 ;  /* 0x0000001cff0c7e24 */ /* 0x000fca000f8e00ff */
[----:B------:R-:W-:-:S04]  /*be20*/  SHF.L.U32 R12, R12, 0x1f, RZ ;  /* 0x0000001f0c0c7819 */ /* 0x000fc800000006ff */
[----:B------:R0:W1:Y:S01]  /*be30*/  SYNCS.PHASECHK.TRANS64.TRYWAIT P2, [UR6+0x2d850], R12 ;  /* 0x02d8500cff0075a7 */ /* 0x0000620008040146 */
[----:B------:R-:W-:Y:S05]  /*be40*/  @!P0 BRA `(.L_x_904) ;  /* 0x0000000000048947 */ /* 0x000fea0003800000 */
[----:B------:R-:W-:Y:S01]  /*be50*/  BPT.TRAP 0x1 ;  /* 0x000000040000795c */ /* 0x000fe20000300000 */
.L_x_904:
[----:B-1----:R-:W-:Y:S05]  /*be60*/  @P2 BRA `(.L_x_902) ;  /* 0x0000000000082947 */ /* 0x002fea0003800000 */
[----:B------:R-:W1:Y:S02]  /*be70*/  SYNCS.PHASECHK.TRANS64.TRYWAIT P2, [UR6+0x2d850], R12 ;  /* 0x02d8500cff0075a7 */ /* 0x000e640008040146 */
[----:B-1----:R-:W-:Y:S05]  /*be80*/  @!P2 BRA `(.L_x_905) ;  /* 0x000000a4008ca947 */ /* 0x002fea0003800000 */
.L_x_902:
[----:B------:R-:W-:Y:S01]  /*be90*/  UIADD3 UR6, UR42, 0x400, URZ ;  /* 0x000004002a067890 */ /* 0x000fe2000fffe03f */
[----:B------:R-:W-:Y:S01]  /*bea0*/  WARPGROUP.ARRIVE ;  /* 0x00000000000079c5 */ /* 0x000fe20000000000 */
[----:B------:R-:W-:Y:S01]  /*beb0*/  UMOV UR29, 0x40000040 ;  /* 0x40000040001d7882 */ /* 0x000fe20000000000 */
[----:B------:R-:W-:Y:S01]  /*bec0*/  UMOV UR31, 0x80000020 ;  /* 0x80000020001f7882 */ /* 0x000fe20000000000 */
[----:B------:R-:W-:-:S03]  /*bed0*/  USHF.R.U32.HI UR6, URZ, 0x4, UR6 ;  /* 0x000000043f067899 */ /* 0x000fc60008011606 */
[----:B------:R-:W2:Y:S01]  /*bee0*/  S2R R141, SR_TID.X ;  /* 0x00000000008d7919 */ /* 0x000ea20000002100 */
[----:B------:R-:W-:Y:S01]  /*bef0*/  FMUL.FTZ R21, R29, UR50 ;  /* 0x000000321d157c20 */ /* 0x000fe20008410000 */
[----:B------:R-:W-:Y:S01]  /*bf00*/  FMUL.FTZ R29, R35, UR50 ;  /* 0x00000032231d7c20 */ /* 0x000fe20008410000 */
[----:B------:R-:W-:Y:S01]  /*bf10*/  ULOP3.LUT UR6, UR6, 0x3fff, URZ, 0xc0, !UPT ;  /* 0x00003fff06067892 */ /* 0x000fe2000f8ec03f */
[----:B-1----:R-:W-:Y:S01]  /*bf20*/  FMUL.FTZ R13, R25, UR50 ;  /* 0x00000032190d7c20 */ /* 0x002fe20008410000 */
        /* <DEDUP_REMOVED lines=8> */
[----:B------:R-:W-:Y:S01]  /*bfb0*/  FMUL.FTZ R47, R53, UR50 ;  /* 0x00000032352f7c20 */ /* 0x000fe20008410000 */
[----:B------:R-:W-:Y:S01]  /*bfc0*/  FMUL.FTZ R26, R32, UR50 ;  /* 0x00000032201a7c20 */ /* 0x000fe20008410000 */
        /* <DEDUP_REMOVED lines=56> */
[----:B------:R-:W-:Y:S02]  /*c350*/  IMAD.SHL.U32 R83, R0, 0x80, RZ ;  /* 0x0000008000537824 */ /* 0x000fe400078e00ff */
[----:B------:R-:W-:Y:S01]  /*c360*/  FMUL.FTZ R70, R73, UR50 ;  /* 0x0000003249467c20 */ /* 0x000fe20008410000 */
[----:B------:R-:W-:-:S02]  /*c370*/  @!P1 VIADD R53, R53, 0x2d840 ;  /* 0x0002d84035359836 */ /* 0x000fc40000000000 */
        /* <DEDUP_REMOVED lines=10> */
[----:B------:R-:W-:Y:S01]  /*c420*/  @!P1 PRMT R53, RZ, 0x654, R53 ;  /* 0x00000654ff359816 */ /* 0x000fe20000000035 */
[----:B------:R-:W0:Y:S01]  /*c430*/  MUFU.TANH R12, R12 ;  /* 0x0000000c000c7308 */ /* 0x000e220000002400 */
[----:B------:R-:W-:-:S07]  /*c440*/  IADD3 R52, R137, 0x1, -R83 ;  /* 0x0000000189347810 */ /* 0x000fce0007ffe853 */
        /* <DEDUP_REMOVED lines=111> */
[----:B-1----:R-:W-:-:S04]  /*cb40*/  IMAD.IADD R53, R52, 0x1, -R139 ;  /* 0x0000000134357824 */ /* 0x002fc800078e0a8b */
[----:B------:R-:W-:-:S04]  /*cb50*/  IMAD R53, R16, -0x2, R53 ;  /* 0xfffffffe10357824 */ /* 0x000fc800078e0235 */
[C---:B------:R-:W-:Y:S02]  /*cb60*/  VIADD R138, R53.reuse, UR47 ;  /* 0x0000002f358a7c36 */ /* 0x040fe40008000000 */
[----:B------:R-:W-:Y:S02]  /*cb70*/  VIADD R87, R53, UR33 ;  /* 0x0000002135577c36 */ /* 0x000fe40008000000 */
[C---:B------:R-:W-:Y:S02]  /*cb80*/  IMAD.IADD R86, R4.reuse, 0x1, R138 ;  /* 0x0000000104567824 */ /* 0x040fe400078e028a */
[----:B-----5:R-:W-:Y:S01]  /*cb90*/  IMAD.IADD R85, R4, 0x1, R87 ;  /* 0x0000000104557824 */ /* 0x020fe200078e0257 */
[----:B0-234-:R-:W-:Y:S06]  /*cba0*/  @!P5 BRA `(.L_x_906) ;  /* 0x000000000058d947 */ /* 0x01dfec0003800000 */
        /* <DEDUP_REMOVED lines=11> */
.L_x_908:
[----:B------:R-:W-:-:S05]  /*cc60*/  IMAD.U32 R141, RZ, RZ, UR35 ;  /* 0x00000023ff8d7e24 */ /* 0x000fca000f8e00ff */
[----:B------:R-:W-:-:S13]  /*cc70*/  ISETP.NE.AND P2, PT, R141, 0x1, PT ;  /* 0x000000018d00780c */ /* 0x000fda0003f45270 */
[----:B------:R-:W0:Y:S02]  /*cc80*/  @P2 LDC.64 R52, c[0x0][0x9e8] ;  /* 0x00027a00ff342b82 */ /* 0x000e240000000a00 */
[----:B0-----:R-:W-:-:S04]  /*cc90*/  @P2 IMAD.HI.U32 R144, R9, R52, RZ ;  /* 0x0000003409902227 */ /* 0x001fc800078e00ff */
[----:B------:R-:W-:Y:S01]  /*cca0*/  IMAD.MOV.U32 R52, RZ, RZ, R9 ;  /* 0x000000ffff347224 */ /* 0x000fe200078e0009 */
[----:B------:R-:W-:-:S07]  /*ccb0*/  @P2 SHF.R.U32.HI R52, RZ, R53, R144 ;  /* 0x00000035ff342219 */ /* 0x000fce0000011690 */
.L_x_909:
[----:B------:R-:W-:Y:S05]  /*ccc0*/  BSYNC B0 ;  /* 0x0000000000007941 */ /* 0x000fea0003800000 */
.L_x_907:
[----:B------:R-:W-:-:S04]  /*ccd0*/  IMAD R53, R52, R141, -R83 ;  /* 0x0000008d34357224 */ /* 0x000fc800078e0a53 */
[----:B------:R-:W-:-:S05]  /*cce0*/  IMAD R52, R16, -0x2, R53 ;  /* 0xfffffffe10347824 */ /* 0x000fca00078e0235 */
[----:B------:R-:W-:Y:S02]  /*ccf0*/  VIADDMNMX R86, R52, R141, R86, PT ;  /* 0x0000008d34567246 */ /* 0x000fe40003800156 */
[----:B------:R-:W-:-:S07]  /*cd00*/  VIMNMX R85, R85, R52, !PT ;  /* 0x0000003455557248 */ /* 0x000fce0007fe0100 */
.L_x_906:
[----:B------:R-:W-:Y:S01]  /*cd10*/  ISETP.GT.AND P2, PT, R0, -0x1, PT ;  /* 0xffffffff0000780c */ /* 0x000fe20003f44270 */
[C---:B------:R-:W-:Y:S02]  /*cd20*/  IMAD.IADD R138, R5.reuse, 0x1, R138 ;  /* 0x00000001058a7824 */ /* 0x040fe400078e028a */
[----:B------:R-:W-:Y:S01]  /*cd30*/  IMAD.IADD R87, R5, 0x1, R87 ;  /* 0x0000000105577824 */ /* 0x000fe200078e0257 */
[C---:B------:R-:W-:Y:S02]  /*cd40*/  ISETP.GT.AND P4, PT, R85.reuse, RZ, P2 ;  /* 0x000000ff5500720c */ /* 0x040fe40001784270 */
[----:B------:R-:W-:Y:S02]  /*cd50*/  ISETP.GT.AND P6, PT, R85, 0x1, P2 ;  /* 0x000000015500780c */ /* 0x000fe400017c4270 */
[C---:B------:R-:W-:Y:S02]  /*cd60*/  ISETP.LT.OR P4, PT, R86.reuse, 0x1, P4 ;  /* 0x000000015600780c */ /* 0x040fe40002781670 */
[----:B------:R-:W-:-:S02]  /*cd70*/  ISETP.LT.OR P6, PT, R86, 0x2, P6 ;  /* 0x000000025600780c */ /* 0x000fc400037c1670 */
        /* <DEDUP_REMOVED lines=104> */
.L_x_912:
[----:B------:R-:W-:-:S05]  /*d400*/  IMAD.U32 R85, RZ, RZ, UR35 ;  /* 0x00000023ff557e24 */ /* 0x000fca000f8e00ff */
[----:B------:R-:W-:-:S13]  /*d410*/  ISETP.NE.AND P3, PT, R85, 0x1, PT ;  /* 0x000000015500780c */ /* 0x000fda0003f65270 */
[----:B------:R-:W0:Y:S02]  /*d420*/  @P3 LDC.64 R12, c[0x0][0x9e8] ;  /* 0x00027a00ff0c3b82 */ /* 0x000e240000000a00 */
[----:B0-----:R-:W-:-:S04]  /*d430*/  @P3 IMAD.HI.U32 R86, R8, R12, RZ ;  /* 0x0000000c08563227 */ /* 0x001fc800078e00ff */
[----:B------:R-:W-:Y:S01]  /*d440*/  IMAD.MOV.U32 R12, RZ, RZ, R8 ;  /* 0x000000ffff0c7224 */ /* 0x000fe200078e0008 */
[----:B------:R-:W-:-:S07]  /*d450*/  @P3 SHF.R.U32.HI R12, RZ, R13, R86 ;  /* 0x0000000dff0c3219 */ /* 0x000fce0000011656 */
.L_x_913:
[----:B------:R-:W-:Y:S05]  /*d460*/  BSYNC B0 ;  /* 0x0000000000007941 */ /* 0x000fea0003800000 */
.L_x_911:
[----:B------:R-:W-:-:S04]  /*d470*/  IMAD R83, R12, R85, -R83 ;  /* 0x000000550c537224 */ /* 0x000fc800078e0a53 */
[----:B------:R-:W-:-:S05]  /*d480*/  IMAD R83, R16, -0x2, R83 ;  /* 0xfffffffe10537824 */ /* 0x000fca00078e0253 */
[----:B------:R-:W-:Y:S02]  /*d490*/  VIADDMNMX R138, R83, R85, R138, PT ;  /* 0x00000055538a7246 */ /* 0x000fe4000380018a */
[----:B------:R-:W-:-:S07]  /*d4a0*/  VIMNMX R87, R87, R83, !PT ;  /* 0x0000005357577248 */ /* 0x000fce0007fe0100 */
.L_x_910:
        /* <DEDUP_REMOVED lines=20> */
[C---:B------:R-:W-:Y:S02]  /*d5f0*/  ISETP.GT.AND P6, PT, R87.reuse, 0x30, P2 ;  /* 0x000000305700780c */ /* 0x040fe400017c4270 */
[----:B------:R-:W-:Y:S02]  /*d600*/  FMNMX.FTZ R12, R38, R13, !PT ;  /* 0x0000000d260c7209 */ /* 0x000fe40007810000 */
[----:B------:R-:W-:Y:S02]  /*d610*/  ISETP.GT.AND P4, PT, R87, 0x1, P2 ;  /* 0x000000015700780c */ /* 0x000fe40001784270 */
[----:B------:R-:W-:Y:S02]  /*d620*/  FMNMX.FTZ R13, R39, R12, !PT ;  /* 0x0000000c270d7209 */ /* 0x000fe40007810000 */
[----:B------:R-:W-:-:S02]  /*d630*/  ISETP.LT.OR P6, PT, R138, 0x31, P6 ;  /* 0x000000318a00780c */ /* 0x000fc400037c1670 */
[----:B------:R-:W-:Y:S02]  /*d640*/  FMNMX.FTZ R12, R42, R13, !PT ;  /* 0x0000000d2a0c7209 */ /* 0x000fe40007810000 */
[----:B------:R-:W-:Y:S02]  /*d650*/  ISETP.LT.OR P4, PT, R138, 0x2, P4 ;  /* 0x000000028a00780c */ /* 0x000fe40002781670 */
[----:B------:R-:W-:Y:S02]  /*d660*/  FMNMX.FTZ R13, R43, R12, !PT ;  /* 0x0000000c2b0d7209 */ /* 0x000fe40007810000 */
[----:B------:R-:W-:Y:S02]  /*d670*/  FSEL R44, R44, -INF , !P6 ;  /* 0xff8000002c2c7808 */ /* 0x000fe40007000000 */
[----:B------:R-:W-:Y:S02]  /*d680*/  FMNMX.FTZ R12, R46, R13, !PT ;  /* 0x0000000d2e0c7209 */ /* 0x000fe40007810000 */
[----:B------:R-:W-:-:S02]  /*d690*/  ISETP.GT.AND P3, PT, R87, 0x8, P2 ;  /* 0x000000085700780c */ /* 0x000fc40001764270 */
[----:B------:R-:W-:Y:S02]  /*d6a0*/  FMNMX.FTZ R13, R47, R12, !PT ;  /* 0x0000000c2f0d7209 */ /* 0x000fe40007810000 */
[----:B------:R-:W-:Y:S02]  /*d6b0*/  FSEL R15, R15, -INF , !P4 ;  /* 0xff8000000f0f7808 */ /* 0x000fe40006000000 */
[----:B------:R-:W-:Y:S02]  /*d6c0*/  FMNMX.FTZ R12, R50, R13, !PT ;  /* 0x0000000d320c7209 */ /* 0x000fe40007810000 */
[----:B------:R-:W-:Y:S02]  /*d6d0*/  ISETP.GT.AND P6, PT, R87, 0x39, P2 ;  /* 0x000000395700780c */ /* 0x000fe400017c4270 */
[----:B------:R-:W-:Y:S02]  /*d6e0*/  FMNMX.FTZ R13, R51, R12, !PT ;  /* 0x0000000c330d7209 */ /* 0x000fe40007810000 */
[----:B------:R-:W-:-:S02]  /*d6f0*/  ISETP.GT.AND P4, PT, R87, 0x10, P2 ;  /* 0x000000105700780c */ /* 0x000fc40001784270 */
[----:B------:R-:W-:Y:S02]  /*d700*/  FMNMX.FTZ R13, R56, R13, !PT ;  /* 0x0000000d380d7209 */ /* 0x000fe40007810000 */
[----:B------:R-:W-:Y:S02]  /*d710*/  ISETP.LT.OR P3, PT, R138, 0x9, P3 ;  /* 0x000000098a00780c */ /* 0x000fe40001f61670 */
[----:B------:R-:W-:Y:S02]  /*d720*/  FMNMX.FTZ R13, R58, R13, !PT ;  /* 0x0000000d3a0d7209 */ /* 0x000fe40007810000 */
[----:B------:R-:W-:Y:S02]  /*d730*/  ISETP.LT.OR P6, PT, R138, 0x3a, P6 ;  /* 0x0000003a8a00780c */ /* 0x000fe400037c1670 */
[----:B------:R-:W-:Y:S02]  /*d740*/  FMNMX.FTZ R13, R60, R13, !PT ;  /* 0x0000000d3c0d7209 */ /* 0x000fe40007810000 */
[----:B------:R-:W-:-:S02]  /*d750*/  ISETP.LT.OR P4, PT, R138, 0x11, P4 ;  /* 0x000000118a00780c */ /* 0x000fc40002781670 */
[----:B------:R-:W-:Y:S02]  /*d760*/  FMNMX.FTZ R13, R62, R13, !PT ;  /* 0x0000000d3e0d7209 */ /* 0x000fe40007810000 */
[----:B------:R-:W-:Y:S02]  /*d770*/  FSEL R24, R24, -INF , !P3 ;  /* 0xff80000018187808 */ /* 0x000fe40005800000 */
[----:B------:R-:W-:Y:S02]  /*d780*/  FMNMX.FTZ R13, R64, R13, !PT ;  /* 0x0000000d400d7209 */ /* 0x000fe40007810000 */
[----:B------:R-:W-:Y:S02]  /*d790*/  FSEL R49, R49, -INF , !P6 ;  /* 0xff80000031317808 */ /* 0x000fe40007000000 */
[----:B------:R-:W-:Y:S02]  /*d7a0*/  FMNMX.FTZ R13, R66, R13, !PT ;  /* 0x0000000d420d7209 */ /* 0x000fe40007810000 */
[----:B------:R-:W-:-:S02]  /*d7b0*/  ISETP.GT.AND P3, PT, R87, 0x11, P2 ;  /* 0x000000115700780c */ /* 0x000fc40001764270 */
[----:B------:R-:W-:Y:S02]  /*d7c0*/  FMNMX.FTZ R13, R68, R13, !PT ;  /* 0x0000000d440d7209 */ /* 0x000fe40007810000 */
[----:B------:R-:W-:Y:S02]  /*d7d0*/  FSEL R28, R28, -INF , !P4 ;  /* 0xff8000001c1c7808 */ /* 0x000fe40006000000 */
[----:B------:R-:W-:Y:S02]  /*d7e0*/  FMNMX.FTZ R13, R70, R13, !PT ;  /* 0x0000000d460d7209 */ /* 0x000fe40007810000 */
[C---:B------:R-:W-:Y:S02]  /*d7f0*/  ISETP.GT.AND P6, PT, R87.reuse, 0x48, P2 ;  /* 0x000000485700780c */ /* 0x040fe400017c4270 */
        /* <DEDUP_REMOVED lines=12> */
[----:B------:R-:W-:Y:S01]  /*d8c0*/  ISETP.GT.AND P3, PT, R87, 0x20, P2 ;  /* 0x000000205700780c */ /* 0x000fe20001764270 */
[----:B------:R-:W0:Y:S01]  /*d8d0*/  SHFL.BFLY PT, R12, R13, 0x2, 0x1f ;  /* 0x0c401f000d0c7f89 */ /* 0x000e2200000e0000 */
[----:B------:R-:W-:-:S02]  /*d8e0*/  FSEL R33, R33, -INF , !P4 ;  /* 0xff80000021217808 */ /* 0x000fc40006000000 */
[C---:B------:R-:W-:Y:S02]  /*d8f0*/  ISETP.GT.AND P6, PT, R87.reuse, 0x51, P2 ;  /* 0x000000515700780c */ /* 0x040fe400017c4270 */
[----:B------:R-:W-:Y:S02]  /*d900*/  ISETP.GT.AND P4, PT, R87, 0x28, P2 ;  /* 0x000000285700780c */ /* 0x000fe40001784270 */
[C---:B------:R-:W-:Y:S02]  /*d910*/  ISETP.LT.OR P3, PT, R138.reuse, 0x21, P3 ;  /* 0x000000218a00780c */ /* 0x040fe40001f61670 */
[C---:B------:R-:W-:Y:S02]  /*d920*/  ISETP.LT.OR P6, PT, R138.reuse, 0x52, P6 ;  /* 0x000000528a00780c */ /* 0x040fe400037c1670 */
[----:B------:R-:W-:Y:S02]  /*d930*/  ISETP.LT.OR P4, PT, R138, 0x29, P4 ;  /* 0x000000298a00780c */ /* 0x000fe40002781670 */
[----:B------:R-:W-:-:S02]  /*d940*/  FSEL R36, R36, -INF , !P3 ;  /* 0xff80000024247808 */ /* 0x000fc40005800000 */
[----:B------:R-:W-:Y:S02]  /*d950*/  FSEL R63, R63, -INF , !P6 ;  /* 0xff8000003f3f7808 */ /* 0x000fe40007000000 */
[C---:B------:R-:W-:Y:S02]  /*d960*/  ISETP.GT.AND P3, PT, R87.reuse, 0x29, P2 ;  /* 0x000000295700780c */ /* 0x040fe40001764270 */
[----:B------:R-:W-:Y:S02]  /*d970*/  FSEL R40, R40, -INF , !P4 ;  /* 0xff80000028287808 */ /* 0x000fe40006000000 */
[C---:B------:R-:W-:Y:S02]  /*d980*/  ISETP.GT.AND P6, PT, R87.reuse, 0x59, P2 ;  /* 0x000000595700780c */ /* 0x040fe400017c4270 */
[----:B------:R-:W-:Y:S02]  /*d990*/  ISETP.GT.AND P4, PT, R87, 0x31, P2 ;  /* 0x000000315700780c */ /* 0x000fe40001784270 */
[----:B0-----:R-:W-:-:S02]  /*d9a0*/  FMNMX.FTZ R12, R13, R12, !PT ;  /* 0x0000000c0d0c7209 */ /* 0x001fc40007810000 */
[C---:B------:R-:W-:Y:S02]  /*d9b0*/  ISETP.LT.OR P3, PT, R138.reuse, 0x2a, P3 ;  /* 0x0000002a8a00780c */ /* 0x040fe40001f61670 */
[C---:B------:R-:W-:Y:S01]  /*d9c0*/  ISETP.LT.OR P6, PT, R138.reuse, 0x5a, P6 ;  /* 0x0000005a8a00780c */ /* 0x040fe200037c1670 */
[----:B------:R-:W0:Y:S01]  /*d9d0*/  SHFL.BFLY PT, R13, R12, 0x1, 0x1f ;  /* 0x0c201f000c0d7f89 */ /* 0x000e2200000e0000 */
[----:B------:R-:W-:Y:S02]  /*d9e0*/  ISETP.LT.OR P4, PT, R138, 0x32, P4 ;  /* 0x000000328a00780c */ /* 0x000fe40002781670 */
[----:B------:R-:W-:Y:S02]  /*d9f0*/  FSEL R41, R41, -INF , !P3 ;  /* 0xff80000029297808 */ /* 0x000fe40005800000 */
[----:B------:R-:W-:Y:S02]  /*da00*/  FSEL R67, R67, -INF , !P6 ;  /* 0xff80000043437808 */ /* 0x000fe40007000000 */
[----:B------:R-:W-:-:S02]  /*da10*/  ISETP.GT.AND P3, PT, R87, 0x38, P2 ;  /* 0x000000385700780c */ /* 0x000fc40001764270 */
[----:B------:R-:W-:Y:S02]  /*da20*/  FSEL R45, R45, -INF , !P4 ;  /* 0xff8000002d2d7808 */ /* 0x000fe40006000000 */
[C---:B------:R-:W-:Y:S02]  /*da30*/  ISETP.GT.AND P6, PT, R87.reuse, 0x61, P2 ;  /* 0x000000615700780c */ /* 0x040fe400017c4270 */
[----:B------:R-:W-:Y:S02]  /*da40*/  ISETP.GT.AND P4, PT, R87, 0x40, P2 ;  /* 0x000000405700780c */ /* 0x000fe40001784270 */
[C---:B------:R-:W-:Y:S02]  /*da50*/  ISETP.LT.OR P3, PT, R138.reuse, 0x39, P3 ;  /* 0x000000398a00780c */ /* 0x040fe40001f61670 */
[C---:B------:R-:W-:Y:S02]  /*da60*/  ISETP.LT.OR P6, PT, R138.reuse, 0x62, P6 ;  /* 0x000000628a00780c */ /* 0x040fe400037c1670 */
[----:B------:R-:W-:-:S02]  /*da70*/  ISETP.LT.OR P4, PT, R138, 0x41, P4 ;  /* 0x000000418a00780c */ /* 0x000fc40002781670 */
[----:B------:R-:W-:Y:S02]  /*da80*/  FSEL R48, R48, -INF , !P3 ;  /* 0xff80000030307808 */ /* 0x000fe40005800000 */
[----:B------:R-:W-:Y:S02]  /*da90*/  FSEL R71, R71, -INF , !P6 ;  /* 0xff80000047477808 */ /* 0x000fe40007000000 */
[C---:B------:R-:W-:Y:S02]  /*daa0*/  ISETP.GT.AND P3, PT, R87.reuse, 0x41, P2 ;  /* 0x000000415700780c */ /* 0x040fe40001764270 */
[----:B------:R-:W-:Y:S02]  /*dab0*/  FSEL R54, R54, -INF , !P4 ;  /* 0xff80000036367808 */ /* 0x000fe40006000000 */
[C---:B------:R-:W-:Y:S02]  /*dac0*/  ISETP.GT.AND P6, PT, R87.reuse, 0x69, P2 ;  /* 0x000000695700780c */ /* 0x040fe400017c4270 */
[----:B------:R-:W-:-:S02]  /*dad0*/  ISETP.GT.AND P4, PT, R87, 0x49, P2 ;  /* 0x000000495700780c */ /* 0x000fc40001784270 */
[----:B0-----:R-:W-:Y:S02]  /*dae0*/  FMNMX.FTZ R12, R12, R13, !PT ;  /* 0x0000000d0c0c7209 */ /* 0x001fe40007810000 */
[C---:B------:R-:W-:Y:S02]  /*daf0*/  ISETP.LT.OR P3, PT, R138.reuse, 0x42, P3 ;  /* 0x000000428a00780c */ /* 0x040fe40001f61670 */
[----:B------:R-:W-:Y:S01]  /*db00*/  ISETP.LT.OR P6, PT, R138, 0x6a, P6 ;  /* 0x0000006a8a00780c */ /* 0x000fe200037c1670 */
[----:B------:R-:W-:Y:S01]  /*db10*/  FMUL.FTZ R13, R12, UR34 ;  /* 0x000000220c0d7c20 */ /* 0x000fe20008410000 */
[----:B------:R-:W-:Y:S02]  /*db20*/  ISETP.LT.OR P4, PT, R138, 0x4a, P4 ;  /* 0x0000004a8a00780c */ /* 0x000fe40002781670 */
[----:B------:R-:W-:Y:S02]  /*db30*/  FSEL R55, R55, -INF , !P3 ;  /* 0xff80000037377808 */ /* 0x000fe40005800000 */
[----:B------:R-:W-:-:S02]  /*db40*/  FSEL R75, R75, -INF , !P6 ;  /* 0xff8000004b4b7808 */ /* 0x000fc40007000000 */
[----:B------:R-:W-:Y:S02]  /*db50*/  ISETP.GT.AND P3, PT, R87, 0x50, P2 ;  /* 0x000000505700780c */ /* 0x000fe40001764270 */
[----:B------:R-:W-:Y:S02]  /*db60*/  FSEL R59, R59, -INF , !P4 ;  /* 0xff8000003b3b7808 */ /* 0x000fe40006000000 */
[----:B------:R-:W-:Y:S02]  /*db70*/  ISETP.GT.AND P6, PT, R87, RZ, P2 ;  /* 0x000000ff5700720c */ /* 0x000fe400017c4270 */
[----:B------:R-:W-:Y:S02]  /*db80*/  FSETP.NEU.FTZ.AND P4, PT, R12, -INF , PT ;  /* 0xff8000000c00780b */ /* 0x000fe40003f9d000 */
[C---:B------:R-:W-:Y:S02]  /*db90*/  ISETP.LT.OR P3, PT, R138.reuse, 0x51, P3 ;  /* 0x000000518a00780c */ /* 0x040fe40001f61670 */
[----:B------:R-:W-:-:S02]  /*dba0*/  ISETP.LT.OR P6, PT, R138, 0x1, P6 ;  /* 0x000000018a00780c */ /* 0x000fc400037c1670 */
[----:B------:R-:W-:Y:S02]  /*dbb0*/  FSEL R13, R13, RZ, P4 ;  /* 0x000000ff0d0d7208 */ /* 0x000fe40002000000 */
[----:B------:R-:W-:Y:S02]  /*dbc0*/  FSEL R61, R61, -INF , !P3 ;  /* 0xff8000003d3d7808 */ /* 0x000fe40005800000 */
[----:B------:R-:W-:Y:S01]  /*dbd0*/  FSEL R85, R14, -INF , !P6 ;  /* 0xff8000000e557808 */ /* 0x000fe20007000000 */
        /* <DEDUP_REMOVED lines=11> */
[----:B------:R-:W-:Y:S01]  /*dc90*/  ISETP.GT.AND P3, PT, R87, 0x60, P2 ;  /* 0x000000605700780c */ /* 0x000fe20001764270 */
[--C-:B------:R-:W-:Y:S01]  /*dca0*/  FFMA.FTZ R52, R52, UR34, -R13.reuse ;  /* 0x0000002234347c23 */ /* 0x100fe2000801080d */
        /* <DEDUP_REMOVED lines=10> */
[----:B------:R0:W-:Y:S01]  /*dd50*/  MUFU.EX2 R27, R86 ;  /* 0x00000056001b7308 */ /* 0x0001e20000000800 */
[----:B------:R-:W-:Y:S01]  /*dd60*/  FMNMX.FTZ R31, R29, R30, !PT ;  /* 0x0000001e1d1f7209 */ /* 0x000fe20007810000 */
[----:B------:R-:W-:Y:S01]  /*dd70*/  FFMA.FTZ R30, R34, UR34, -R13 ;  /* 0x00000022221e7c23 */ /* 0x000fe2000801080d */
[----:B------:R-:W-:Y:S02]  /*dd80*/  FSEL R73, R73, -INF , !P3 ;  /* 0xff80000049497808 */ /* 0x000fe40005800000 */
[----:B------:R-:W-:-:S02]  /*dd90*/  ISETP.GT.AND P3, PT, R87, 0x70, P2 ;  /* 0x000000705700780c */ /* 0x000fc40001764270 */
[----:B------:R-:W-:Y:S01]  /*dda0*/  FMNMX.FTZ R34, R32, R31, !PT ;  /* 0x0000001f20227209 */ /* 0x000fe20007810000 */
[----:B------:R-:W-:Y:S01]  /*ddb0*/  MUFU.EX2 R53, R53 ;  /* 0x0000003500357308 */ /* 0x000fe20000000800 */
[----:B------:R-:W-:Y:S01]  /*ddc0*/  ISETP.LT.OR P3, PT, R138, 0x71, P3 ;  /* 0x000000718a00780c */ /* 0x000fe20001f61670 */
[----:B0-----:R-:W-:Y:S01]  /*ddd0*/  FFMA.FTZ R86, R39, UR34, -R13 ;  /* 0x0000002227567c23 */ /* 0x001fe2000801080d */
[----:B------:R-:W-:Y:S02]  /*dde0*/  FMNMX.FTZ R31, R33, R34, !PT ;  /* 0x00000022211f7209 */ /* 0x000fe40007810000 */
[----:B------:R-:W-:Y:S02]  /*ddf0*/  FSEL R77, R77, -INF , !P3 ;  /* 0xff8000004d4d7808 */ /* 0x000fe40005800000 */
[----:B------:R-:W-:Y:S01]  /*de00*/  FMNMX.FTZ R34, R36, R31, !PT ;  /* 0x0000001f24227209 */ /* 0x000fe20007810000 */
[----:B------:R-:W-:Y:S01]  /*de10*/  MUFU.EX2 R20, R20 ;  /* 0x0000001400147308 */ /* 0x000fe20000000800 */
[----:B------:R-:W-:-:S02]  /*de20*/  ISETP.GT.AND P3, PT, R87, 0x71, P2 ;  /* 0x000000715700780c */ /* 0x000fc40001764270 */
[C---:B------:R-:W-:Y:S02]  /*de30*/  ISETP.GT.AND P6, PT, R87.reuse, 0x78, P2 ;  /* 0x000000785700780c */ /* 0x040fe400017c4270 */
[----:B------:R-:W-:Y:S01]  /*de40*/  ISETP.GT.AND P2, PT, R87, 0x79, P2 ;  /* 0x000000795700780c */ /* 0x000fe20001744270 */
[--C-:B------:R-:W-:Y:S01]  /*de50*/  FFMA.FTZ R87, R35, UR34, -R13.reuse ;  /* 0x0000002223577c23 */ /* 0x100fe2000801080d */
[----:B------:R-:W-:Y:S01]  /*de60*/  FMNMX.FTZ R35, R37, R34, !PT ;  /* 0x0000002225237209 */ /* 0x000fe20007810000 */
[----:B------:R-:W-:Y:S01]  /*de70*/  FFMA.FTZ R34, R38, UR34, -R13 ;  /* 0x0000002226227c23 */ /* 0x000fe2000801080d */
[----:B------:R-:W-:Y:S01]  /*de80*/  ISETP.LT.OR P3, PT, R138, 0x72, P3 ;  /* 0x000000728a00780c */ /* 0x000fe20001f61670 */
[----:B------:R0:W-:Y:S01]  /*de90*/  MUFU.EX2 R31, R87 ;  /* 0x00000057001f7308 */ /* 0x0001e20000000800 */
[----:B------:R-:W-:Y:S02]  /*dea0*/  FMNMX.FTZ R38, R40, R35, !PT ;  /* 0x0000002328267209 */ /* 0x000fe40007810000 */
[----:B------:R-:W-:-:S02]  /*deb0*/  ISETP.LT.OR P6, PT, R138, 0x79, P6 ;  /* 0x000000798a00780c */ /* 0x000fc400037c1670 */
[----:B------:R-:W-:Y:S02]  /*dec0*/  FMNMX.FTZ R35, R41, R38, !PT ;  /* 0x0000002629237209 */ /* 0x000fe40007810000 */
[----:B------:R-:W-:Y:S01]  /*ded0*/  FSEL R79, R79, -INF , !P3 ;  /* 0xff8000004f4f7808 */ /* 0x000fe20005800000 */
[----:B------:R-:W-:Y:S01]  /*dee0*/  MUFU.EX2 R83, R83 ;  /* 0x0000005300537308 */ /* 0x000fe20000000800 */
[----:B------:R-:W-:Y:S01]  /*def0*/  FMNMX.FTZ R38, R44, R35, !PT ;  /* 0x000000232c267209 */ /* 0x000fe20007810000 */
[--C-:B0-----:R-:W-:Y:S01]  /*df00*/  FFMA.FTZ R87, R43, UR34, -R13.reuse ;  /* 0x000000222b577c23 */ /* 0x101fe2000801080d */
        /* <DEDUP_REMOVED lines=15> */
[--C-:B0-----:R-:W-:Y:S01]  /*e000*/  FFMA.FTZ R86, R50, UR34, -R13.reuse ;  /* 0x0000002232567c23 */ /* 0x101fe2000801080d */
[----:B------:R-:W-:Y:S01]  /*e010*/  MUFU.EX2 R39, R87 ;  /* 0x0000005700277308 */ /* 0x000fe20000000800 */
[--C-:B------:R-:W-:Y:S01]  /*e020*/  FFMA.FTZ R62, R66, UR34, -R13.reuse ;  /* 0x00000022423e7c23 */ /* 0x100fe2000801080d */
[----:B------:R-:W-:Y:S01]  /*e030*/  FMNMX.FTZ R42, R55, R42, !PT ;  /* 0x0000002a372a7209 */ /* 0x000fe20007810000 */
[--C-:B------:R-:W-:Y:S01]  /*e040*/  FFMA.FTZ R64, R68, UR34, -R13.reuse ;  /* 0x0000002244407c23 */ /* 0x100fe2000801080d */
[--C-:B------:R-:W-:Y:S01]  /*e050*/  FFMA.FTZ R66, R70, UR34, -R13.reuse ;  /* 0x0000002246427c23 */ /* 0x100fe2000801080d */
[--C-:B------:R-:W-:Y:S01]  /*e060*/  FFMA.FTZ R68, R72, UR34, -R13.reuse ;  /* 0x0000002248447c23 */ /* 0x100fe2000801080d */
[----:B------:R-:W-:Y:S01]  /*e070*/  FMNMX.FTZ R46, R57, R42, !PT ;  /* 0x0000002a392e7209 */ /* 0x000fe20007810000 */
[--C-:B------:R-:W-:Y:S01]  /*e080*/  FFMA.FTZ R70, R74, UR34, -R13.reuse ;  /* 0x000000224a467c23 */ /* 0x100fe2000801080d */
[----:B------:R0:W-:Y:S01]  /*e090*/  MUFU.EX2 R42, R141 ;  /* 0x0000008d002a7308 */ /* 0x0001e20000000800 */
[--C-:B------:R-:W-:Y:S01]  /*e0a0*/  FFMA.FTZ R72, R76, UR34, -R13.reuse ;  /* 0x000000224c487c23 */ /* 0x100fe2000801080d */
[----:B------:R-:W-:Y:S01]  /*e0b0*/  FMNMX.FTZ R46, R59, R46, !PT ;  /* 0x0000002e3b2e7209 */ /* 0x000fe20007810000 */
[--C-:B------:R-:W-:Y:S01]  /*e0c0*/  FFMA.FTZ R74, R78, UR34, -R13.reuse ;  /* 0x000000224e4a7c23 */ /* 0x100fe2000801080d */
[--C-:B------:R-:W-:Y:S01]  /*e0d0*/  FFMA.FTZ R76, R80, UR34, -R13.reuse ;  /* 0x00000022504c7c23 */ /* 0x100fe2000801080d */
[----:B------:R-:W-:Y:S01]  /*e0e0*/  FFMA.FTZ R78, R84, UR34, -R13 ;  /* 0x00000022544e7c23 */ /* 0x000fe2000801080d */
[----:B------:R-:W-:-:S02]  /*e0f0*/  FMNMX.FTZ R46, R61, R46, !PT ;  /* 0x0000002e3d2e7209 */ /* 0x000fc40007810000 */
[----:B------:R-:W-:Y:S01]  /*e100*/  MUFU.EX2 R21, R21 ;  /* 0x0000001500157308 */ /* 0x000fe20000000800 */
[----:B0-----:R-:W-:Y:S01]  /*e110*/  FFMA.FTZ R141, R56, UR34, -R13 ;  /* 0x00000022388d7c23 */ /* 0x001fe2000801080d */
[----:B------:R-:W-:-:S04]  /*e120*/  FMNMX.FTZ R46, R63, R46, !PT ;  /* 0x0000002e3f2e7209 */ /* 0x000fc80007810000 */
[----:B------:R-:W-:Y:S02]  /*e130*/  FMNMX.FTZ R50, R65, R46, !PT ;  /* 0x0000002e41327209 */ /* 0x000fe40007810000 */
[----:B------:R-:W-:Y:S02]  /*e140*/  MUFU.EX2 R46, R86 ;  /* 0x00000056002e7308 */ /* 0x000fe40000000800 */
[----:B------:R-:W-:-:S04]  /*e150*/  FMNMX.FTZ R50, R67, R50, !PT ;  /* 0x0000003243327209 */ /* 0x000fc80007810000 */
[----:B------:R-:W-:Y:S02]  /*e160*/  FMNMX.FTZ R50, R69, R50, !PT ;  /* 0x0000003245327209 */ /* 0x000fe40007810000 */
[----:B------:R-:W-:Y:S02]  /*e170*/  MUFU.EX2 R14, R14 ;  /* 0x0000000e000e7308 */ /* 0x000fe40000000800 */
[----:B------:R-:W-:-:S04]  /*e180*/  FMNMX.FTZ R50, R71, R50, !PT ;  /* 0x0000003247327209 */ /* 0x000fc80007810000 */
[----:B------:R-:W-:Y:S02]  /*e190*/  FMNMX.FTZ R56, R73, R50, !PT ;  /* 0x0000003249387209 */ /* 0x000fe40007810000 */
[----:B------:R0:W-:Y:S02]  /*e1a0*/  MUFU.EX2 R50, R141 ;  /* 0x0000008d00327308 */ /* 0x0001e40000000800 */
[----:B------:R-:W-:-:S04]  /*e1b0*/  FMNMX.FTZ R56, R75, R56, !PT ;  /* 0x000000384b387209 */ /* 0x000fc80007810000 */
[----:B------:R-:W-:Y:S02]  /*e1c0*/  FMNMX.FTZ R56, R77, R56, !PT ;  /* 0x000000384d387209 */ /* 0x000fe40007810000 */
[----:B------:R-:W-:Y:S01]  /*e1d0*/  MUFU.EX2 R26, R26 ;  /* 0x0000001a001a7308 */ /* 0x000fe20000000800 */
[----:B0-----:R-:W-:Y:S02]  /*e1e0*/  FSEL R141, R12, RZ, P4 ;  /* 0x000000ff0c8d7208 */ /* 0x001fe40002000000 */
[----:B------:R-:W-:-:S03]  /*e1f0*/  FMNMX.FTZ R56, R79, R56, !PT ;  /* 0x000000384f387209 */ /* 0x000fc60007810000 */
[----:B------:R-:W-:Y:S01]  /*e200*/  FADD.FTZ R141, -R141, R10 ;  /* 0x0000000a8d8d7221 */ /* 0x000fe20000010100 */
[----:B------:R-:W-:Y:S01]  /*e210*/  FMNMX.FTZ R87, R81, R56, !PT ;  /* 0x0000003851577209 */ /* 0x000fe20007810000 */
[----:B------:R-:W-:Y:S02]  /*e220*/  MUFU.EX2 R30, R30 ;  /* 0x0000001e001e7308 */ /* 0x000fe40000000800 */
[----:B------:R-:W-:Y:S01]  /*e230*/  FMUL.FTZ R10, R141, UR34 ;  /* 0x000000228d0a7c20 */ /* 0x000fe20008410000 */
[----:B------:R-:W-:-:S05]  /*e240*/  FMNMX.FTZ R87, R82, R87, !PT ;  /* 0x0000005752577209 */ /* 0x000fca0007810000 */
[----:B------:R-:W0:Y:S01]  /*e250*/  SHFL.BFLY PT, R86, R87, 0x2, 0x1f ;  /* 0x0c401f0057567f89 */ /* 0x000e2200000e0000 */
[----:B------:R-:W1:Y:S08]  /*e260*/  MUFU.EX2 R10, R10 ;  /* 0x0000000a000a7308 */ /* 0x000e700000000800 */
[----:B------:R2:W-:Y:S08]  /*e270*/  MUFU.EX2 R56, R138 ;  /* 0x0000008a00387308 */ /* 0x0005f00000000800 */
[----:B------:R-:W-:Y:S01]  /*e280*/  MUFU.EX2 R34, R34 ;  /* 0x0000002200227308 */ /* 0x000fe20000000800 */
[-C--:B-1----:R-:W-:Y:S01]  /*e290*/  FMUL.FTZ R88, R88, R10.reuse ;  /* 0x0000000a58587220 */ /* 0x082fe20000410000 */
[-C--:B------:R-:W-:Y:S01]  /*e2a0*/  FMUL.FTZ R89, R89, R10.reuse ;  /* 0x0000000a59597220 */ /* 0x080fe20000410000 */
[-C--:B------:R-:W-:Y:S01]  /*e2b0*/  FMUL.FTZ R92, R92, R10.reuse ;  /* 0x0000000a5c5c7220 */ /* 0x080fe20000410000 */
[-C--:B------:R-:W-:Y:S01]  /*e2c0*/  FMUL.FTZ R93, R93, R10.reuse ;  /* 0x0000000a5d5d7220 */ /* 0x080fe20000410000 */
[-C--:B------:R-:W-:Y:S01]  /*e2d0*/  FMUL.FTZ R96, R96, R10.reuse ;  /* 0x0000000a60607220 */ /* 0x080fe20000410000 */
[----:B------:R-:W-:Y:S01]  /*e2e0*/  FMUL.FTZ R97, R97, R10 ;  /* 0x0000000a61617220 */ /* 0x000fe20000410000 */
[----:B0-----:R-:W-:Y:S01]  /*e2f0*/  FMNMX.FTZ R86, R87, R86, !PT ;  /* 0x0000005657567209 */ /* 0x001fe20007810000 */
[----:B------:R-:W-:Y:S01]  /*e300*/  MUFU.EX2 R38, R38 ;  /* 0x0000002600267308 */ /* 0x000fe20000000800 */
[-C--:B------:R-:W-:Y:S01]  /*e310*/  FMUL.FTZ R100, R100, R10.reuse ;  /* 0x0000000a64647220 */ /* 0x080fe20000410000 */
[-C--:B------:R-:W-:Y:S01]  /*e320*/  FMUL.FTZ R101, R101, R10.reuse ;  /* 0x0000000a65657220 */ /* 0x080fe20000410000 */
[-C--:B------:R-:W-:Y:S01]  /*e330*/  FMUL.FTZ R104, R104, R10.reuse ;  /* 0x0000000a68687220 */ /* 0x080fe20000410000 */
[----:B------:R-:W0:Y:S01]  /*e340*/  SHFL.BFLY PT, R87, R86, 0x1, 0x1f ;  /* 0x0c201f0056577f89 */ /* 0x000e2200000e0000 */
        /* <DEDUP_REMOVED lines=16> */
[----:B------:R-:W-:-:S03]  /*e450*/  FMUL.FTZ R133, R133, R10 ;  /* 0x0000000a85857220 */ /* 0x000fc60000410000 */
[----:B------:R-:W-:Y:S01]  /*e460*/  MUFU.EX2 R51, R51 ;  /* 0x0000003300337308 */ /* 0x000fe20000000800 */
[----:B0-----:R-:W-:-:S04]  /*e470*/  FMNMX.FTZ R13, R86, R87, !PT ;  /* 0x00000057560d7209 */ /* 0x001fc80007810000 */
[C---:B------:R-:W-:Y:S01]  /*e480*/  FSETP.NEU.FTZ.AND P2, PT, R13.reuse, -INF , PT ;  /* 0xff8000000d00780b */ /* 0x040fe20003f5d000 */
[----:B------:R-:W-:Y:S02]  /*e490*/  FMUL.FTZ R80, R13, UR34 ;  /* 0x000000220d507c20 */ /* 0x000fe40008410000 */
[----:B------:R-:W-:Y:S03]  /*e4a0*/  MUFU.EX2 R58, R58 ;  /* 0x0000003a003a7308 */ /* 0x000fe60000000800 */
[----:B------:R-:W-:-:S05]  /*e4b0*/  FSEL R80, R80, RZ, P2 ;  /* 0x000000ff50507208 */ /* 0x000fca0001000000 */
[----:B------:R-:W-:Y:S01]  /*e4c0*/  MUFU.EX2 R60, R60 ;  /* 0x0000003c003c7308 */ /* 0x000fe20000000800 */
[--C-:B------:R-:W-:Y:S01]  /*e4d0*/  FFMA.FTZ R84, R32, UR34, -R80.reuse ;  /* 0x0000002220547c23 */ /* 0x100fe20008010850 */
[----:B------:R-:W-:Y:S01]  /*e4e0*/  FSEL R32, R13, RZ, P2 ;  /* 0x000000ff0d207208 */ /* 0x000fe20001000000 */
[--C-:B------:R-:W-:Y:S01]  /*e4f0*/  FFMA.FTZ R85, R85, UR34, -R80.reuse ;  /* 0x0000002255557c23 */ /* 0x100fe20008010850 */
[--C-:B------:R-:W-:Y:S01]  /*e500*/  FFMA.FTZ R86, R15, UR34, -R80.reuse ;  /* 0x000000220f567c23 */ /* 0x100fe20008010850 */
[--C-:B------:R-:W-:Y:S01]  /*e510*/  FFMA.FTZ R24, R24, UR34, -R80.reuse ;  /* 0x0000002218187c23 */ /* 0x100fe20008010850 */
[--C-:B--2---:R-:W-:Y:S01]  /*e520*/  FFMA.FTZ R138, R25, UR34, -R80.reuse ;  /* 0x00000022198a7c23 */ /* 0x104fe20008010850 */
[----:B------:R-:W-:Y:S01]  /*e530*/  FADD.FTZ R32, -R32, R11 ;  /* 0x0000000b20207221 */ /* 0x000fe20000010100 */
[--C-:B------:R-:W-:Y:S01]  /*e540*/  FFMA.FTZ R25, R28, UR34, -R80.reuse ;  /* 0x000000221c197c23 */ /* 0x100fe20008010850 */
[----:B------:R-:W-:Y:S01]  /*e550*/  MUFU.EX2 R85, R85 ;  /* 0x0000005500557308 */ /* 0x000fe20000000800 */
[----:B------:R-:W-:Y:S01]  /*e560*/  FFMA.FTZ R29, R29, UR34, -R80 ;  /* 0x000000221d1d7c23 */ /* 0x000fe20008010850 */
[----:B------:R-:W-:Y:S01]  /*e570*/  FMUL.FTZ R11, R32, UR34 ;  /* 0x00000022200b7c20 */ /* 0x000fe20008410000 */
[----:B------:R-:W-:-:S02]  /*e580*/  IMAD.U32 R32, RZ, RZ, UR51 ;  /* 0x00000033ff207e24 */ /* 0x000fc4000f8e00ff */
[--C-:B------:R-:W-:Y:S01]  /*e590*/  FFMA.FTZ R15, R45, UR34, -R80.reuse ;  /* 0x000000222d0f7c23 */ /* 0x100fe20008010850 */
[--C-:B------:R-:W-:Y:S01]  /*e5a0*/  FFMA.FTZ R45, R55, UR34, -R80.reuse ;  /* 0x00000022372d7c23 */ /* 0x100fe20008010850 */
[--C-:B------:R-:W-:Y:S01]  /*e5b0*/  FFMA.FTZ R33, R33, UR34, -R80.reuse ;  /* 0x0000002221217c23 */ /* 0x100fe20008010850 */
[--C-:B------:R-:W-:Y:S01]  /*e5c0*/  FFMA.FTZ R36, R36, UR34, -R80.reuse ;  /* 0x0000002224247c23 */ /* 0x100fe20008010850 */
[----:B------:R-:W-:Y:S01]  /*e5d0*/  @!P1 LEA R32, R32, UR42, 0x3 ;  /* 0x0000002a20209c11 */ /* 0x000fe2000f8e18ff */
[----:B------:R-:W0:Y:S01]  /*e5e0*/  MUFU.EX2 R11, R11 ;  /* 0x0000000b000b7308 */ /* 0x000e220000000800 */
[--C-:B------:R-:W-:Y:S01]  /*e5f0*/  FFMA.FTZ R37, R37, UR34, -R80.reuse ;  /* 0x0000002225257c23 */ /* 0x100fe20008010850 */
[--C-:B------:R-:W-:Y:S01]  /*e600*/  FFMA.FTZ R40, R40, UR34, -R80.reuse ;  /* 0x0000002228287c23 */ /* 0x100fe20008010850 */
[--C-:B------:R-:W-:Y:S01]  /*e610*/  FFMA.FTZ R87, R41, UR34, -R80.reuse ;  /* 0x0000002229577c23 */ /* 0x100fe20008010850 */
[----:B------:R-:W-:Y:S02]  /*e620*/  @!P1 VIADD R32, R32, 0x2d860 ;  /* 0x0002d86020209836 */ /* 0x000fe40000000000 */
[--C-:B------:R-:W-:Y:S01]  /*e630*/  FFMA.FTZ R41, R44, UR34, -R80.reuse ;  /* 0x000000222c297c23 */ /* 0x100fe20008010850 */
[--C-:B------:R-:W-:Y:S01]  /*e640*/  FFMA.FTZ R44, R49, UR34, -R80.reuse ;  /* 0x00000022312c7c23 */ /* 0x100fe20008010850 */
[----:B------:R-:W-:Y:S01]  /*e650*/  FFMA.FTZ R49, R54, UR34, -R80 ;  /* 0x0000002236317c23 */ /* 0x000fe20008010850 */
[----:B------:R-:W1:Y:S01]  /*e660*/  MUFU.EX2 R86, R86 ;  /* 0x0000005600567308 */ /* 0x000e620000000800 */
[----:B------:R-:W-:Y:S01]  /*e670*/  @!P1 PRMT R32, RZ, 0x654, R32 ;  /* 0x00000654ff209816 */ /* 0x000fe20000000020 */
[--C-:B------:R-:W-:Y:S01]  /*e680*/  FFMA.FTZ R28, R48, UR34, -R80.reuse ;  /* 0x00000022301c7c23 */ /* 0x100fe20008010850 */
[----:B------:R-:W-:Y:S01]  /*e690*/  F2FP.BF16.F32.PACK_AB R54, R83, R20 ;  /* 0x000000145336723e */ /* 0x000fe200000010ff */
[--C-:B------:R-:W-:Y:S01]  /*e6a0*/  FFMA.FTZ R71, R71, UR34, -R80.reuse ;  /* 0x0000002247477c23 */ /* 0x100fe20008010850 */
[----:B------:R2:W-:Y:S01]  /*e6b0*/  @!P1 SYNCS.ARRIVE.TRANS64.RED.A1T0 RZ, [R32+URZ], RZ ;  /* 0x000000ff20ff99a7 */ /* 0x0005e2000810043f */
[--C-:B------:R-:W-:Y:S01]  /*e6c0*/  FFMA.FTZ R73, R73, UR34, -R80.reuse ;  /* 0x0000002249497c23 */ /* 0x100fe20008010850 */
[--C-:B------:R-:W-:Y:S01]  /*e6d0*/  FFMA.FTZ R75, R75, UR34, -R80.reuse ;  /* 0x000000224b4b7c23 */ /* 0x100fe20008010850 */
[----:B------:R-:W3:Y:S01]  /*e6e0*/  MUFU.EX2 R24, R24 ;  /* 0x0000001800187308 */ /* 0x000ee20000000800 */
[----:B0-----:R-:W-:Y:S01]  /*e6f0*/  FFMA.FTZ R55, R11, R2, R85 ;  /* 0x000000020b377223 */ /* 0x001fe20000010055 */
[--C-:B------:R-:W-:Y:S01]  /*e700*/  FFMA.FTZ R2, R59, UR34, -R80.reuse ;  /* 0x000000223b027c23 */ /* 0x100fe20008010850 */
[--C-:B------:R-:W-:Y:S01]  /*e710*/  FFMA.FTZ R77, R77, UR34, -R80.reuse ;  /* 0x000000224d4d7c23 */ /* 0x100fe20008010850 */
[----:B------:R-:W-:Y:S01]  /*e720*/  FFMA.FTZ R79, R79, UR34, -R80 ;  /* 0x000000224f4f7c23 */ /* 0x000fe20008010850 */
[----:B--2---:R-:W-:Y:S01]  /*e730*/  FFMA.FTZ R32, R10, R3, R52 ;  /* 0x000000030a207223 */ /* 0x004fe20000010034 */
[----:B------:R-:W-:Y:S01]  /*e740*/  FFMA.FTZ R3, R57, UR34, -R80 ;  /* 0x0000002239037c23 */ /* 0x000fe20008010850 */
[C---:B------:R-:W-:Y:S01]  /*e750*/  F2FP.BF16.F32.PACK_AB R52, R53.reuse, R52 ;  /* 0x000000343534723e */ /* 0x040fe200000010ff */
[----:B------:R-:W0:Y:S01]  /*e760*/  MUFU.EX2 R138, R138 ;  /* 0x0000008a008a7308 */ /* 0x000e220000000800 */
[----:B------:R-:W-:Y:S01]  /*e770*/  FADD.FTZ R57, R53, R32 ;  /* 0x0000002035397221 */ /* 0x000fe20000010000 */
[C---:B-1----:R-:W-:Y:S01]  /*e780*/  FADD.FTZ R55, R86.reuse, R55 ;  /* 0x0000003756377221 */ /* 0x042fe20000010000 */
[----:B------:R-:W-:Y:S01]  /*e790*/  F2FP.BF16.F32.PACK_AB R53, R86, R85 ;  /* 0x000000555635723e */ /* 0x000fe200000010ff */
[--C-:B------:R-:W-:Y:S01]  /*e7a0*/  FFMA.FTZ R86, R67, UR34, -R80.reuse ;  /* 0x0000002243567c23 */ /* 0x100fe20008010850 */
[----:B------:R-:W-:Y:S01]  /*e7b0*/  FADD.FTZ R32, R20, R57 ;  /* 0x0000003914207221 */ /* 0x000fe20000010000 */
[--C-:B------:R-:W-:Y:S01]  /*e7c0*/  FFMA.FTZ R57, R61, UR34, -R80.reuse ;  /* 0x000000223d397c23 */ /* 0x100fe20008010850 */
[----:B------:R-:W-:Y:S01]  /*e7d0*/  FFMA.FTZ R20, R63, UR34, -R80 ;  /* 0x000000223f147c23 */ /* 0x000fe20008010850 */
[----:B------:R-:W1:Y:S01]  /*e7e0*/  MUFU.EX2 R25, R25 ;  /* 0x0000001900197308 */ /* 0x000e620000000800 */
[----:B------:R-:W-:Y:S01]  /*e7f0*/  FADD.FTZ R32, R83, R32 ;  /* 0x0000002053207221 */ /* 0x000fe20000010000 */
[----:B---3--:R-:W-:Y:S01]  /*e800*/  FADD.FTZ R55, R24, R55 ;  /* 0x0000003718377221 */ /* 0x008fe20000010000 */
[----:B------:R-:W-:Y:S01]  /*e810*/  FFMA.FTZ R81, R81, UR34, -R80 ;  /* 0x0000002251517c23 */ /* 0x000fe20008010850 */
[----:B------:R-:W-:Y:S01]  /*e820*/  ISETP.GT.AND P2, PT, R0, UR39, PT ;  /* 0x0000002700007c0c */ /* 0x000fe2000bf44270 */
[----:B------:R-:W-:Y:S01]  /*e830*/  FADD.FTZ R59, R21, R32 ;  /* 0x00000020153b7221 */ /* 0x000fe20000010000 */
[----:B------:R-:W-:Y:S01]  /*e840*/  UMOV UR51, UR43 ;  /* 0x0000002b00337c82 */ /* 0x000fe20008000000 */
[-C--:B------:R-:W-:Y:S01]  /*e850*/  FMUL.FTZ R90, R90, R11.reuse ;  /* 0x0000000b5a5a7220 */ /* 0x080fe20000410000 */
[----:B------:R-:W2:Y:S01]  /*e860*/  MUFU.EX2 R29, R29 ;  /* 0x0000001d001d7308 */ /* 0x000ea20000000800 */
[----:B0-----:R-:W-:Y:S01]  /*e870*/  FADD.FTZ R32, R138, R55 ;  /* 0x000000378a207221 */ /* 0x001fe20000010000 */
[----:B------:R-:W-:Y:S01]  /*e880*/  FADD.FTZ R59, R14, R59 ;  /* 0x0000003b0e3b7221 */ /* 0x000fe20000010000 */
[----:B------:R-:W-:Y:S01]  /*e890*/  F2FP.BF16.F32.PACK_AB R55, R138, R24 ;  /* 0x000000188a37723e */ /* 0x000fe200000010ff */
[-C--:B------:R-:W-:Y:S01]  /*e8a0*/  FMUL.FTZ R91, R91, R11.reuse ;  /* 0x0000000b5b5b7220 */ /* 0x080fe20000410000 */
[-C--:B------:R-:W-:Y:S01]  /*e8b0*/  FMUL.FTZ R94, R94, R11.reuse ;  /* 0x0000000b5e5e7220 */ /* 0x080fe20000410000 */
[----:B------:R-:W-:Y:S01]  /*e8c0*/  FADD.FTZ R24, R26, R59 ;  /* 0x0000003b1a187221 */ /* 0x000fe20000010000 */
[----:B------:R-:W-:Y:S01]  /*e8d0*/  F2FP.BF16.F32.PACK_AB R26, R27, R26 ;  /* 0x0000001a1b1a723e */ /* 0x000fe200000010ff */
[----:B------:R-:W0:Y:S01]  /*e8e0*/  MUFU.EX2 R84, R84 ;  /* 0x0000005400547308 */ /* 0x000e220000000800 */
[----:B-1----:R-:W-:Y:S01]  /*e8f0*/  FADD.FTZ R32, R25, R32 ;  /* 0x0000002019207221 */ /* 0x002fe20000010000 */
[----:B------:R-:W-:Y:S01]  /*e900*/  FADD.FTZ R63, R27, R24 ;  /* 0x000000181b3f7221 */ /* 0x000fe20000010000 */
[--C-:B------:R-:W-:Y:S01]  /*e910*/  FFMA.FTZ R59, R65, UR34, -R80.reuse ;  /* 0x00000022413b7c23 */ /* 0x100fe20008010850 */
[--C-:B------:R-:W-:Y:S01]  /*e920*/  FFMA.FTZ R65, R69, UR34, -R80.reuse ;  /* 0x0000002245417c23 */ /* 0x100fe20008010850 */
[----:B------:R-:W-:Y:S01]  /*e930*/  STSM.16.M88.4 [R17+0x21800], R52 ;  /* 0x0218003411007844 */ /* 0x000fe20000000200 */
[----:B------:R-:W-:Y:S01]  /*e940*/  FFMA.FTZ R80, R82, UR34, -R80 ;  /* 0x0000002252507c23 */ /* 0x000fe20008010850 */
[----:B------:R-:W-:Y:S01]  /*e950*/  FMUL.FTZ R95, R95, R11 ;  /* 0x0000000b5f5f7220 */ /* 0x000fe20000410000 */
[----:B------:R-:W1:Y:S01]  /*e960*/  MUFU.EX2 R33, R33 ;  /* 0x0000002100217308 */ /* 0x000e620000000800 */
[C---:B--2---:R-:W-:Y:S01]  /*e970*/  FADD.FTZ R61, R29.reuse, R32 ;  /* 0x000000201d3d7221 */ /* 0x044fe20000010000 */
[----:B------:R-:W-:Y:S01]  /*e980*/  FADD.FTZ R32, R30, R63 ;  /* 0x0000003f1e207221 */ /* 0x000fe20000010000 */
[----:B------:R-:W-:Y:S01]  /*e990*/  F2FP.BF16.F32.PACK_AB R25, R29, R25 ;  /* 0x000000191d19723e */ /* 0x000fe200000010ff */
[-C--:B------:R-:W-:Y:S01]  /*e9a0*/  FMUL.FTZ R98, R98, R11.reuse ;  /* 0x0000000b62627220 */ /* 0x080fe20000410000 */
[-C--:B------:R-:W-:Y:S01]  /*e9b0*/  FMUL.FTZ R99, R99, R11.reuse ;  /* 0x0000000b63637220 */ /* 0x080fe20000410000 */
[----:B------:R-:W-:Y:S01]  /*e9c0*/  FADD.FTZ R63, R31, R32 ;  /* 0x000000201f3f7221 */ /* 0x000fe20000010000 */
        /* <DEDUP_REMOVED lines=8> */
[-C--:B------:R-:W-:Y:S01]  /*ea50*/  FMUL.FTZ R107, R107, R11.reuse ;  /* 0x0000000b6b6b7220 */ /* 0x080fe20000410000 */
[----:B------:R-:W0:Y:S01]  /*ea60*/  MUFU.EX2 R37, R37 ;  /* 0x0000002500257308 */ /* 0x000e220000000800 */
[----:B-1----:R-:W-:Y:S01]  /*ea70*/  FADD.FTZ R61, R33, R24 ;  /* 0x00000018213d7221 */ /* 0x002fe20000010000 */
[----:B------:R-:W-:Y:S01]  /*ea80*/  FADD.FTZ R48, R38, R63 ;  /* 0x0000003f26307221 */ /* 0x000fe20000010000 */
        /* <DEDUP_REMOVED lines=14> */
[----:B0-----:R-:W-:Y:S01]  /*eb70*/  FADD.FTZ R61, R37, R24 ;  /* 0x00000018253d7221 */ /* 0x001fe20000010000 */
[-C--:B------:R-:W-:Y:S01]  /*eb80*/  FMUL.FTZ R131, R131, R11.reuse ;  /* 0x0000000b83837220 */ /* 0x080fe20000410000 */
[-C--:B------:R-:W-:Y:S01]  /*eb90*/  FMUL.FTZ R134, R134, R11.reuse ;  /* 0x0000000b86867220 */ /* 0x080fe20000410000 */
[----:B------:R-:W-:Y:S01]  /*eba0*/  FMUL.FTZ R135, R135, R11 ;  /* 0x0000000b87877220 */ /* 0x000fe20000410000 */
[----:B------:R-:W-:-:S02]  /*ebb0*/  VIADD R0, R0, 0xffffffff ;  /* 0xffffffff00007836 */ /* 0x000fc40000000000 */
[----:B------:R-:W-:Y:S01]  /*ebc0*/  IMAD.MOV.U32 R10, RZ, RZ, R12 ;  /* 0x000000ffff0a7224 */ /* 0x000fe200078e000c */
[----:B------:R-:W0:Y:S01]  /*ebd0*/  MUFU.EX2 R41, R41 ;  /* 0x0000002900297308 */ /* 0x000e220000000800 */
[----:B-1----:R-:W-:Y:S01]  /*ebe0*/  FADD.FTZ R24, R40, R61 ;  /* 0x0000003d28187221 */ /* 0x002fe20000010000 */
[----:B------:R-:W-:Y:S01]  /*ebf0*/  FADD.FTZ R61, R39, R48 ;  /* 0x00000030273d7221 */ /* 0x000fe20000010000 */
[----:B------:R-:W-:-:S03]  /*ec00*/  IMAD.MOV.U32 R11, RZ, RZ, R13 ;  /* 0x000000ffff0b7224 */ /* 0x000fc600078e000d */
[----:B------:R-:W-:Y:S01]  /*ec10*/  FADD.FTZ R48, R42, R61 ;  /* 0x0000003d2a307221 */ /* 0x000fe20000010000 */
[----:B------:R-:W-:Y:S01]  /*ec20*/  F2FP.BF16.F32.PACK_AB R42, R43, R42 ;  /* 0x0000002a2b2a723e */ /* 0x000fe200000010ff */
[----:B------:R-:W1:Y:S01]  /*ec30*/  MUFU.EX2 R15, R15 ;  /* 0x0000000f000f7308 */ /* 0x000e620000000800 */
[----:B--2---:R-:W-:Y:S01]  /*ec40*/  FADD.FTZ R32, R87, R24 ;  /* 0x0000001857207221 */ /* 0x004fe20000010000 */
[----:B------:R-:W-:Y:S01]  /*ec50*/  F2FP.BF16.F32.PACK_AB R24, R14, R21 ;  /* 0x000000150e18723e */ /* 0x000fe200000010ff */
[----:B------:R-:W-:Y:S01]  /*ec60*/  FADD.FTZ R27, R43, R48 ;  /* 0x000000302b1b7221 */ /* 0x000fe20000010000 */
[----:B------:R-:W-:Y:S02]  /*ec70*/  F2FP.BF16.F32.PACK_AB R35, R87, R40 ;  /* 0x000000285723723e */ /* 0x000fe400000010ff */
[----:B------:R-:W-:Y:S01]  /*ec80*/  F2FP.BF16.F32.PACK_AB R40, R39, R38 ;  /* 0x000000262728723e */ /* 0x000fe200000010ff */
[----:B------:R-:W-:Y:S01]  /*ec90*/  FADD.FTZ R48, R46, R27 ;  /* 0x0000001b2e307221 */ /* 0x000fe20000010000 */
[----:B------:R-:W2:Y:S01]  /*eca0*/  MUFU.EX2 R28, R28 ;  /* 0x0000001c001c7308 */ /* 0x000ea20000000800 */
[----:B0-----:R-:W-:Y:S01]  /*ecb0*/  FADD.FTZ R14, R41, R32 ;  /* 0x00000020290e7221 */ /* 0x001fe20000010000 */
[----:B------:R-:W-:-:S02]  /*ecc0*/  F2FP.BF16.F32.PACK_AB R32, R31, R30 ;  /* 0x0000001e1f20723e */ /* 0x000fc400000010ff */
[----:B------:R-:W-:Y:S02]  /*ecd0*/  F2FP.BF16.F32.PACK_AB R27, R33, R84 ;  /* 0x00000054211b723e */ /* 0x000fe400000010ff */
[----:B------:R-:W-:Y:S02]  /*ece0*/  F2FP.BF16.F32.PACK_AB R33, R37, R36 ;  /* 0x000000242521723e */ /* 0x000fe400000010ff */
[----:B------:R-:W0:Y:S01]  /*ecf0*/  MUFU.EX2 R44, R44 ;  /* 0x0000002c002c7308 */ /* 0x000e220000000800 */
[C---:B-1----:R-:W-:Y:S01]  /*ed00*/  FADD.FTZ R21, R15.reuse, R14 ;  /* 0x0000000e0f157221 */ /* 0x042fe20000010000 */
[----:B------:R1:W-:Y:S01]  /*ed10*/  STSM.16.M88.4 [R23], R24 ;  /* 0x0000001817007844 */ /* 0x0003e20000000200 */
[----:B------:R-:W-:-:S03]  /*ed20*/  F2FP.BF16.F32.PACK_AB R41, R15, R41 ;  /* 0x000000290f29723e */ /* 0x000fc600000010ff */
[----:B------:R3:W-:Y:S02]  /*ed30*/  STSM.16.M88.4 [R19], R32 ;  /* 0x0000002013007844 */ /* 0x0007e40000000200 */
[----:B------:R-:W4:Y:S01]  /*ed40*/  MUFU.EX2 R49, R49 ;  /* 0x0000003100317308 */ /* 0x000f220000000800 */
[----:B--2---:R-:W-:-:S07]  /*ed50*/  FADD.FTZ R21, R28, R21 ;  /* 0x000000151c157221 */ /* 0x004fce0000010000 */
[----:B------:R-:W2:Y:S01]  /*ed60*/  MUFU.EX2 R45, R45 ;  /* 0x0000002d002d7308 */ /* 0x000ea20000000800 */
[C---:B0-----:R-:W-:Y:S01]  /*ed70*/  FADD.FTZ R30, R44.reuse, R21 ;  /* 0x000000152c1e7221 */ /* 0x041fe20000010000 */
[----:B------:R-:W-:Y:S01]  /*ed80*/  FADD.FTZ R21, R47, R48 ;  /* 0x000000302f157221 */ /* 0x000fe20000010000 */
[----:B------:R-:W-:-:S03]  /*ed90*/  F2FP.BF16.F32.PACK_AB R43, R44, R28 ;  /* 0x0000001c2c2b723e */ /* 0x000fc600000010ff */
[----:B------:R-:W-:Y:S01]  /*eda0*/  FADD.FTZ R48, R50, R21 ;  /* 0x0000001532307221 */ /* 0x000fe20000010000 */
[----:B------:R-:W-:Y:S01]  /*edb0*/  F2FP.BF16.F32.PACK_AB R50, R51, R50 ;  /* 0x000000323332723e */ /* 0x000fe200000010ff */
[----:B------:R-:W0:Y:S01]  /*edc0*/  MUFU.EX2 R3, R3 ;  /* 0x0000000300037308 */ /* 0x000e220000000800 */
[----:B----4-:R-:W-:Y:S01]  /*edd0*/  FADD.FTZ R30, R49, R30 ;  /* 0x0000001e311e7221 */ /* 0x010fe20000010000 */
[----:B------:R-:W-:Y:S01]  /*ede0*/  FADD.FTZ R29, R51, R48 ;  /* 0x00000030331d7221 */ /* 0x000fe20000010000 */
[----:B------:R-:W-:Y:S01]  /*edf0*/  F2FP.BF16.F32.PACK_AB R48, R47, R46 ;  /* 0x0000002e2f30723e */ /* 0x000fe200000010ff */
[----:B------:R3:W-:Y:S02]  /*ee00*/  STSM.16.M88.4 [R18], R40 ;  /* 0x0000002812007844 */ /* 0x0007e40000000200 */
[----:B------:R-:W-:Y:S01]  /*ee10*/  FADD.FTZ R29, R56, R29 ;  /* 0x0000001d381d7221 */ /* 0x000fe20000010000 */
[C---:B------:R-:W-:Y:S01]  /*ee20*/  F2FP.BF16.F32.PACK_AB R56, R58.reuse, R56 ;  /* 0x000000383a38723e */ /* 0x040fe200000010ff */
[----:B------:R-:W4:Y:S01]  /*ee30*/  MUFU.EX2 R2, R2 ;  /* 0x0000000200027308 */ /* 0x000f220000000800 */
[C---:B--2---:R-:W-:Y:S01]  /*ee40*/  FADD.FTZ R36, R45.reuse, R30 ;  /* 0x0000001e2d247221 */ /* 0x044fe20000010000 */
[----:B------:R-:W-:Y:S01]  /*ee50*/  FADD.FTZ R29, R58, R29 ;  /* 0x0000001d3a1d7221 */ /* 0x000fe20000010000 */
[----:B------:R-:W-:-:S03]  /*ee60*/  F2FP.BF16.F32.PACK_AB R49, R45, R49 ;  /* 0x000000312d31723e */ /* 0x000fc600000010ff */
[----:B------:R-:W-:Y:S02]  /*ee70*/  FADD.FTZ R29, R60, R29 ;  /* 0x0000001d3c1d7221 */ /* 0x000fe40000010000 */
[----:B------:R-:W2:Y:S01]  /*ee80*/  MUFU.EX2 R57, R57 ;  /* 0x0000003900397308 */ /* 0x000ea20000000800 */
[----:B0-----:R-:W-:-:S07]  /*ee90*/  FADD.FTZ R21, R3, R36 ;  /* 0x0000002403157221 */ /* 0x001fce0000010000 */
[----:B------:R-:W1:Y:S01]  /*eea0*/  MUFU.EX2 R20, R20 ;  /* 0x0000001400147308 */ /* 0x000e620000000800 */
[C---:B----4-:R-:W-:Y:S01]  /*eeb0*/  FADD.FTZ R36, R2.reuse, R21 ;  /* 0x0000001502247221 */ /* 0x050fe20000010000 */
[----:B------:R-:W-:-:S05]  /*eec0*/  F2FP.BF16.F32.PACK_AB R51, R2, R3 ;  /* 0x000000030233723e */ /* 0x000fca00000010ff */
[----:B------:R3:W-:Y:S01]  /*eed0*/  STSM.16.M88.4 [R17+0x27800], R48 ;  /* 0x0278003011007844 */ /* 0x0007e20000000200 */
[----:B------:R-:W0:Y:S01]  /*eee0*/  MUFU.EX2 R59, R59 ;  /* 0x0000003b003b7308 */ /* 0x000e220000000800 */
[----:B--2---:R-:W-:-:S07]  /*eef0*/  FADD.FTZ R21, R57, R36 ;  /* 0x0000002439157221 */ /* 0x004fce0000010000 */
[----:B------:R-:W2:Y:S01]  /*ef00*/  MUFU.EX2 R62, R62 ;  /* 0x0000003e003e7308 */ /* 0x000ea20000000800 */
[C---:B-1----:R-:W-:Y:S01]  /*ef10*/  FADD.FTZ R24, R20.reuse, R21 ;  /* 0x0000001514187221 */ /* 0x042fe20000010000 */
[----:B------:R-:W-:-:S06]  /*ef20*/  F2FP.BF16.F32.PACK_AB R57, R20, R57 ;  /* 0x000000391439723e */ /* 0x000fcc00000010ff */
[----:B------:R-:W1:Y:S01]  /*ef30*/  MUFU.EX2 R86, R86 ;  /* 0x0000005600567308 */ /* 0x000e620000000800 */
[----:B0-----:R-:W-:-:S07]  /*ef40*/  FADD.FTZ R15, R59, R24 ;  /* 0x000000183b0f7221 */ /* 0x001fce0000010000 */
[----:B------:R-:W0:Y:S01]  /*ef50*/  MUFU.EX2 R64, R64 ;  /* 0x0000004000407308 */ /* 0x000e220000000800 */
[C---:B--2---:R-:W-:Y:S01]  /*ef60*/  FADD.FTZ R29, R62.reuse, R29 ;  /* 0x0000001d3e1d7221 */ /* 0x044fe20000010000 */
[----:B------:R-:W-:-:S06]  /*ef70*/  F2FP.BF16.F32.PACK_AB R58, R62, R60 ;  /* 0x0000003c3e3a723e */ /* 0x000fcc00000010ff */
[----:B------:R-:W2:Y:S01]  /*ef80*/  MUFU.EX2 R65, R65 ;  /* 0x0000004100417308 */ /* 0x000ea20000000800 */
[C---:B-1----:R-:W-:Y:S01]  /*ef90*/  FADD.FTZ R2, R86.reuse, R15 ;  /* 0x0000000f56027221 */ /* 0x042fe20000010000 */
[----:B------:R-:W-:-:S05]  /*efa0*/  F2FP.BF16.F32.PACK_AB R59, R86, R59 ;  /* 0x0000003b563b723e */ /* 0x000fca00000010ff */
[----:B------:R3:W-:Y:S01]  /*efb0*/  STSM.16.M88.4 [R136], R56 ;  /* 0x0000003888007844 */ /* 0x0007e20000000200 */
[----:B------:R-:W1:Y:S01]  /*efc0*/  MUFU.EX2 R66, R66 ;  /* 0x0000004200427308 */ /* 0x000e620000000800 */
[----:B0-----:R-:W-:-:S07]  /*efd0*/  FADD.FTZ R29, R64, R29 ;  /* 0x0000001d401d7221 */ /* 0x001fce0000010000 */
[----:B------:R-:W0:Y:S01]  /*efe0*/  MUFU.EX2 R14, R71 ;  /* 0x00000047000e7308 */ /* 0x000e220000000800 */
[----:B--2---:R-:W-:-:S07]  /*eff0*/  FADD.FTZ R3, R65, R2 ;  /* 0x0000000241037221 */ /* 0x004fce0000010000 */
[----:B------:R-:W2:Y:S01]  /*f000*/  MUFU.EX2 R68, R68 ;  /* 0x0000004400447308 */ /* 0x000ea20000000800 */
[C---:B-1----:R-:W-:Y:S01]  /*f010*/  FADD.FTZ R29, R66.reuse, R29 ;  /* 0x0000001d421d7221 */ /* 0x042fe20000010000 */
[----:B------:R-:W-:-:S06]  /*f020*/  F2FP.BF16.F32.PACK_AB R64, R66, R64 ;  /* 0x000000404240723e */ /* 0x000fcc00000010ff */
        /* <DEDUP_REMOVED lines=12> */
[----:B------:R-:W-:-:S05]  /*f0f0*/  F2FP.BF16.F32.PACK_AB R67, R30, R67 ;  /* 0x000000431e43723e */ /* 0x000fca00000010ff */
[----:B------:R3:W-:Y:S01]  /*f100*/  STSM.16.M88.4 [R19+0x6000], R64 ;  /* 0x0060004013007844 */ /* 0x0007e20000000200 */
        /* <DEDUP_REMOVED lines=8> */
[C---:B-1----:R-:W-:Y:S01]  /*f190*/  FADD.FTZ R3, R73.reuse, R3 ;  /* 0x0000000349037221 */ /* 0x042fe20000010000 */
[----:B------:R-:W-:-:S06]  /*f1a0*/  F2FP.BF16.F32.PACK_AB R73, R73, R26 ;  /* 0x0000001a4949723e */ /* 0x000fcc00000010ff */
[----:B------:R-:W1:Y:S01]  /*f1b0*/  MUFU.EX2 R24, R81 ;  /* 0x0000005100187308 */ /* 0x000e620000000800 */
[----:B0-----:R-:W-:-:S07]  /*f1c0*/  FADD.FTZ R29, R76, R29 ;  /* 0x0000001d4c1d7221 */ /* 0x001fce0000010000 */
[----:B------:R-:W0:Y:S01]  /*f1d0*/  MUFU.EX2 R15, R80 ;  /* 0x00000050000f7308 */ /* 0x000e220000000800 */
[----:B--2---:R-:W-:Y:S01]  /*f1e0*/  F2FP.BF16.F32.PACK_AB R74, R78, R76 ;  /* 0x0000004c4e4a723e */ /* 0x004fe200000010ff */
[----:B-1----:R-:W-:Y:S01]  /*f1f0*/  FADD.FTZ R2, R24, R3 ;  /* 0x0000000318027221 */ /* 0x002fe20000010000 */
[----:B------:R-:W-:Y:S01]  /*f200*/  FADD.FTZ R3, R78, R29 ;  /* 0x0000001d4e037221 */ /* 0x000fe20000010000 */
[C---:B0-----:R-:W-:Y:S02]  /*f210*/  F2FP.BF16.F32.PACK_AB R75, R15.reuse, R24 ;  /* 0x000000180f4b723e */ /* 0x041fe400000010ff */
[----:B------:R-:W-:-:S03]  /*f220*/  FADD.FTZ R2, R15, R2 ;  /* 0x000000020f027221 */ /* 0x000fc60000010000 */
[----:B------:R3:W-:Y:S01]  /*f230*/  STSM.16.M88.4 [R18+0x6000], R72 ;  /* 0x0060004812007844 */ /* 0x0007e20000000200 */
[----:B------:R0:W-:Y:S06]  /*f240*/  MEMBAR.ALL.CTA ;  /* 0x0000000000007992 */ /* 0x0001ec0000008000 */
[----:B0-----:R-:W0:Y:S02]  /*f250*/  FENCE.VIEW.ASYNC.S ;  /* 0x00000000000073c6 */ /* 0x001e240000000000 */
[----:B0-----:R-:W-:Y:S01]  /*f260*/  NOP ;  /* 0x0000000000007918 */ /* 0x001fe20000000000 */
[----:B------:R-:W-:Y:S05]  /*f270*/  @P2 BRA `(.L_x_914) ;  /* 0xffffffc800042947 */ /* 0x000fea000383ffff */
.L_x_897:
[----:B------:R-:W-:Y:S06]  /*f280*/  BAR.ARV 0x8, 0x1a0 ;  /* 0x0206800000007b1d */ /* 0x000fec0000002000 */
[----:B------:R-:W-:Y:S05]  /*f290*/  @!P0 BRA `(.L_x_915) ;  /* 0x0000000000048947 */ /* 0x000fea0003800000 */
[----:B------:R-:W-:Y:S01]  /*f2a0*/  BPT.TRAP 0x1 ;  /* 0x000000040000795c */ /* 0x000fe20000300000 */
.L_x_915:
[----:B------:R-:W-:Y:S01]  /*f2b0*/  ULEA UR9, UR43, UR42, 0x3 ;  /* 0x0000002a2b097291 */ /* 0x000fe2000f8e183f */
[----:B------:R-:W-:-:S05]  /*f2c0*/  IMAD.U32 R0, RZ, RZ, UR46 ;  /* 0x0000002eff007e24 */ /* 0x000fca000f8e00ff */
[----:B------:R-:W-:-:S04]  /*f2d0*/  SHF.L.U32 R0, R0, 0x1f, RZ ;  /* 0x0000001f00007819 */ /* 0x000fc800000006ff */
[----:B------:R0:W4:Y:S01]  /*f2e0*/  SYNCS.PHASECHK.TRANS64.TRYWAIT P2, [UR9+0x2d850], R0 ;  /* 0x02d85000ff0075a7 */ /* 0x0001220008040149 */
[----:B------:R-:W-:Y:S05]  /*f2f0*/  @!P0 BRA `(.L_x_916) ;  /* 0x0000000000048947 */ /* 0x000fea0003800000 */
[----:B------:R-:W-:Y:S01]  /*f300*/  BPT.TRAP 0x1 ;  /* 0x000000040000795c */ /* 0x000fe20000300000 */
.L_x_916:
[----:B----4-:R-:W-:Y:S05]  /*f310*/  @P2 BRA `(.L_x_917) ;  /* 0x0000000000082947 */ /* 0x010fea0003800000 */
[----:B------:R-:W4:Y:S02]  /*f320*/  SYNCS.PHASECHK.TRANS64.TRYWAIT P0, [UR9+0x2d850], R0 ;  /* 0x02d85000ff0075a7 */ /* 0x000f240008000149 */
[----:B----4-:R-:W-:Y:S05]  /*f330*/  @!P0 BRA `(.L_x_918) ;  /* 0x0000007000788947 */ /* 0x010fea0003800000 */
.L_x_917:
[----:B------:R-:W-:Y:S01]  /*f340*/  UIADD3 UR42, UR42, 0x400, URZ ;  /* 0x000004002a2a7890 */ /* 0x000fe2000fffe03f */
[----:B------:R-:W-:Y:S01]  /*f350*/  WARPGROUP.ARRIVE ;  /* 0x00000000000079c5 */ /* 0x000fe20000000000 */
[----:B------:R-:W-:Y:S01]  /*f360*/  ULOP3.LUT UR37, UR37, 0x10000, URZ, 0xfc, !UPT ;  /* 0x0001000025257892 */ /* 0x000fe2000f8efc3f */
[----:B----4-:R-:W4:Y:S01]  /*f370*/  SHFL.BFLY PT, R5, R2, 0x2, 0x1f ;  /* 0x0c401f0002057f89 */ /* 0x010f2200000e0000 */
[----:B------:R-:W-:Y:S01]  /*f380*/  USHF.R.U32.HI UR42, URZ, 0x4, UR42 ;  /* 0x000000043f2a7899 */ /* 0x000fe2000801162a */
[----:B-12---:R-:W-:Y:S01]  /*f390*/  IMAD.MOV.U32 R9, RZ, RZ, RZ ;  /* 0x000000ffff097224 */ /* 0x006fe200078e00ff */
[----:B------:R-:W-:Y:S01]  /*f3a0*/  UMOV UR5, 0x40000040 ;  /* 0x4000004000057882 */ /* 0x000fe20000000000 */
[----:B------:R-:W-:Y:S01]  /*f3b0*/  UMOV UR7, 0x80000020 ;  /* 0x8000002000077882 */ /* 0x000fe20000000000 */
[----:B------:R-:W-:Y:S01]  /*f3c0*/  ULOP3.LUT UR42, UR42, 0x3fff, URZ, 0xc0, !UPT ;  /* 0x00003fff2a2a7892 */ /* 0x000fe2000f8ec03f */
[----:B0-----:R-:W0:Y:S01]  /*f3d0*/  SHFL.BFLY PT, R0, R3, 0x2, 0x1f ;  /* 0x0c401f0003007f89 */ /* 0x001e2200000e0000 */
[----:B------:R-:W-:Y:S01]  /*f3e0*/  UMOV UR4, UR37 ;  /* 0x0000002500047c82 */ /* 0x000fe20008000000 */
[----:B------:R-:W-:Y:S01]  /*f3f0*/  IMAD.U32 R14, RZ, RZ, UR9 ;  /* 0x00000009ff0e7e24 */ /* 0x000fe2000f8e00ff */
[----:B------:R-:W-:Y:S01]  /*f400*/  ULOP3.LUT UR8, UR42, 0x2000000, URZ, 0xfc, !UPT ;  /* 0x020000002a087892 */ /* 0x000fe2000f8efc3f */
[----:B------:R-:W-:Y:S01]  /*f410*/  IMAD.U32 R11, RZ, RZ, UR34 ;  /* 0x00000022ff0b7e24 */ /* 0x000fe2000f8e00ff */
[----:B------:R-:W-:-:S02]  /*f420*/  UIADD3 UR44, UR44, 0x1, URZ ;  /* 0x000000012c2c7890 */ /* 0x000fc4000fffe03f */
[----:B------:R-:W-:Y:S02]  /*f430*/  UIMAD UR8, UR43, 0x600, UR8 ;  /* 0x000006002b0878a4 */ /* 0x000fe4000f8e0208 */
[----:B------:R-:W-:-:S04]  /*f440*/  UIADD3 UR43, UR43, 0x1, URZ ;  /* 0x000000012b2b7890 */ /* 0x000fc8000fffe03f */
[----:B------:R-:W-:Y:S01]  /*f450*/  UISETP.NE.AND UP0, UPT, UR43, 0x2, UPT ;  /* 0x000000022b00788c */ /* 0x000fe2000bf05270 */
[----:B------:R-:W-:Y:S02]  /*f460*/  UMOV UR6, UR8 ;  /* 0x0000000800067c82 */ /* 0x000fe40008000000 */
[----:B------:R-:W-:Y:S01]  /*f470*/  HGMMA.64x96x16.F32.BF16 R88, gdesc[UR4].tnspB, R88, gsb0 ;  /* 0x41600000045879f0 */ /* 0x000fe20008001858 */
[----:B------:R-:W-:Y:S01]  /*f480*/  UIADD3 UR4, UR37, 0x2, URZ ;  /* 0x0000000225047890 */ /* 0x000fe2000fffe03f */
[----:B----4-:R-:W-:Y:S01]  /*f490*/  FADD.FTZ R4, R5, R2 ;  /* 0x0000000205047221 */ /* 0x010fe20000010000 */
[----:B------:R-:W-:Y:S01]  /*f4a0*/  UIADD3 UR6, UR8, 0x40, URZ ;  /* 0x0000004008067890 */ /* 0x000fe2000fffe03f */
[----:B------:R-:W-:Y:S01]  /*f4b0*/  IMAD.MOV.U32 R2, RZ, RZ, -0x800000 ;  /* 0xff800000ff027424 */ /* 0x000fe200078e00ff */
[----:B------:R-:W-:Y:S01]  /*f4c0*/  UMOV UR5, 0x40000040 ;  /* 0x4000004000057882 */ /* 0x000fe20000000000 */
[----:B------:R-:W-:Y:S01]  /*f4d0*/  UMOV UR7, 0x80000020 ;  /* 0x8000002000077882 */ /* 0x000fe20000000000 */
[----:B------:R-:W1:Y:S01]  /*f4e0*/  SHFL.BFLY PT, R7, R4, 0x1, 0x1f ;  /* 0x0c201f0004077f89 */ /* 0x000e6200000e0000 */
[----:B0-----:R-:W-:Y:S01]  /*f4f0*/  FADD.FTZ R0, R0, R3 ;  /* 0x0000000300007221 */ /* 0x001fe20000010000 */
[----:B------:R-:W-:Y:S01]  /*f500*/  IMAD.U32 R3, RZ, RZ, UR34 ;  /* 0x00000022ff037e24 */ /* 0x000fe2000f8e00ff */
[----:B------:R-:W-:-:S03]  /*f510*/  USEL UR43, UR43, URZ, UP0 ;  /* 0x0000003f2b2b7287 */ /* 0x000fc60008000000 */
[----:B------:R-:W0:Y:S01]  /*f520*/  SHFL.BFLY PT, R5, R0, 0x1, 0x1f ;  /* 0x0c201f0000057f89 */ /* 0x000e2200000e0000 */
[----:B-1----:R-:W-:-:S05]  /*f530*/  FADD.FTZ R10, R4, R7 ;  /* 0x00000007040a7221 */ /* 0x002fca0000010000 */
[----:B------:R-:W-:Y:S01]  /*f540*/  FSETP.NE.FTZ.AND P2, PT, R10, RZ, PT ;  /* 0x000000ff0a00720b */ /* 0x000fe20003f55000 */
[----:B0-----:R-:W-:Y:S01]  /*f550*/  FADD.FTZ R8, R0, R5 ;  /* 0x0000000500087221 */ /* 0x001fe20000010000 */
[----:B------:R-:W-:Y:S02]  /*f560*/  IMAD.MOV.U32 R5, RZ, RZ, RZ ;  /* 0x000000ffff057224 */ /* 0x000fe400078e00ff */
[----:B------:R-:W-:Y:S02]  /*f570*/  IMAD.MOV.U32 R0, RZ, RZ, -0x800000 ;  /* 0xff800000ff007424 */ /* 0x000fe400078e00ff */
[----:B------:R-:W-:-:S07]  /*f580*/  FSETP.NE.FTZ.AND P0, PT, R8, RZ, PT ;  /* 0x000000ff0800720b */ /* 0x000fce0003f15000 */
[----:B------:R-:W0:Y:S01]  /*f590*/  @P2 MUFU.LG2 R7, R10 ;  /* 0x0000000a00072308 */ /* 0x000e220000000c00 */
[----:B------:R-:W-:-:S05]  /*f5a0*/  @P2 FMUL.FTZ R11, R11, 0.69314718246459960938 ;  /* 0x3f3172180b0b2820 */ /* 0x000fca0000410000 */
[----:B------:R-:W-:Y:S02]  /*f5b0*/  @P0 FMUL.FTZ R3, R3, 0.69314718246459960938 ;  /* 0x3f31721803030820 */ /* 0x000fe40000410000 */
        /* <DEDUP_REMOVED lines=83> */
[-C--:B0-----:R-:W-:Y:S01]  /*faf0*/  FMUL.FTZ R90, R90, R9.reuse ;  /* 0x000000095a5a7220 */ /* 0x081fe20000410000 */
        /* <DEDUP_REMOVED lines=23> */
.L_x_848:
[----:B------:R-:W0:Y:S08]  /*fc70*/  S2UR UR4, SR_CgaCtaId ;  /* 0x00000000000479c3 */ /* 0x000e300000008800 */
[----:B------:R-:W-:Y:S06]  /*fc80*/  BAR.SYNC.DEFER_BLOCKING 0x5, 0x1a0 ;  /* 0x0146800000007b1d */ /* 0x000fec0000010000 */
[----:B------:R-:W-:Y:S01]  /*fc90*/  UMOV UR42, 0x400 ;  /* 0x00000400002a7882 */ /* 0x000fe20000000000 */
[----:B------:R-:W-:Y:S01]  /*fca0*/  BSSY B0, `(.L_x_919) ;  /* 0x0000179000007945 */ /* 0x000fe20003800000 */
[----:B0-----:R-:W-:-:S09]  /*fcb0*/  ULEA UR42, UR4, UR42, 0x18 ;  /* 0x0000002a042a7291 */ /* 0x001fd2000f8ec03f */
[----:B------:R-:W0:Y:S02]  /*fcc0*/  LDS.128 R144, [UR42+0x2d8d0] ;  /* 0x02d8d02aff907984 */ /* 0x000e240008000c00 */
[----:B0-----:R-:W-:Y:S02]  /*fcd0*/  R2UR UR6, R146 ;  /* 0x00000000920672ca */ /* 0x001fe400000e0000 */
[----:B------:R-:W-:Y:S01]  /*fce0*/  R2UR UR5, R147 ;  /* 0x00000000930572ca */ /* 0x000fe200000e0000 */
[----:B------:R-:W-:Y:S06]  /*fcf0*/  BAR.ARV 0x4, 0x1a0 ;  /* 0x0106800000007b1d */ /* 0x000fec0000002000 */
[----:B------:R-:W-:Y:S08]  /*fd00*/  @P0 BRA `(.L_x_920) ;  /* 0x0000000c00cc0947 */ /* 0x000ff00003800000 */
[----:B------:R-:W0:Y:S08]  /*fd10*/  S2UR UR4, SR_SWINHI ;  /* 0x00000000000479c3 */ /* 0x000e300000002f00 */
[----:B------:R-:W-:Y:S01]  /*fd20*/  BAR.SYNC.DEFER_BLOCKING 0x1, 0x180 ;  /* 0x0046000000007b1d */ /* 0x000fe20000010000 */
[----:B------:R-:W-:Y:S02]  /*fd30*/  F2FP.BF16.F32.PACK_AB R6, R6, R3 ;  /* 0x000000030606723e */ /* 0x000fe400000010ff */
[----:B------:R-:W-:-:S02]  /*fd40*/  F2FP.BF16.F32.PACK_AB R7, R7, R94 ;  /* 0x0000005e0707723e */ /* 0x000fc400000010ff */
[----:B------:R-:W-:Y:S02]  /*fd50*/  F2FP.BF16.F32.PACK_AB R128, R129, R128 ;  /* 0x000000808180723e */ /* 0x000fe400000010ff */
[----:B------:R-:W-:Y:S02]  /*fd60*/  F2FP.BF16.F32.PACK_AB R26, R125, R26 ;  /* 0x0000001a7d1a723e */ /* 0x000fe400000010ff */
[----:B------:R-:W-:Y:S02]  /*fd70*/  F2FP.BF16.F32.PACK_AB R27, R27, R126 ;  /* 0x0000007e1b1b723e */ /* 0x000fe400000010ff */
[----:B------:R-:W-:Y:S02]  /*fd80*/  F2FP.BF16.F32.PACK_AB R129, R131, R130 ;  /* 0x000000828381723e */ /* 0x000fe400000010ff */
[----:B------:R-:W-:Y:S02]  /*fd90*/  F2FP.BF16.F32.PACK_AB R130, R133, R132 ;  /* 0x000000848582723e */ /* 0x000fe400000010ff */
[----:B------:R-:W-:Y:S01]  /*fda0*/  F2FP.BF16.F32.PACK_AB R131, R135, R134 ;  /* 0x000000868783723e */ /* 0x000fe200000010ff */
[----:B------:R-:W-:Y:S01]  /*fdb0*/  UMOV UR8, UR42 ;  /* 0x0000002a00087c82 */ /* 0x000fe20008000000 */
[----:B0-----:R-:W-:Y:S01]  /*fdc0*/  UMOV UR9, UR4 ;  /* 0x0000000400097c82 */ /* 0x001fe20008000000 */
[----:B------:R-:W-:-:S02]  /*fdd0*/  IMAD.U32 R20, RZ, RZ, UR8 ;  /* 0x00000008ff147e24 */ /* 0x000fc4000f8e00ff */
[----:B------:R-:W-:Y:S01]  /*fde0*/  IMAD.U32 R21, RZ, RZ, UR9 ;  /* 0x00000009ff157e24 */ /* 0x000fe2000f8e00ff */
[----:B------:R-:W-:Y:S02]  /*fdf0*/  ULDC.64 UR8, c[0x0][0xbd8] ;  /* 0x0002f60000087ab9 */ /* 0x000fe40000000a00 */
[----:B------:R-:W-:Y:S01]  /*fe00*/  UISETP.NE.U32.AND UP0, UPT, UR8, URZ, UPT ;  /* 0x0000003f0800728c */ /* 0x000fe2000bf05070 */
[----:B------:R-:W-:-:S03]  /*fe10*/  IMAD.WIDE R4, R153, 0x2, R20 ;  /* 0x0000000299047825 */ /* 0x000fc600078e0214 */
[----:B------:R-:W-:Y:S01]  /*fe20*/  UISETP.NE.AND.EX UP0, UPT, UR9, URZ, UPT, UP0 ;  /* 0x0000003f0900728c */ /* 0x000fe2000bf05300 */
[C---:B------:R-:W-:Y:S02]  /*fe30*/  LOP3.LUT R9, R4.reuse, 0x180, RZ, 0xc0, !PT ;  /* 0x0000018004097812 */ /* 0x040fe400078ec0ff */
[----:B------:R-:W-:Y:S01]  /*fe40*/  ULDC.64 UR8, c[0x0][0xbd8] ;  /* 0x0002f60000087ab9 */ /* 0x000fe20000000a00 */
[C---:B------:R-:W-:Y:S01]  /*fe50*/  IADD3 R25, P0, R4.reuse, 0x6020, RZ ;  /* 0x0000602004197810 */ /* 0x040fe20007f1e0ff */
[----:B------:R-:W-:Y:S01]  /*fe60*/  UIMAD.WIDE UR8, UR40, 0x4, UR8 ;  /* 0x00000004280878a5 */ /* 0x000fe2000f8e0208 */
[----:B------:R-:W-:Y:S02]  /*fe70*/  SHF.R.U64 R9, R9, 0x3, RZ ;  /* 0x0000000309097819 */ /* 0x000fe400000012ff */
[C---:B------:R-:W-:Y:S02]  /*fe80*/  IADD3 R11, P1, R4.reuse, 0x6000, RZ ;  /* 0x00006000040b7810 */ /* 0x040fe40007f3e0ff */
[----:B---3--:R-:W-:-:S02]  /*fe90*/  IADD3 R33, P2, R4, 0x3020, RZ ;  /* 0x0000302004217810 */ /* 0x008fc40007f5e0ff */
[C---:B------:R-:W-:Y:S02]  /*fea0*/  IADD3 R29, P3, R4.reuse, 0x3000, RZ ;  /* 0x00003000041d7810 */ /* 0x040fe40007f7e0ff */
[----:B------:R-:W-:Y:S01]  /*feb0*/  IADD3 R28, P4, R4, 0x20, RZ ;  /* 0x00000020041c7810 */ /* 0x000fe20007f9e0ff */
[--C-:B------:R-:W-:Y:S01]  /*fec0*/  IMAD.X R13, RZ, RZ, R5.reuse, P2 ;  /* 0x000000ffff0d7224 */ /* 0x100fe200010e0605 */
[----:B------:R-:W-:Y:S01]  /*fed0*/  LOP3.LUT R4, R9, R4, RZ, 0x3c, !PT ;  /* 0x0000000409047212 */ /* 0x000fe200078e3cff */
[--C-:B------:R-:W-:Y:S01]  /*fee0*/  IMAD.X R15, RZ, RZ, R5.reuse, P3 ;  /* 0x000000ffff0f7224 */ /* 0x100fe200018e0605 */
[----:B------:R-:W-:Y:S01]  /*fef0*/  LOP3.LUT R24, R25, 0x180, RZ, 0xc0, !PT ;  /* 0x0000018019187812 */ /* 0x000fe200078ec0ff */
[----:B------:R-:W-:Y:S01]  /*ff00*/  IMAD.X R9, RZ, RZ, R5, P4 ;  /* 0x000000ffff097224 */ /* 0x000fe200020e0605 */
[----:B------:R-:W-:Y:S02]  /*ff10*/  LOP3.LUT R10, R11, 0x180, RZ, 0xc0, !PT ;  /* 0x000001800b0a7812 */ /* 0x000fe400078ec0ff */
[----:B------:R-:W-:-:S02]  /*ff20*/  MOV R31, R4 ;  /* 0x00000004001f7202 */ /* 0x000fc40000000f00 */
[----:B------:R-:W-:Y:S02]  /*ff30*/  F2FP.BF16.F32.PACK_AB R4, R89, R8 ;  /* 0x000000085904723e */ /* 0x000fe400000010ff */
[----:B------:R-:W-:Y:S02]  /*ff40*/  LOP3.LUT R8, R28, 0x180, RZ, 0xc0, !PT ;  /* 0x000001801c087812 */ /* 0x000fe400078ec0ff */
[----:B------:R-:W-:Y:S02]  /*ff50*/  SHF.R.U64 R24, R24, 0x3, RZ ;  /* 0x0000000318187819 */ /* 0x000fe400000012ff */
[----:B------:R-:W-:Y:S02]  /*ff60*/  SHF.R.U64 R10, R10, 0x3, RZ ;  /* 0x000000030a0a7819 */ /* 0x000fe400000012ff */
[----:B------:R-:W-:Y:S02]  /*ff70*/  LOP3.LUT R12, R33, 0x180, RZ, 0xc0, !PT ;  /* 0x00000180210c7812 */ /* 0x000fe400078ec0ff */
[----:B------:R-:W-:-:S02]  /*ff80*/  LOP3.LUT R14, R29, 0x180, RZ, 0xc0, !PT ;  /* 0x000001801d0e7812 */ /* 0x000fc400078ec0ff */
[----:B------:R-:W-:Y:S02]  /*ff90*/  SHF.R.U64 R3, R8, 0x3, RZ ;  /* 0x0000000308037819 */ /* 0x000fe400000012ff */
[----:B------:R-:W-:Y:S01]  /*ffa0*/  LOP3.LUT R24, R24, R25, RZ, 0x3c, !PT ;  /* 0x0000001918187212 */ /* 0x000fe200078e3cff */
[--C-:B------:R-:W-:Y:S01]  /*ffb0*/  IMAD.X R25, RZ, RZ, R5.reuse, P0 ;  /* 0x000000ffff197224 */ /* 0x100fe200000e0605 */
[----:B------:R-:W-:Y:S01]  /*ffc0*/  LOP3.LUT R10, R10, R11, RZ, 0x3c, !PT ;  /* 0x0000000b0a0a7212 */ /* 0x000fe200078e3cff */
[----:B------:R-:W-:Y:S01]  /*ffd0*/  IMAD.X R11, RZ, RZ, R5, P1 ;  /* 0x000000ffff0b7224 */ /* 0x000fe200008e0605 */
[----:B------:R-:W-:Y:S02]  /*ffe0*/  SHF.R.U64 R12, R12, 0x3, RZ ;  /* 0x000000030c0c7819 */ /* 0x000fe400000012ff */
[----:B------:R-:W-:Y:S02]  /*fff0*/  SHF.R.U64 R14, R14, 0x3, RZ ;  /* 0x000000030e0e7819 */ /* 0x000fe400000012ff */
[----:B------:R-:W-:-:S02]  /*10000*/  F2FP.BF16.F32.PACK_AB R5, R91, R90 ;  /* 0x0000005a5b05723e */ /* 0x000fc400000010ff */
[----:B------:R-:W-:Y:S02]  /*10010*/  LOP3.LUT R8, R3, R28, RZ, 0x3c, !PT ;  /* 0x0000001c03087212 */ /* 0x000fe400078e3cff */
[----:B------:R-:W-:Y:S01]  /*10020*/  LOP3.LUT R12, R12, R33, RZ, 0x3c, !PT ;  /* 0x000000210c0c7212 */ /* 0x000fe200078e3cff */
[----:B------:R0:W-:Y:S01]  /*10030*/  STSM.16.M88.4 [R31], R4 ;  /* 0x000000041f007844 */ /* 0x0001e20000000200 */
[----:B------:R-:W-:Y:S02]  /*10040*/  LOP3.LUT R14, R14, R29, RZ, 0x3c, !PT ;  /* 0x0000001d0e0e7212 */ /* 0x000fe400078e3cff */
[----:B------:R-:W-:Y:S02]  /*10050*/  MOV R29, R10 ;  /* 0x0000000a001d7202 */ /* 0x000fe40000000f00 */
[----:B------:R-:W-:Y:S02]  /*10060*/  MOV R3, R8 ;  /* 0x0000000800037202 */ /* 0x000fe40000000f00 */
[----:B------:R-:W-:-:S02]  /*10070*/  F2FP.BF16.F32.PACK_AB R8, R97, R96 ;  /* 0x000000606108723e */ /* 0x000fc400000010ff */
[----:B------:R-:W-:Y:S02]  /*10080*/  F2FP.BF16.F32.PACK_AB R9, R99, R98 ;  /* 0x000000626309723e */ /* 0x000fe400000010ff */
[----:B------:R-:W-:Y:S02]  /*10090*/  F2FP.BF16.F32.PACK_AB R10, R101, R100 ;  /* 0x00000064650a723e */ /* 0x000fe400000010ff */
[----:B------:R-:W-:Y:S02]  /*100a0*/  F2FP.BF16.F32.PACK_AB R11, R103, R102 ;  /* 0x00000066670b723e */ /* 0x000fe400000010ff */
[----:B------:R-:W-:Y:S02]  /*100b0*/  MOV R30, R12 ;  /* 0x0000000c001e7202 */ /* 0x000fe40000000f00 */
[----:B0-----:R-:W-:Y:S01]  /*100c0*/  MOV R31, R14 ;  /* 0x0000000e001f7202 */ /* 0x001fe20000000f00 */
[----:B------:R0:W-:Y:S01]  /*100d0*/  STSM.16.M88.4 [R3], R8 ;  /* 0x0000000803007844 */ /* 0x0001e20000000200 */
[----:B------:R-:W-:-:S02]  /*100e0*/  F2FP.BF16.F32.PACK_AB R4, R105, R104 ;  /* 0x000000686904723e */ /* 0x000fc400000010ff */
[----:B------:R-:W-:Y:S02]  /*100f0*/  F2FP.BF16.F32.PACK_AB R5, R107, R106 ;  /* 0x0000006a6b05723e */ /* 0x000fe400000010ff */
[----:B------:R-:W-:Y:S02]  /*10100*/  F2FP.BF16.F32.PACK_AB R6, R109, R108 ;  /* 0x0000006c6d06723e */ /* 0x000fe400000010ff */
[----:B------:R-:W-:Y:S02]  /*10110*/  F2FP.BF16.F32.PACK_AB R7, R111, R110 ;  /* 0x0000006e6f07723e */ /* 0x000fe400000010ff */
[----:B------:R-:W-:Y:S02]  /*10120*/  MOV R28, R24 ;  /* 0x00000018001c7202 */ /* 0x000fe40000000f00 */
[----:B------:R-:W-:Y:S01]  /*10130*/  F2FP.BF16.F32.PACK_AB R12, R113, R112 ;  /* 0x00000070710c723e */ /* 0x000fe200000010ff */
[----:B------:R1:W-:Y:S01]  /*10140*/  STSM.16.M88.4 [R31], R4 ;  /* 0x000000041f007844 */ /* 0x0003e20000000200 */
[----:B------:R-:W-:-:S02]  /*10150*/  F2FP.BF16.F32.PACK_AB R13, R115, R114 ;  /* 0x00000072730d723e */ /* 0x000fc400000010ff */
[----:B------:R-:W-:Y:S01]  /*10160*/  F2FP.BF16.F32.PACK_AB R14, R117, R116 ;  /* 0x00000074750e723e */ /* 0x000fe200000010ff */
[----:B0-----:R-:W-:Y:S01]  /*10170*/  IMAD.U32 R8, RZ, RZ, UR8 ;  /* 0x00000008ff087e24 */ /* 0x001fe2000f8e00ff */
[----:B------:R-:W-:Y:S01]  /*10180*/  F2FP.BF16.F32.PACK_AB R15, R119, R118 ;  /* 0x00000076770f723e */ /* 0x000fe200000010ff */
[----:B------:R-:W-:Y:S01]  /*10190*/  IMAD.U32 R9, RZ, RZ, UR9 ;  /* 0x00000009ff097e24 */ /* 0x000fe2000f8e00ff */
[----:B------:R-:W-:Y:S01]  /*101a0*/  F2FP.BF16.F32.PACK_AB R24, R121, R120 ;  /* 0x000000787918723e */ /* 0x000fe200000010ff */
[----:B------:R-:W-:Y:S01]  /*101b0*/  ULDC.64 UR8, c[0x0][0xbe0] ;  /* 0x0002f80000087ab9 */ /* 0x000fe20000000a00 */
[----:B------:R-:W-:Y:S01]  /*101c0*/  F2FP.BF16.F32.PACK_AB R25, R123, R122 ;  /* 0x0000007a7b19723e */ /* 0x000fe200000010ff */
[----:B------:R0:W-:Y:S01]  /*101d0*/  STSM.16.M88.4 [R30], R12 ;  /* 0x0000000c1e007844 */ /* 0x0001e20000000200 */
[----:B------:R-:W2:Y:S01]  /*101e0*/  LDC R38, c[0x0][0xa88] ;  /* 0x0002a200ff267b82 */ /* 0x000ea20000000800 */
[----:B------:R-:W-:Y:S02]  /*101f0*/  PLOP3.LUT P0, PT, PT, PT, UP0, 0x80, 0x0 ;  /* 0x000000000000781c */ /* 0x000fe40003f0f008 */
[----:B------:R0:W-:Y:S04]  /*10200*/  STSM.16.M88.4 [R29], R24 ;  /* 0x000000181d007844 */ /* 0x0001e80000000200 */
[----:B------:R0:W-:Y:S01]  /*10210*/  STSM.16.M88.4 [R28], R128 ;  /* 0x000000801c007844 */ /* 0x0001e20000000200 */
[----:B------:R-:W-:Y:S01]  /*10220*/  UISETP.NE.U32.AND UP1, UPT, UR8, URZ, UPT ;  /* 0x0000003f0800728c */ /* 0x000fe2000bf25070 */
[----:B------:R-:W-:Y:S03]  /*10230*/  BAR.SYNC.DEFER_BLOCKING 0x1, 0x180 ;  /* 0x0046000000007b1d */ /* 0x000fe60000010000 */
[----:B------:R-:W-:-:S06]  /*10240*/  UISETP.NE.AND.EX UP1, UPT, UR9, URZ, UPT, UP1 ;  /* 0x0000003f0900728c */ /* 0x000fcc000bf25310 */
[----:B------:R-:W-:-:S05]  /*10250*/  PLOP3.LUT P1, PT, PT, PT, UP1, 0x80, 0x0 ;  /* 0x000000000000781c */ /* 0x000fca0003f2f018 */
[----:B------:R-:W-:Y:S02]  /*10260*/  @UP1 ULDC.64 UR8, c[0x0][0xbe0] ;  /* 0x0002f80000081ab9 */ /* 0x000fe40000000a00 */
[----:B------:R-:W-:-:S06]  /*10270*/  @UP1 UIMAD.WIDE UR8, UR40, 0x4, UR8 ;  /* 0x00000004280818a5 */ /* 0x000fcc000f8e0208 */
[----:B-1----:R-:W-:Y:S02]  /*10280*/  IMAD.U32 R6, RZ, RZ, UR8 ;  /* 0x00000008ff067e24 */ /* 0x002fe4000f8e00ff */
[----:B------:R-:W-:Y:S01]  /*10290*/  IMAD.U32 R7, RZ, RZ, UR9 ;  /* 0x00000009ff077e24 */ /* 0x000fe2000f8e00ff */
[----:B------:R-:W3:Y:S01]  /*102a0*/  @P0 LDG.E R3, desc[UR48][R8.64] ;  /* 0x0000003008030981 */ /* 0x000ee2000c1e1900 */
[----:B------:R-:W-:Y:S01]  /*102b0*/  IMAD R5, R142, 0x20, R140 ;  /* 0x000000208e057824 */ /* 0x000fe200078e028c */
[----:B------:R-:W-:Y:S02]  /*102c0*/  UMOV UR4, URZ ;  /* 0x0000003f00047c82 */ /* 0x000fe40008000000 */
[----:B--2---:R0:W5:Y:S01]  /*102d0*/  @P1 LDG.E R38, desc[UR48][R6.64] ;  /* 0x0000003006261981 */ /* 0x004162000c1e1900 */
[----:B------:R-:W-:-:S03]  /*102e0*/  IMAD.WIDE R20, R5, 0x2, R20 ;  /* 0x0000000205147825 */ /* 0x000fc600078e0214 */
[----:B------:R-:W-:Y:S02]  /*102f0*/  IADD3 R5, P6, R20, 0x1800, RZ ;  /* 0x0000180014057810 */ /* 0x000fe40007fde0ff */
[----:B---3--:R-:W-:Y:S01]  /*10300*/  @P0 R2UR UR4, R3 ;  /* 0x00000000030402ca */ /* 0x008fe200000e0000 */
[----:B0-----:R-:W-:-:S14]  /*10310*/  @P1 BRA `(.L_x_921) ;  /* 0x0000000000101947 */ /* 0x001fdc0003800000 */
[----:B------:R-:W-:Y:S05]  /*10320*/  @!P0 BRA `(.L_x_921) ;  /* 0x00000000000c8947 */ /* 0x000fea0003800000 */
[----:B------:R-:W2:Y:S04]  /*10330*/  LDG.E R3, desc[UR48][R8.64] ;  /* 0x0000003008037981 */ /* 0x000ea8000c1e1900 */
[----:B-----5:R-:W2:Y:S02]  /*10340*/  LDG.E R38, desc[UR48][R8.64+0x4] ;  /* 0x0000043008267981 */ /* 0x020ea4000c1e1900 */
[----:B--2---:R-:W-:-:S07]  /*10350*/  IMAD.IADD R38, R38, 0x1, -R3 ;  /* 0x0000000126267824 */ /* 0x004fce00078e0a03 */
.L_x_921:
[----:B------:R-:W-:Y:S01]  /*10360*/  USHF.R.S32.HI UR14, URZ, 0x1f, UR41 ;  /* 0x0000001f3f0e7899 */ /* 0x000fe20008011429 */
[----:B------:R-:W-:Y:S01]  /*10370*/  LOP3.LUT R4, R5, 0x180, RZ, 0xc0, !PT ;  /* 0x0000018005047812 */ /* 0x000fe200078ec0ff */
[----:B------:R-:W-:Y:S01]  /*10380*/  ULDC.64 UR12, c[0x0][0xb70] ;  /* 0x0002dc00000c7ab9 */ /* 0x000fe20000000a00 */
[----:B------:R-:W-:Y:S01]  /*10390*/  USHF.R.S32.HI UR11, URZ, 0x1f, UR4 ;  /* 0x0000001f3f0b7899 */ /* 0x000fe20008011404 */
[----:B------:R-:W-:Y:S01]  /*103a0*/  IMAD R7, R149, 0xc0, R151 ;  /* 0x000000c095077824 */ /* 0x000fe200078e0297 */
[----:B------:R-:W-:Y:S01]  /*103b0*/  UIMAD UR7, UR14, UR12, URZ ;  /* 0x0000000c0e0772a4 */ /* 0x000fe2000f8e023f */
[----:B------:R-:W-:Y:S01]  /*103c0*/  SHF.R.U64 R4, R4, 0x3, RZ ;  /* 0x0000000304047819 */ /* 0x000fe200000012ff */
[----:B------:R-:W-:Y:S01]  /*103d0*/  UMOV UR10, UR4 ;  /* 0x00000004000a7c82 */ /* 0x000fe20008000000 */
[----:B------:R-:W-:Y:S01]  /*103e0*/  USEL UR16, UR40, URZ, !UP0 ;  /* 0x0000003f28107287 */ /* 0x000fe2000c000000 */
[----:B------:R-:W-:Y:S01]  /*103f0*/  SHF.R.S32.HI R3, RZ, 0x1f, R7 ;  /* 0x0000001fff037819 */ /* 0x000fe20000011407 */
[----:B------:R-:W-:Y:S01]  /*10400*/  UIMAD.WIDE.U32 UR8, UR41, UR12, UR10 ;  /* 0x0000000c290872a5 */ /* 0x000fe2000f8e000a */
[----:B------:R-:W-:Y:S01]  /*10410*/  LOP3.LUT R4, R4, R5, RZ, 0x3c, !PT ;  /* 0x0000000504047212 */ /* 0x000fe200078e3cff */
[----:B------:R-:W-:Y:S01]  /*10420*/  UIMAD UR10, UR41, UR13, UR7 ;  /* 0x0000000d290a72a4 */ /* 0x000fe2000f8e0207 */
[----:B------:R-:W-:Y:S01]  /*10430*/  LOP3.LUT P0, RZ, R150, 0x3, RZ, 0xc0, !PT ;  /* 0x0000000396ff7812 */ /* 0x000fe2000780c0ff */
[----:B------:R-:W-:Y:S01]  /*10440*/  USHF.R.S32.HI UR7, URZ, 0x1f, UR40 ;  /* 0x0000001f3f077899 */ /* 0x000fe20008011428 */
[C---:B------:R-:W-:Y:S01]  /*10450*/  IADD3 R25, P5, R20.reuse, 0x3000, RZ ;  /* 0x0000300014197810 */ /* 0x040fe20007fbe0ff */
[----:B------:R-:W-:Y:S01]  /*10460*/  ULDC.64 UR12, c[0x0][0xb78] ;  /* 0x0002de00000c7ab9 */ /* 0x000fe20000000a00 */
[----:B------:R-:W-:Y:S01]  /*10470*/  UIADD3 UR9, UR9, UR10, URZ ;  /* 0x0000000a09097290 */ /* 0x000fe2000fffe03f */
[C---:B------:R-:W-:Y:S01]  /*10480*/  IADD3 R13, P4, R20.reuse, 0x4800, RZ ;  /* 0x00004800140d7810 */ /* 0x040fe20007f9e0ff */
[----:B------:R-:W-:Y:S01]  /*10490*/  USEL UR15, UR7, URZ, !UP0 ;  /* 0x0000003f070f7287 */ /* 0x000fe2000c000000 */
[----:B------:R-:W-:Y:S01]  /*104a0*/  IADD3 R33, P3, R20, 0x6000, RZ ;  /* 0x0000600014217810 */ /* 0x000fe20007f7e0ff */
[----:B------:R-:W-:Y:S01]  /*104b0*/  UIMAD.WIDE.U32 UR8, UR16, UR12, UR8 ;  /* 0x0000000c100872a5 */ /* 0x000fe2000f8e0008 */
[----:B------:R-:W-:Y:S01]  /*104c0*/  LOP3.LUT R24, R25, 0x180, RZ, 0xc0, !PT ;  /* 0x0000018019187812 */ /* 0x000fe200078ec0ff */
[----:B------:R-:W-:Y:S01]  /*104d0*/  UIMAD UR7, UR15, UR12, URZ ;  /* 0x0000000c0f0772a4 */ /* 0x000fe2000f8e023f */
[----:B------:R-:W-:-:S02]  /*104e0*/  LOP3.LUT R12, R13, 0x180, RZ, 0xc0, !PT ;  /* 0x000001800d0c7812 */ /* 0x000fc400078ec0ff */
[----:B------:R-:W-:Y:S01]  /*104f0*/  LOP3.LUT R32, R33, 0x180, RZ, 0xc0, !PT ;  /* 0x0000018021207812 */ /* 0x000fe200078ec0ff */
[----:B------:R-:W-:Y:S01]  /*10500*/  UIMAD UR7, UR16, UR13, UR7 ;  /* 0x0000000d100772a4 */ /* 0x000fe2000f8e0207 */
[----:B------:R-:W-:Y:S02]  /*10510*/  IADD3 R5, P1, R7, UR8, RZ ;  /* 0x0000000807057c10 */ /* 0x000fe4000ff3e0ff */
[----:B------:R-:W-:Y:S01]  /*10520*/  ULDC.64 UR12, c[0x0][0xb40] ;  /* 0x0002d000000c7ab9 */ /* 0x000fe20000000a00 */
[----:B------:R-:W-:Y:S02]  /*10530*/  SHF.R.U64 R24, R24, 0x3, RZ ;  /* 0x0000000318187819 */ /* 0x000fe400000012ff */
[----:B------:R-:W-:Y:S01]  /*10540*/  IMAD.U32 R6, RZ, RZ, UR7 ;  /* 0x00000007ff067e24 */ /* 0x000fe2000f8e00ff */
[----:B------:R-:W-:Y:S02]  /*10550*/  LEA R36, P2, R5, UR12, 0x2 ;  /* 0x0000000c05247c11 */ /* 0x000fe4000f8410ff */
[----:B------:R-:W-:-:S02]  /*10560*/  SHF.R.U64 R12, R12, 0x3, RZ ;  /* 0x000000030c0c7819 */ /* 0x000fc400000012ff */
[----:B------:R-:W-:Y:S01]  /*10570*/  IADD3.X R6, R3, UR9, R6, P1, !PT ;  /* 0x0000000903067c10 */ /* 0x000fe20008ffe406 */
[C---:B------:R-:W-:Y:S01]  /*10580*/  VIADD R3, R7.reuse, 0x8 ;  /* 0x0000000807037836 */ /* 0x040fe20000000000 */
[-C--:B-----5:R-:W-:Y:S01]  /*10590*/  ISETP.GE.OR P1, PT, R7, R38.reuse, P0 ;  /* 0x000000260700720c */ /* 0x0a0fe20000726670 */
[----:B------:R-:W-:Y:S01]  /*105a0*/  ULDC.64 UR8, c[0x0][0xaa0] ;  /* 0x0002a80000087ab9 */ /* 0x000fe20000000a00 */
[----:B------:R-:W-:Y:S01]  /*105b0*/  LEA.HI.X R37, R5, UR13, R6, 0x2, P2 ;  /* 0x0000000d05257c11 */ /* 0x000fe200090f1406 */
[--C-:B------:R-:W-:Y:S01]  /*105c0*/  IMAD.X R5, RZ, RZ, R21.reuse, P6 ;  /* 0x000000ffff057224 */ /* 0x100fe200030e0615 */
[----:B------:R-:W-:Y:S02]  /*105d0*/  IADD3 R6, P2, R20, 0x7800, RZ ;  /* 0x0000780014067810 */ /* 0x000fe40007f5e0ff */
[----:B------:R-:W-:Y:S02]  /*105e0*/  ISETP.GE.OR P0, PT, R3, R38, P0 ;  /* 0x000000260300720c */ /* 0x000fe40000706670 */
[----:B------:R-:W-:Y:S01]  /*105f0*/  LOP3.LUT R3, R6, 0x180, RZ, 0xc0, !PT ;  /* 0x0000018006037812 */ /* 0x000fe200078ec0ff */
[----:B------:R-:W-:Y:S01]  /*10600*/  IMAD.X R29, RZ, RZ, R21, P2 ;  /* 0x000000ffff1d7224 */ /* 0x000fe200010e0615 */
[----:B------:R-:W-:-:S02]  /*10610*/  LOP3.LUT R7, R20, 0x180, RZ, 0xc0, !PT ;  /* 0x0000018014077812 */ /* 0x000fc400078ec0ff */
[----:B------:R-:W-:Y:S02]  /*10620*/  SHF.R.U64 R32, R32, 0x3, RZ ;  /* 0x0000000320207819 */ /* 0x000fe400000012ff */
[----:B------:R-:W-:Y:S01]  /*10630*/  LOP3.LUT R24, R24, R25, RZ, 0x3c, !PT ;  /* 0x0000001918187212 */ /* 0x000fe200078e3cff */
[--C-:B------:R-:W-:Y:S01]  /*10640*/  IMAD.X R25, RZ, RZ, R21.reuse, P5 ;  /* 0x000000ffff197224 */ /* 0x100fe200028e0615 */
[----:B------:R-:W-:Y:S02]  /*10650*/  SHF.R.U64 R3, R3, 0x3, RZ ;  /* 0x0000000303037819 */ /* 0x000fe400000012ff */
[----:B------:R-:W-:Y:S01]  /*10660*/  LOP3.LUT R12, R12, R13, RZ, 0x3c, !PT ;  /* 0x0000000d0c0c7212 */ /* 0x000fe200078e3cff */
[--C-:B------:R-:W-:Y:S01]  /*10670*/  IMAD.X R13, RZ, RZ, R21.reuse, P4 ;  /* 0x000000ffff0d7224 */ /* 0x100fe200020e0615 */
[----:B------:R-:W-:Y:S01]  /*10680*/  SHF.R.U64 R7, R7, 0x3, RZ ;  /* 0x0000000307077819 */ /* 0x000fe200000012ff */
[----:B------:R-:W-:Y:S01]  /*10690*/  UIMAD UR7, UR11, UR8, URZ ;  /* 0x000000080b0772a4 */ /* 0x000fe2000f8e023f */
[----:B------:R-:W-:Y:S01]  /*106a0*/  LOP3.LUT R32, R32, R33, RZ, 0x3c, !PT ;  /* 0x0000002120207212 */ /* 0x000fe200078e3cff */
[----:B------:R-:W-:Y:S01]  /*106b0*/  IMAD.X R33, RZ, RZ, R21, P3 ;  /* 0x000000ffff217224 */ /* 0x000fe200018e0615 */
[----:B------:R-:W-:Y:S01]  /*106c0*/  LOP3.LUT R28, R3, R6, RZ, 0x3c, !PT ;  /* 0x00000006031c7212 */ /* 0x000fe200078e3cff */
[----:B------:R-:W-:Y:S01]  /*106d0*/  @!P1 STG.E desc[UR48][R36.64], R0 ;  /* 0x0000000024009986 */ /* 0x000fe2000c101930 */
[----:B------:R-:W-:Y:S01]  /*106e0*/  LOP3.LUT R20, R7, R20, RZ, 0x3c, !PT ;  /* 0x0000001407147212 */ /* 0x000fe200078e3cff */
[----:B------:R-:W-:Y:S01]  /*106f0*/  IMAD.U32 R3, RZ, RZ, UR8 ;  /* 0x00000008ff037e24 */ /* 0x000fe2000f8e00ff */
[----:B------:R-:W-:Y:S01]  /*10700*/  SHF.R.S32.HI R141, RZ, 0x1f, R140 ;  /* 0x0000001fff8d7819 */ /* 0x000fe2000001148c */
[----:B------:R0:W-:Y:S01]  /*10710*/  @!P0 STG.E desc[UR48][R36.64+0x20], R2 ;  /* 0x0000200224008986 */ /* 0x0001e2000c101930 */
[----:B------:R-:W-:-:S03]  /*10720*/  UIMAD UR7, UR4, UR9, UR7 ;  /* 0x00000009040772a4 */ /* 0x000fc6000f8e0207 */
[----:B------:R1:W5:Y:S01]  /*10730*/  LD.E.128 R8, desc[UR48][R20.64] ;  /* 0x0000003014087980 */ /* 0x000362000c101d00 */
[----:B------:R-:W-:-:S03]  /*10740*/  ULDC.64 UR8, c[0x0][0xae0] ;  /* 0x0002b80000087ab9 */ /* 0x000fc60000000a00 */
[----:B------:R-:W5:Y:S04]  /*10750*/  LD.E.128 R4, desc[UR48][R4.64] ;  /* 0x0000003004047980 */ /* 0x000f68000c101d00 */
[----:B------:R-:W5:Y:S01]  /*10760*/  LD.E.128 R24, desc[UR48][R24.64] ;  /* 0x0000003018187980 */ /* 0x000f62000c101d00 */
[----:B0-----:R-:W-:-:S03]  /*10770*/  IMAD.WIDE.U32 R2, R3, UR4, R140 ;  /* 0x0000000403027c25 */ /* 0x001fc6000f8e008c */
[----:B------:R-:W5:Y:S04]  /*10780*/  LD.E.128 R12, desc[UR48][R12.64] ;  /* 0x000000300c0c7980 */ /* 0x000f68000c101d00 */
[----:B------:R-:W5:Y:S04]  /*10790*/  LD.E.128 R32, desc[UR48][R32.64] ;  /* 0x0000003020207980 */ /* 0x000f68000c101d00 */
[----:B------:R-:W5:Y:S01]  /*107a0*/  LD.E.128 R28, desc[UR48][R28.64] ;  /* 0x000000301c1c7980 */ /* 0x000f62000c101d00 */
[----:B------:R-:W-:Y:S01]  /*107b0*/  UIMAD UR4, UR14, UR8, URZ ;  /* 0x000000080e0472a4 */ /* 0x000fe2000f8e023f */
[----:B------:R-:W-:Y:S01]  /*107c0*/  VIADD R3, R3, UR7 ;  /* 0x0000000703037c36 */ /* 0x000fe20008000000 */
[----:B------:R-:W-:Y:S01]  /*107d0*/  SHF.R.S32.HI R143, RZ, 0x1f, R142 ;  /* 0x0000001fff8f7819 */ /* 0x000fe2000001148e */
[----:B------:R-:W-:Y:S01]  /*107e0*/  @!PT LDS RZ, [RZ] ;  /* 0x00000000fffff984 */ /* 0x000fe20000000800 */
[----:B------:R-:W-:Y:S01]  /*107f0*/  @!PT LDS RZ, [RZ] ;  /* 0x00000000fffff984 */ /* 0x000fe20000000800 */
[----:B------:R-:W-:Y:S01]  /*10800*/  @!PT LDS RZ, [RZ] ;  /* 0x00000000fffff984 */ /* 0x000fe20000000800 */
[----:B------:R-:W-:Y:S01]  /*10810*/  @!PT LDS RZ, [RZ] ;  /* 0x00000000fffff984 */ /* 0x000fe20000000800 */
[----:B------:R0:W-:Y:S06]  /*10820*/  MEMBAR.ALL.CTA ;  /* 0x0000000000007992 */ /* 0x0001ec0000008000 */
[----:B0-----:R-:W0:Y:S01]  /*10830*/  FENCE.VIEW.ASYNC.S ;  /* 0x00000000000073c6 */ /* 0x001e220000000000 */
[----:B------:R-:W-:Y:S01]  /*10840*/  IMAD.U32 R37, RZ, RZ, UR8 ;  /* 0x00000008ff257e24 */ /* 0x000fe2000f8e00ff */
[----:B------:R-:W-:Y:S01]  /*10850*/  UIMAD UR7, UR41, UR9, UR4 ;  /* 0x00000009290772a4 */ /* 0x000fe2000f8e0204 */
[----:B-1----:R-:W-:Y:S01]  /*10860*/  IMAD R21, R149, -0xc0, R38 ;  /* 0xffffff4095157824 */ /* 0x002fe200078e0226 */
[----:B------:R-:W-:Y:S01]  /*10870*/  UIADD3 UR4, UR42, 0x2d820, URZ ;  /* 0x0002d8202a047890 */ /* 0x000fe2000fffe03f */
[----:B------:R-:W-:Y:S01]  /*10880*/  IMAD.WIDE.U32 R2, R37, UR41, R2 ;  /* 0x0000002925027c25 */ /* 0x000fe2000f8e0002 */
[----:B------:R-:W-:Y:S01]  /*10890*/  ULDC.64 UR8, c[0x0][0xae8] ;  /* 0x0002ba0000087ab9 */ /* 0x000fe20000000a00 */
[----:B------:R-:W-:Y:S01]  /*108a0*/  BSSY B1, `(.L_x_922) ;  /* 0x0000021000017945 */ /* 0x000fe20003800000 */
[----:B------:R-:W-:Y:S01]  /*108b0*/  ISETP.GE.AND P0, PT, R142, R21, PT ;  /* 0x000000158e00720c */ /* 0x000fe20003f06270 */
[----:B------:R-:W-:Y:S01]  /*108c0*/  VIADD R3, R3, UR7 ;  /* 0x0000000703037c36 */ /* 0x000fe20008000000 */
[----:B------:R-:W-:-:S02]  /*108d0*/  UIMAD UR7, UR15, UR8, URZ ;  /* 0x000000080f0772a4 */ /* 0x000fc4000f8e023f */
[----:B------:R-:W-:Y:S01]  /*108e0*/  IMAD.U32 R37, RZ, RZ, UR8 ;  /* 0x00000008ff257e24 */ /* 0x000fe2000f8e00ff */
[----:B------:R-:W-:Y:S01]  /*108f0*/  UPRMT UR4, URZ, 0x654, UR4 ;  /* 0x000006543f047896 */ /* 0x000fe20008000004 */
[----:B------:R-:W-:Y:S01]  /*10900*/  VIADD R0, R142, 0x60 ;  /* 0x000000608e007836 */ /* 0x000fe20000000000 */
[----:B------:R-:W-:Y:S02]  /*10910*/  UIMAD UR7, UR16, UR9, UR7 ;  /* 0x00000009100772a4 */ /* 0x000fe4000f8e0207 */
[----:B------:R-:W-:Y:S02]  /*10920*/  IMAD.WIDE.U32 R36, R37, UR16, R2 ;  /* 0x0000001025247c25 */ /* 0x000fe4000f8e0002 */
[----:B------:R-:W-:Y:S02]  /*10930*/  ISETP.GE.AND P3, PT, R0, R21, PT ;  /* 0x000000150000720c */ /* 0x000fe40003f66270 */
[----:B------:R-:W-:-:S04]  /*10940*/  IMAD.WIDE R20, R149, 0xc0, R142 ;  /* 0x000000c095147825 */ /* 0x000fc800078e028e */
[----:B------:R-:W-:Y:S01]  /*10950*/  VIADD R41, R37, UR7 ;  /* 0x0000000725297c36 */ /* 0x000fe20008000000 */
[----:B0-----:R-:W-:Y:S01]  /*10960*/  SYNCS.ARRIVE.TRANS64.RED.A1T0 RZ, [UR4], RZ ;  /* 0x000000ffffff79a7 */ /* 0x001fe20008100404 */
[----:B------:R-:W-:Y:S05]  /*10970*/  @P0 BRA `(.L_x_923) ;  /* 0x00000000004c0947 */ /* 0x000fea0003800000 */
        /* <DEDUP_REMOVED lines=19> */
.L_x_923:
[----:B------:R-:W-:Y:S05]  /*10ab0*/  BSYNC B1 ;  /* 0x0000000000017941 */ /* 0x000fea0003800000 */
.L_x_922:
[----:B------:R-:W-:Y:S05]  /*10ac0*/  @P3 BRA `(.L_x_924) ;  /* 0x0000000800583947 */ /* 0x000fea0003800000 */
[----:B0----5:R-:W-:Y:S01]  /*10ad0*/  IADD3 R9, P0, R20, 0x60, RZ ;  /* 0x0000006014097810 */ /* 0x021fe20007f1e0ff */
[----:B------:R-:W-:Y:S01]  /*10ae0*/  ULDC.64 UR8, c[0x0][0xad8] ;  /* 0x0002b60000087ab9 */ /* 0x000fe20000000a00 */
[----:B------:R-:W-:Y:S01]  /*10af0*/  IMAD.MOV.U32 R2, RZ, RZ, R36 ;  /* 0x000000ffff027224 */ /* 0x000fe200078e0024 */
[----:B------:R-:W-:Y:S01]  /*10b00*/  ULDC UR4, c[0x0][0xa8c] ;  /* 0x0002a30000047ab9 */ /* 0x000fe20000000800 */
[----:B------:R-:W-:Y:S01]  /*10b10*/  IMAD.MOV.U32 R3, RZ, RZ, R41 ;  /* 0x000000ffff037224 */ /* 0x000fe200078e0029 */
[C---:B------:R-:W-:Y:S01]  /*10b20*/  ISETP.GE.AND P1, PT, R140.reuse, UR4, PT ;  /* 0x000000048c007c0c */ /* 0x040fe2000bf26270 */
[----:B------:R-:W-:Y:S02]  /*10b30*/  IMAD.X R20, RZ, RZ, R21, P0 ;  /* 0x000000ffff147224 */ /* 0x000fe400000e0615 */
[----:B------:R-:W-:Y:S02]  /*10b40*/  VIADD R0, R140, 0x20 ;  /* 0x000000208c007836 */ /* 0x000fe40000000000 */
[----:B------:R-:W-:-:S02]  /*10b50*/  IMAD R20, R20, UR8, RZ ;  /* 0x0000000814147c24 */ /* 0x000fc4000f8e02ff */
[----:B------:R-:W-:Y:S01]  /*10b60*/  IMAD.WIDE.U32 R2, R9, UR8, R2 ;  /* 0x0000000809027c25 */ /* 0x000fe2000f8e0002 */
[----:B------:R-:W-:-:S03]  /*10b70*/  ISETP.GE.AND P2, PT, R0, UR4, PT ;  /* 0x0000000400007c0c */ /* 0x000fc6000bf46270 */
[----:B------:R-:W-:Y:S01]  /*10b80*/  IMAD R9, R9, UR9, R20 ;  /* 0x0000000909097c24 */ /* 0x000fe2000f8e0214 */
[----:B------:R-:W-:Y:S01]  /*10b90*/  ULDC.64 UR8, c[0x0][0xa80] ;  /* 0x0002a00000087ab9 */ /* 0x000fe20000000a00 */
        /* <DEDUP_REMOVED lines=10> */
.L_x_920:
[----:B------:R-:W-:Y:S01]  /*10c40*/  ULDC.64 UR8, c[0x0][0xbd8] ;  /* 0x0002f60000087ab9 */ /* 0x000fe20000000a00 */
[----:B------:R-:W-:Y:S01]  /*10c50*/  IMAD.MOV.U32 R7, RZ, RZ, RZ ;  /* 0x000000ffff077224 */ /* 0x000fe200078e00ff */
[----:B------:R-:W-:-:S04]  /*10c60*/  UISETP.NE.U32.AND UP0, UPT, UR8, URZ, UPT ;  /* 0x0000003f0800728c */ /* 0x000fc8000bf05070 */
[----:B------:R-:W-:-:S03]  /*10c70*/  UISETP.NE.AND.EX UP0, UPT, UR9, URZ, UPT, UP0 ;  /* 0x0000003f0900728c */ /* 0x000fc6000bf05300 */
[----:B------:R-:W-:Y:S02]  /*10c80*/  ULDC.64 UR8, c[0x0][0xbd8] ;  /* 0x0002f60000087ab9 */ /* 0x000fe40000000a00 */
[----:B------:R-:W-:Y:S01]  /*10c90*/  UIMAD.WIDE UR8, UR40, 0x4, UR8 ;  /* 0x00000004280878a5 */ /* 0x000fe2000f8e0208 */
[----:B------:R-:W0:Y:S01]  /*10ca0*/  LDC R0, c[0x0][0xa88] ;  /* 0x0002a200ff007b82 */ /* 0x000e220000000800 */
[----:B------:R-:W-:-:S04]  /*10cb0*/  PLOP3.LUT P1, PT, PT, PT, UP0, 0x80, 0x0 ;  /* 0x000000000000781c */ /* 0x000fc80003f2f008 */
[----:B------:R-:W-:Y:S02]  /*10cc0*/  IMAD.U32 R2, RZ, RZ, UR8 ;  /* 0x00000008ff027e24 */ /* 0x000fe4000f8e00ff */
[----:B------:R-:W-:Y:S01]  /*10cd0*/  IMAD.U32 R3, RZ, RZ, UR9 ;  /* 0x00000009ff037e24 */ /* 0x000fe2000f8e00ff */
[----:B------:R-:W-:Y:S02]  /*10ce0*/  ULDC.64 UR8, c[0x0][0xbe0] ;  /* 0x0002f80000087ab9 */ /* 0x000fe40000000a00 */
[----:B------:R-:W-:-:S04]  /*10cf0*/  UISETP.NE.U32.AND UP1, UPT, UR8, URZ, UPT ;  /* 0x0000003f0800728c */ /* 0x000fc8000bf25070 */
[----:B------:R-:W-:Y:S01]  /*10d00*/  UISETP.NE.AND.EX UP1, UPT, UR9, URZ, UPT, UP1 ;  /* 0x0000003f0900728c */ /* 0x000fe2000bf25310 */
[----:B------:R1:W5:Y:S05]  /*10d10*/  @P1 LDG.E R7, desc[UR48][R2.64] ;  /* 0x0000003002071981 */ /* 0x00036a000c1e1900 */
[----:B------:R-:W-:-:S05]  /*10d20*/  PLOP3.LUT P2, PT, PT, PT, UP1, 0x80, 0x0 ;  /* 0x000000000000781c */ /* 0x000fca0003f4f018 */
[----:B------:R-:W-:Y:S02]  /*10d30*/  @UP1 ULDC.64 UR8, c[0x0][0xbe0] ;  /* 0x0002f80000081ab9 */ /* 0x000fe40000000a00 */
[----:B------:R-:W-:-:S06]  /*10d40*/  @UP1 UIMAD.WIDE UR8, UR40, 0x4, UR8 ;  /* 0x00000004280818a5 */ /* 0x000fcc000f8e0208 */
[----:B------:R-:W-:Y:S02]  /*10d50*/  IMAD.U32 R4, RZ, RZ, UR8 ;  /* 0x00000008ff047e24 */ /* 0x000fe4000f8e00ff */
[----:B------:R-:W-:-:S05]  /*10d60*/  IMAD.U32 R5, RZ, RZ, UR9 ;  /* 0x00000009ff057e24 */ /* 0x000fca000f8e00ff */
[----:B0-----:R1:W5:Y:S01]  /*10d70*/  @P2 LDG.E R0, desc[UR48][R4.64] ;  /* 0x0000003004002981 */ /* 0x001362000c1e1900 */
[----:B------:R-:W-:Y:S01]  /*10d80*/  USHF.R.S32.HI UR8, URZ, 0x1f, UR41 ;  /* 0x0000001f3f087899 */ /* 0x000fe20008011429 */
[----:B------:R-:W-:Y:S01]  /*10d90*/  ISETP.GT.AND P0, PT, R154, 0xbf, PT ;  /* 0x000000bf9a00780c */ /* 0x000fe20003f04270 */
[----:B------:R-:W-:-:S12]  /*10da0*/  @P2 BRA `(.L_x_925) ;  /* 0x0000000000102947 */ /* 0x000fd80003800000 */
[----:B------:R-:W-:Y:S05]  /*10db0*/  @!P1 BRA `(.L_x_925) ;  /* 0x00000000000c9947 */ /* 0x000fea0003800000 */
[----:B-1----:R-:W2:Y:S04]  /*10dc0*/  LDG.E R5, desc[UR48][R2.64] ;  /* 0x0000003002057981 */ /* 0x002ea8000c1e1900 */
[----:B-----5:R-:W2:Y:S02]  /*10dd0*/  LDG.E R0, desc[UR48][R2.64+0x4] ;  /* 0x0000043002007981 */ /* 0x020ea4000c1e1900 */
[----:B--2---:R-:W-:-:S07]  /*10de0*/  IMAD.IADD R0, R0, 0x1, -R5 ;  /* 0x0000000100007824 */ /* 0x004fce00078e0a05 */
.L_x_925:
[----:B------:R-:W-:Y:S01]  /*10df0*/  USHF.R.S32.HI UR4, URZ, 0x1f, UR40 ;  /* 0x0000001f3f047899 */ /* 0x000fe20008011428 */
[----:B------:R-:W-:Y:S01]  /*10e00*/  BSSY B1, `(.L_x_926) ;  /* 0x000001e000017945 */ /* 0x000fe20003800000 */
[----:B------:R-:W-:Y:S01]  /*10e10*/  USEL UR10, UR40, URZ, !UP0 ;  /* 0x0000003f280a7287 */ /* 0x000fe2000c000000 */
[----:B------:R-:W-:Y:S01]  /*10e20*/  SHF.R.S32.HI R141, RZ, 0x1f, R140 ;  /* 0x0000001fff8d7819 */ /* 0x000fe2000001148c */
[----:B------:R-:W-:Y:S01]  /*10e30*/  USEL UR9, UR4, URZ, !UP0 ;  /* 0x0000003f04097287 */ /* 0x000fe2000c000000 */
[----:B-----5:R-:W-:Y:S01]  /*10e40*/  SHF.R.S32.HI R6, RZ, 0x1f, R7 ;  /* 0x0000001fff067819 */ /* 0x020fe20000011407 */
[----:B------:R-:W-:Y:S10]  /*10e50*/  @P0 BRA `(.L_x_927) ;  /* 0x0000000000600947 */ /* 0x000ff40003800000 */
[----:B-1----:R-:W0:Y:S02]  /*10e60*/  S2R R2, SR_TID.X ;  /* 0x0000000000027919 */ /* 0x002e240000002100 */
[----:B0-----:R-:W-:-:S04]  /*10e70*/  IMAD R2, R149, 0xc0, R2 ;  /* 0x000000c095027824 */ /* 0x001fc800078e0202 */
[----:B------:R-:W-:-:S05]  /*10e80*/  VIADD R3, R2, 0xffffff80 ;  /* 0xffffff8002037836 */ /* 0x000fca0000000000 */
[----:B------:R-:W-:-:S13]  /*10e90*/  ISETP.GE.AND P0, PT, R3, R0, PT ;  /* 0x000000000300720c */ /* 0x000fda0003f06270 */
[----:B------:R-:W-:Y:S05]  /*10ea0*/  @P0 BRA `(.L_x_927) ;  /* 0x00000000004c0947 */ /* 0x000fea0003800000 */
[C---:B------:R-:W-:Y:S01]  /*10eb0*/  IADD3 R2, P0, R3.reuse, R7, RZ ;  /* 0x0000000703027210 */ /* 0x040fe20007f1e0ff */
[----:B------:R-:W-:Y:S02]  /*10ec0*/  ULDC.64 UR12, c[0x0][0xb70] ;  /* 0x0002dc00000c7ab9 */ /* 0x000fe40000000a00 */
[----:B------:R-:W-:Y:S01]  /*10ed0*/  UIMAD UR4, UR8, UR12, URZ ;  /* 0x0000000c080472a4 */ /* 0x000fe2000f8e023f */
[----:B------:R-:W-:Y:S01]  /*10ee0*/  LEA.HI.X.SX32 R3, R3, R6, 0x1, P0 ;  /* 0x0000000603037211 */ /* 0x000fe200000f0eff */
[----:B------:R-:W-:Y:S02]  /*10ef0*/  IMAD.U32 R5, RZ, RZ, UR12 ;  /* 0x0000000cff057e24 */ /* 0x000fe4000f8e00ff */
[----:B------:R-:W-:Y:S02]  /*10f00*/  UIMAD UR4, UR41, UR13, UR4 ;  /* 0x0000000d290472a4 */ /* 0x000fe4000f8e0204 */
[----:B------:R-:W-:Y:S01]  /*10f10*/  IMAD.WIDE.U32 R2, R5, UR41, R2 ;  /* 0x0000002905027c25 */ /* 0x000fe2000f8e0002 */
[----:B------:R-:W-:-:S02]  /*10f20*/  ULDC.64 UR12, c[0x0][0xb78] ;  /* 0x0002de00000c7ab9 */ /* 0x000fc40000000a00 */
[----:B------:R-:W-:Y:S01]  /*10f30*/  UIMAD UR7, UR9, UR12, URZ ;  /* 0x0000000c090772a4 */ /* 0x000fe2000f8e023f */
[----:B------:R-:W-:Y:S02]  /*10f40*/  VIADD R3, R3, UR4 ;  /* 0x0000000403037c36 */ /* 0x000fe40008000000 */
[----:B------:R-:W-:Y:S01]  /*10f50*/  IMAD.U32 R5, RZ, RZ, UR12 ;  /* 0x0000000cff057e24 */ /* 0x000fe2000f8e00ff */
[----:B------:R-:W-:-:S03]  /*10f60*/  UIMAD UR7, UR10, UR13, UR7 ;  /* 0x0000000d0a0772a4 */ /* 0x000fc6000f8e0207 */
[----:B------:R-:W-:Y:S01]  /*10f70*/  IMAD.WIDE.U32 R2, R5, UR10, R2 ;  /* 0x0000000a05027c25 */ /* 0x000fe2000f8e0002 */
[----:B------:R-:W-:-:S03]  /*10f80*/  ULDC.64 UR12, c[0x0][0xb40] ;  /* 0x0002d000000c7ab9 */ /* 0x000fc60000000a00 */
[----:B------:R-:W-:Y:S01]  /*10f90*/  VIADD R3, R3, UR7 ;  /* 0x0000000703037c36 */ /* 0x000fe20008000000 */
[----:B------:R-:W-:-:S04]  /*10fa0*/  LEA R4, P0, R2, UR12, 0x2 ;  /* 0x0000000c02047c11 */ /* 0x000fc8000f8010ff */
[----:B------:R-:W-:Y:S01]  /*10fb0*/  LEA.HI.X R5, R2, UR13, R3, 0x2, P0 ;  /* 0x0000000d02057c11 */ /* 0x000fe200080f1403 */
[----:B------:R-:W-:-:S05]  /*10fc0*/  IMAD.MOV.U32 R3, RZ, RZ, -0x800000 ;  /* 0xff800000ff037424 */ /* 0x000fca00078e00ff */
[----:B------:R0:W-:Y:S03]  /*10fd0*/  STG.E desc[UR48][R4.64], R3 ;  /* 0x0000000304007986 */ /* 0x0001e6000c101930 */
.L_x_927:
[----:B------:R-:W-:Y:S05]  /*10fe0*/  BSYNC B1 ;  /* 0x0000000000017941 */ /* 0x000fea0003800000 */
.L_x_926:
[----:B------:R-:W-:Y:S01]  /*10ff0*/  ULDC.64 UR12, c[0x0][0xaa0] ;  /* 0x0002a800000c7ab9 */ /* 0x000fe20000000a00 */
[----:B------:R-:W-:Y:S01]  /*11000*/  BSSY B1, `(.L_x_928) ;  /* 0x000002c000017945 */ /* 0x000fe20003800000 */
[----:B01----:R-:W-:Y:S02]  /*11010*/  IMAD R4, R6, UR12, RZ ;  /* 0x0000000c06047c24 */ /* 0x003fe4000f8e02ff */
[----:B------:R-:W-:-:S04]  /*11020*/  IMAD.WIDE.U32 R2, R7, UR12, R140 ;  /* 0x0000000c07027c25 */ /* 0x000fc8000f8e008c */
[----:B------:R-:W-:Y:S01]  /*11030*/  IMAD R7, R7, UR13, R4 ;  /* 0x0000000d07077c24 */ /* 0x000fe2000f8e0204 */
[----:B------:R-:W-:Y:S01]  /*11040*/  ULDC.64 UR12, c[0x0][0xae0] ;  /* 0x0002b800000c7ab9 */ /* 0x000fe20000000a00 */
[--C-:B------:R-:W-:Y:S01]  /*11050*/  IMAD.MOV.U32 R6, RZ, RZ, R142.reuse ;  /* 0x000000ffff067224 */ /* 0x100fe200078e008e */
[----:B------:R-:W-:Y:S01]  /*11060*/  UIMAD UR4, UR8, UR12, URZ ;  /* 0x0000000c080472a4 */ /* 0x000fe2000f8e023f */
[----:B------:R-:W-:Y:S01]  /*11070*/  IMAD.IADD R3, R3, 0x1, R7 ;  /* 0x0000000103037824 */ /* 0x000fe200078e0207 */
[----:B------:R-:W-:Y:S01]  /*11080*/  SHF.R.S32.HI R7, RZ, 0x1f, R142 ;  /* 0x0000001fff077819 */ /* 0x000fe2000001148e */
[----:B------:R-:W-:Y:S01]  /*11090*/  IMAD.U32 R5, RZ, RZ, UR12 ;  /* 0x0000000cff057e24 */ /* 0x000fe2000f8e00ff */
[----:B------:R-:W-:-:S03]  /*110a0*/  UIMAD UR4, UR41, UR13, UR4 ;  /* 0x0000000d290472a4 */ /* 0x000fc6000f8e0204 */
[----:B------:R-:W-:Y:S01]  /*110b0*/  IMAD.WIDE.U32 R2, R5, UR41, R2 ;  /* 0x0000002905027c25 */ /* 0x000fe2000f8e0002 */
[----:B------:R-:W-:-:S03]  /*110c0*/  ULDC.64 UR12, c[0x0][0xae8] ;  /* 0x0002ba00000c7ab9 */ /* 0x000fc60000000a00 */
[----:B------:R-:W-:Y:S02]  /*110d0*/  IMAD R5, R149, -0xc0, R0 ;  /* 0xffffff4095057824 */ /* 0x000fe400078e0200 */
[----:B------:R-:W-:Y:S01]  /*110e0*/  VIADD R3, R3, UR4 ;  /* 0x0000000403037c36 */ /* 0x000fe20008000000 */
[----:B------:R-:W-:Y:S01]  /*110f0*/  UIMAD UR4, UR9, UR12, URZ ;  /* 0x0000000c090472a4 */ /* 0x000fe2000f8e023f */
[C---:B------:R-:W-:Y:S01]  /*11100*/  VIADD R0, R142.reuse, 0x60 ;  /* 0x000000608e007836 */ /* 0x040fe20000000000 */
[-C--:B------:R-:W-:Y:S01]  /*11110*/  ISETP.GE.AND P0, PT, R142, R5.reuse, PT ;  /* 0x000000058e00720c */ /* 0x080fe20003f06270 */
[----:B------:R-:W-:Y:S01]  /*11120*/  IMAD.U32 R9, RZ, RZ, UR12 ;  /* 0x0000000cff097e24 */ /* 0x000fe2000f8e00ff */
[----:B------:R-:W-:Y:S01]  /*11130*/  UIMAD UR4, UR10, UR13, UR4 ;  /* 0x0000000d0a0472a4 */ /* 0x000fe2000f8e0204 */
[----:B------:R-:W-:Y:S01]  /*11140*/  IMAD.WIDE R6, R149, 0xc0, R6 ;  /* 0x000000c095067825 */ /* 0x000fe200078e0206 */
[----:B------:R-:W-:-:S03]  /*11150*/  ISETP.GE.AND P1, PT, R0, R5, PT ;  /* 0x000000050000720c */ /* 0x000fc60003f26270 */
[----:B------:R-:W-:-:S04]  /*11160*/  IMAD.WIDE.U32 R4, R9, UR10, R2 ;  /* 0x0000000a09047c25 */ /* 0x000fc8000f8e0002 */
[----:B------:R-:W-:Y:S02]  /*11170*/  VIADD R11, R5, UR4 ;  /* 0x00000004050b7c36 */ /* 0x000fe40008000000 */
        /* <DEDUP_REMOVED lines=20> */
.L_x_929:
[----:B------:R-:W-:Y:S05]  /*112c0*/  BSYNC B1 ;  /* 0x0000000000017941 */ /* 0x000fea0003800000 */
.L_x_928:
        /* <DEDUP_REMOVED lines=22> */
.L_x_924:
[----:B------:R-:W-:Y:S05]  /*11430*/  BSYNC B0 ;  /* 0x0000000000007941 */ /* 0x000fea0003800000 */
.L_x_919:
[----:B------:R-:W-:Y:S02]  /*11440*/  ULDC UR4, c[0x0][0xc14] ;  /* 0x0003050000047ab9 */ /* 0x000fe40000000800 */
[----:B------:R-:W-:-:S06]  /*11450*/  UISETP.GE.AND UP0, UPT, UR5, UR4, UPT ;  /* 0x000000040500728c */ /* 0x000fcc000bf06270 */
[----:B------:R-:W-:-:S13]  /*11460*/  PLOP3.LUT P0, PT, PT, PT, UP0, 0x80, 0x0 ;  /* 0x000000000000781c */ /* 0x000fda0003f0f008 */
[----:B------:R-:W-:Y:S05]  /*11470*/  @!P0 BRA `(.L_x_930) ;  /* 0xfffffef800a08947 */ /* 0x000fea000383ffff */
[----:B------:R-:W-:Y:S05]  /*11480*/  EXIT ;  /* 0x000000000000794d */ /* 0x000fea0003800000 */
.L_x_837:
[----:B------:R-:W-:-:S08]  /*11490*/  NOP ;  /* 0x0000000000007918 */ /* 0x000fd00000000000 */
[----:B------:R-:W0:-:S00]  /*114a0*/  USETMAXREG.DEALLOC.CTAPOOL 0x20 ;  /* 0x00000020000079c8 */ /* 0x000e0000080e0500 */
        /* <DEDUP_REMOVED lines=30> */
[----:B------:R-:W-:-:S03]  /*11690*/  ISETP.GE.U32.AND P0, PT, R27, 0x4, PT ;  /* 0x000000041b00780c */ /* 0x000fc60003f06070 */
[----:B------:R-:W-:-:S05]  /*116a0*/  IMAD.IADD R4, R5, 0x1, R4 ;  /* 0x0000000105047824 */ /* 0x000fca00078e0204 */
[----:B------:R-:W0:Y:S05]  /*116b0*/  SHFL.UP PT, R6, R4, 0x4, RZ ;  /* 0x0480000004067989 */ /* 0x000e2a00000e00ff */
[----:B------:R-:W-:-:S04]  /*116c0*/  @P0 LOP3.LUT R22, R22, 0x8, RZ, 0xfc, !PT ;  /* 0x0000000816160812 */ /* 0x000fc800078efcff */
[----:B------:R-:W-:Y:S02]  /*116d0*/  LOP3.LUT R22, R22, 0xfffffffb, RZ, 0xc0, !PT ;  /* 0xfffffffb16167812 */ /* 0x000fe400078ec0ff */
[----:B0-----:R-:W-:Y:S01]  /*116e0*/  SEL R3, R6, RZ, P0 ;  /* 0x000000ff06037207 */ /* 0x001fe20000000000 */
[----:B------:R-:W-:Y:S01]  /*116f0*/  IMAD.MOV.U32 R6, RZ, RZ, RZ ;  /* 0x000000ffff067224 */ /* 0x000fe200078e00ff */
[----:B------:R-:W-:-:S03]  /*11700*/  ISETP.GE.U32.AND P0, PT, R27, 0x8, PT ;  /* 0x000000081b00780c */ /* 0x000fc60003f06070 */
[----:B------:R-:W-:-:S05]  /*11710*/  IMAD.IADD R3, R4, 0x1, R3 ;  /* 0x0000000104037824 */ /* 0x000fca00078e0203 */
        /* <DEDUP_REMOVED lines=15> */
[----:B------:R-:W-:Y:S01]  /*11810*/  IMAD.MOV.U32 R4, RZ, RZ, R3 ;  /* 0x000000ffff047224 */ /* 0x000fe200078e0003 */
[----:B------:R-:W-:Y:S01]  /*11820*/  ULDC UR5, c[0x0][0xc14] ;  /* 0x0003050000057ab9 */ /* 0x000fe20000000800 */
[----:B------:R-:W-:Y:S01]  /*11830*/  IMAD.MOV.U32 R6, RZ, RZ, RZ ;  /* 0x000000ffff067224 */ /* 0x000fe200078e00ff */
[----:B------:R-:W-:Y:S01]  /*11840*/  ULDC UR7, c[0x0][0xc14] ;  /* 0x0003050000077ab9 */ /* 0x000fe20000000800 */
[----:B------:R-:W-:-:S05]  /*11850*/  ULDC UR4, c[0x0][0xc10] ;  /* 0x0003040000047ab9 */ /* 0x000fca0000000800 */
.L_x_935:
        /* <DEDUP_REMOVED lines=13> */
.L_x_934:
[----:B------:R-:W-:Y:S05]  /*11930*/  BSYNC B0 ;  /* 0x0000000000007941 */ /* 0x000fea0003800000 */
.L_x_933:
        /* <DEDUP_REMOVED lines=25> */
[----:B------:R-:W-:-:S07]  /*11ad0*/  IMAD.MOV.U32 R5, RZ, RZ, R7 ;  /* 0x000000ffff057224 */ /* 0x000fce00078e0007 */
.L_x_931:
[----:B------:R-:W-:-:S04]  /*11ae0*/  IMAD.IADD R11, R4, 0x1, -R3 ;  /* 0x00000001040b7824 */ /* 0x000fc800078e0a03 */
[----:B------:R-:W-:-:S05]  /*11af0*/  IMAD R2, R5, UR4, R11 ;  /* 0x0000000405027c24 */ /* 0x000fca000f8e020b */
[----:B------:R-:W-:Y:S02]  /*11b00*/  ISETP.GT.AND P0, PT, R2, UR6, PT ;  /* 0x0000000602007c0c */ /* 0x000fe4000bf04270 */
[----:B------:R-:W0:Y:S11]  /*11b10*/  LDC.64 R2, c[0x0][0xc68] ;  /* 0x00031a00ff027b82 */ /* 0x000e360000000a00 */
[----:B------:R-:W-:-:S04]  /*11b20*/  VOTE.ANY R8, PT, !P0 ;  /* 0x0000000000087806 */ /* 0x000fc800040e0100 */
[----:B------:R-:W1:Y:S02]  /*11b30*/  POPC R13, R8 ;  /* 0x00000008000d7309 */ /* 0x000e640000000000 */
[----:B-1----:R-:W-:-:S04]  /*11b40*/  IMAD.IADD R19, R13, 0x1, R6 ;  /* 0x000000010d137824 */ /* 0x002fc800078e0206 */
[----:B0-----:R-:W-:-:S05]  /*11b50*/  IMAD.WIDE R2, R19, 0x4, R2 ;  /* 0x0000000413027825 */ /* 0x001fca00078e0202 */
[----:B------:R-:W2:Y:S01]  /*11b60*/  LDG.E R7, desc[UR48][R2.64] ;  /* 0x0000003002077981 */ /* 0x000ea2000c1e1900 */
[----:B------:R-:W-:-:S03]  /*11b70*/  ISETP.NE.AND P0, PT, R8, RZ, PT ;  /* 0x000000ff0800720c */ /* 0x000fc60003f05270 */
[----:B------:R-:W2:Y:S02]  /*11b80*/  SHFL.IDX PT, R0, R0, R13, 0x1f ;  /* 0x00001f0d00007589 */ /* 0x000ea400000e0000 */
[----:B--2---:R-:W-:-:S05]  /*11b90*/  IMAD R4, R0, R7, RZ ;  /* 0x0000000700047224 */ /* 0x004fca00078e02ff */
[----:B------:R-:W-:-:S04]  /*11ba0*/  IABS R6, R4 ;  /* 0x0000000400067213 */ /* 0x000fc80000000000 */
[----:B------:R-:W0:Y:S08]  /*11bb0*/  I2F.RP R9, R6 ;  /* 0x0000000600097306 */ /* 0x000e300000209400 */
[----:B0-----:R-:W0:Y:S02]  /*11bc0*/  MUFU.RCP R9, R9 ;  /* 0x0000000900097308 */ /* 0x001e240000001000 */
[----:B0-----:R-:W-:-:S06]  /*11bd0*/  VIADD R10, R9, 0xffffffe ;  /* 0x0ffffffe090a7836 */ /* 0x001fcc0000000000 */
[----:B------:R0:W1:Y:S01]  /*11be0*/  F2I.FTZ.U32.TRUNC.NTZ R3, R10 ;  /* 0x0000000a00037305 */ /* 0x000062000021f000 */
[----:B------:R-:W-:Y:S05]  /*11bf0*/  @!P0 BRA `(.L_x_936) ;  /* 0x0000000000088947 */ /* 0x000fea0003800000 */
[----:B------:R-:W-:-:S06]  /*11c00*/  VIADD R16, R13, 0xffffffff ;  /* 0xffffffff0d107836 */ /* 0x000fcc0000000000 */
[----:B------:R2:W3:Y:S02]  /*11c10*/  SHFL.IDX PT, R16, R5, R16, 0x1f ;  /* 0x00001f1005107589 */ /* 0x0004e400000e0000 */
.L_x_936:
[----:B---3--:R-:W-:Y:S01]  /*11c20*/  IMAD R16, R16, UR4, R11 ;  /* 0x0000000410107c24 */ /* 0x008fe2000f8e020b */
[----:B------:R-:W-:Y:S01]  /*11c30*/  IABS R2, R4 ;  /* 0x0000000400027213 */ /* 0x000fe20000000000 */
[----:B-1----:R-:W-:-:S03]  /*11c40*/  IMAD.MOV R9, RZ, RZ, -R3 ;  /* 0x000000ffff097224 */ /* 0x002fc600078e0a03 */
[----:B--2---:R-:W-:Y:S01]  /*11c50*/  IADD3 R5, -R16, UR6, RZ ;  /* 0x0000000610057c10 */ /* 0x004fe2000fffe1ff */
[----:B0-----:R-:W-:Y:S02]  /*11c60*/  IMAD.MOV R10, RZ, RZ, -R2 ;  /* 0x000000ffff0a7224 */ /* 0x001fe400078e0a02 */
[----:B------:R-:W-:Y:S01]  /*11c70*/  IMAD R9, R9, R6, RZ ;  /* 0x0000000609097224 */ /* 0x000fe200078e02ff */
[----:B------:R-:W-:Y:S01]  /*11c80*/  IABS R8, R5 ;  /* 0x0000000500087213 */ /* 0x000fe20000000000 */
[----:B------:R-:W-:-:S04]  /*11c90*/  IMAD.MOV.U32 R2, RZ, RZ, RZ ;  /* 0x000000ffff027224 */ /* 0x000fc800078e00ff */
[----:B------:R-:W-:-:S04]  /*11ca0*/  IMAD.HI.U32 R2, R3, R9, R2 ;  /* 0x0000000903027227 */ /* 0x000fc800078e0002 */
[----:B------:R-:W-:Y:S02]  /*11cb0*/  IMAD.MOV.U32 R3, RZ, RZ, R8 ;  /* 0x000000ffff037224 */ /* 0x000fe400078e0008 */
[----:B------:R-:W-:Y:S02]  /*11cc0*/  IMAD.MOV.U32 R8, RZ, RZ, R10 ;  /* 0x000000ffff087224 */ /* 0x000fe400078e000a */
[----:B------:R-:W-:-:S04]  /*11cd0*/  IMAD.HI.U32 R2, R2, R3, RZ ;  /* 0x0000000302027227 */ /* 0x000fc800078e00ff */
[----:B------:R-:W-:-:S05]  /*11ce0*/  IMAD R3, R2, R8, R3 ;  /* 0x0000000802037224 */ /* 0x000fca00078e0203 */
[----:B------:R-:W-:-:S13]  /*11cf0*/  ISETP.GT.U32.AND P0, PT, R6, R3, PT ;  /* 0x000000030600720c */ /* 0x000fda0003f04070 */
[----:B------:R-:W-:Y:S02]  /*11d00*/  @!P0 IMAD.IADD R3, R3, 0x1, -R6 ;  /* 0x0000000103038824 */ /* 0x000fe400078e0a06 */
[----:B------:R-:W-:-:S03]  /*11d10*/  @!P0 VIADD R2, R2, 0x1 ;  /* 0x0000000102028836 */ /* 0x000fc60000000000 */
[----:B------:R-:W-:Y:S02]  /*11d20*/  ISETP.GE.U32.AND P0, PT, R3, R6, PT ;  /* 0x000000060300720c */ /* 0x000fe40003f06070 */
[----:B------:R-:W-:-:S11]  /*11d30*/  LOP3.LUT R3, R5, R4, RZ, 0x3c, !PT ;  /* 0x0000000405037212 */ /* 0x000fd600078e3cff */
[----:B------:R-:W-:Y:S01]  /*11d40*/  @P0 VIADD R2, R2, 0x1 ;  /* 0x0000000102020836 */ /* 0x000fe20000000000 */
[----:B------:R-:W-:-:S13]  /*11d50*/  ISETP.GE.AND P0, PT, R3, RZ, PT ;  /* 0x000000ff0300720c */ /* 0x000fda0003f06270 */
[----:B------:R-:W-:Y:S01]  /*11d60*/  @!P0 IMAD.MOV R2, RZ, RZ, -R2 ;  /* 0x000000ffff028224 */ /* 0x000fe200078e0a02 */
[----:B------:R-:W-:-:S13]  /*11d70*/  ISETP.NE.AND P0, PT, R4, RZ, PT ;  /* 0x000000ff0400720c */ /* 0x000fda0003f05270 */
[----:B------:R-:W-:-:S05]  /*11d80*/  @!P0 LOP3.LUT R2, RZ, R4, RZ, 0x33, !PT ;  /* 0x00000004ff028212 */ /* 0x000fca00078e33ff */
[----:B------:R-:W-:Y:S02]  /*11d90*/  IMAD R6, R7, R2, RZ ;  /* 0x0000000207067224 */ /* 0x000fe400078e02ff */
[----:B------:R-:W-:Y:S02]  /*11da0*/  IMAD.MOV R2, RZ, RZ, -R2 ;  /* 0x000000ffff027224 */ /* 0x000fe400078e0a02 */
[----:B------:R-:W-:Y:S02]  /*11db0*/  IMAD.MOV R8, RZ, RZ, -R6 ;  /* 0x000000ffff087224 */ /* 0x000fe400078e0a06 */
[----:B------:R-:W-:Y:S02]  /*11dc0*/  IMAD R4, R4, R2, R5 ;  /* 0x0000000204047224 */ /* 0x000fe400078e0205 */
[----:B------:R-:W-:Y:S01]  /*11dd0*/  IMAD.MOV.U32 R2, RZ, RZ, RZ ;  /* 0x000000ffff027224 */ /* 0x000fe200078e00ff */
[----:B------:R-:W-:Y:S02]  /*11de0*/  VIADDMNMX R7, R8, UR4, R7, PT ;  /* 0x0000000408077c46 */ /* 0x000fe4000b800107 */
[----:B------:R-:W-:-:S02]  /*11df0*/  IABS R11, R4 ;  /* 0x00000004000b7213 */ /* 0x000fc40000000000 */
[----:B------:R-:W-:-:S04]  /*11e00*/  IABS R8, R7 ;  /* 0x0000000700087213 */ /* 0x000fc80000000000 */
[----:B------:R-:W0:Y:S08]  /*11e10*/  I2F.RP R9, R8 ;  /* 0x0000000800097306 */ /* 0x000e300000209400 */
[----:B0-----:R-:W0:Y:S02]  /*11e20*/  MUFU.RCP R9, R9 ;  /* 0x0000000900097308 */ /* 0x001e240000001000 */
[----:B0-----:R-:W-:-:S06]  /*11e30*/  VIADD R3, R9, 0xffffffe ;  /* 0x0ffffffe09037836 */ /* 0x001fcc0000000000 */
[----:B------:R-:W0:Y:S02]  /*11e40*/  F2I.FTZ.U32.TRUNC.NTZ R3, R3 ;  /* 0x0000000300037305 */ /* 0x000e24000021f000 */
[----:B0-----:R-:W-:-:S04]  /*11e50*/  IMAD.MOV R10, RZ, RZ, -R3 ;  /* 0x000000ffff0a7224 */ /* 0x001fc800078e0a03 */
[----:B------:R-:W-:Y:S01]  /*11e60*/  IMAD.MOV.U32 R5, RZ, RZ, R10 ;  /* 0x000000ffff057224 */ /* 0x000fe200078e000a */
[----:B------:R-:W-:-:S03]  /*11e70*/  IABS R10, R7 ;  /* 0x00000007000a7213 */ /* 0x000fc60000000000 */
[----:B------:R-:W-:-:S04]  /*11e80*/  IMAD R5, R5, R8, RZ ;  /* 0x0000000805057224 */ /* 0x000fc800078e02ff */
[----:B------:R-:W-:-:S04]  /*11e90*/  IMAD.HI.U32 R2, R3, R5, R2 ;  /* 0x0000000503027227 */ /* 0x000fc800078e0002 */
[----:B------:R-:W-:Y:S02]  /*11ea0*/  IMAD.MOV R3, RZ, RZ, -R10 ;  /* 0x000000ffff037224 */ /* 0x000fe400078e0a0a */
        /* <DEDUP_REMOVED lines=8> */
[----:B------:R-:W-:Y:S01]  /*11f30*/  ISETP.GE.AND P0, PT, R3, RZ, PT ;  /* 0x000000ff0300720c */ /* 0x000fe20003f06270 */
[----:B------:R-:W-:-:S12]  /*11f40*/  IMAD.IADD R3, R4, 0x1, R6 ;  /* 0x0000000104037824 */ /* 0x000fd800078e0206 */
[----:B------:R-:W-:Y:S01]  /*11f50*/  @!P0 IMAD.MOV R2, RZ, RZ, -R2 ;  /* 0x000000ffff028224 */ /* 0x000fe200078e0a02 */
[----:B------:R-:W-:-:S13]  /*11f60*/  ISETP.NE.AND P0, PT, R7, RZ, PT ;  /* 0x000000ff0700720c */ /* 0x000fda0003f05270 */
[----:B------:R-:W-:Y:S01]  /*11f70*/  @!P0 LOP3.LUT R2, RZ, R7, RZ, 0x33, !PT ;  /* 0x00000007ff028212 */ /* 0x000fe200078e33ff */
[----:B------:R-:W-:-:S03]  /*11f80*/  IMAD.MOV R7, RZ, RZ, -R7 ;  /* 0x000000ffff077224 */ /* 0x000fc600078e0a07 */
[----:B------:R-:W-:Y:S01]  /*11f90*/  LOP3.LUT R17, RZ, R2, RZ, 0x33, !PT ;  /* 0x00000002ff117212 */ /* 0x000fe200078e33ff */
[----:B------:R-:W-:-:S04]  /*11fa0*/  IMAD R18, R2, R7, R3 ;  /* 0x0000000702127224 */ /* 0x000fc800078e0203 */
[----:B------:R-:W-:Y:S01]  /*11fb0*/  IMAD.IADD R17, R0, 0x1, R17 ;  /* 0x0000000100117824 */ /* 0x000fe200078e0211 */
[----:B------:R-:W-:Y:S06]  /*11fc0*/  BRA `(.L_x_937) ;  /* 0x00000000000c7947 */ /* 0x000fec0003800000 */
.L_x_932:
[----:B------:R-:W-:Y:S02]  /*11fd0*/  IMAD.MOV.U32 R17, RZ, RZ, RZ ;  /* 0x000000ffff117224 */ /* 0x000fe400078e00ff */
[----:B------:R-:W-:Y:S02]  /*11fe0*/  IMAD.U32 R16, RZ, RZ, UR6 ;  /* 0x00000006ff107e24 */ /* 0x000fe4000f8e00ff */
[----:B------:R-:W-:-:S07]  /*11ff0*/  IMAD.MOV.U32 R18, RZ, RZ, RZ ;  /* 0x000000ffff127224 */ /* 0x000fce00078e00ff */
.L_x_937:
[----:B------:R-:W-:Y:S01]  /*12000*/  ISETP.NE.AND P0, PT, R27, RZ, PT ;  /* 0x000000ff1b00720c */ /* 0x000fe20003f05270 */
[----:B------:R-:W-:Y:S02]  /*12010*/  IMAD.MOV.U32 R24, RZ, RZ, 0x1 ;  /* 0x00000001ff187424 */ /* 0x000fe400078e00ff */
[----:B------:R-:W-:Y:S02]  /*12020*/  IMAD.MOV.U32 R22, RZ, RZ, RZ ;  /* 0x000000ffff167224 */ /* 0x000fe400078e00ff */
[----:B------:R-:W-:-:S08]  /*12030*/  IMAD.MOV.U32 R29, RZ, RZ, RZ ;  /* 0x000000ffff1d7224 */ /* 0x000fd000078e00ff */
[----:B------:R-:W0:Y:S01]  /*12040*/  @!P0 S2R R3, SR_CgaCtaId ;  /* 0x0000000000038919 */ /* 0x000e220000008800 */
[----:B------:R-:W-:-:S04]  /*12050*/  @!P0 MOV R0, 0x400 ;  /* 0x0000040000008802 */ /* 0x000fc80000000f00 */
[----:B0-----:R-:W-:-:S05]  /*12060*/  @!P0 LEA R0, R3, R0, 0x18 ;  /* 0x0000000003008211 */ /* 0x001fca00078ec0ff */
[----:B------:R0:W-:Y:S01]  /*12070*/  @!P0 STS.128 [R0+0x2d8d0], R16 ;  /* 0x02d8d01000008388 */ /* 0x0001e20000000c00 */
[----:B------:R-:W-:Y:S06]  /*12080*/  BAR.ARV 0x5, 0x1a0 ;  /* 0x0146800000007b1d */ /* 0x000fec0000002000 */
[----:B------:R-:W-:-:S13]  /*12090*/  ISETP.GE.AND P0, PT, R19, UR5, PT ;  /* 0x0000000513007c0c */ /* 0x000fda000bf06270 */
[----:B------:R-:W-:Y:S05]  /*120a0*/  @P0 BRA `(.L_x_938) ;  /* 0x0000003c007c0947 */ /* 0x000fea0003800000 */
[----:B------:R-:W-:Y:S01]  /*120b0*/  IMAD.MOV.U32 R24, RZ, RZ, 0x1 ;  /* 0x00000001ff187424 */ /* 0x000fe200078e00ff */
[----:B------:R-:W-:Y:S01]  /*120c0*/  ULDC UR37, c[0x0][0xc] ;  /* 0x0000030000257ab9 */ /* 0x000fe20000000800 */
[----:B------:R-:W-:Y:S01]  /*120d0*/  IMAD.MOV.U32 R29, RZ, RZ, RZ ;  /* 0x000000ffff1d7224 */ /* 0x000fe200078e00ff */
[----:B------:R-:W-:Y:S01]  /*120e0*/  ULDC.64 UR38, c[0x0][0x198] ;  /* 0x0000660000267ab9 */ /* 0x000fe20000000a00 */
[----:B------:R-:W-:-:S07]  /*120f0*/  IMAD.MOV.U32 R22, RZ, RZ, RZ ;  /* 0x000000ffff167224 */ /* 0x000fce00078e00ff */
.L_x_1013:
[----:B------:R-:W-:Y:S05]  /*12100*/  YIELD ;  /* 0x0000000000007946 */ /* 0x000fea0003800000 */
[----:B------:R-:W-:Y:S01]  /*12110*/  ULDC.64 UR4, c[0x0][0xa28] ;  /* 0x00028a0000047ab9 */ /* 0x000fe20000000a00 */
[----:B0-----:R-:W-:Y:S01]  /*12120*/  IMAD.MOV.U32 R0, RZ, RZ, RZ ;  /* 0x000000ffff007224 */ /* 0x001fe200078e00ff */
[----:B------:R-:W-:-:S04]  /*12130*/  ISETP.NE.U32.AND P0, PT, RZ, UR4, PT ;  /* 0x00000004ff007c0c */ /* 0x000fc8000bf05070 */
[----:B------:R-:W-:Y:S01]  /*12140*/  ISETP.NE.AND.EX P0, PT, RZ, UR5, PT, P0 ;  /* 0x00000005ff007c0c */ /* 0x000fe2000bf05300 */
[----:B------:R-:W-:-:S12]  /*12150*/  ULDC.64 UR4, c[0x0][0xa00] ;  /* 0x0002800000047ab9 */ /* 0x000fd80000000a00 */
[----:B-1----:R-:W0:Y:S01]  /*12160*/  @P0 LDC.64 R2, c[0x0][0xa28] ;  /* 0x00028a00ff020b82 */ /* 0x002e220000000a00 */
[----:B------:R-:W-:Y:S01]  /*12170*/  ISETP.NE.U32.AND P2, PT, RZ, UR4, PT ;  /* 0x00000004ff007c0c */ /* 0x000fe2000bf45070 */
[----:B0-----:R-:W-:-:S05]  /*12180*/  @P0 IMAD.WIDE R2, R19, 0x4, R2 ;  /* 0x0000000413020825 */ /* 0x001fca00078e0202 */
[----:B------:R0:W5:Y:S01]  /*12190*/  @P0 LDG.E R0, desc[UR48][R2.64] ;  /* 0x0000003002000981 */ /* 0x000162000c1e1900 */
[----:B------:R-:W-:Y:S01]  /*121a0*/  ISETP.NE.AND.EX P2, PT, RZ, UR5, PT, P2 ;  /* 0x00000005ff007c0c */ /* 0x000fe2000bf45320 */
[----:B------:R-:W-:Y:S01]  /*121b0*/  IMAD.MOV.U32 R4, RZ, RZ, RZ ;  /* 0x000000ffff047224 */ /* 0x000fe200078e00ff */
[----:B------:R-:W-:Y:S01]  /*121c0*/  ULDC.64 UR4, c[0x0][0xa18] ;  /* 0x0002860000047ab9 */ /* 0x000fe20000000a00 */
[----:B0-----:R-:W0:Y:S02]  /*121d0*/  LDC.64 R2, c[0x0][0xa00] ;  /* 0x00028000ff027b82 */ /* 0x001e240000000a00 */
[----:B0-----:R-:W-:-:S08]  /*121e0*/  IMAD.WIDE R2, R19, 0x4, R2 ;  /* 0x0000000413027825 */ /* 0x001fd000078e0202 */
[----:B------:R-:W2:Y:S01]  /*121f0*/  @P2 LDG.E R4, desc[UR48][R2.64] ;  /* 0x0000003002042981 */ /* 0x000ea2000c1e1900 */
[----:B------:R-:W-:Y:S01]  /*12200*/  ISETP.NE.U32.AND P1, PT, RZ, UR4, PT ;  /* 0x00000004ff007c0c */ /* 0x000fe2000bf25070 */
[----:B------:R-:W-:Y:S02]  /*12210*/  ULDC UR6, c[0x0][0x288] ;  /* 0x0000a20000067ab9 */ /* 0x000fe40000000800 */
[----:B------:R-:W-:Y:S01]  /*12220*/  IMAD.U32 R6, RZ, RZ, UR6 ;  /* 0x00000006ff067e24 */ /* 0x000fe2000f8e00ff */
[----:B------:R-:W-:Y:S01]  /*12230*/  ISETP.NE.AND.EX P1, PT, RZ, UR5, PT, P1 ;  /* 0x00000005ff007c0c */ /* 0x000fe2000bf25310 */
[----:B------:R-:W-:Y:S01]  /*12240*/  ULDC.64 UR4, c[0x0][0x3f8] ;  /* 0x0000fe0000047ab9 */ /* 0x000fe20000000a00 */
[----:B------:R-:W-:Y:S01]  /*12250*/  ULDC.64 UR6, c[0x0][0xa08] ;  /* 0x0002820000067ab9 */ /* 0x000fe20000000a00 */
[----:B------:R-:W-:-:S03]  /*12260*/  UISETP.NE.U32.AND UP0, UPT, UR4, URZ, UPT ;  /* 0x0000003f0400728c */ /* 0x000fc6000bf05070 */
[----:B------:R-:W-:Y:S01]  /*12270*/  ULDC UR4, c[0x0][0x404] ;  /* 0x0001010000047ab9 */ /* 0x000fe20000000800 */
[----:B--2---:R0:W-:Y:S06]  /*12280*/  STL [R1], R4 ;  /* 0x0000000401007387 */ /* 0x0041ec0000100800 */
[----:B0-----:R-:W0:Y:S02]  /*12290*/  @P1 LDC.64 R4, c[0x0][0xa18] ;  /* 0x00028600ff041b82 */ /* 0x001e240000000a00 */
[----:B0-----:R-:W-:-:S05]  /*122a0*/  @P1 IMAD.WIDE R4, R19, 0x4, R4 ;  /* 0x0000000413041825 */ /* 0x001fca00078e0204 */
[----:B------:R0:W5:Y:S01]  /*122b0*/  @P1 LDG.E R6, desc[UR48][R4.64] ;  /* 0x0000003004061981 */ /* 0x000162000c1e1900 */
[----:B------:R-:W-:Y:S01]  /*122c0*/  UISETP.NE.AND.EX UP0, UPT, UR5, URZ, UPT, UP0 ;  /* 0x0000003f0500728c */ /* 0x000fe2000bf05300 */
[----:B------:R-:W-:Y:S02]  /*122d0*/  ISETP.NE.U32.AND P0, PT, RZ, UR6, PT ;  /* 0x00000006ff007c0c */ /* 0x000fe4000bf05070 */
[----:B------:R-:W-:Y:S01]  /*122e0*/  ULDC UR5, c[0x0][0x2e0] ;  /* 0x0000b80000057ab9 */ /* 0x000fe20000000800 */
[----:B------:R-:W-:Y:S01]  /*122f0*/  USEL UR4, UR4, 0x1, UP0 ;  /* 0x0000000104047887 */ /* 0x000fe20008000000 */
[----:B------:R-:W-:-:S03]  /*12300*/  ISETP.NE.AND.EX P0, PT, RZ, UR7, PT, P0 ;  /* 0x00000007ff007c0c */ /* 0x000fc6000bf05300 */
[----:B------:R-:W-:-:S06]  /*12310*/  UIMAD UR4, UR4, UR5, URZ ;  /* 0x00000005040472a4 */ /* 0x000fcc000f8e023f */
[----:B------:R-:W-:Y:S01]  /*12320*/  IMAD.U32 R7, RZ, RZ, UR4 ;  /* 0x00000004ff077e24 */ /* 0x000fe2000f8e00ff */
[----:B0--3--:R-:W-:Y:S06]  /*12330*/  @P1 BRA `(.L_x_939) ;  /* 0x0000000000101947 */ /* 0x009fec0003800000 */
[----:B------:R-:W-:Y:S05]  /*12340*/  @!P2 BRA `(.L_x_939) ;  /* 0x00000000000ca947 */ /* 0x000fea0003800000 */
[----:B------:R-:W2:Y:S04]  /*12350*/  LDG.E R5, desc[UR48][R2.64] ;  /* 0x0000003002057981 */ /* 0x000ea8000c1e1900 */
[----:B-----5:R-:W2:Y:S02]  /*12360*/  LDG.E R6, desc[UR48][R2.64+0x4] ;  /* 0x0000043002067981 */ /* 0x020ea4000c1e1900 */
[----:B--2---:R-:W-:-:S07]  /*12370*/  IMAD.IADD R6, R6, 0x1, -R5 ;  /* 0x0000000106067824 */ /* 0x004fce00078e0a05 */
.L_x_939:
[----:B------:R-:W0:Y:S01]  /*12380*/  LDC.64 R2, c[0x0][0xa08] ;  /* 0x00028200ff027b82 */ /* 0x000e220000000a00 */
[----:B------:R-:W-:Y:S01]  /*12390*/  IMAD.MOV.U32 R23, RZ, RZ, RZ ;  /* 0x000000ffff177224 */ /* 0x000fe200078e00ff */
[----:B------:R-:W-:Y:S01]  /*123a0*/  ULDC.64 UR4, c[0x0][0xa20] ;  /* 0x0002880000047ab9 */ /* 0x000fe20000000a00 */
[----:B0-----:R-:W-:-:S05]  /*123b0*/  IMAD.WIDE R2, R19, 0x4, R2 ;  /* 0x0000000413027825 */ /* 0x001fca00078e0202 */
[----:B------:R-:W2:Y:S01]  /*123c0*/  @P0 LDG.E R23, desc[UR48][R2.64] ;  /* 0x0000003002170981 */ /* 0x000ea2000c1e1900 */
[----:B------:R-:W-:-:S04]  /*123d0*/  ISETP.NE.U32.AND P1, PT, RZ, UR4, PT ;  /* 0x00000004ff007c0c */ /* 0x000fc8000bf25070 */
[----:B------:R-:W-:Y:S01]  /*123e0*/  ISETP.NE.AND.EX P1, PT, RZ, UR5, PT, P1 ;  /* 0x00000005ff007c0c */ /* 0x000fe2000bf25310 */
[----:B--2--5:R-:W-:-:S12]  /*123f0*/  IMAD.IADD R23, R23, 0x1, R0 ;  /* 0x0000000117177824 */ /* 0x024fd800078e0200 */
[----:B------:R-:W-:Y:S05]  /*12400*/  @!P1 BRA `(.L_x_940) ;  /* 0x0000000000109947 */ /* 0x000fea0003800000 */
[----:B------:R-:W0:Y:S02]  /*12410*/  LDC.64 R2, c[0x0][0xa20] ;  /* 0x00028800ff027b82 */ /* 0x000e240000000a00 */
[----:B0-----:R-:W-:-:S05]  /*12420*/  IMAD.WIDE R2, R19, 0x4, R2 ;  /* 0x0000000413027825 */ /* 0x001fca00078e0202 */
[----:B------:R0:W5:Y:S01]  /*12430*/  LDG.E R7, desc[UR48][R2.64] ;  /* 0x0000003002077981 */ /* 0x000162000c1e1900 */
[----:B------:R-:W-:Y:S05]  /*12440*/  BRA `(.L_x_941) ;  /* 0x0000000000107947 */ /* 0x000fea0003800000 */
.L_x_940:
[----:B------:R-:W-:Y:S05]  /*12450*/  @!P0 BRA `(.L_x_941) ;  /* 0x00000000000c8947 */ /* 0x000fea0003800000 */
[----:B------:R-:W2:Y:S04]  /*12460*/  LDG.E R4, desc[UR48][R2.64] ;  /* 0x0000003002047981 */ /* 0x000ea8000c1e1900 */
[----:B------:R-:W2:Y:S02]  /*12470*/  LDG.E R7, desc[UR48][R2.64+0x4] ;  /* 0x0000043002077981 */ /* 0x000ea4000c1e1900 */
[----:B--2---:R-:W-:-:S07]  /*12480*/  IMAD.IADD R7, R7, 0x1, -R4 ;  /* 0x0000000107077824 */ /* 0x004fce00078e0a04 */
.L_x_941:
[----:B0-----:R-:W0:Y:S01]  /*12490*/  LDC.64 R2, c[0x0][0x9e0] ;  /* 0x00027800ff027b82 */ /* 0x001e220000000a00 */
[----:B------:R-:W-:Y:S02]  /*124a0*/  IMAD R5, R17, 0xc0, RZ ;  /* 0x000000c011057824 */ /* 0x000fe400078e02ff */
[----:B-----5:R-:W-:-:S03]  /*124b0*/  IMAD.IADD R0, R7, 0x1, -R0 ;  /* 0x0000000107007824 */ /* 0x020fc600078e0a00 */
[----:B------:R-:W-:-:S05]  /*124c0*/  IADD3 R5, -R6, 0xc0, R5 ;  /* 0x000000c006057810 */ /* 0x000fca0007ffe105 */
[----:B------:R-:W-:Y:S01]  /*124d0*/  IMAD.IADD R9, R0, 0x1, R5 ;  /* 0x0000000100097824 */ /* 0x000fe200078e0205 */
[----:B0-----:R-:W-:-:S03]  /*124e0*/  ISETP.GE.AND P0, PT, R3, 0x1, PT ;  /* 0x000000010300780c */ /* 0x001fc60003f06270 */
[----:B------:R-:W-:-:S10]  /*124f0*/  IMAD.IADD R2, R9, 0x1, R2 ;  /* 0x0000000109027824 */ /* 0x000fd400078e0202 */
[----:B------:R-:W-:Y:S05]  /*12500*/  @!P0 BRA `(.L_x_942) ;  /* 0x0000000000488947 */ /* 0x000fea0003800000 */
[C---:B------:R-:W-:Y:S01]  /*12510*/  ISETP.GT.AND P1, PT, R9.reuse, RZ, PT ;  /* 0x000000ff0900720c */ /* 0x040fe20003f24270 */
[----:B------:R-:W-:Y:S01]  /*12520*/  BSSY B0, `(.L_x_943) ;  /* 0x000000e000007945 */ /* 0x000fe20003800000 */
[----:B------:R-:W-:-:S11]  /*12530*/  VIADD R7, R9, 0xffffffff ;  /* 0xffffffff09077836 */ /* 0x000fd60000000000 */
        /* <DEDUP_REMOVED lines=8> */
.L_x_944:
[----:B------:R-:W-:-:S13]  /*125c0*/  ISETP.NE.AND P1, PT, R3, 0x1, PT ;  /* 0x000000010300780c */ /* 0x000fda0003f25270 */
[----:B------:R-:W0:Y:S02]  /*125d0*/  @P1 LDC.64 R4, c[0x0][0x9e8] ;  /* 0x00027a00ff041b82 */ /* 0x000e240000000a00 */
[----:B0-----:R-:W-:-:S05]  /*125e0*/  @P1 IMAD.HI.U32 R4, R7, R4, RZ ;  /* 0x0000000407041227 */ /* 0x001fca00078e00ff */
[----:B------:R-:W-:-:S07]  /*125f0*/  @P1 SHF.R.U32.HI R7, RZ, R5, R4 ;  /* 0x00000005ff071219 */ /* 0x000fce0000011604 */
.L_x_945:
[----:B------:R-:W-:Y:S05]  /*12600*/  BSYNC B0 ;  /* 0x0000000000007941 */ /* 0x000fea0003800000 */
.L_x_943:
[----:B------:R-:W-:-:S05]  /*12610*/  IMAD R7, R7, R3, R3 ;  /* 0x0000000307077224 */ /* 0x000fca00078e0203 */
[----:B------:R-:W-:-:S07]  /*12620*/  VIMNMX R2, R2, R7, PT ;  /* 0x0000000702027248 */ /* 0x000fce0003fe0100 */
.L_x_942:
[----:B------:R-:W-:Y:S01]  /*12630*/  VIADD R2, R2, 0x7f ;  /* 0x0000007f02027836 */ /* 0x000fe20000000000 */
[----:B------:R-:W-:Y:S01]  /*12640*/  ULDC UR4, c[0x0][0x9dc] ;  /* 0x0002770000047ab9 */ /* 0x000fe20000000800 */
[----:B------:R-:W-:-:S03]  /*12650*/  IMAD R7, R17, 0xc0, -R6 ;  /* 0x000000c011077824 */ /* 0x000fc600078e0a06 */
[----:B------:R-:W-:Y:S01]  /*12660*/  SHF.R.S32.HI R5, RZ, 0x1f, R2 ;  /* 0x0000001fff057819 */ /* 0x000fe20000011402 */
[----:B------:R-:W-:-:S03]  /*12670*/  IMAD.IADD R7, R0, 0x1, R7 ;  /* 0x0000000100077824 */ /* 0x000fc600078e0207 */
[----:B------:R-:W-:Y:S01]  /*12680*/  LEA.HI R4, R5, R2, RZ, 0x7 ;  /* 0x0000000205047211 */ /* 0x000fe200078f38ff */
[----:B------:R-:W-:Y:S02]  /*12690*/  VIADD R2, R0, 0x7f ;  /* 0x0000007f00027836 */ /* 0x000fe40000000000 */
[----:B------:R-:W-:Y:S01]  /*126a0*/  VIADD R0, R7, -UR4 ;  /* 0x8000000407007c36 */ /* 0x000fe20008000000 */
[----:B------:R-:W-:Y:S02]  /*126b0*/  SHF.R.S32.HI R4, RZ, 0x7, R4 ;  /* 0x00000007ff047819 */ /* 0x000fe40000011404 */
[----:B------:R-:W-:-:S04]  /*126c0*/  SHF.R.S32.HI R5, RZ, 0x1f, R2 ;  /* 0x0000001fff057819 */ /* 0x000fc80000011402 */
[----:B------:R-:W-:-:S04]  /*126d0*/  LEA.HI R5, R5, R2, RZ, 0x7 ;  /* 0x0000000205057211 */ /* 0x000fc800078f38ff */
[----:B------:R-:W-:-:S04]  /*126e0*/  SHF.R.S32.HI R5, RZ, 0x7, R5 ;  /* 0x00000007ff057819 */ /* 0x000fc80000011405 */
[----:B------:R-:W-:Y:S01]  /*126f0*/  VIMNMX R28, R5, R4, PT ;  /* 0x00000004051c7248 */ /* 0x000fe20003fe0100 */
[----:B------:R-:W-:Y:S06]  /*12700*/  @!P0 BRA `(.L_x_946) ;  /* 0x0000000000448947 */ /* 0x000fec0003800000 */
[----:B------:R-:W-:Y:S01]  /*12710*/  ISETP.GT.AND P0, PT, R7, -0x1, PT ;  /* 0xffffffff0700780c */ /* 0x000fe20003f04270 */
[----:B------:R-:W-:-:S12]  /*12720*/  BSSY B0, `(.L_x_947) ;  /* 0x000000d000007945 */ /* 0x000fd80003800000 */
        /* <DEDUP_REMOVED lines=8> */
.L_x_948:
[----:B------:R-:W-:-:S13]  /*127b0*/  ISETP.NE.AND P0, PT, R3, 0x1, PT ;  /* 0x000000010300780c */ /* 0x000fda0003f05270 */
[----:B------:R-:W0:Y:S02]  /*127c0*/  @P0 LDC.64 R4, c[0x0][0x9e8] ;  /* 0x00027a00ff040b82 */ /* 0x000e240000000a00 */
[----:B0-----:R-:W-:-:S05]  /*127d0*/  @P0 IMAD.HI.U32 R4, R7, R4, RZ ;  /* 0x0000000407040227 */ /* 0x001fca00078e00ff */
[----:B------:R-:W-:-:S07]  /*127e0*/  @P0 SHF.R.U32.HI R7, RZ, R5, R4 ;  /* 0x00000005ff070219 */ /* 0x000fce0000011604 */
.L_x_949:
[----:B------:R-:W-:Y:S05]  /*127f0*/  BSYNC B0 ;  /* 0x0000000000007941 */ /* 0x000fea0003800000 */
.L_x_947:
[----:B------:R-:W-:-:S05]  /*12800*/  IMAD R3, R7, R3, RZ ;  /* 0x0000000307037224 */ /* 0x000fca00078e02ff */
[----:B------:R-:W-:-:S07]  /*12810*/  VIMNMX R0, R0, R3, !PT ;  /* 0x0000000300007248 */ /* 0x000fce0007fe0100 */
.L_x_946:
[----:B------:R-:W-:Y:S01]  /*12820*/  SHF.R.S32.HI R3, RZ, 0x1f, R0 ;  /* 0x0000001fff037819 */ /* 0x000fe20000011400 */
[----:B------:R-:W-:Y:S03]  /*12830*/  BSSY B6, `(.L_x_950) ;  /* 0x00002ac000067945 */ /* 0x000fe60003800000 */
[----:B------:R-:W-:-:S04]  /*12840*/  LEA.HI R3, R3, R0, RZ, 0x7 ;  /* 0x0000000003037211 */ /* 0x000fc800078f38ff */
[----:B------:R-:W-:-:S04]  /*12850*/  SHF.R.S32.HI R3, RZ, 0x7, R3 ;  /* 0x00000007ff037819 */ /* 0x000fc80000011403 */
[----:B------:R-:W-:-:S04]  /*12860*/  VIMNMX R26, RZ, R3, !PT ;  /* 0x00000003ff1a7248 */ /* 0x000fc80007fe0100 */
[----:B------:R-:W-:-:S13]  /*12870*/  ISETP.GT.AND P0, PT, R28, R26, PT ;  /* 0x0000001a1c00720c */ /* 0x000fda0003f04270 */
[----:B------:R-:W-:Y:S05]  /*12880*/  @P0 BRA `(.L_x_951) ;  /* 0x00000000003c0947 */ /* 0x000fea0003800000 */
[----:B------:R-:W-:-:S13]  /*12890*/  ISETP.NE.AND P1, PT, R27, RZ, PT ;  /* 0x000000ff1b00720c */ /* 0x000fda0003f25270 */
[----:B------:R-:W-:Y:S05]  /*128a0*/  @P1 BRA `(.L_x_952) ;  /* 0x0000002800901947 */ /* 0x000fea0003800000 */
[----:B------:R-:W0:Y:S01]  /*128b0*/  S2R R7, SR_LANEID ;  /* 0x0000000000077919 */ /* 0x000e220000000000 */
[----:B------:R-:W-:Y:S01]  /*128c0*/  VOTEU.ANY UR4, UPT, PT ;  /* 0x0000000000047886 */ /* 0x000fe200038e0100 */
[----:B------:R-:W1:Y:S01]  /*128d0*/  LDC.64 R2, c[0x0][0xc38] ;  /* 0x00030e00ff027b82 */ /* 0x000e620000000a00 */
[----:B------:R-:W0:Y:S08]  /*128e0*/  FLO.U32 R0, UR4 ;  /* 0x0000000400007d00 */ /* 0x000e3000080e0000 */
[----:B------:R-:W1:Y:S01]  /*128f0*/  POPC R5, UR4 ;  /* 0x0000000400057d09 */ /* 0x000e620008000000 */
[----:B0-----:R-:W-:-:S13]  /*12900*/  ISETP.EQ.U32.AND P0, PT, R0, R7, PT ;  /* 0x000000070000720c */ /* 0x001fda0003f02070 */
[----:B-1----:R-:W2:Y:S01]  /*12910*/  @P0 ATOMG.E.ADD.STRONG.GPU PT, R3, desc[UR48][R2.64], R5 ;  /* 0x00000005020309a8 */ /* 0x002ea200081ee1f0 */
[----:B------:R-:W0:Y:S02]  /*12920*/  S2R R4, SR_LTMASK ;  /* 0x0000000000047919 */ /* 0x000e240000003900 */
[----:B0-----:R-:W-:-:S04]  /*12930*/  LOP3.LUT R4, R4, UR4, RZ, 0xc0, !PT ;  /* 0x0000000404047c12 */ /* 0x001fc8000f8ec0ff */
[----:B------:R-:W0:Y:S01]  /*12940*/  POPC R7, R4 ;  /* 0x0000000400077309 */ /* 0x000e220000000000 */
[----:B--2---:R-:W0:Y:S02]  /*12950*/  SHFL.IDX PT, R0, R3, R0, 0x1f ;  /* 0x00001f0003007589 */ /* 0x004e2400000e0000 */
[----:B0-----:R-:W-:Y:S01]  /*12960*/  IADD3 R16, R0, UR37, R7 ;  /* 0x0000002500107c10 */ /* 0x001fe2000fffe007 */
[----:B------:R-:W-:Y:S06]  /*12970*/  BRA `(.L_x_952) ;  /* 0x00000028005c7947 */ /* 0x000fec0003800000 */
.L_x_951:
        /* <DEDUP_REMOVED lines=22> */
.L_x_953:
[----:B------:R-:W-:-:S05]  /*12ae0*/  VIADD R0, R25, 0x400 ;  /* 0x0000040019007836 */ /* 0x000fca0000000000 */
[----:B------:R-:W-:-:S13]  /*12af0*/  LOP3.LUT P0, RZ, R0, 0x1bf, RZ, 0xc0, !PT ;  /* 0x000001bf00ff7812 */ /* 0x000fda000780c0ff */
[----:B------:R-:W-:Y:S05]  /*12b00*/  @!P0 BRA `(.L_x_954) ;  /* 0x0000000000808947 */ /* 0x000fea0003800000 */
[----:B------:R-:W-:Y:S01]  /*12b10*/  MOV R0, 0x0 ;  /* 0x0000000000007802 */ /* 0x000fe20000000f00 */
[----:B------:R-:W-:Y:S01]  /*12b20*/  ULDC.64 UR6, c[0x4][0xa8] ;  /* 0x01002a0000067ab9 */ /* 0x000fe20000000a00 */
[----:B------:R-:W-:Y:S01]  /*12b30*/  ULDC.64 UR8, c[0x4][0xb0] ;  /* 0x01002c0000087ab9 */ /* 0x000fe20000000a00 */
[----:B------:R-:W-:Y:S01]  /*12b40*/  ULDC.64 UR4, c[0x4][0x38] ;  /* 0x01000e0000047ab9 */ /* 0x000fe20000000a00 */
[----:B------:R0:W1:Y:S01]  /*12b50*/  LDC.64 R2, c[0x4][R0] ;  /* 0x0100000000027b82 */ /* 0x0000620000000a00 */
        /* <DEDUP_REMOVED lines=10> */
[----:B-1----:R-:W-:Y:S05]  /*12c00*/  CALL.ABS.NOINC R2 ;  /* 0x0000000002007343 */ /* 0x002fea0003c00000 */
.L_x_955:
        /* <DEDUP_REMOVED lines=16> */
.L_x_954:
[----:B------:R-:W2:Y:S01]  /*12d10*/  LDL.LU R20, [R1] ;  /* 0x0000000001147983 */ /* 0x000ea20000300800 */
[----:B------:R-:W-:Y:S01]  /*12d20*/  ULDC.64 UR4, c[0x0][0x9f8] ;  /* 0x00027e0000047ab9 */ /* 0x000fe20000000a00 */
[----:B------:R-:W0:Y:S01]  /*12d30*/  LDC R0, c[0x0][0x428] ;  /* 0x00010a00ff007b82 */ /* 0x000e220000000800 */
[----:B------:R-:W-:Y:S01]  /*12d40*/  ISETP.NE.U32.AND P0, PT, RZ, UR4, PT ;  /* 0x00000004ff007c0c */ /* 0x000fe2000bf05070 */
[----:B------:R-:W-:-:S03]  /*12d50*/  IMAD.MOV.U32 R6, RZ, RZ, R19 ;  /* 0x000000ffff067224 */ /* 0x000fc600078e0013 */
[----:B------:R-:W-:Y:S01]  /*12d60*/  ISETP.NE.AND.EX P0, PT, RZ, UR5, PT, P0 ;  /* 0x00000005ff007c0c */ /* 0x000fe2000bf05300 */
[----:B------:R-:W-:-:S12]  /*12d70*/  ULDC.64 UR4, c[0x0][0xa00] ;  /* 0x0002800000047ab9 */ /* 0x000fd80000000a00 */
[----:B------:R-:W1:Y:S02]  /*12d80*/  @P0 LDC.64 R2, c[0x0][0x9f8] ;  /* 0x00027e00ff020b82 */ /* 0x000e640000000a00 */
[----:B-1----:R-:W-:-:S05]  /*12d90*/  @P0 IMAD.WIDE R2, R19, 0x4, R2 ;  /* 0x0000000413020825 */ /* 0x002fca00078e0202 */
[----:B------:R1:W5:Y:S01]  /*12da0*/  @P0 LDG.E R6, desc[UR48][R2.64] ;  /* 0x0000003002060981 */ /* 0x000362000c1e1900 */
[----:B0-----:R-:W-:Y:S01]  /*12db0*/  ISETP.NE.AND P0, PT, R0, 0x1, PT ;  /* 0x000000010000780c */ /* 0x001fe20003f05270 */
[----:B------:R-:W-:Y:S01]  /*12dc0*/  IMAD.MOV.U32 R0, RZ, RZ, R18 ;  /* 0x000000ffff007224 */ /* 0x000fe200078e0012 */
[----:B------:R-:W-:-:S04]  /*12dd0*/  ISETP.NE.AND P6, PT, R27, RZ, PT ;  /* 0x000000ff1b00720c */ /* 0x000fc80003fc5270 */
[----:B------:R-:W-:-:S07]  /*12de0*/  PLOP3.LUT P1, PT, P6, PT, PT, 0x8, 0x0 ;  /* 0x000000000000781c */ /* 0x000fce000372e170 */
[----:B------:R-:W0:Y:S02]  /*12df0*/  @P0 LDC R5, c[0x0][0x42c] ;  /* 0x00010b00ff050b82 */ /* 0x000e240000000800 */
[----:B------:R-:W-:-:S05]  /*12e00*/  VOTEU.ALL UP1, P6 ;  /* 0x00000000003f7886 */ /* 0x000fca0003020000 */
[----:B------:R-:W-:Y:S01]  /*12e10*/  @!UP1 UIADD3 UR8, UP0, UR38, 0x270, URZ ;  /* 0x0000027026089890 */ /* 0x000fe2000ff1e03f */
[----:B------:R-:W3:Y:S03]  /*12e20*/  @P0 LDC R7, c[0x0][0x430] ;  /* 0x00010c00ff070b82 */ /* 0x000ee60000000800 */
[----:B------:R-:W-:-:S03]  /*12e30*/  @!UP1 UIADD3.X UR9, URZ, UR39, URZ, UP0, !UPT ;  /* 0x000000273f099290 */ /* 0x000fc600087fe43f */
[----:B------:R-:W-:Y:S01]  /*12e40*/  VOTEU.ALL UP0, P6 ;  /* 0x00000000003f7886 */ /* 0x000fe20003000000 */
[----:B0-----:R-:W-:-:S05]  /*12e50*/  @P0 IMAD.HI.U32 R4, R18, R5, RZ ;  /* 0x0000000512040227 */ /* 0x001fca00078e00ff */
[----:B---3--:R-:W-:Y:S02]  /*12e60*/  @P0 SHF.R.U32.HI R0, RZ, R7, R4 ;  /* 0x00000007ff000219 */ /* 0x008fe40000011604 */
[----:B------:R-:W-:-:S04]  /*12e70*/  ISETP.NE.U32.AND P0, PT, RZ, UR4, PT ;  /* 0x00000004ff007c0c */ /* 0x000fc8000bf05070 */
[----:B------:R-:W-:-:S04]  /*12e80*/  ISETP.NE.AND.EX P0, PT, RZ, UR5, PT, P0 ;  /* 0x00000005ff007c0c */ /* 0x000fc8000bf05300 */
[----:B------:R-:W-:Y:S01]  /*12e90*/  SEL R10, R19, RZ, !P0 ;  /* 0x000000ff130a7207 */ /* 0x000fe20004000000 */
[----:B-12---:R-:W-:-:S08]  /*12ea0*/  IMAD R17, R17, 0xc0, R20 ;  /* 0x000000c011117824 */ /* 0x006fd000078e0214 */
.L_x_956:
        /* <DEDUP_REMOVED lines=14> */
.L_x_957:
        /* <DEDUP_REMOVED lines=13> */
.L_x_958:
        /* <DEDUP_REMOVED lines=10> */
[----:B------:R-:W-:Y:S01]  /*13100*/  ULDC.64 UR4, c[0x0][0xa08] ;  /* 0x0002820000047ab9 */ /* 0x000fe20000000a00 */
[----:B------:R-:W-:Y:S01]  /*13110*/  VIADD R7, R28, 0xffffffff ;  /* 0xffffffff1c077836 */ /* 0x000fe20000000000 */
[----:B0-----:R-:W-:Y:S01]  /*13120*/  LOP3.LUT P0, RZ, R2, UR4, RZ, 0xfc, !PT ;  /* 0x0000000402ff7c12 */ /* 0x001fe2000f80fcff */
[----:B------:R-:W-:-:S03]  /*13130*/  UMOV UR4, 0xffffffff ;  /* 0xffffffff00047882 */ /* 0x000fc60000000000 */
[----:B------:R-:W-:-:S04]  /*13140*/  LOP3.LUT P0, RZ, R3, UR5, RZ, 0xfc, P0 ;  /* 0x0000000503ff7c12 */ /* 0x000fc8000800fcff */
[----:B-----5:R-:W-:Y:S01]  /*13150*/  SEL R8, R6, RZ, !P0 ;  /* 0x000000ff06087207 */ /* 0x020fe20004000000 */
[----:B------:R-:W-:Y:S08]  /*13160*/  BRA.DIV UR4, `(.L_x_959) ;  /* 0x0000003604047947 */ /* 0x000ff0000b800000 */
.L_x_1029:
[----:B------:R-:W-:Y:S01]  /*13170*/  UMOV UR4, 0xffffffff ;  /* 0xffffffff00047882 */ /* 0x000fe20000000000 */
[----:B------:R-:W-:Y:S02]  /*13180*/  SHF.R.S32.HI R9, RZ, 0x1f, R6 ;  /* 0x0000001fff097819 */ /* 0x000fe40000011406 */
[----:B------:R-:W-:Y:S05]  /*13190*/  BRA.DIV UR4, `(.L_x_960) ;  /* 0x00000036042c7947 */ /* 0x000fea000b800000 */
[----:B------:R-:W-:-:S13]  /*131a0*/  ELECT P6, URZ, PT ;  /* 0x00000000003f782f */ /* 0x000fda00038c0000 */
.L_x_1032:
[----:B------:R-:W-:Y:S05]  /*131b0*/  @!P6 BRA `(.L_x_961) ;  /* 0x0000000000f8e947 */ /* 0x000fea0003800000 */
[----:B------:R-:W-:-:S04]  /*131c0*/  ISETP.NE.U32.AND P0, PT, R2, RZ, PT ;  /* 0x000000ff0200720c */ /* 0x000fc80003f05070 */
        /* <DEDUP_REMOVED lines=20> */
.L_x_962:
[----:B------:R-:W-:Y:S01]  /*13310*/  IMAD R5, R22, 0x8, R25 ;  /* 0x0000000816057824 */ /* 0x000fe200078e0219 */
[----:B------:R-:W-:-:S04]  /*13320*/  SHF.L.U32 R4, R24, 0x1f, RZ ;  /* 0x0000001f18047819 */ /* 0x000fc800000006ff */
[----:B------:R-:W1:Y:S02]  /*13330*/  SYNCS.PHASECHK.TRANS64.TRYWAIT P0, [R5+URZ+0x2d840], R4 ;  /* 0x02d84004050075a7 */ /* 0x000e64000800017f */
[----:B-1----:R-:W-:Y:S05]  /*13340*/  @!P0 BRA `(.L_x_963) ;  /* 0x0000003000e08947 */ /* 0x002fea0003800000 */
.L_x_1033:
[----:B------:R-:W2:Y:S02]  /*13350*/  S2R R11, SR_TID.X ;  /* 0x00000000000b7919 */ /* 0x000ea40000002100 */
[----:B--2---:R-:W-:-:S04]  /*13360*/  LOP3.LUT R11, R11, 0x7f, RZ, 0xc0, !PT ;  /* 0x0000007f0b0b7812 */ /* 0x004fc800078ec0ff */
[----:B------:R-:W-:-:S13]  /*13370*/  ISETP.NE.AND P0, PT, R11, RZ, PT ;  /* 0x000000ff0b00720c */ /* 0x000fda0003f05270 */
[----:B------:R-:W-:Y:S05]  /*13380*/  @P0 BRA `(.L_x_964) ;  /* 0x0000000000140947 */ /* 0x000fea0003800000 */
[----:B------:R-:W-:Y:S01]  /*13390*/  ISETP.NE.AND P1, PT, R27, RZ, PT ;  /* 0x000000ff1b00720c */ /* 0x000fe20003f25270 */
[----:B-1----:R-:W-:-:S04]  /*133a0*/  IMAD.MOV.U32 R4, RZ, RZ, 0x6000 ;  /* 0x00006000ff047424 */ /* 0x002fc800078e00ff */
[----:B------:R2:W-:Y:S08]  /*133b0*/  SYNCS.ARRIVE.TRANS64 RZ, [R5+URZ+0x2d830], R4 ;  /* 0x02d8300405ff79a7 */ /* 0x0005f0000800003f */
[----:B------:R-:W-:Y:S05]  /*133c0*/  @!P1 BRA `(.L_x_964) ;  /* 0x0000000000049947 */ /* 0x000fea0003800000 */
[----:B------:R-:W-:Y:S01]  /*133d0*/  BPT.TRAP 0x1 ;  /* 0x000000040000795c */ /* 0x000fe20000300000 */
.L_x_964:
[----:B-12---:R-:W-:Y:S01]  /*133e0*/  IMAD R4, R22, 0x6000, R25 ;  /* 0x0000600016047824 */ /* 0x006fe200078e0219 */
        /* <DEDUP_REMOVED lines=11> */
[----:B------:R-:W-:Y:S02]  /*134a0*/  ULEA UR11, UR11, UR5, 0x7 ;  /* 0x000000050b0b7291 */ /* 0x000fe4000f8e383f */
        /* <DEDUP_REMOVED lines=8> */
[----:B-1----:R-:W-:Y:S01]  /*13530*/  UMOV UR8, UR15 ;  /* 0x0000000f00087c82 */ /* 0x002fe20008000000 */
[----:B------:R-:W-:Y:S02]  /*13540*/  UMOV UR10, UR16 ;  /* 0x00000010000a7c82 */ /* 0x000fe40008000000 */
[----:B------:R1:W-:Y:S02]  /*13550*/  UTMALDG.4D [UR8], [UR4], desc[UR6] ;  /* 0x00000608040075b4 */ /* 0x0003e40008019000 */
[----:B-1----:R-:W-:Y:S01]  /*13560*/  UMOV UR8, UR17 ;  /* 0x0000001100087c82 */ /* 0x002fe20008000000 */
[----:B------:R-:W-:-:S02]  /*13570*/  UMOV UR10, UR14 ;  /* 0x0000000e000a7c82 */ /* 0x000fc40008000000 */
[----:B------:R1:W-:Y:S02]  /*13580*/  UTMALDG.4D [UR8], [UR4], desc[UR6] ;  /* 0x00000608040075b4 */ /* 0x0003e40008019000 */
[----:B-1----:R-:W-:Y:S01]  /*13590*/  NOP ;  /* 0x0000000000007918 */ /* 0x002fe20000000000 */
.L_x_961:
[----:B------:R-:W-:Y:S05]  /*135a0*/  WARPSYNC.ALL ;  /* 0x0000000000007948 */ /* 0x000fea0003800000 */
[----:B------:R-:W-:Y:S01]  /*135b0*/  BAR.SYNC.DEFER_BLOCKING 0x8, 0x1a0 ;  /* 0x0206800000007b1d */ /* 0x000fe20000010000 */
[----:B------:R-:W-:Y:S02]  /*135c0*/  R2UR UR24, R25 ;  /* 0x00000000191872ca */ /* 0x000fe400000e0000 */
[----:B------:R-:W-:-:S13]  /*135d0*/  ELECT P0, URZ, PT ;  /* 0x00000000003f782f */ /* 0x000fda0003800000 */
[----:B------:R-:W-:Y:S01]  /*135e0*/  @P0 R2UR UR13, R10 ;  /* 0x000000000a0d02ca */ /* 0x000fe200000e0000 */
[----:B------:R-:W-:Y:S01]  /*135f0*/  UIADD3 UR4, UP0, UR38, 0x270, URZ ;  /* 0x0000027026047890 */ /* 0x000fe2000ff1e03f */
[----:B------:R-:W-:Y:S01]  /*13600*/  @P0 R2UR UR12, R18 ;  /* 0x00000000120c02ca */ /* 0x000fe200000e0000 */
[----:B------:R-:W-:Y:S01]  /*13610*/  VIADD R29, R29, 0x1 ;  /* 0x000000011d1d7836 */ /* 0x000fe20000000000 */
[C---:B------:R-:W-:Y:S01]  /*13620*/  @P0 R2UR UR11, R17.reuse ;  /* 0x00000000110b02ca */ /* 0x040fe200000e0000 */
[----:B------:R-:W-:Y:S01]  /*13630*/  UIADD3.X UR5, URZ, UR39, URZ, UP0, !UPT ;  /* 0x000000273f057290 */ /* 0x000fe200087fe43f */
[----:B------:R-:W-:Y:S01]  /*13640*/  @P0 R2UR UR21, R10 ;  /* 0x000000000a1502ca */ /* 0x000fe200000e0000 */
[----:B------:R-:W-:Y:S01]  /*13650*/  UMOV UR6, 0x0 ;  /* 0x0000000000067882 */ /* 0x000fe20000000000 */
[----:B------:R-:W-:Y:S01]  /*13660*/  UMOV UR7, 0x12f00000 ;  /* 0x12f0000000077882 */ /* 0x000fe20000000000 */
[----:B------:R-:W-:Y:S01]  /*13670*/  UMOV UR10, URZ ;  /* 0x0000003f000a7c82 */ /* 0x000fe20008000000 */
[----:B------:R-:W-:Y:S01]  /*13680*/  @P0 R2UR UR20, R18 ;  /* 0x00000000121402ca */ /* 0x000fe200000e0000 */
        /* <DEDUP_REMOVED lines=13> */
[----:B------:R-:W-:-:S03]  /*13760*/  UMOV UR23, 0x12f00000 ;  /* 0x12f0000000177882 */ /* 0x000fc60000000000 */
[----:B------:R3:W-:Y:S01]  /*13770*/  UTMALDG.4D [UR16], [UR4], desc[UR14] ;  /* 0x00000e10040075b4 */ /* 0x0007e20008019000 */
[----:B-1----:R-:W-:-:S04]  /*13780*/  LEA.HI R4, R29, R29, RZ, 0x1 ;  /* 0x0000001d1d047211 */ /* 0x002fc800078f08ff */
[----:B------:R-:W-:-:S05]  /*13790*/  LOP3.LUT R4, R4, 0xfffffffe, RZ, 0xc0, !PT ;  /* 0xfffffffe04047812 */ /* 0x000fca00078ec0ff */
[----:B------:R-:W-:-:S05]  /*137a0*/  IMAD.IADD R4, R29, 0x1, -R4 ;  /* 0x000000011d047824 */ /* 0x000fca00078e0a04 */
[----:B------:R-:W-:Y:S02]  /*137b0*/  SHF.L.U32 R4, R4, 0x1f, RZ ;  /* 0x0000001f04047819 */ /* 0x000fe400000006ff */
[----:B--2---:R-:W-:Y:S01]  /*137c0*/  @P0 R2UR UR13, R10 ;  /* 0x000000000a0d02ca */ /* 0x004fe200000e0000 */
[----:B------:R-:W-:Y:S01]  /*137d0*/  UIADD3 UR8, UR24, 0x12400, URZ ;  /* 0x0001240018087890 */ /* 0x000fe2000fffe03f */
[----:B------:R-:W-:Y:S01]  /*137e0*/  @P0 R2UR UR12, R18 ;  /* 0x00000000120c02ca */ /* 0x000fe200000e0000 */
[----:B------:R-:W-:Y:S01]  /*137f0*/  UMOV UR10, 0x40 ;  /* 0x00000040000a7882 */ /* 0x000fe20000000000 */
[----:B------:R-:W-:-:S13]  /*13800*/  @P0 R2UR UR11, R17 ;  /* 0x00000000110b02ca */ /* 0x000fda00000e0000 */
[----:B------:R3:W-:Y:S01]  /*13810*/  UTMALDG.4D [UR8], [UR4], desc[UR22] ;  /* 0x00001608040075b4 */ /* 0x0007e20008019000 */
[----:B------:R-:W1:Y:S02]  /*13820*/  SYNCS.PHASECHK.TRANS64.TRYWAIT P0, [R25+URZ+0x2d820], R4 ;  /* 0x02d82004190075a7 */ /* 0x000e64000800017f */
[----:B-1-3--:R-:W-:Y:S05]  /*13830*/  @!P0 BRA `(.L_x_966) ;  /* 0x0000002c00b88947 */ /* 0x00afea0003800000 */
.L_x_1034:
[----:B------:R-:W-:Y:S05]  /*13840*/  BSYNC B0 ;  /* 0x0000000000007941 */ /* 0x000fea0003800000 */
.L_x_965:
[----:B------:R-:W-:Y:S01]  /*13850*/  VIADD R10, R28, 0xfffffffe ;  /* 0xfffffffe1c0a7836 */ /* 0x000fe20000000000 */
[----:B------:R-:W-:Y:S04]  /*13860*/  BSSY B0, `(.L_x_967) ;  /* 0x0000167000007945 */ /* 0x000fe80003800000 */
[----:B------:R-:W-:-:S13]  /*13870*/  ISETP.GE.AND P0, PT, R10, R26, PT ;  /* 0x0000001a0a00720c */ /* 0x000fda0003f06270 */
[----:B------:R-:W-:Y:S05]  /*13880*/  @!P0 BRA `(.L_x_968) ;  /* 0x0000001400908947 */ /* 0x000fea0003800000 */
[----:B-1----:R-:W-:Y:S01]  /*13890*/  IMAD.MOV R4, RZ, RZ, -R28 ;  /* 0x000000ffff047224 */ /* 0x002fe200078e0a1c */
[----:B------:R-:W-:Y:S01]  /*138a0*/  LOP3.LUT R11, RZ, R26, RZ, 0x33, !PT ;  /* 0x0000001aff0b7212 */ /* 0x000fe200078e33ff */
[----:B------:R-:W-:Y:S03]  /*138b0*/  BSSY B1, `(.L_x_969) ;  /* 0x0000078000017945 */ /* 0x000fe60003800000 */
[----:B------:R-:W-:-:S05]  /*138c0*/  VIADDMNMX R11, R4, 0x1, R11, !PT ;  /* 0x00000001040b7846 */ /* 0x000fca000780010b */
[----:B------:R-:W-:-:S05]  /*138d0*/  IMAD.IADD R4, R28, 0x1, R11 ;  /* 0x000000011c047824 */ /* 0x000fca00078e020b */
[----:B------:R-:W-:-:S04]  /*138e0*/  LOP3.LUT R4, R4, 0x1, RZ, 0xc0, !PT ;  /* 0x0000000104047812 */ /* 0x000fc800078ec0ff */
[----:B------:R-:W-:-:S13]  /*138f0*/  ISETP.NE.U32.AND P0, PT, R4, 0x1, PT ;  /* 0x000000010400780c */ /* 0x000fda0003f05070 */
[----:B------:R-:W-:Y:S05]  /*13900*/  @P0 BRA `(.L_x_970) ;  /* 0x0000000400c80947 */ /* 0x000fea0003800000 */
[----:B0-----:R-:W-:Y:S01]  /*13910*/  VIADD R12, R22, 0x1 ;  /* 0x00000001160c7836 */ /* 0x001fe20000000000 */
        /* <DEDUP_REMOVED lines=28> */
.L_x_973:
[----:B0-----:R-:W-:Y:S01]  /*13ae0*/  IMAD R3, R12, 0x8, R25 ;  /* 0x000000080c037824 */ /* 0x001fe200078e0219 */
[----:B------:R-:W-:-:S04]  /*13af0*/  SHF.L.U32 R2, R13, 0x1f, RZ ;  /* 0x0000001f0d027819 */ /* 0x000fc800000006ff */
[----:B------:R-:W0:Y:S02]  /*13b00*/  SYNCS.PHASECHK.TRANS64.TRYWAIT P0, [R3+URZ+0x2d840], R2 ;  /* 0x02d84002030075a7 */ /* 0x000e24000800017f */
[----:B0-----:R-:W-:Y:S05]  /*13b10*/  @!P0 BRA `(.L_x_974) ;  /* 0x0000002c00148947 */ /* 0x001fea0003800000 */
.L_x_1035:
[----:B------:R-:W1:Y:S02]  /*13b20*/  S2R R5, SR_TID.X ;  /* 0x0000000000057919 */ /* 0x000e640000002100 */
[----:B-1----:R-:W-:-:S04]  /*13b30*/  LOP3.LUT R5, R5, 0x7f, RZ, 0xc0, !PT ;  /* 0x0000007f05057812 */ /* 0x002fc800078ec0ff */
[----:B------:R-:W-:-:S13]  /*13b40*/  ISETP.NE.AND P1, PT, R5, RZ, PT ;  /* 0x000000ff0500720c */ /* 0x000fda0003f25270 */
[----:B------:R-:W-:Y:S05]  /*13b50*/  @P1 BRA `(.L_x_975) ;  /* 0x0000000000141947 */ /* 0x000fea0003800000 */
[----:B------:R-:W-:Y:S01]  /*13b60*/  ISETP.NE.AND P0, PT, R27, RZ, PT ;  /* 0x000000ff1b00720c */ /* 0x000fe20003f05270 */
[----:B0-----:R-:W-:-:S04]  /*13b70*/  IMAD.MOV.U32 R2, RZ, RZ, 0x6000 ;  /* 0x00006000ff027424 */ /* 0x001fc800078e00ff */
[----:B------:R1:W-:Y:S08]  /*13b80*/  SYNCS.ARRIVE.TRANS64 RZ, [R3+URZ+0x2d830], R2 ;  /* 0x02d8300203ff79a7 */ /* 0x0003f0000800003f */
[----:B------:R-:W-:Y:S05]  /*13b90*/  @!P0 BRA `(.L_x_975) ;  /* 0x0000000000048947 */ /* 0x000fea0003800000 */
[----:B------:R-:W-:Y:S01]  /*13ba0*/  BPT.TRAP 0x1 ;  /* 0x000000040000795c */ /* 0x000fe20000300000 */
.L_x_975:
[----:B01----:R-:W-:Y:S01]  /*13bb0*/  IMAD R2, R12, 0x6000, R25 ;  /* 0x000060000c027824 */ /* 0x003fe200078e0219 */
        /* <DEDUP_REMOVED lines=14> */
[----:B------:R-:W-:Y:S01]  /*13ca0*/  ULEA UR11, UR11, UR5, 0x7 ;  /* 0x000000050b0b7291 */ /* 0x000fe2000f8e383f */
        /* <DEDUP_REMOVED lines=13> */
[----:B------:R-:W1:Y:S02]  /*13d80*/  SYNCS.PHASECHK.TRANS64.TRYWAIT P0, [R2+URZ+0x60], R5 ;  /* 0x00006005020075a7 */ /* 0x000e64000800017f */
[----:B01----:R-:W-:Y:S05]  /*13d90*/  @!P0 BRA `(.L_x_976) ;  /* 0x0000002800888947 */ /* 0x003fea0003800000 */
.L_x_1036:
[----:B------:R-:W-:Y:S05]  /*13da0*/  @P1 BRA `(.L_x_977) ;  /* 0x0000000000181947 */ /* 0x000fea0003800000 */
[----:B------:R-:W-:Y:S01]  /*13db0*/  ISETP.NE.AND P0, PT, R27, RZ, PT ;  /* 0x000000ff1b00720c */ /* 0x000fe20003f05270 */
[----:B0-----:R-:W-:Y:S02]  /*13dc0*/  IMAD R2, R22, 0x8, R25 ;  /* 0x0000000816027824 */ /* 0x001fe400078e0219 */
[----:B------:R-:W-:-:S04]  /*13dd0*/  IMAD.MOV.U32 R3, RZ, RZ, 0x6000 ;  /* 0x00006000ff037424 */ /* 0x000fc800078e00ff */
[----:B------:R1:W-:Y:S06]  /*13de0*/  SYNCS.ARRIVE.TRANS64 RZ, [R2+URZ+0x2d850], R3 ;  /* 0x02d8500302ff79a7 */ /* 0x0003ec000800003f */
[----:B------:R-:W-:Y:S05]  /*13df0*/  @!P0 BRA `(.L_x_977) ;  /* 0x0000000000048947 */ /* 0x000fea0003800000 */
[----:B------:R-:W-:Y:S01]  /*13e00*/  BPT.TRAP 0x1 ;  /* 0x000000040000795c */ /* 0x000fe20000300000 */
.L_x_977:
[C-C-:B01----:R-:W-:Y:S01]  /*13e10*/  IMAD R2, R22.reuse, 0x8, R25.reuse ;  /* 0x0000000816027824 */ /* 0x143fe200078e0219 */
        /* <DEDUP_REMOVED lines=14> */
[----:B------:R-:W-:Y:S02]  /*13f00*/  ULEA UR11, UR11, UR5, 0x7 ;  /* 0x000000050b0b7291 */ /* 0x000fe4000f8e383f */
        /* <DEDUP_REMOVED lines=14> */
.L_x_972:
[----:B------:R-:W-:Y:S05]  /*13ff0*/  BSYNC B2 ;  /* 0x0000000000027941 */ /* 0x000fea0003800000 */
.L_x_971:
[----:B------:R-:W-:Y:S02]  /*14000*/  IMAD.MOV.U32 R22, RZ, RZ, R12 ;  /* 0x000000ffff167224 */ /* 0x000fe400078e000c */
[----:B------:R-:W-:Y:S02]  /*14010*/  IMAD.MOV.U32 R24, RZ, RZ, R13 ;  /* 0x000000ffff187224 */ /* 0x000fe400078e000d */
[----:B------:R-:W-:-:S07]  /*14020*/  VIADD R10, R28, 0xfffffffd ;  /* 0xfffffffd1c0a7836 */ /* 0x000fce0000000000 */
.L_x_970:
[----:B------:R-:W-:Y:S05]  /*14030*/  BSYNC B1 ;  /* 0x0000000000017941 */ /* 0x000fea0003800000 */
.L_x_969:
[----:B------:R-:W-:Y:S01]  /*14040*/  VIADD R11, R11, 0xfffffffe ;  /* 0xfffffffe0b0b7836 */ /* 0x000fe20000000000 */
[----:B------:R-:W-:-:S04]  /*14050*/  LOP3.LUT R28, RZ, R28, RZ, 0x33, !PT ;  /* 0x0000001cff1c7212 */ /* 0x000fc800078e33ff */
[----:B------:R-:W-:-:S13]  /*14060*/  ISETP.NE.AND P0, PT, R11, R28, PT ;  /* 0x0000001c0b00720c */ /* 0x000fda0003f05270 */
[----:B------:R-:W-:Y:S05]  /*14070*/  @!P0 BRA `(.L_x_968) ;  /* 0x0000000c00948947 */ /* 0x000fea0003800000 */
[----:B------:R-:W-:-:S07]  /*14080*/  IMAD.MOV.U32 R4, RZ, RZ, R8 ;  /* 0x000000ffff047224 */ /* 0x000fce00078e0008 */
.L_x_992:
[----:B------:R-:W-:Y:S01]  /*14090*/  VIADD R11, R22, 0x1 ;  /* 0x00000001160b7836 */ /* 0x000fe20000000000 */
[----:B------:R-:W-:Y:S05]  /*140a0*/  YIELD ;  /* 0x0000000000007946 */ /* 0x000fea0003800000 */
[----:B------:R-:W-:Y:S01]  /*140b0*/  ISETP.NE.AND P0, PT, R11, 0x2, PT ;  /* 0x000000020b00780c */ /* 0x000fe20003f05270 */
[----:B------:R-:W-:Y:S03]  /*140c0*/  BSSY B1, `(.L_x_978) ;  /* 0x000006c000017945 */ /* 0x000fe60003800000 */
[----:B01----:R-:W-:-:S02]  /*140d0*/  SEL R3, RZ, 0x1, P0 ;  /* 0x00000001ff037807 */ /* 0x003fc40000000000 */
[----:B------:R-:W-:Y:S02]  /*140e0*/  SEL R11, R11, RZ, P0 ;  /* 0x000000ff0b0b7207 */ /* 0x000fe40000000000 */
[----:B0-----:R-:W-:Y:S01]  /*140f0*/  LOP3.LUT R12, R24, R3, RZ, 0x3c, !PT ;  /* 0x00000003180c7212 */ /* 0x001fe200078e3cff */
[----:B------:R-:W-:Y:S06]  /*14100*/  @!P6 BRA `(.L_x_979) ;  /* 0x00000004009ce947 */ /* 0x000fec0003800000 */
[----:B------:R-:W-:Y:S01]  /*14110*/  ULDC.64 UR4, c[0x0][0x3f8] ;  /* 0x0000fe0000047ab9 */ /* 0x000fe20000000a00 */
[----:B------:R-:W-:Y:S01]  /*14120*/  IMAD.MOV.U32 R13, RZ, RZ, R10 ;  /* 0x000000ffff0d7224 */ /* 0x000fe200078e000a */
        /* <DEDUP_REMOVED lines=21> */
.L_x_980:
[----:B------:R-:W-:Y:S01]  /*14280*/  IMAD R3, R11, 0x8, R25 ;  /* 0x000000080b037824 */ /* 0x000fe200078e0219 */
[----:B------:R-:W-:-:S04]  /*14290*/  SHF.L.U32 R2, R12, 0x1f, RZ ;  /* 0x0000001f0c027819 */ /* 0x000fc800000006ff */
[----:B------:R-:W1:Y:S02]  /*142a0*/  SYNCS.PHASECHK.TRANS64.TRYWAIT P0, [R3+URZ+0x2d840], R2 ;  /* 0x02d84002030075a7 */ /* 0x000e64000800017f */
[----:B-1----:R-:W-:Y:S05]  /*142b0*/  @!P0 BRA `(.L_x_981) ;  /* 0x0000002400548947 */ /* 0x002fea0003800000 */
.L_x_1037:
[----:B0-----:R-:W0:Y:S02]  /*142c0*/  S2R R5, SR_TID.X ;  /* 0x0000000000057919 */ /* 0x001e240000002100 */
[----:B0-----:R-:W-:-:S04]  /*142d0*/  LOP3.LUT R5, R5, 0x7f, RZ, 0xc0, !PT ;  /* 0x0000007f05057812 */ /* 0x001fc800078ec0ff */
[----:B------:R-:W-:-:S13]  /*142e0*/  ISETP.NE.AND P0, PT, R5, RZ, PT ;  /* 0x000000ff0500720c */ /* 0x000fda0003f05270 */
[----:B------:R-:W-:Y:S05]  /*142f0*/  @P0 BRA `(.L_x_982) ;  /* 0x0000000000140947 */ /* 0x000fea0003800000 */
[----:B------:R-:W-:Y:S01]  /*14300*/  ISETP.NE.AND P1, PT, R27, RZ, PT ;  /* 0x000000ff1b00720c */ /* 0x000fe20003f25270 */
[----:B-1----:R-:W-:-:S04]  /*14310*/  IMAD.MOV.U32 R2, RZ, RZ, 0x6000 ;  /* 0x00006000ff027424 */ /* 0x002fc800078e00ff */
[----:B------:R0:W-:Y:S08]  /*14320*/  SYNCS.ARRIVE.TRANS64 RZ, [R3+URZ+0x2d830], R2 ;  /* 0x02d8300203ff79a7 */ /* 0x0001f0000800003f */
[----:B------:R-:W-:Y:S05]  /*14330*/  @!P1 BRA `(.L_x_982) ;  /* 0x0000000000049947 */ /* 0x000fea0003800000 */
[----:B------:R-:W-:Y:S01]  /*14340*/  BPT.TRAP 0x1 ;  /* 0x000000040000795c */ /* 0x000fe20000300000 */
.L_x_982:
        /* <DEDUP_REMOVED lines=31> */
.L_x_1038:
[----:B------:R-:W-:Y:S05]  /*14540*/  @P0 BRA `(.L_x_984) ;  /* 0x0000000000140947 */ /* 0x000fea0003800000 */
[----:B------:R-:W-:Y:S01]  /*14550*/  ISETP.NE.AND P1, PT, R27, RZ, PT ;  /* 0x000000ff1b00720c */ /* 0x000fe20003f25270 */
[----:B------:R-:W-:-:S04]  /*14560*/  IMAD.MOV.U32 R2, RZ, RZ, 0x6000 ;  /* 0x00006000ff027424 */ /* 0x000fc800078e00ff */
[----:B------:R1:W-:Y:S08]  /*14570*/  SYNCS.ARRIVE.TRANS64 RZ, [R3+URZ+0x50], R2 ;  /* 0x0000500203ff79a7 */ /* 0x0003f0000800003f */
[----:B------:R-:W-:Y:S05]  /*14580*/  @!P1 BRA `(.L_x_984) ;  /* 0x0000000000049947 */ /* 0x000fea0003800000 */
[----:B------:R-:W-:Y:S01]  /*14590*/  BPT.TRAP 0x1 ;  /* 0x000000040000795c */ /* 0x000fe20000300000 */
.L_x_984:
        /* <DEDUP_REMOVED lines=14> */
[----:B------:R-:W-:Y:S02]  /*14680*/  ULEA UR11, UR11, UR5, 0x7 ;  /* 0x000000050b0b7291 */ /* 0x000fe4000f8e383f */
        /* <DEDUP_REMOVED lines=15> */
.L_x_979:
[----:B------:R-:W-:Y:S05]  /*14780*/  BSYNC B1 ;  /* 0x0000000000017941 */ /* 0x000fea0003800000 */
.L_x_978:
[----:B------:R-:W-:Y:S01]  /*14790*/  VIADD R22, R11, 0x1 ;  /* 0x000000010b167836 */ /* 0x000fe20000000000 */
[----:B------:R-:W-:Y:S01]  /*147a0*/  BSSY B1, `(.L_x_985) ;  /* 0x000006f000017945 */ /* 0x000fe20003800000 */
[----:B------:R-:W-:-:S03]  /*147b0*/  VIADD R13, R10, 0xffffffff ;  /* 0xffffffff0a0d7836 */ /* 0x000fc60000000000 */
[----:B------:R-:W-:-:S04]  /*147c0*/  ISETP.NE.AND P0, PT, R22, 0x2, PT ;  /* 0x000000021600780c */ /* 0x000fc80003f05270 */
[----:B01----:R-:W-:Y:S02]  /*147d0*/  SEL R3, RZ, 0x1, P0 ;  /* 0x00000001ff037807 */ /* 0x003fe40000000000 */
        /* <DEDUP_REMOVED lines=26> */
.L_x_987:
[----:B------:R-:W-:Y:S01]  /*14980*/  IMAD R2, R22, 0x8, R25 ;  /* 0x0000000816027824 */ /* 0x000fe200078e0219 */
[----:B------:R-:W-:-:S04]  /*14990*/  SHF.L.U32 R3, R24, 0x1f, RZ ;  /* 0x0000001f18037819 */ /* 0x000fc800000006ff */
[----:B------:R-:W1:Y:S02]  /*149a0*/  SYNCS.PHASECHK.TRANS64.TRYWAIT P0, [R2+URZ+0x2d840], R3 ;  /* 0x02d84003020075a7 */ /* 0x000e64000800017f */
[----:B-1----:R-:W-:Y:S05]  /*149b0*/  @!P0 BRA `(.L_x_988) ;  /* 0x0000001c00bc8947 */ /* 0x002fea0003800000 */
.L_x_1039:
        /* <DEDUP_REMOVED lines=9> */
.L_x_989:
[----:B01----:R-:W-:Y:S01]  /*14a50*/  IMAD R2, R22, 0x6000, R25 ;  /* 0x0000600016027824 */ /* 0x003fe200078e0219 */
        /* <DEDUP_REMOVED lines=15> */
[----:B------:R-:W-:Y:S01]  /*14b50*/  ULEA UR11, UR11, UR5, 0x7 ;  /* 0x000000050b0b7291 */ /* 0x000fe2000f8e383f */
        /* <DEDUP_REMOVED lines=16> */
.L_x_1040:
[----:B------:R-:W-:Y:S05]  /*14c60*/  @P0 BRA `(.L_x_991) ;  /* 0x0000000000140947 */ /* 0x000fea0003800000 */
[----:B------:R-:W-:Y:S01]  /*14c70*/  ISETP.NE.AND P1, PT, R27, RZ, PT ;  /* 0x000000ff1b00720c */ /* 0x000fe20003f25270 */
[----:B0-----:R-:W-:-:S04]  /*14c80*/  IMAD.MOV.U32 R3, RZ, RZ, 0x6000 ;  /* 0x00006000ff037424 */ /* 0x001fc800078e00ff */
[----:B------:R1:W-:Y:S08]  /*14c90*/  SYNCS.ARRIVE.TRANS64 RZ, [R2+URZ+0x50], R3 ;  /* 0x0000500302ff79a7 */ /* 0x0003f0000800003f */
[----:B------:R-:W-:Y:S05]  /*14ca0*/  @!P1 BRA `(.L_x_991) ;  /* 0x0000000000049947 */ /* 0x000fea0003800000 */
[----:B------:R-:W-:Y:S01]  /*14cb0*/  BPT.TRAP 0x1 ;  /* 0x000000040000795c */ /* 0x000fe20000300000 */
.L_x_991:
        /* <DEDUP_REMOVED lines=27> */
[----:B------:R2:W-:Y:S02]  /*14e70*/  UTMALDG.4D [UR8], [UR4], desc[UR6] ;  /* 0x00000608040075b4 */ /* 0x0005e40008019000 */
[----:B--2---:R-:W-:Y:S01]  /*14e80*/  NOP ;  /* 0x0000000000007918 */ /* 0x004fe20000000000 */
.L_x_986:
[----:B------:R-:W-:Y:S05]  /*14e90*/  BSYNC B1 ;  /* 0x0000000000017941 */ /* 0x000fea0003800000 */
.L_x_985:
[----:B------:R-:W-:Y:S01]  /*14ea0*/  ISETP.GT.AND P0, PT, R13, R26, PT ;  /* 0x0000001a0d00720c */ /* 0x000fe20003f04270 */
[----:B------:R-:W-:-:S12]  /*14eb0*/  VIADD R10, R10, 0xfffffffe ;  /* 0xfffffffe0a0a7836 */ /* 0x000fd80000000000 */
[----:B------:R-:W-:Y:S05]  /*14ec0*/  @P0 BRA `(.L_x_992) ;  /* 0xfffffff000700947 */ /* 0x000fea000383ffff */
.L_x_968:
[----:B------:R-:W-:Y:S05]  /*14ed0*/  BSYNC B0 ;  /* 0x0000000000007941 */ /* 0x000fea0003800000 */
.L_x_967:
[----:B------:R-:W-:Y:S01]  /*14ee0*/  ISETP.NE.AND P0, PT, R27, RZ, PT ;  /* 0x000000ff1b00720c */ /* 0x000fe20003f05270 */
[----:B------:R-:W-:-:S12]  /*14ef0*/  BSSY B0, `(.L_x_993) ;  /* 0x000000e000007945 */ /* 0x000fd80003800000 */
[----:B------:R-:W-:Y:S05]  /*14f00*/  @P0 BRA `(.L_x_994) ;  /* 0x0000000000300947 */ /* 0x000fea0003800000 */
[----:B------:R-:W2:Y:S01]  /*14f10*/  S2R R9, SR_LANEID ;  /* 0x0000000000097919 */ /* 0x000ea20000000000 */
[----:B------:R-:W-:Y:S01]  /*14f20*/  VOTEU.ANY UR4, UPT, PT ;  /* 0x0000000000047886 */ /* 0x000fe200038e0100 */
[----:B01----:R-:W0:Y:S01]  /*14f30*/  LDC.64 R2, c[0x0][0xc38] ;  /* 0x00030e00ff027b82 */ /* 0x003e220000000a00 */
[----:B------:R-:W2:Y:S08]  /*14f40*/  FLO.U32 R4, UR4 ;  /* 0x0000000400047d00 */ /* 0x000eb000080e0000 */
[----:B------:R-:W0:Y:S01]  /*14f50*/  POPC R5, UR4 ;  /* 0x0000000400057d09 */ /* 0x000e220008000000 */
[----:B--2---:R-:W-:-:S13]  /*14f60*/  ISETP.EQ.U32.AND P0, PT, R4, R9, PT ;  /* 0x000000090400720c */ /* 0x004fda0003f02070 */
[----:B0-----:R-:W2:Y:S01]  /*14f70*/  @P0 ATOMG.E.ADD.STRONG.GPU PT, R3, desc[UR48][R2.64], R5 ;  /* 0x00000005020309a8 */ /* 0x001ea200081ee1f0 */
[----:B------:R-:W0:Y:S02]  /*14f80*/  S2R R6, SR_LTMASK ;  /* 0x0000000000067919 */ /* 0x000e240000003900 */
[----:B0-----:R-:W-:-:S04]  /*14f90*/  LOP3.LUT R6, R6, UR4, RZ, 0xc0, !PT ;  /* 0x0000000406067c12 */ /* 0x001fc8000f8ec0ff */
[----:B------:R-:W0:Y:S01]  /*14fa0*/  POPC R9, R6 ;  /* 0x0000000600097309 */ /* 0x000e220000000000 */
[----:B--2---:R-:W0:Y:S02]  /*14fb0*/  SHFL.IDX PT, R4, R3, R4, 0x1f ;  /* 0x00001f0403047589 */ /* 0x004e2400000e0000 */
[----:B0-----:R-:W-:-:S07]  /*14fc0*/  IADD3 R16, R4, UR37, R9 ;  /* 0x0000002504107c10 */ /* 0x001fce000fffe009 */
.L_x_994:
[----:B------:R-:W-:Y:S05]  /*14fd0*/  BSYNC B0 ;  /* 0x0000000000007941 */ /* 0x000fea0003800000 */
.L_x_993:
[----:B------:R-:W-:Y:S04]  /*14fe0*/  BSSY B0, `(.L_x_995) ;  /* 0x000002b000007945 */ /* 0x000fe80003800000 */
[----:B------:R-:W-:Y:S05]  /*14ff0*/  @!P6 BRA `(.L_x_996) ;  /* 0x0000000000a4e947 */ /* 0x000fea0003800000 */
[----:B01----:R-:W-:Y:S01]  /*15000*/  IMAD R3, R22, 0x8, R25 ;  /* 0x0000000816037824 */ /* 0x003fe200078e0219 */
[----:B------:R-:W-:-:S04]  /*15010*/  SHF.L.U32 R2, R24, 0x1f, RZ ;  /* 0x0000001f18027819 */ /* 0x000fc800000006ff */
[----:B------:R-:W0:Y:S02]  /*15020*/  SYNCS.PHASECHK.TRANS64.TRYWAIT P0, [R3+URZ+0x2d860], R2 ;  /* 0x02d86002030075a7 */ /* 0x000e24000800017f */
[----:B0-----:R-:W-:Y:S05]  /*15030*/  @!P0 BRA `(.L_x_997) ;  /* 0x0000001800448947 */ /* 0x001fea0003800000 */
.L_x_1041:
        /* <DEDUP_REMOVED lines=9> */
.L_x_998:
        /* <DEDUP_REMOVED lines=28> */
.L_x_996:
[----:B------:R-:W-:Y:S05]  /*15290*/  BSYNC B0 ;  /* 0x0000000000007941 */ /* 0x000fea0003800000 */
.L_x_995:
[----:B------:R-:W-:-:S05]  /*152a0*/  VIADD R22, R22, 0x1 ;  /* 0x0000000116167836 */ /* 0x000fca0000000000 */
[----:B------:R-:W-:-:S04]  /*152b0*/  ISETP.NE.AND P0, PT, R22, 0x2, PT ;  /* 0x000000021600780c */ /* 0x000fc80003f05270 */
[----:B01----:R-:W-:Y:S02]  /*152c0*/  SEL R3, RZ, 0x1, P0 ;  /* 0x00000001ff037807 */ /* 0x003fe40000000000 */
[----:B------:R-:W-:Y:S02]  /*152d0*/  SEL R22, R22, RZ, P0 ;  /* 0x000000ff16167207 */ /* 0x000fe40000000000 */
[----:B------:R-:W-:-:S07]  /*152e0*/  LOP3.LUT R24, R24, R3, RZ, 0x3c, !PT ;  /* 0x0000000318187212 */ /* 0x000fce00078e3cff */
.L_x_952:
[----:B------:R-:W-:Y:S05]  /*152f0*/  BSYNC B6 ;  /* 0x0000000000067941 */ /* 0x000fea0003800000 */
.L_x_950:
[----:B------:R-:W-:-:S03]  /*15300*/  UMOV UR4, 0xffffffff ;  /* 0xffffffff00047882 */ /* 0x000fc60000000000 */
[----:B------:R-:W-:Y:S05]  /*15310*/  BRA.DIV UR4, `(.L_x_999) ;  /* 0x0000001604a07947 */ /* 0x000fea000b800000 */
[----:B------:R0:W1:Y:S04]  /*15320*/  SHFL.IDX PT, R5, R16, RZ, 0x1f ;  /* 0x00001fff10057589 */ /* 0x00006800000e0000 */
[----:B------:R0:W2:Y:S02]  /*15330*/  SHFL.IDX PT, R4, R16, 0x1, 0x1f ;  /* 0x00201f0010047f89 */ /* 0x0000a400000e0000 */
.L_x_1045:
        /* <DEDUP_REMOVED lines=8> */
[----:B------:R-:W3:Y:S02]  /*153c0*/  LDC.64 R2, c[0x0][0xc58] ;  /* 0x00031600ff027b82 */ /* 0x000ee40000000a00 */
[----:B---3--:R-:W-:-:S06]  /*153d0*/  IMAD.WIDE R2, R7, 0x4, R2 ;  /* 0x0000000407027825 */ /* 0x008fcc00078e0202 */
[----:B------:R3:W5:Y:S02]  /*153e0*/  LDG.E R2, desc[UR48][R2.64] ;  /* 0x0000003002027981 */ /* 0x000764000c1e1900 */
.L_x_1001:
[----:B------:R-:W-:Y:S05]  /*153f0*/  BSYNC B0 ;  /* 0x0000000000007941 */ /* 0x000fea0003800000 */
.L_x_1000:
[----:B------:R-:W-:-:S03]  /*15400*/  UMOV UR4, 0xffffffff ;  /* 0xffffffff00047882 */ /* 0x000fc60000000000 */
[----:B------:R-:W-:Y:S05]  /*15410*/  BRA.DIV UR4, `(.L_x_1002) ;  /* 0x0000001604ac7947 */ /* 0x000fea000b800000 */
[----:B-----5:R-:W4:Y:S01]  /*15420*/  SHFL.UP PT, R14, R2, 0x1, RZ ;  /* 0x04200000020e7989 */ /* 0x020f2200000e00ff */
[C---:B------:R-:W-:Y:S02]  /*15430*/  ISETP.NE.AND P0, PT, R27.reuse, RZ, PT ;  /* 0x000000ff1b00720c */ /* 0x040fe40003f05270 */
[C---:B------:R-:W-:Y:S02]  /*15440*/  ISETP.GE.U32.AND P1, PT, R27.reuse, 0x2, PT ;  /* 0x000000021b00780c */ /* 0x040fe40003f26070 */
[----:B----4-:R-:W-:Y:S02]  /*15450*/  SEL R13, R14, RZ, P0 ;  /* 0x000000ff0e0d7207 */ /* 0x010fe40000000000 */
[----:B------:R-:W-:-:S03]  /*15460*/  ISETP.GE.U32.AND P0, PT, R27, 0x4, PT ;  /* 0x000000041b00780c */ /* 0x000fc60003f06070 */
[----:B------:R-:W-:-:S05]  /*15470*/  IMAD.IADD R13, R2, 0x1, R13 ;  /* 0x00000001020d7824 */ /* 0x000fca00078e020d */
[----:B------:R-:W4:Y:S02]  /*15480*/  SHFL.UP PT, R14, R13, 0x2, RZ ;  /* 0x044000000d0e7989 */ /* 0x000f2400000e00ff */
[----:B----4-:R-:W-:Y:S02]  /*15490*/  SEL R14, R14, RZ, P1 ;  /* 0x000000ff0e0e7207 */ /* 0x010fe40000800000 */
[----:B------:R-:W-:-:S03]  /*154a0*/  ISETP.GE.U32.AND P1, PT, R27, 0x8, PT ;  /* 0x000000081b00780c */ /* 0x000fc60003f26070 */
[----:B---3--:R-:W-:-:S05]  /*154b0*/  IMAD.IADD R3, R13, 0x1, R14 ;  /* 0x000000010d037824 */ /* 0x008fca00078e020e */
[----:B------:R-:W3:Y:S02]  /*154c0*/  SHFL.UP PT, R14, R3, 0x4, RZ ;  /* 0x04800000030e7989 */ /* 0x000ee400000e00ff */
[----:B---3--:R-:W-:Y:S02]  /*154d0*/  SEL R6, R14, RZ, P0 ;  /* 0x000000ff0e067207 */ /* 0x008fe40000000000 */
[----:B------:R-:W-:-:S03]  /*154e0*/  ISETP.GE.U32.AND P0, PT, R27, 0x10, PT ;  /* 0x000000101b00780c */ /* 0x000fc60003f06070 */
[----:B------:R-:W-:-:S05]  /*154f0*/  IMAD.IADD R6, R3, 0x1, R6 ;  /* 0x0000000103067824 */ /* 0x000fca00078e0206 */
[----:B------:R-:W3:Y:S02]  /*15500*/  SHFL.UP PT, R14, R6, 0x8, RZ ;  /* 0x05000000060e7989 */ /* 0x000ee400000e00ff */
[----:B---3--:R-:W-:-:S05]  /*15510*/  SEL R7, R14, RZ, P1 ;  /* 0x000000ff0e077207 */ /* 0x008fca0000800000 */
[----:B------:R-:W-:-:S05]  /*15520*/  IMAD.IADD R7, R6, 0x1, R7 ;  /* 0x0000000106077824 */ /* 0x000fca00078e0207 */
[----:B------:R-:W3:Y:S02]  /*15530*/  SHFL.UP PT, R14, R7, 0x10, RZ ;  /* 0x06000000070e7989 */ /* 0x000ee400000e00ff */
[----:B---3--:R-:W-:-:S05]  /*15540*/  SEL R8, R14, RZ, P0 ;  /* 0x000000ff0e087207 */ /* 0x008fca0000000000 */
[----:B------:R-:W-:-:S05]  /*15550*/  IMAD.IADD R8, R7, 0x1, R8 ;  /* 0x0000000107087824 */ /* 0x000fca00078e0208 */
[----:B------:R3:W4:Y:S02]  /*15560*/  SHFL.IDX PT, R14, R8, 0x1f, 0x1f ;  /* 0x03e01f00080e7f89 */ /* 0x00072400000e0000 */
.L_x_1053:
[----:B------:R-:W-:Y:S02]  /*15570*/  ULDC UR4, c[0x0][0xc10] ;  /* 0x0003040000047ab9 */ /* 0x000fe40000000800 */
[----:B------:R-:W-:-:S04]  /*15580*/  IMAD.U32 R6, RZ, RZ, UR4 ;  /* 0x00000004ff067e24 */ /* 0x000fc8000f8e00ff */
[----:B----4-:R-:W-:-:S04]  /*15590*/  IMAD R7, R14, R6, RZ ;  /* 0x000000060e077224 */ /* 0x010fc800078e02ff */
[----:B--2---:R-:W-:-:S05]  /*155a0*/  IMAD.IADD R4, R4, 0x1, R7 ;  /* 0x0000000104047824 */ /* 0x004fca00078e0207 */
[----:B-1----:R-:W-:-:S13]  /*155b0*/  ISETP.GT.AND P0, PT, R4, R5, PT ;  /* 0x000000050400720c */ /* 0x002fda0003f04270 */
[----:B------:R-:W-:Y:S05]  /*155c0*/  @P0 BRA `(.L_x_1003) ;  /* 0x0000000000ac0947 */ /* 0x000fea0003800000 */
[----:B------:R-:W1:Y:S02]  /*155d0*/  LDC R0, c[0x0][0xc14] ;  /* 0x00030500ff007b82 */ /* 0x000e640000000800 */
.L_x_1008:
[----:B------:R-:W-:-:S05]  /*155e0*/  VIADD R19, R19, 0x1f ;  /* 0x0000001f13137836 */ /* 0x000fca0000000000 */
[----:B-1----:R-:W-:-:S13]  /*155f0*/  ISETP.GE.AND P0, PT, R19, R0, PT ;  /* 0x000000001300720c */ /* 0x002fda0003f06270 */
[----:B------:R-:W-:Y:S05]  /*15600*/  @P0 BRA `(.L_x_1004) ;  /* 0x0000000400e00947 */ /* 0x000fea0003800000 */
[C---:B------:R-:W-:Y:S01]  /*15610*/  IMAD.IADD R7, R27.reuse, 0x1, R19 ;  /* 0x000000011b077824 */ /* 0x040fe200078e0213 */
[----:B------:R-:W-:Y:S01]  /*15620*/  ISETP.NE.AND P1, PT, R27, 0x1f, PT ;  /* 0x0000001f1b00780c */ /* 0x000fe20003f25270 */
[----:B------:R-:W-:Y:S01]  /*15630*/  BSSY B0, `(.L_x_1005) ;  /* 0x0000007000007945 */ /* 0x000fe20003800000 */
[----:B------:R-:W-:Y:S02]  /*15640*/  IMAD.MOV.U32 R2, RZ, RZ, RZ ;  /* 0x000000ffff027224 */ /* 0x000fe400078e00ff */
[----:B------:R-:W-:-:S13]  /*15650*/  ISETP.GE.OR P0, PT, R7, R0, !P1 ;  /* 0x000000000700720c */ /* 0x000fda0004f06670 */
[----:B------:R-:W-:Y:S05]  /*15660*/  @P0 BRA `(.L_x_1006) ;  /* 0x00000000000c0947 */ /* 0x000fea0003800000 */
[----:B------:R-:W1:Y:S02]  /*15670*/  LDC.64 R2, c[0x0][0xc58] ;  /* 0x00031600ff027b82 */ /* 0x000e640000000a00 */
[----:B-1----:R-:W-:-:S06]  /*15680*/  IMAD.WIDE R2, R7, 0x4, R2 ;  /* 0x0000000407027825 */ /* 0x002fcc00078e0202 */
[----:B------:R1:W5:Y:S02]  /*15690*/  LDG.E R2, desc[UR48][R2.64] ;  /* 0x0000003002027981 */ /* 0x000364000c1e1900 */
.L_x_1006:
[----:B------:R-:W-:Y:S05]  /*156a0*/  BSYNC B0 ;  /* 0x0000000000007941 */ /* 0x000fea0003800000 */
.L_x_1005:
[----:B------:R-:W-:-:S03]  /*156b0*/  UMOV UR4, 0xffffffff ;  /* 0xffffffff00047882 */ /* 0x000fc60000000000 */
[----:B------:R-:W-:Y:S05]  /*156c0*/  BRA.DIV UR4, `(.L_x_1007) ;  /* 0x0000001604d07947 */ /* 0x000fea000b800000 */
[----:B-----5:R-:W2:Y:S01]  /*156d0*/  SHFL.UP PT, R14, R2, 0x1, RZ ;  /* 0x04200000020e7989 */ /* 0x020ea200000e00ff */
[C---:B------:R-:W-:Y:S02]  /*156e0*/  ISETP.NE.AND P0, PT, R27.reuse, RZ, PT ;  /* 0x000000ff1b00720c */ /* 0x040fe40003f05270 */
[C---:B------:R-:W-:Y:S02]  /*156f0*/  ISETP.GE.U32.AND P1, PT, R27.reuse, 0x2, PT ;  /* 0x000000021b00780c */ /* 0x040fe40003f26070 */
[----:B--2---:R-:W-:Y:S02]  /*15700*/  SEL R13, R14, RZ, P0 ;  /* 0x000000ff0e0d7207 */ /* 0x004fe40000000000 */
[----:B------:R-:W-:-:S03]  /*15710*/  ISETP.GE.U32.AND P0, PT, R27, 0x4, PT ;  /* 0x000000041b00780c */ /* 0x000fc60003f06070 */
[----:B------:R-:W-:-:S05]  /*15720*/  IMAD.IADD R13, R2, 0x1, R13 ;  /* 0x00000001020d7824 */ /* 0x000fca00078e020d */
[----:B------:R-:W2:Y:S02]  /*15730*/  SHFL.UP PT, R14, R13, 0x2, RZ ;  /* 0x044000000d0e7989 */ /* 0x000ea400000e00ff */
[----:B--2---:R-:W-:Y:S02]  /*15740*/  SEL R14, R14, RZ, P1 ;  /* 0x000000ff0e0e7207 */ /* 0x004fe40000800000 */
[----:B------:R-:W-:-:S03]  /*15750*/  ISETP.GE.U32.AND P1, PT, R27, 0x8, PT ;  /* 0x000000081b00780c */ /* 0x000fc60003f26070 */
[----:B-1----:R-:W-:-:S05]  /*15760*/  IMAD.IADD R3, R13, 0x1, R14 ;  /* 0x000000010d037824 */ /* 0x002fca00078e020e */
[----:B------:R-:W1:Y:S02]  /*15770*/  SHFL.UP PT, R14, R3, 0x4, RZ ;  /* 0x04800000030e7989 */ /* 0x000e6400000e00ff */
[----:B-1----:R-:W-:Y:S02]  /*15780*/  SEL R6, R14, RZ, P0 ;  /* 0x000000ff0e067207 */ /* 0x002fe40000000000 */
[----:B------:R-:W-:-:S03]  /*15790*/  ISETP.GE.U32.AND P0, PT, R27, 0x10, PT ;  /* 0x000000101b00780c */ /* 0x000fc60003f06070 */
[----:B------:R-:W-:-:S05]  /*157a0*/  IMAD.IADD R6, R3, 0x1, R6 ;  /* 0x0000000103067824 */ /* 0x000fca00078e0206 */
[----:B------:R-:W1:Y:S02]  /*157b0*/  SHFL.UP PT, R14, R6, 0x8, RZ ;  /* 0x05000000060e7989 */ /* 0x000e6400000e00ff */
[----:B-1----:R-:W-:-:S05]  /*157c0*/  SEL R7, R14, RZ, P1 ;  /* 0x000000ff0e077207 */ /* 0x002fca0000800000 */
[----:B------:R-:W-:-:S05]  /*157d0*/  IMAD.IADD R7, R6, 0x1, R7 ;  /* 0x0000000106077824 */ /* 0x000fca00078e0207 */
[----:B------:R-:W3:Y:S02]  /*157e0*/  SHFL.UP PT, R14, R7, 0x10, RZ ;  /* 0x06000000070e7989 */ /* 0x000ee400000e00ff */
[----:B---3--:R-:W-:-:S05]  /*157f0*/  SEL R8, R14, RZ, P0 ;  /* 0x000000ff0e087207 */ /* 0x008fca0000000000 */
[----:B------:R-:W-:-:S05]  /*15800*/  IMAD.IADD R8, R7, 0x1, R8 ;  /* 0x0000000107087824 */ /* 0x000fca00078e0208 */
[----:B------:R1:W2:Y:S02]  /*15810*/  SHFL.IDX PT, R14, R8, 0x1f, 0x1f ;  /* 0x03e01f00080e7f89 */ /* 0x0002a400000e0000 */
.L_x_1061:
[----:B------:R-:W-:Y:S02]  /*15820*/  ULDC UR4, c[0x0][0xc10] ;  /* 0x0003040000047ab9 */ /* 0x000fe40000000800 */
[----:B------:R-:W-:-:S04]  /*15830*/  IMAD.U32 R6, RZ, RZ, UR4 ;  /* 0x00000004ff067e24 */ /* 0x000fc8000f8e00ff */
[----:B--2---:R-:W-:-:S04]  /*15840*/  IMAD R7, R14, R6, RZ ;  /* 0x000000060e077224 */ /* 0x004fc800078e02ff */
[----:B------:R-:W-:-:S05]  /*15850*/  IMAD.IADD R4, R7, 0x1, R4 ;  /* 0x0000000107047824 */ /* 0x000fca00078e0204 */
[----:B------:R-:W-:-:S13]  /*15860*/  ISETP.GT.AND P0, PT, R4, R5, PT ;  /* 0x000000050400720c */ /* 0x000fda0003f04270 */
[----:B------:R-:W-:Y:S05]  /*15870*/  @!P0 BRA `(.L_x_1008) ;  /* 0xfffffffc00588947 */ /* 0x000fea000383ffff */
.L_x_1003:
[----:B------:R-:W-:Y:S01]  /*15880*/  IMAD.IADD R7, R4, 0x1, -R7 ;  /* 0x0000000104077824 */ /* 0x000fe200078e0a07 */
[----:B------:R-:W-:-:S03]  /*15890*/  UMOV UR4, 0xffffffff ;  /* 0xffffffff00047882 */ /* 0x000fc60000000000 */
[----:B------:R-:W-:-:S05]  /*158a0*/  IMAD R4, R8, R6, R7 ;  /* 0x0000000608047224 */ /* 0x000fca00078e0207 */
[----:B------:R-:W-:Y:S01]  /*158b0*/  ISETP.GT.AND P6, PT, R4, R5, PT ;  /* 0x000000050400720c */ /* 0x000fe20003fc4270 */
[----:B------:R-:W-:-:S12]  /*158c0*/  BRA.DIV UR4, `(.L_x_1009) ;  /* 0x0000001a04207947 */ /* 0x000fd8000b800000 */
[----:B------:R-:W-:-:S04]  /*158d0*/  VOTE.ANY R3, PT, !P6 ;  /* 0x0000000000037806 */ /* 0x000fc800070e0100 */
[----:B------:R-:W2:Y:S02]  /*158e0*/  POPC R4, R3 ;  /* 0x0000000300047309 */ /* 0x000ea40000000000 */
[----:B--2---:R2:W4:Y:S02]  /*158f0*/  SHFL.IDX PT, R17, R2, R4, 0x1f ;  /* 0x00001f0402117589 */ /* 0x00452400000e0000 */
.L_x_1065:
[----:B------:R-:W-:Y:S01]  /*15900*/  ISETP.NE.AND P0, PT, R3, RZ, PT ;  /* 0x000000ff0300720c */ /* 0x000fe20003f05270 */
[----:B------:R-:W-:-:S12]  /*15910*/  IMAD.MOV.U32 R14, RZ, RZ, RZ ;  /* 0x000000ffff0e7224 */ /* 0x000fd800078e00ff */
[----:B------:R-:W-:Y:S05]  /*15920*/  @!P0 BRA `(.L_x_1010) ;  /* 0x0000000000108947 */ /* 0x000fea0003800000 */
[----:B------:R-:W-:Y:S01]  /*15930*/  UMOV UR4, 0xffffffff ;  /* 0xffffffff00047882 */ /* 0x000fe20000000000 */
[----:B------:R-:W-:Y:S02]  /*15940*/  VIADD R12, R4, 0xffffffff ;  /* 0xffffffff040c7836 */ /* 0x000fe40000000000 */
[----:B------:R-:W-:Y:S05]  /*15950*/  BRA.DIV UR4, `(.L_x_1011) ;  /* 0x0000001a04447947 */ /* 0x000fea000b800000 */
[----:B------:R0:W0:Y:S02]  /*15960*/  SHFL.IDX PT, R14, R8, R12, 0x1f ;  /* 0x00001f0c080e7589 */ /* 0x00002400000e0000 */
.L_x_1010:
[----:B--2---:R-:W2:Y:S01]  /*15970*/  LDC.64 R2, c[0x0][0xc68] ;  /* 0x00031a00ff027b82 */ /* 0x004ea20000000a00 */
[----:B------:R-:W-:-:S04]  /*15980*/  IMAD.IADD R19, R4, 0x1, R19 ;  /* 0x0000000104137824 */ /* 0x000fc800078e0213 */
[----:B--2---:R-:W-:-:S05]  /*15990*/  IMAD.WIDE R2, R19, 0x4, R2 ;  /* 0x0000000413027825 */ /* 0x004fca00078e0202 */
[----:B01-3--:R0:W4:Y:S01]  /*159a0*/  LDG.E R8, desc[UR48][R2.64] ;  /* 0x0000003002087981 */ /* 0x00b122000c1e1900 */
[----:B------:R-:W-:-:S04]  /*159b0*/  IMAD R16, R14, R6, R7 ;  /* 0x000000060e107224 */ /* 0x000fc800078e0207 */
[----:B------:R-:W-:Y:S02]  /*159c0*/  IMAD.IADD R5, R5, 0x1, -R16 ;  /* 0x0000000105057824 */ /* 0x000fe400078e0a10 */
[----:B0-----:R-:W-:Y:S02]  /*159d0*/  IMAD.MOV.U32 R2, RZ, RZ, RZ ;  /* 0x000000ffff027224 */ /* 0x001fe400078e00ff */
[----:B----4-:R-:W-:-:S05]  /*159e0*/  IMAD R4, R17, R8, RZ ;  /* 0x0000000811047224 */ /* 0x010fca00078e02ff */
[----:B------:R-:W-:-:S04]  /*159f0*/  IABS R9, R4 ;  /* 0x0000000400097213 */ /* 0x000fc80000000000 */
[----:B------:R-:W0:Y:S08]  /*15a00*/  I2F.RP R10, R9 ;  /* 0x00000009000a7306 */ /* 0x000e300000209400 */
[----:B0-----:R-:W0:Y:S02]  /*15a10*/  MUFU.RCP R10, R10 ;  /* 0x0000000a000a7308 */ /* 0x001e240000001000 */
[----:B0-----:R-:W-:-:S06]  /*15a20*/  VIADD R11, R10, 0xffffffe ;  /* 0x0ffffffe0a0b7836 */ /* 0x001fcc0000000000 */
[----:B------:R-:W0:Y:S02]  /*15a30*/  F2I.FTZ.U32.TRUNC.NTZ R3, R11 ;  /* 0x0000000b00037305 */ /* 0x000e24000021f000 */
[----:B0-----:R-:W-:-:S04]  /*15a40*/  IMAD.MOV R12, RZ, RZ, -R3 ;  /* 0x000000ffff0c7224 */ /* 0x001fc800078e0a03 */
[----:B------:R-:W-:-:S04]  /*15a50*/  IMAD R7, R12, R9, RZ ;  /* 0x000000090c077224 */ /* 0x000fc800078e02ff */
[----:B------:R-:W-:Y:S01]  /*15a60*/  IMAD.HI.U32 R2, R3, R7, R2 ;  /* 0x0000000703027227 */ /* 0x000fe200078e0002 */
[----:B------:R-:W-:Y:S02]  /*15a70*/  IABS R3, R5 ;  /* 0x0000000500037213 */ /* 0x000fe40000000000 */
[----:B------:R-:W-:-:S03]  /*15a80*/  IABS R7, R4 ;  /* 0x0000000400077213 */ /* 0x000fc60000000000 */
[----:B------:R-:W-:-:S04]  /*15a90*/  IMAD.HI.U32 R2, R2, R3, RZ ;  /* 0x0000000302027227 */ /* 0x000fc800078e00ff */
[----:B------:R-:W-:-:S04]  /*15aa0*/  IMAD.MOV R10, RZ, RZ, -R7 ;  /* 0x000000ffff0a7224 */ /* 0x000fc800078e0a07 */
        /* <DEDUP_REMOVED lines=16> */
[----:B------:R-:W-:Y:S01]  /*15bb0*/  VIADDMNMX R6, R3, R6, R8, PT ;  /* 0x0000000603067246 */ /* 0x000fe20003800108 */
[----:B------:R-:W-:-:S03]  /*15bc0*/  IMAD.IADD R7, R4, 0x1, R7 ;  /* 0x0000000104077824 */ /* 0x000fc600078e0207 */
[----:B------:R-:W-:-:S04]  /*15bd0*/  IABS R8, R6 ;  /* 0x0000000600087213 */ /* 0x000fc80000000000 */
[----:B------:R-:W0:Y:S08]  /*15be0*/  I2F.RP R9, R8 ;  /* 0x0000000800097306 */ /* 0x000e300000209400 */
[----:B0-----:R-:W0:Y:S02]  /*15bf0*/  MUFU.RCP R9, R9 ;  /* 0x0000000900097308 */ /* 0x001e240000001000 */
[----:B0-----:R-:W-:Y:S01]  /*15c00*/  VIADD R3, R9, 0xffffffe ;  /* 0x0ffffffe09037836 */ /* 0x001fe20000000000 */
[----:B------:R-:W-:-:S05]  /*15c10*/  IABS R9, R6 ;  /* 0x0000000600097213 */ /* 0x000fca0000000000 */
[----:B------:R-:W0:Y:S02]  /*15c20*/  F2I.FTZ.U32.TRUNC.NTZ R3, R3 ;  /* 0x0000000300037305 */ /* 0x000e24000021f000 */
[----:B0-----:R-:W-:-:S04]  /*15c30*/  IMAD.MOV R11, RZ, RZ, -R3 ;  /* 0x000000ffff0b7224 */ /* 0x001fc800078e0a03 */
[----:B------:R-:W-:-:S04]  /*15c40*/  IMAD R5, R11, R8, RZ ;  /* 0x000000080b057224 */ /* 0x000fc800078e02ff */
[----:B------:R-:W-:Y:S01]  /*15c50*/  IMAD.HI.U32 R2, R3, R5, R2 ;  /* 0x0000000503027227 */ /* 0x000fe200078e0002 */
[----:B------:R-:W-:-:S03]  /*15c60*/  IABS R5, R4 ;  /* 0x0000000400057213 */ /* 0x000fc60000000000 */
        /* <DEDUP_REMOVED lines=18> */
.L_x_1004:
[----:B------:R-:W-:Y:S01]  /*15d90*/  UMOV UR4, URZ ;  /* 0x0000003f00047c82 */ /* 0x000fe20008000000 */
[----:B------:R-:W-:Y:S01]  /*15da0*/  UMOV UR5, URZ ;  /* 0x0000003f00057c82 */ /* 0x000fe20008000000 */
[----:B------:R-:W-:Y:S01]  /*15db0*/  ULDC UR6, c[0x0][0xc14] ;  /* 0x0003050000067ab9 */ /* 0x000fe20000000800 */
[----:B0-----:R-:W-:Y:S02]  /*15dc0*/  IMAD.MOV.U32 R16, RZ, RZ, R5 ;  /* 0x000000ffff107224 */ /* 0x001fe400078e0005 */
[----:B------:R-:W-:Y:S02]  /*15dd0*/  IMAD.U32 R17, RZ, RZ, UR4 ;  /* 0x00000004ff117e24 */ /* 0x000fe4000f8e00ff */
[----:B------:R-:W-:Y:S02]  /*15de0*/  IMAD.U32 R18, RZ, RZ, UR5 ;  /* 0x00000005ff127e24 */ /* 0x000fe4000f8e00ff */
[----:B------:R-:W-:-:S07]  /*15df0*/  IMAD.U32 R19, RZ, RZ, UR6 ;  /* 0x00000006ff137e24 */ /* 0x000fce000f8e00ff */
.L_x_1012:
[----:B------:R-:W-:Y:S01]  /*15e00*/  ISETP.NE.AND P0, PT, R27, RZ, PT ;  /* 0x000000ff1b00720c */ /* 0x000fe20003f05270 */
[----:B------:R-:W-:Y:S05]  /*15e10*/  WARPSYNC.ALL ;  /* 0x0000000000007948 */ /* 0x000fea0003800000 */
[----:B------:R-:W-:Y:S07]  /*15e20*/  BAR.SYNC.DEFER_BLOCKING 0x4, 0x1a0 ;  /* 0x0106800000007b1d */ /* 0x000fee0000010000 */
[----:B------:R-:W-:Y:S01]  /*15e30*/  @!P0 MOV R2, 0x400 ;  /* 0x0000040000028802 */ /* 0x000fe20000000f00 */
[----:B------:R-:W0:Y:S03]  /*15e40*/  @!P0 S2R R3, SR_CgaCtaId ;  /* 0x0000000000038919 */ /* 0x000e260000008800 */
[----:B0-----:R-:W-:-:S05]  /*15e50*/  @!P0 LEA R2, R3, R2, 0x18 ;  /* 0x0000000203028211 */ /* 0x001fca00078ec0ff */
[----:B------:R1:W-:Y:S01]  /*15e60*/  @!P0 STS.128 [R2+0x2d8d0], R16 ;  /* 0x02d8d01002008388 */ /* 0x0003e20000000c00 */
[----:B------:R-:W-:Y:S06]  /*15e70*/  BAR.ARV 0x5, 0x1a0 ;  /* 0x0146800000007b1d */ /* 0x000fec0000002000 */
[----:B------:R-:W-:-:S13]  /*15e80*/  ISETP.GE.AND P0, PT, R19, R0, PT ;  /* 0x000000001300720c */ /* 0x000fda0003f06270 */
[----:B------:R-:W-:Y:S05]  /*15e90*/  @!P0 BRA `(.L_x_1013) ;  /* 0xffffffc000988947 */ /* 0x000fea000383ffff */
.L_x_938:
[----:B------:R-:W2:Y:S01]  /*15ea0*/  S2R R3, SR_CgaCtaId ;  /* 0x0000000000037919 */ /* 0x000ea20000008800 */
[----:B------:R-:W-:Y:S01]  /*15eb0*/  VIADD R29, R29, 0x1 ;  /* 0x000000011d1d7836 */ /* 0x000fe20000000000 */
[----:B-1----:R-:W-:Y:S01]  /*15ec0*/  MOV R2, 0x400 ;  /* 0x0000040000027802 */ /* 0x002fe20000000f00 */
[----:B------:R-:W-:Y:S03]  /*15ed0*/  BSSY B0, `(.L_x_1014) ;  /* 0x0000008000007945 */ /* 0x000fe60003800000 */
[----:B0-----:R-:W-:-:S04]  /*15ee0*/  LEA.HI R0, R29, R29, RZ, 0x1 ;  /* 0x0000001d1d007211 */ /* 0x001fc800078f08ff */
[----:B------:R-:W-:-:S05]  /*15ef0*/  LOP3.LUT R0, R0, 0xfffffffe, RZ, 0xc0, !PT ;  /* 0xfffffffe00007812 */ /* 0x000fca00078ec0ff */
[----:B------:R-:W-:-:S05]  /*15f00*/  IMAD.IADD R0, R29, 0x1, -R0 ;  /* 0x000000011d007824 */ /* 0x000fca00078e0a00 */
[----:B------:R-:W-:Y:S02]  /*15f10*/  SHF.L.U32 R0, R0, 0x1f, RZ ;  /* 0x0000001f00007819 */ /* 0x000fe400000006ff */
[----:B--2---:R-:W-:-:S04]  /*15f20*/  LEA R9, R3, R2, 0x18 ;  /* 0x0000000203097211 */ /* 0x004fc800078ec0ff */
[----:B------:R-:W0:Y:S02]  /*15f30*/  SYNCS.PHASECHK.TRANS64.TRYWAIT P0, [R9+URZ+0x2d820], R0 ;  /* 0x02d82000090075a7 */ /* 0x000e24000800017f */
[----:B0-----:R-:W-:Y:S05]  /*15f40*/  @!P0 BRA `(.L_x_1015) ;  /* 0x0000001000ec8947 */ /* 0x001fea0003800000 */
.L_x_1068:
[----:B------:R-:W-:Y:S05]  /*15f50*/  BSYNC B0 ;  /* 0x0000000000007941 */ /* 0x000fea0003800000 */
.L_x_1014:
[----:B------:R-:W-:-:S03]  /*15f60*/  UMOV UR4, 0xffffffff ;  /* 0xffffffff00047882 */ /* 0x000fc60000000000 */
[----:B------:R-:W-:Y:S05]  /*15f70*/  BRA.DIV UR4, `(.L_x_1016) ;  /* 0x0000001204f47947 */ /* 0x000fea000b800000 */
[----:B0-----:R-:W0:Y:S02]  /*15f80*/  S2R R0, SR_TID.X ;  /* 0x0000000000007919 */ /* 0x001e240000002100 */
[----:B0-----:R-:W-:-:S04]  /*15f90*/  SHF.R.U32.HI R0, RZ, 0x5, R0 ;  /* 0x00000005ff007819 */ /* 0x001fc80000011600 */
[----:B------:R-:W-:-:S05]  /*15fa0*/  LOP3.LUT R0, R0, 0x3, RZ, 0xc0, !PT ;  /* 0x0000000300007812 */ /* 0x000fca00078ec0ff */
[----:B------:R0:W1:Y:S02]  /*15fb0*/  SHFL.IDX PT, R14, R0, RZ, 0x1f ;  /* 0x00001fff000e7589 */ /* 0x00006400000e0000 */
.L_x_1071:
[----:B-1----:R-:W-:Y:S01]  /*15fc0*/  ISETP.NE.AND P0, PT, R14, RZ, PT ;  /* 0x000000ff0e00720c */ /* 0x002fe20003f05270 */
[----:B------:R-:W-:-:S12]  /*15fd0*/  BSSY B0, `(.L_x_1017) ;  /* 0x0000024000007945 */ /* 0x000fd80003800000 */
[----:B------:R-:W-:Y:S05]  /*15fe0*/  @P0 BRA `(.L_x_1018) ;  /* 0x0000000000880947 */ /* 0x000fea0003800000 */
[----:B------:R-:W-:-:S03]  /*15ff0*/  UMOV UR4, 0xffffffff ;  /* 0xffffffff00047882 */ /* 0x000fc60000000000 */
[----:B------:R-:W-:Y:S05]  /*16000*/  BRA.DIV UR4, `(.L_x_1019) ;  /* 0x0000001604047947 */ /* 0x000fea000b800000 */
[----:B------:R-:W-:-:S13]  /*16010*/  ELECT P6, URZ, PT ;  /* 0x00000000003f782f */ /* 0x000fda00038c0000 */
.L_x_1074:
[----:B------:R-:W-:Y:S05]  /*16020*/  @!P6 BRA `(.L_x_1018) ;  /* 0x000000000078e947 */ /* 0x000fea0003800000 */
[----:B------:R-:W-:-:S06]  /*16030*/  ULOP3.LUT UR4, UR36, 0x2, URZ, 0xfc, !UPT ;  /* 0x0000000224047892 */ /* 0x000fcc000f8efc3f */
[----:B0-----:R-:W-:-:S05]  /*16040*/  IMAD.U32 R0, RZ, RZ, UR4 ;  /* 0x00000004ff007e24 */ /* 0x001fca000f8e00ff */
[----:B------:R-:W-:-:S13]  /*16050*/  ISETP.NE.AND P2, PT, R0, 0x3, PT ;  /* 0x000000030000780c */ /* 0x000fda0003f45270 */
[----:B------:R-:W-:Y:S05]  /*16060*/  @!P2 BRA `(.L_x_1020) ;  /* 0x000000000004a947 */ /* 0x000fea0003800000 */
[----:B------:R-:W-:Y:S01]  /*16070*/  BPT.TRAP 0x1 ;  /* 0x000000040000795c */ /* 0x000fe20000300000 */
.L_x_1020:
        /* <DEDUP_REMOVED lines=12> */
.L_x_1075:
[----:B------:R-:W1:Y:S02]  /*16140*/  SYNCS.PHASECHK.TRANS64.TRYWAIT P0, [R3+URZ], R0 ;  /* 0x00000000030075a7 */ /* 0x000e64000800017f */
[----:B-1----:R-:W-:Y:S05]  /*16150*/  @!P0 BRA `(.L_x_1022) ;  /* 0x0000001000e48947 */ /* 0x002fea0003800000 */
.L_x_1076:
[----:B------:R-:W-:Y:S05]  /*16160*/  @!P2 BRA `(.L_x_1023) ;  /* 0x000000000004a947 */ /* 0x000fea0003800000 */
[----:B------:R-:W-:Y:S01]  /*16170*/  BPT.TRAP 0x1 ;  /* 0x000000040000795c */ /* 0x000fe20000300000 */
.L_x_1023:
[----:B-1----:R-:W-:-:S04]  /*16180*/  VIADD R3, R9, 0x2d860 ;  /* 0x0002d86009037836 */ /* 0x002fc80000000000 */
[----:B------:R-:W-:-:S04]  /*16190*/  IMAD R5, R22, 0x8, R3 ;  /* 0x0000000816057824 */ /* 0x000fc800078e0203 */
[----:B------:R-:W1:Y:S02]  /*161a0*/  SYNCS.PHASECHK.TRANS64.TRYWAIT P0, [R5+URZ], R2 ;  /* 0x00000002050075a7 */ /* 0x000e64000800017f */
[----:B-1----:R-:W-:Y:S05]  /*161b0*/  @!P0 BRA `(.L_x_1024) ;  /* 0x0000001000e08947 */ /* 0x002fea0003800000 */
.L_x_1077:
[----:B------:R-:W-:-:S07]  /*161c0*/  IMAD R3, R4, 0x8, R3 ;  /* 0x0000000804037824 */ /* 0x000fce00078e0203 */
.L_x_1025:
[----:B--2---:R2:W4:Y:S02]  /*161d0*/  SYNCS.PHASECHK.TRANS64.TRYWAIT P0, [R3+URZ], R0 ;  /* 0x00000000030075a7 */ /* 0x004524000800017f */
[----:B----4-:R-:W-:Y:S05]  /*161e0*/  @!P0 NANOSLEEP.SYNCS 0x989680 ;  /* 0x009896800000895d */ /* 0x010fea0003900000 */
[----:B------:R-:W4:Y:S02]  /*161f0*/  @!P0 SYNCS.PHASECHK.TRANS64 P0, [R3+URZ], R0 ;  /* 0x00000000030085a7 */ /* 0x000f24000800007f */
[----:B----4-:R-:W-:Y:S05]  /*16200*/  @!P0 BRA `(.L_x_1025) ;  /* 0xfffffffc00f08947 */ /* 0x010fea000383ffff */
.L_x_1018:
[----:B------:R-:W-:Y:S05]  /*16210*/  BSYNC B0 ;  /* 0x0000000000007941 */ /* 0x000fea0003800000 */
.L_x_1017:
[----:B------:R-:W-:Y:S05]  /*16220*/  EXIT ;  /* 0x000000000000794d */ /* 0x000fea0003800000 */
.L_x_850:
[----:B0-----:R-:W-:-:S04]  /*16230*/  IMAD.U32 R3, RZ, RZ, UR42 ;  /* 0x0000002aff037e24 */ /* 0x001fc8000f8e00ff */
[----:B------:R0:W1:Y:S03]  /*16240*/  SYNCS.PHASECHK.TRANS64.TRYWAIT P1, [R3+URZ+0x2d800], R0 ;  /* 0x02d80000030075a7 */ /* 0x000066000802017f */
[----:B-1----:R-:W-:Y:S05]  /*16250*/  @!P1 NANOSLEEP.SYNCS 0x989680 ;  /* 0x009896800000995d */ /* 0x002fea0003900000 */
[----:B------:R-:W1:Y:S02]  /*16260*/  @!P1 SYNCS.PHASECHK.TRANS64 P1, [R3+URZ+0x2d800], R0 ;  /* 0x02d80000030095a7 */ /* 0x000e64000802007f */
[----:B-1----:R-:W-:Y:S05]  /*16270*/  @!P1 BRA `(.L_x_850) ;  /* 0xfffffffc00ec9947 */ /* 0x002fea000383ffff */
[----:B------:R-:W-:Y:S05]  /*16280*/  BRA `(.L_x_1026) ;  /* 0xfffffeb8002c7947 */ /* 0x000fea000383ffff */
.L_x_854:
[----:B-1----:R1:W2:Y:S02]  /*16290*/  SYNCS.PHASECHK.TRANS64.TRYWAIT P2, [R4+URZ+0x2d830], R3 ;  /* 0x02d83003040075a7 */ /* 0x0022a4000804017f */
[----:B--2---:R-:W-:Y:S05]  /*162a0*/  @!P2 NANOSLEEP.SYNCS 0x989680 ;  /* 0x009896800000a95d */ /* 0x004fea0003900000 */
[----:B------:R-:W2:Y:S02]  /*162b0*/  @!P2 SYNCS.PHASECHK.TRANS64 P2, [R4+URZ+0x2d830], R3 ;  /* 0x02d830030400a5a7 */ /* 0x000ea4000804007f */
[----:B--2---:R-:W-:Y:S05]  /*162c0*/  @!P2 BRA `(.L_x_854) ;  /* 0xfffffffc00f0a947 */ /* 0x004fea000383ffff */
[----:B------:R-:W-:Y:S05]  /*162d0*/  BRA `(.L_x_853) ;  /* 0xfffffeb800507947 */ /* 0x000fea000383ffff */
.L_x_870:
[----:B-1----:R-:W-:-:S04]  /*162e0*/  IMAD.U32 R11, RZ, RZ, UR6 ;  /* 0x00000006ff0b7e24 */ /* 0x002fc8000f8e00ff */
[----:B------:R1:W2:Y:S03]  /*162f0*/  SYNCS.PHASECHK.TRANS64.TRYWAIT P2, [R11+URZ+0x2d830], R10 ;  /* 0x02d8300a0b0075a7 */ /* 0x0002a6000804017f */
[----:B--2---:R-:W-:Y:S05]  /*16300*/  @!P2 NANOSLEEP.SYNCS 0x989680 ;  /* 0x009896800000a95d */ /* 0x004fea0003900000 */
[----:B------:R-:W2:Y:S02]  /*16310*/  @!P2 SYNCS.PHASECHK.TRANS64 P2, [R11+URZ+0x2d830], R10 ;  /* 0x02d8300a0b00a5a7 */ /* 0x000ea4000804007f */
[----:B--2---:R-:W-:Y:S05]  /*16320*/  @!P2 BRA `(.L_x_870) ;  /* 0xfffffffc00eca947 */ /* 0x004fea000383ffff */
[----:B------:R-:W-:Y:S05]  /*16330*/  BRA `(.L_x_867) ;  /* 0xfffffef4000c7947 */ /* 0x000fea000383ffff */
.L_x_874:
[----:B-1----:R-:W-:-:S04]  /*16340*/  IMAD.U32 R11, RZ, RZ, UR6 ;  /* 0x00000006ff0b7e24 */ /* 0x002fc8000f8e00ff */
[----:B------:R1:W2:Y:S03]  /*16350*/  SYNCS.PHASECHK.TRANS64.TRYWAIT P2, [R11+URZ+0x2d850], R10 ;  /* 0x02d8500a0b0075a7 */ /* 0x0002a6000804017f */
[----:B--2---:R-:W-:Y:S05]  /*16360*/  @!P2 NANOSLEEP.SYNCS 0x989680 ;  /* 0x009896800000a95d */ /* 0x004fea0003900000 */
[----:B------:R-:W2:Y:S02]  /*16370*/  @!P2 SYNCS.PHASECHK.TRANS64 P2, [R11+URZ+0x2d850], R10 ;  /* 0x02d8500a0b00a5a7 */ /* 0x000ea4000804007f */
[----:B--2---:R-:W-:Y:S05]  /*16380*/  @!P2 BRA `(.L_x_874) ;  /* 0xfffffffc00eca947 */ /* 0x004fea000383ffff */
[----:B------:R-:W-:Y:S05]  /*16390*/  BRA `(.L_x_871) ;  /* 0xfffffef400ac7947 */ /* 0x000fea000383ffff */
.L_x_891:
[----:B-1----:R-:W-:-:S04]  /*163a0*/  IMAD.U32 R9, RZ, RZ, UR6 ;  /* 0x00000006ff097e24 */ /* 0x002fc8000f8e00ff */
[----:B------:R1:W2:Y:S03]  /*163b0*/  SYNCS.PHASECHK.TRANS64.TRYWAIT P2, [R9+URZ+0x2d830], R8 ;  /* 0x02d83008090075a7 */ /* 0x0002a6000804017f */
[----:B--2---:R-:W-:Y:S05]  /*163c0*/  @!P2 NANOSLEEP.SYNCS 0x989680 ;  /* 0x009896800000a95d */ /* 0x004fea0003900000 */
[----:B------:R-:W2:Y:S02]  /*163d0*/  @!P2 SYNCS.PHASECHK.TRANS64 P2, [R9+URZ+0x2d830], R8 ;  /* 0x02d830080900a5a7 */ /* 0x000ea4000804007f */
[----:B--2---:R-:W-:Y:S05]  /*163e0*/  @!P2 BRA `(.L_x_891) ;  /* 0xfffffffc00eca947 */ /* 0x004fea000383ffff */
[----:B------:R-:W-:Y:S05]  /*163f0*/  BRA `(.L_x_888) ;  /* 0xffffff2c00a07947 */ /* 0x000fea000383ffff */
.L_x_895:
[----:B-1----:R-:W-:-:S04]  /*16400*/  IMAD.U32 R9, RZ, RZ, UR6 ;  /* 0x00000006ff097e24 */ /* 0x002fc8000f8e00ff */
[----:B------:R1:W2:Y:S03]  /*16410*/  SYNCS.PHASECHK.TRANS64.TRYWAIT P2, [R9+URZ+0x2d850], R8 ;  /* 0x02d85008090075a7 */ /* 0x0002a6000804017f */
[----:B--2---:R-:W-:Y:S05]  /*16420*/  @!P2 NANOSLEEP.SYNCS 0x989680 ;  /* 0x009896800000a95d */ /* 0x004fea0003900000 */
[----:B------:R-:W2:Y:S02]  /*16430*/  @!P2 SYNCS.PHASECHK.TRANS64 P2, [R9+URZ+0x2d850], R8 ;  /* 0x02d850080900a5a7 */ /* 0x000ea4000804007f */
[----:B--2---:R-:W-:Y:S05]  /*16440*/  @!P2 BRA `(.L_x_895) ;  /* 0xfffffffc00eca947 */ /* 0x004fea000383ffff */
[----:B------:R-:W-:Y:S05]  /*16450*/  BRA `(.L_x_892) ;  /* 0xffffff3000407947 */ /* 0x000fea000383ffff */
.L_x_901:
[----:B-1----:R-:W-:-:S04]  /*16460*/  IMAD.U32 R13, RZ, RZ, UR6 ;  /* 0x00000006ff0d7e24 */ /* 0x002fc8000f8e00ff */
[----:B------:R1:W2:Y:S03]  /*16470*/  SYNCS.PHASECHK.TRANS64.TRYWAIT P2, [R13+URZ+0x2d830], R12 ;  /* 0x02d8300c0d0075a7 */ /* 0x0002a6000804017f */
[----:B--2---:R-:W-:Y:S05]  /*16480*/  @!P2 NANOSLEEP.SYNCS 0x989680 ;  /* 0x009896800000a95d */ /* 0x004fea0003900000 */
[----:B------:R-:W2:Y:S02]  /*16490*/  @!P2 SYNCS.PHASECHK.TRANS64 P2, [R13+URZ+0x2d830], R12 ;  /* 0x02d8300c0d00a5a7 */ /* 0x000ea4000804007f */
[----:B--2---:R-:W-:Y:S05]  /*164a0*/  @!P2 BRA `(.L_x_901) ;  /* 0xfffffffc00eca947 */ /* 0x004fea000383ffff */
[----:B------:R-:W-:Y:S05]  /*164b0*/  BRA `(.L_x_898) ;  /* 0xffffff5400bc7947 */ /* 0x000fea000383ffff */
.L_x_905:
[----:B-1----:R-:W-:-:S04]  /*164c0*/  IMAD.U32 R13, RZ, RZ, UR6 ;  /* 0x00000006ff0d7e24 */ /* 0x002fc8000f8e00ff */
[----:B------:R1:W2:Y:S03]  /*164d0*/  SYNCS.PHASECHK.TRANS64.TRYWAIT P2, [R13+URZ+0x2d850], R12 ;  /* 0x02d8500c0d0075a7 */ /* 0x0002a6000804017f */
[----:B--2---:R-:W-:Y:S05]  /*164e0*/  @!P2 NANOSLEEP.SYNCS 0x989680 ;  /* 0x009896800000a95d */ /* 0x004fea0003900000 */
[----:B------:R-:W2:Y:S02]  /*164f0*/  @!P2 SYNCS.PHASECHK.TRANS64 P2, [R13+URZ+0x2d850], R12 ;  /* 0x02d8500c0d00a5a7 */ /* 0x000ea4000804007f */
[----:B--2---:R-:W-:Y:S05]  /*16500*/  @!P2 BRA `(.L_x_905) ;  /* 0xfffffffc00eca947 */ /* 0x004fea000383ffff */
[----:B------:R-:W-:Y:S05]  /*16510*/  BRA `(.L_x_902) ;  /* 0xffffff58005c7947 */ /* 0x000fea000383ffff */
.L_x_918:
[----:B----4-:R-:W-:-:S04]  /*16520*/  IMAD.U32 R5, RZ, RZ, UR9 ;  /* 0x00000009ff057e24 */ /* 0x010fc8000f8e00ff */
[----:B------:R4:W0:Y:S03]  /*16530*/  SYNCS.PHASECHK.TRANS64.TRYWAIT P0, [R5+URZ+0x2d850], R0 ;  /* 0x02d85000050075a7 */ /* 0x000826000800017f */
[----:B0-----:R-:W-:Y:S05]  /*16540*/  @!P0 NANOSLEEP.SYNCS 0x989680 ;  /* 0x009896800000895d */ /* 0x001fea0003900000 */
[----:B------:R-:W0:Y:S02]  /*16550*/  @!P0 SYNCS.PHASECHK.TRANS64 P0, [R5+URZ+0x2d850], R0 ;  /* 0x02d85000050085a7 */ /* 0x000e24000800007f */
[----:B0-----:R-:W-:Y:S05]  /*16560*/  @!P0 BRA `(.L_x_918) ;  /* 0xfffffffc00ec8947 */ /* 0x001fea000383ffff */
[----:B------:R-:W-:Y:S05]  /*16570*/  BRA `(.L_x_917) ;  /* 0xffffff8c00707947 */ /* 0x000fea000383ffff */
.L_x_959:
        /* <DEDUP_REMOVED lines=8> */
[----:B------:R-:W-:Y:S05]  /*16600*/  WARPSYNC.COLLECTIVE R15, `(.L_x_1028) ;  /* 0x000000000f087348 */ /* 0x000fea0003c00000 */
[----:B------:R0:W1:Y:S02]  /*16610*/  SHFL.IDX P6, R14, R13, R12, R11 ;  /* 0x0000000c0d0e7389 */ /* 0x00006400000c000b */
[----:B01----:R-:W-:Y:S01]  /*16620*/  ENDCOLLECTIVE ;  /* 0x000000000000791b */ /* 0x003fe20003800000 */
.L_x_1028:
[----:B------:R-:W-:Y:S05]  /*16630*/  BSYNC B0 ;  /* 0x0000000000007941 */ /* 0x000fea0003800000 */
.L_x_1027:
[----:B------:R-:W-:Y:S05]  /*16640*/  BRA `(.L_x_1029) ;  /* 0xffffffc800c87947 */ /* 0x000fea000383ffff */
.L_x_960:
[----:B------:R-:W-:Y:S01]  /*16650*/  BSSY B0, `(.L_x_1030) ;  /* 0x0000006000007945 */ /* 0x000fe20003800000 */
[----:B------:R-:W-:-:S07]  /*16660*/  IMAD.MOV.U32 R15, RZ, RZ, -0x1 ;  /* 0xffffffffff0f7424 */ /* 0x000fce00078e00ff */
[----:B------:R-:W-:Y:S05]  /*16670*/  WARPSYNC.COLLECTIVE R15, `(.L_x_1031) ;  /* 0x000000000f0c7348 */ /* 0x000fea0003c00000 */
[----:B------:R-:W-:Y:S02]  /*16680*/  ELECT P6, UR62, PT ;  /* 0x00000000003e782f */ /* 0x000fe400038c0000 */
[----:B------:R-:W-:Y:S01]  /*16690*/  MOV R14, UR62 ;  /* 0x0000003e000e7c02 */ /* 0x000fe20008000f00 */
[----:B------:R-:W-:Y:S10]  /*166a0*/  ENDCOLLECTIVE ;  /* 0x000000000000791b */ /* 0x000ff40003800000 */
.L_x_1031:
[----:B------:R-:W-:Y:S05]  /*166b0*/  BSYNC B0 ;  /* 0x0000000000007941 */ /* 0x000fea0003800000 */
.L_x_1030:
[----:B------:R-:W-:Y:S05]  /*166c0*/  BRA `(.L_x_1032) ;  /* 0xffffffc800b87947 */ /* 0x000fea000383ffff */
.L_x_963:
[----:B-1----:R1:W2:Y:S02]  /*166d0*/  SYNCS.PHASECHK.TRANS64.TRYWAIT P0, [R5+URZ+0x2d840], R4 ;  /* 0x02d84004050075a7 */ /* 0x0022a4000800017f */
[----:B--2---:R-:W-:Y:S05]  /*166e0*/  @!P0 NANOSLEEP.SYNCS 0x989680 ;  /* 0x009896800000895d */ /* 0x004fea0003900000 */
[----:B------:R-:W2:Y:S02]  /*166f0*/  @!P0 SYNCS.PHASECHK.TRANS64 P0, [R5+URZ+0x2d840], R4 ;  /* 0x02d84004050085a7 */ /* 0x000ea4000800007f */
[----:B--2---:R-:W-:Y:S05]  /*16700*/  @!P0 BRA `(.L_x_963) ;  /* 0xfffffffc00f08947 */ /* 0x004fea000383ffff */
[----:B------:R-:W-:Y:S05]  /*16710*/  BRA `(.L_x_1033) ;  /* 0xffffffcc000c7947 */ /* 0x000fea000383ffff */
.L_x_966:
[----:B-1----:R1:W2:Y:S02]  /*16720*/  SYNCS.PHASECHK.TRANS64.TRYWAIT P0, [R25+URZ+0x2d820], R4 ;  /* 0x02d82004190075a7 */ /* 0x0022a4000800017f */
[----:B--2---:R-:W-:Y:S05]  /*16730*/  @!P0 NANOSLEEP.SYNCS 0x989680 ;  /* 0x009896800000895d */ /* 0x004fea0003900000 */
[----:B------:R-:W2:Y:S02]  /*16740*/  @!P0 SYNCS.PHASECHK.TRANS64 P0, [R25+URZ+0x2d820], R4 ;  /* 0x02d82004190085a7 */ /* 0x000ea4000800007f */
[----:B--2---:R-:W-:Y:S05]  /*16750*/  @!P0 BRA `(.L_x_966) ;  /* 0xfffffffc00f08947 */ /* 0x004fea000383ffff */
[----:B------:R-:W-:Y:S05]  /*16760*/  BRA `(.L_x_1034) ;  /* 0xffffffd000347947 */ /* 0x000fea000383ffff */
.L_x_974:
[----:B0-----:R0:W1:Y:S02]  /*16770*/  SYNCS.PHASECHK.TRANS64.TRYWAIT P0, [R3+URZ+0x2d840], R2 ;  /* 0x02d84002030075a7 */ /* 0x001064000800017f */
[----:B-1----:R-:W-:Y:S05]  /*16780*/  @!P0 NANOSLEEP.SYNCS 0x989680 ;  /* 0x009896800000895d */ /* 0x002fea0003900000 */
[----:B------:R-:W1:Y:S02]  /*16790*/  @!P0 SYNCS.PHASECHK.TRANS64 P0, [R3+URZ+0x2d840], R2 ;  /* 0x02d84002030085a7 */ /* 0x000e64000800007f */
[----:B-1----:R-:W-:Y:S05]  /*167a0*/  @!P0 BRA `(.L_x_974) ;  /* 0xfffffffc00f08947 */ /* 0x002fea000383ffff */
[----:B------:R-:W-:Y:S05]  /*167b0*/  BRA `(.L_x_1035) ;  /* 0xffffffd000d87947 */ /* 0x000fea000383ffff */
.L_x_976:
[----:B0-----:R0:W1:Y:S02]  /*167c0*/  SYNCS.PHASECHK.TRANS64.TRYWAIT P0, [R2+URZ+0x60], R5 ;  /* 0x00006005020075a7 */ /* 0x001064000800017f */
[----:B-1----:R-:W-:Y:S05]  /*167d0*/  @!P0 NANOSLEEP.SYNCS 0x989680 ;  /* 0x009896800000895d */ /* 0x002fea0003900000 */
[----:B------:R-:W1:Y:S02]  /*167e0*/  @!P0 SYNCS.PHASECHK.TRANS64 P0, [R2+URZ+0x60], R5 ;  /* 0x00006005020085a7 */ /* 0x000e64000800007f */
[----:B-1----:R-:W-:Y:S05]  /*167f0*/  @!P0 BRA `(.L_x_976) ;  /* 0xfffffffc00f08947 */ /* 0x002fea000383ffff */
[----:B------:R-:W-:Y:S05]  /*16800*/  BRA `(.L_x_1036) ;  /* 0xffffffd400647947 */ /* 0x000fea000383ffff */
.L_x_981:
[----:B-1----:R1:W2:Y:S02]  /*16810*/  SYNCS.PHASECHK.TRANS64.TRYWAIT P0, [R3+URZ+0x2d840], R2 ;  /* 0x02d84002030075a7 */ /* 0x0022a4000800017f */
[----:B--2---:R-:W-:Y:S05]  /*16820*/  @!P0 NANOSLEEP.SYNCS 0x989680 ;  /* 0x009896800000895d */ /* 0x004fea0003900000 */
[----:B------:R-:W2:Y:S02]  /*16830*/  @!P0 SYNCS.PHASECHK.TRANS64 P0, [R3+URZ+0x2d840], R2 ;  /* 0x02d84002030085a7 */ /* 0x000ea4000800007f */
[----:B--2---:R-:W-:Y:S05]  /*16840*/  @!P0 BRA `(.L_x_981) ;  /* 0xfffffffc00f08947 */ /* 0x004fea000383ffff */
[----:B------:R-:W-:Y:S05]  /*16850*/  BRA `(.L_x_1037) ;  /* 0xffffffd800987947 */ /* 0x000fea000383ffff */
.L_x_983:
[----:B0-----:R0:W1:Y:S02]  /*16860*/  SYNCS.PHASECHK.TRANS64.TRYWAIT P1, [R3+URZ+0x60], R24 ;  /* 0x00006018030075a7 */ /* 0x001064000802017f */
[----:B-1----:R-:W-:Y:S05]  /*16870*/  @!P1 NANOSLEEP.SYNCS 0x989680 ;  /* 0x009896800000995d */ /* 0x002fea0003900000 */
[----:B------:R-:W1:Y:S02]  /*16880*/  @!P1 SYNCS.PHASECHK.TRANS64 P1, [R3+URZ+0x60], R24 ;  /* 0x00006018030095a7 */ /* 0x000e64000802007f */
[----:B-1----:R-:W-:Y:S05]  /*16890*/  @!P1 BRA `(.L_x_983) ;  /* 0xfffffffc00f09947 */ /* 0x002fea000383ffff */
[----:B------:R-:W-:Y:S05]  /*168a0*/  BRA `(.L_x_1038) ;  /* 0xffffffdc00247947 */ /* 0x000fea000383ffff */
.L_x_988:
[----:B-1----:R1:W2:Y:S02]  /*168b0*/  SYNCS.PHASECHK.TRANS64.TRYWAIT P0, [R2+URZ+0x2d840], R3 ;  /* 0x02d84003020075a7 */ /* 0x0022a4000800017f */
[----:B--2---:R-:W-:Y:S05]  /*168c0*/  @!P0 NANOSLEEP.SYNCS 0x989680 ;  /* 0x009896800000895d */ /* 0x004fea0003900000 */
[----:B------:R-:W2:Y:S02]  /*168d0*/  @!P0 SYNCS.PHASECHK.TRANS64 P0, [R2+URZ+0x2d840], R3 ;  /* 0x02d84003020085a7 */ /* 0x000ea4000800007f */
[----:B--2---:R-:W-:Y:S05]  /*168e0*/  @!P0 BRA `(.L_x_988) ;  /* 0xfffffffc00f08947 */ /* 0x004fea000383ffff */
[----:B------:R-:W-:Y:S05]  /*168f0*/  BRA `(.L_x_1039) ;  /* 0xffffffe000307947 */ /* 0x000fea000383ffff */
.L_x_990:
[----:B0-----:R0:W1:Y:S02]  /*16900*/  SYNCS.PHASECHK.TRANS64.TRYWAIT P1, [R2+URZ+0x60], R3 ;  /* 0x00006003020075a7 */ /* 0x001064000802017f */
[----:B-1----:R-:W-:Y:S05]  /*16910*/  @!P1 NANOSLEEP.SYNCS 0x989680 ;  /* 0x009896800000995d */ /* 0x002fea0003900000 */
[----:B------:R-:W1:Y:S02]  /*16920*/  @!P1 SYNCS.PHASECHK.TRANS64 P1, [R2+URZ+0x60], R3 ;  /* 0x00006003020095a7 */ /* 0x000e64000802007f */
[----:B-1----:R-:W-:Y:S05]  /*16930*/  @!P1 BRA `(.L_x_990) ;  /* 0xfffffffc00f09947 */ /* 0x002fea000383ffff */
[----:B------:R-:W-:Y:S05]  /*16940*/  BRA `(.L_x_1040) ;  /* 0xffffffe000c47947 */ /* 0x000fea000383ffff */
.L_x_997:
[----:B0-----:R0:W1:Y:S02]  /*16950*/  SYNCS.PHASECHK.TRANS64.TRYWAIT P0, [R3+URZ+0x2d860], R2 ;  /* 0x02d86002030075a7 */ /* 0x001064000800017f */
[----:B-1----:R-:W-:Y:S05]  /*16960*/  @!P0 NANOSLEEP.SYNCS 0x989680 ;  /* 0x009896800000895d */ /* 0x002fea0003900000 */
[----:B------:R-:W1:Y:S02]  /*16970*/  @!P0 SYNCS.PHASECHK.TRANS64 P0, [R3+URZ+0x2d860], R2 ;  /* 0x02d86002030085a7 */ /* 0x000e64000800007f */
[----:B-1----:R-:W-:Y:S05]  /*16980*/  @!P0 BRA `(.L_x_997) ;  /* 0xfffffffc00f08947 */ /* 0x002fea000383ffff */
[----:B------:R-:W-:Y:S05]  /*16990*/  BRA `(.L_x_1041) ;  /* 0xffffffe400a87947 */ /* 0x000fea000383ffff */
.L_x_999:
[----:B------:R-:W-:Y:S01]  /*169a0*/  BSSY B0, `(.L_x_1042) ;  /* 0x0000008000007945 */ /* 0x000fe20003800000 */
[----:B------:R-:W-:Y:S02]  /*169b0*/  IMAD.MOV.U32 R13, RZ, RZ, R16 ;  /* 0x000000ffff0d7224 */ /* 0x000fe400078e0010 */
[----:B------:R-:W-:Y:S02]  /*169c0*/  IMAD.MOV.U32 R12, RZ, RZ, RZ ;  /* 0x000000ffff0c7224 */ /* 0x000fe400078e00ff */
[----:B------:R-:W-:Y:S02]  /*169d0*/  IMAD.MOV.U32 R11, RZ, RZ, 0x1f ;  /* 0x0000001fff0b7424 */ /* 0x000fe400078e00ff */
[----:B------:R-:W-:-:S07]  /*169e0*/  IMAD.MOV.U32 R15, RZ, RZ, -0x1 ;  /* 0xffffffffff0f7424 */ /* 0x000fce00078e00ff */
[----:B------:R-:W-:Y:S05]  /*169f0*/  WARPSYNC.COLLECTIVE R15, `(.L_x_1043) ;  /* 0x000000000f087348 */ /* 0x000fea0003c00000 */
[----:B------:R0:W1:Y:S02]  /*16a00*/  SHFL.IDX P6, R14, R13, R12, R11 ;  /* 0x0000000c0d0e7389 */ /* 0x00006400000c000b */
[----:B01----:R-:W-:Y:S01]  /*16a10*/  ENDCOLLECTIVE ;  /* 0x000000000000791b */ /* 0x003fe20003800000 */
.L_x_1043:
[----:B------:R-:W-:Y:S05]  /*16a20*/  BSYNC B0 ;  /* 0x0000000000007941 */ /* 0x000fea0003800000 */
.L_x_1042:
        /* <DEDUP_REMOVED lines=8> */
.L_x_1044:
[----:B------:R-:W-:Y:S01]  /*16ab0*/  IMAD.MOV.U32 R4, RZ, RZ, R14 ;  /* 0x000000ffff047224 */ /* 0x000fe200078e000e */
[----:B------:R-:W-:Y:S06]  /*16ac0*/  BRA `(.L_x_1045) ;  /* 0xffffffe8001c7947 */ /* 0x000fec000383ffff */
.L_x_1002:
[----:B------:R-:W-:Y:S01]  /*16ad0*/  BSSY B0, `(.L_x_1046) ;  /* 0x0000008000007945 */ /* 0x000fe20003800000 */
[----:B-----5:R-:W-:Y:S02]  /*16ae0*/  IMAD.MOV.U32 R13, RZ, RZ, R2 ;  /* 0x000000ffff0d7224 */ /* 0x020fe400078e0002 */
[----:B------:R-:W-:Y:S02]  /*16af0*/  IMAD.MOV.U32 R12, RZ, RZ, 0x1 ;  /* 0x00000001ff0c7424 */ /* 0x000fe400078e00ff */
[----:B------:R-:W-:Y:S02]  /*16b00*/  IMAD.MOV.U32 R11, RZ, RZ, RZ ;  /* 0x000000ffff0b7224 */ /* 0x000fe400078e00ff */
[----:B------:R-:W-:-:S07]  /*16b10*/  IMAD.MOV.U32 R15, RZ, RZ, -0x1 ;  /* 0xffffffffff0f7424 */ /* 0x000fce00078e00ff */
[----:B0123--:R-:W-:Y:S05]  /*16b20*/  WARPSYNC.COLLECTIVE R15, `(.L_x_1047) ;  /* 0x000000000f087348 */ /* 0x00ffea0003c00000 */
[----:B------:R4:W0:Y:S02]  /*16b30*/  SHFL.UP P6, R14, R13, R12, R11 ;  /* 0x0400000c0d0e7389 */ /* 0x00082400000c000b */
[----:B01234-:R-:W-:Y:S01]  /*16b40*/  ENDCOLLECTIVE ;  /* 0x000000000000791b */ /* 0x01ffe20003800000 */
.L_x_1047:
[----:B------:R-:W-:Y:S05]  /*16b50*/  BSYNC B0 ;  /* 0x0000000000007941 */ /* 0x000fea0003800000 */
.L_x_1046:
        /* <DEDUP_REMOVED lines=10> */
.L_x_1048:
        /* <DEDUP_REMOVED lines=8> */
.L_x_1049:
        /* <DEDUP_REMOVED lines=8> */
.L_x_1050:
        /* <DEDUP_REMOVED lines=8> */
.L_x_1051:
        /* <DEDUP_REMOVED lines=8> */
.L_x_1052:
[----:B------:R-:W-:Y:S05]  /*16e00*/  BRA `(.L_x_1053) ;  /* 0xffffffe400d87947 */ /* 0x000fea000383ffff */
.L_x_1007:
[----:B------:R-:W-:Y:S01]  /*16e10*/  BSSY B0, `(.L_x_1054) ;  /* 0x0000008000007945 */ /* 0x000fe20003800000 */
[----:B-----5:R-:W-:Y:S02]  /*16e20*/  IMAD.MOV.U32 R13, RZ, RZ, R2 ;  /* 0x000000ffff0d7224 */ /* 0x020fe400078e0002 */
[----:B------:R-:W-:Y:S02]  /*16e30*/  IMAD.MOV.U32 R12, RZ, RZ, 0x1 ;  /* 0x00000001ff0c7424 */ /* 0x000fe400078e00ff */
[----:B------:R-:W-:Y:S02]  /*16e40*/  IMAD.MOV.U32 R11, RZ, RZ, RZ ;  /* 0x000000ffff0b7224 */ /* 0x000fe400078e00ff */
[----:B------:R-:W-:-:S07]  /*16e50*/  IMAD.MOV.U32 R15, RZ, RZ, -0x1 ;  /* 0xffffffffff0f7424 */ /* 0x000fce00078e00ff */
[----:B01-3--:R-:W-:Y:S05]  /*16e60*/  WARPSYNC.COLLECTIVE R15, `(.L_x_1055) ;  /* 0x000000000f087348 */ /* 0x00bfea0003c00000 */
[----:B------:R2:W4:Y:S02]  /*16e70*/  SHFL.UP P6, R14, R13, R12, R11 ;  /* 0x0400000c0d0e7389 */ /* 0x00052400000c000b */
[----:B01234-:R-:W-:Y:S01]  /*16e80*/  ENDCOLLECTIVE ;  /* 0x000000000000791b */ /* 0x01ffe20003800000 */
.L_x_1055:
[----:B------:R-:W-:Y:S05]  /*16e90*/  BSYNC B0 ;  /* 0x0000000000007941 */ /* 0x000fea0003800000 */
.L_x_1054:
        /* <DEDUP_REMOVED lines=10> */
.L_x_1056:
        /* <DEDUP_REMOVED lines=8> */
.L_x_1057:
        /* <DEDUP_REMOVED lines=8> */
.L_x_1058:
        /* <DEDUP_REMOVED lines=8> */
.L_x_1059:
        /* <DEDUP_REMOVED lines=8> */
.L_x_1060:
[----:B------:R-:W-:Y:S05]  /*17140*/  BRA `(.L_x_1061) ;  /* 0xffffffe400b47947 */ /* 0x000fea000383ffff */
.L_x_1009:
[----:B------:R-:W-:Y:S01]  /*17150*/  BSSY B0, `(.L_x_1062) ;  /* 0x0000006000007945 */ /* 0x000fe20003800000 */
[----:B------:R-:W-:Y:S01]  /*17160*/  PLOP3.LUT P6, PT, P6, PT, PT, 0x8, 0x0 ;  /* 0x000000000000781c */ /* 0x000fe200037ce170 */
[----:B------:R-:W-:-:S12]  /*17170*/  IMAD.MOV.U32 R15, RZ, RZ, -0x1 ;  /* 0xffffffffff0f7424 */ /* 0x000fd800078e00ff */
[----:B01-3--:R-:W-:Y:S05]  /*17180*/  WARPSYNC.COLLECTIVE R15, `(.L_x_1063) ;  /* 0x000000000f087348 */ /* 0x00bfea0003c00000 */
[----:B------:R-:W-:Y:S01]  /*17190*/  VOTE.ANY R14, PT, P6 ;  /* 0x00000000000e7806 */ /* 0x000fe200030e0100 */
[----:B01-3--:R-:W-:Y:S06]  /*171a0*/  ENDCOLLECTIVE ;  /* 0x000000000000791b */ /* 0x00bfec0003800000 */
.L_x_1063:
[----:B------:R-:W-:Y:S05]  /*171b0*/  BSYNC B0 ;  /* 0x0000000000007941 */ /* 0x000fea0003800000 */
.L_x_1062:
        /* <DEDUP_REMOVED lines=9> */
.L_x_1064:
[----:B------:R-:W-:Y:S01]  /*17250*/  IMAD.MOV.U32 R17, RZ, RZ, R14 ;  /* 0x000000ffff117224 */ /* 0x000fe200078e000e */
[----:B------:R-:W-:Y:S06]  /*17260*/  BRA `(.L_x_1065) ;  /* 0xffffffe400a47947 */ /* 0x000fec000383ffff */
.L_x_1011:
[----:B------:R-:W-:Y:S01]  /*17270*/  BSSY B0, `(.L_x_1066) ;  /* 0x0000007000007945 */ /* 0x000fe20003800000 */
[----:B------:R-:W-:Y:S02]  /*17280*/  IMAD.MOV.U32 R13, RZ, RZ, R8 ;  /* 0x000000ffff0d7224 */ /* 0x000fe400078e0008 */
[----:B------:R-:W-:Y:S02]  /*17290*/  IMAD.MOV.U32 R11, RZ, RZ, 0x1f ;  /* 0x0000001fff0b7424 */ /* 0x000fe400078e00ff */
[----:B------:R-:W-:-:S07]  /*172a0*/  IMAD.MOV.U32 R15, RZ, RZ, -0x1 ;  /* 0xffffffffff0f7424 */ /* 0x000fce00078e00ff */
[----:B01234-:R-:W-:Y:S05]  /*172b0*/  WARPSYNC.COLLECTIVE R15, `(.L_x_1067) ;  /* 0x000000000f087348 */ /* 0x01ffea0003c00000 */
[----:B------:R0:W0:Y:S02]  /*172c0*/  SHFL.IDX P6, R14, R13, R12, R11 ;  /* 0x0000000c0d0e7389 */ /* 0x00002400000c000b */
[----:B01234-:R-:W-:Y:S01]  /*172d0*/  ENDCOLLECTIVE ;  /* 0x000000000000791b */ /* 0x01ffe20003800000 */
.L_x_1067:
[----:B------:R-:W-:Y:S05]  /*172e0*/  BSYNC B0 ;  /* 0x0000000000007941 */ /* 0x000fea0003800000 */
.L_x_1066:
[----:B------:R-:W-:Y:S05]  /*172f0*/  BRA `(.L_x_1010) ;  /* 0xffffffe4009c7947 */ /* 0x000fea000383ffff */
.L_x_1015:
[----:B0-----:R0:W1:Y:S02]  /*17300*/  SYNCS.PHASECHK.TRANS64.TRYWAIT P0, [R9+URZ+0x2d820], R0 ;  /* 0x02d82000090075a7 */ /* 0x001064000800017f */
[----:B-1----:R-:W-:Y:S05]  /*17310*/  @!P0 NANOSLEEP.SYNCS 0x989680 ;  /* 0x009896800000895d */ /* 0x002fea0003900000 */
[----:B------:R-:W1:Y:S02]  /*17320*/  @!P0 SYNCS.PHASECHK.TRANS64 P0, [R9+URZ+0x2d820], R0 ;  /* 0x02d82000090085a7 */ /* 0x000e64000800007f */
[----:B-1----:R-:W-:Y:S05]  /*17330*/  @!P0 BRA `(.L_x_1015) ;  /* 0xfffffffc00f08947 */ /* 0x002fea000383ffff */
[----:B------:R-:W-:Y:S05]  /*17340*/  BRA `(.L_x_1068) ;  /* 0xffffffec00007947 */ /* 0x000fea000383ffff */
.L_x_1016:
[----:B------:R-:W1:Y:S01]  /*17350*/  S2R R2, SR_TID.X ;  /* 0x0000000000027919 */ /* 0x000e620000002100 */
[----:B------:R-:W-:Y:S01]  /*17360*/  BSSY B0, `(.L_x_1069) ;  /* 0x000000a000007945 */ /* 0x000fe20003800000 */
[----:B------:R-:W-:Y:S02]  /*17370*/  IMAD.MOV.U32 R12, RZ, RZ, RZ ;  /* 0x000000ffff0c7224 */ /* 0x000fe400078e00ff */
[----:B------:R-:W-:Y:S02]  /*17380*/  IMAD.MOV.U32 R11, RZ, RZ, 0x1f ;  /* 0x0000001fff0b7424 */ /* 0x000fe400078e00ff */
[----:B------:R-:W-:Y:S01]  /*17390*/  IMAD.MOV.U32 R15, RZ, RZ, -0x1 ;  /* 0xffffffffff0f7424 */ /* 0x000fe200078e00ff */
[----:B-1----:R-:W-:-:S04]  /*173a0*/  SHF.R.U32.HI R2, RZ, 0x5, R2 ;  /* 0x00000005ff027819 */ /* 0x002fc80000011602 */
[----:B------:R-:W-:-:S05]  /*173b0*/  LOP3.LUT R2, R2, 0x3, RZ, 0xc0, !PT ;  /* 0x0000000302027812 */ /* 0x000fca00078ec0ff */
[----:B------:R-:W-:-:S07]  /*173c0*/  IMAD.MOV.U32 R13, RZ, RZ, R2 ;  /* 0x000000ffff0d7224 */ /* 0x000fce00078e0002 */
[----:B0--3--:R-:W-:Y:S05]  /*173d0*/  WARPSYNC.COLLECTIVE R15, `(.L_x_1070) ;  /* 0x000000000f087348 */ /* 0x009fea0003c00000 */
[----:B------:R1:W2:Y:S02]  /*173e0*/  SHFL.IDX P6, R14, R13, R12, R11 ;  /* 0x0000000c0d0e7389 */ /* 0x0002a400000c000b */
[----:B0123--:R-:W-:Y:S01]  /*173f0*/  ENDCOLLECTIVE ;  /* 0x000000000000791b */ /* 0x00ffe20003800000 */
.L_x_1070:
[----:B------:R-:W-:Y:S05]  /*17400*/  BSYNC B0 ;  /* 0x0000000000007941 */ /* 0x000fea0003800000 */
.L_x_1069:
[----:B------:R-:W-:Y:S05]  /*17410*/  BRA `(.L_x_1071) ;  /* 0xffffffe800e87947 */ /* 0x000fea000383ffff */
.L_x_1019:
[----:B------:R-:W-:Y:S01]  /*17420*/  BSSY B1, `(.L_x_1072) ;  /* 0x0000006000017945 */ /* 0x000fe20003800000 */
[----:B------:R-:W-:-:S07]  /*17430*/  IMAD.MOV.U32 R15, RZ, RZ, -0x1 ;  /* 0xffffffffff0f7424 */ /* 0x000fce00078e00ff */
[----:B0--3--:R-:W-:Y:S05]  /*17440*/  WARPSYNC.COLLECTIVE R15, `(.L_x_1073) ;  /* 0x000000000f0c7348 */ /* 0x009fea0003c00000 */
[----:B------:R-:W-:Y:S02]  /*17450*/  ELECT P6, UR62, PT ;  /* 0x00000000003e782f */ /* 0x000fe400038c0000 */
[----:B------:R-:W-:Y:S01]  /*17460*/  MOV R14, UR62 ;  /* 0x0000003e000e7c02 */ /* 0x000fe20008000f00 */
[----:B0--3--:R-:W-:Y:S10]  /*17470*/  ENDCOLLECTIVE ;  /* 0x000000000000791b */ /* 0x009ff40003800000 */
.L_x_1073:
[----:B------:R-:W-:Y:S05]  /*17480*/  BSYNC B1 ;  /* 0x0000000000017941 */ /* 0x000fea0003800000 */
.L_x_1072:
[----:B------:R-:W-:Y:S05]  /*17490*/  BRA `(.L_x_1074) ;  /* 0xffffffe800e07947 */ /* 0x000fea000383ffff */
.L_x_1021:
[----:B0-----:R0:W1:Y:S02]  /*174a0*/  SYNCS.PHASECHK.TRANS64.TRYWAIT P0, [R7+URZ], R2 ;  /* 0x00000002070075a7 */ /* 0x001064000800017f */
[----:B-1----:R-:W-:Y:S05]  /*174b0*/  @!P0 NANOSLEEP.SYNCS 0x989680 ;  /* 0x009896800000895d */ /* 0x002fea0003900000 */
[----:B------:R-:W1:Y:S02]  /*174c0*/  @!P0 SYNCS.PHASECHK.TRANS64 P0, [R7+URZ], R2 ;  /* 0x00000002070085a7 */ /* 0x000e64000800007f */
[----:B-1----:R-:W-:Y:S05]  /*174d0*/  @!P0 BRA `(.L_x_1021) ;  /* 0xfffffffc00f08947 */ /* 0x002fea000383ffff */
[----:B------:R-:W-:Y:S05]  /*174e0*/  BRA `(.L_x_1075) ;  /* 0xffffffec00147947 */ /* 0x000fea000383ffff */
.L_x_1022:
[----:B-1----:R1:W2:Y:S02]  /*174f0*/  SYNCS.PHASECHK.TRANS64.TRYWAIT P0, [R3+URZ], R0 ;  /* 0x00000000030075a7 */ /* 0x0022a4000800017f */
[----:B--2---:R-:W-:Y:S05]  /*17500*/  @!P0 NANOSLEEP.SYNCS 0x989680 ;  /* 0x009896800000895d */ /* 0x004fea0003900000 */
[----:B------:R-:W2:Y:S02]  /*17510*/  @!P0 SYNCS.PHASECHK.TRANS64 P0, [R3+URZ], R0 ;  /* 0x00000000030085a7 */ /* 0x000ea4000800007f */
[----:B--2---:R-:W-:Y:S05]  /*17520*/  @!P0 BRA `(.L_x_1022) ;  /* 0xfffffffc00f08947 */ /* 0x004fea000383ffff */
[----:B------:R-:W-:Y:S05]  /*17530*/  BRA `(.L_x_1076) ;  /* 0xffffffec00087947 */ /* 0x000fea000383ffff */
.L_x_1024:
[----:B-1----:R1:W2:Y:S02]  /*17540*/  SYNCS.PHASECHK.TRANS64.TRYWAIT P0, [R5+URZ], R2 ;  /* 0x00000002050075a7 */ /* 0x0022a4000800017f */
[----:B--2---:R-:W-:Y:S05]  /*17550*/  @!P0 NANOSLEEP.SYNCS 0x989680 ;  /* 0x009896800000895d */ /* 0x004fea0003900000 */
[----:B------:R-:W2:Y:S02]  /*17560*/  @!P0 SYNCS.PHASECHK.TRANS64 P0, [R5+URZ], R2 ;  /* 0x00000002050085a7 */ /* 0x000ea4000800007f */
[----:B--2---:R-:W-:Y:S05]  /*17570*/  @!P0 BRA `(.L_x_1024) ;  /* 0xfffffffc00f08947 */ /* 0x004fea000383ffff */
[----:B------:R-:W-:Y:S05]  /*17580*/  BRA `(.L_x_1077) ;  /* 0xffffffec000c7947 */ /* 0x000fea000383ffff */
.L_x_1078:
        /* <DEDUP_REMOVED lines=15> */
.L_x_2208:


//--------------------- .text._ZN7cutlass13device_kernelIN5flash11enable_sm90INS1_16FlashAttnFwdSm90INS1_25CollectiveMainloopFwdSm90ILi2EN4cute5tupleIJNS5_1CILi1EEES8_S8_EEENS6_IJNS7_ILi192EEENS7_ILi128EEENS7_ILi96EEEEEELi96ENS_10bfloat16_tEfNS_4arch4Sm90ELb0ELb1ELb1ELb1ELb0ELb1ELb0ELb0ELb1ELb0ELb0ELb0EEENS1_21CollectiveEpilogueFwdINS6_IJSA_SC_SB_EEES9_SE_SG_Li384ELb1ELb0ELb0ELb0EEENS1_36VarlenDynamicPersistentTileSchedulerILi192ELi128ELi384ELi32ELb0ELb0ELb1ELb1ELb0ELb1EEEEEEEEEvNT_6ParamsE --------------------------
	.section	.text._ZN7cutlass13device_kernelIN5flash11enable_sm90INS1_16FlashAttnFwdSm90INS1_25CollectiveMainloopFwdSm90ILi2EN4cute5tupleIJNS5_1CILi1EEES8_S8_EEENS6_IJNS7_ILi192EEENS7_ILi128EEENS7_ILi96EEEEEELi96ENS_10bfloat16_tEfNS_4arch4Sm90ELb0ELb1ELb1ELb1ELb0ELb1ELb0ELb0ELb1ELb0ELb0ELb0EEENS1_21CollectiveEpilogueFwdINS6_IJSA_SC_SB_EEES9_SE_SG_Li384ELb1ELb0ELb0ELb0EEENS1_36VarlenDynamicPersistentTileSchedulerILi192ELi128ELi384ELi32ELb0ELb0ELb1ELb1ELb0ELb1EEEEEEEEEvNT_6ParamsE,"ax",@progbits
	.align	128
.text._ZN7cutlass13device_kernelIN5flash11enable_sm90INS1_16FlashAttnFwdSm90INS1_25CollectiveMainloopFwdSm90ILi2EN4cute5tupleIJNS5_1CILi1EEES8_S8_EEENS6_IJNS7_ILi192EEENS7_ILi128EEENS7_ILi96EEEEEELi96ENS_10bfloat16_tEfNS_4arch4Sm90ELb0ELb1ELb1ELb1ELb0ELb1ELb0ELb0ELb1ELb0ELb0ELb0EEENS1_21CollectiveEpilogueFwdINS6_IJSA_SC_SB_EEES9_SE_SG_Li384ELb1ELb0ELb0ELb0EEENS1_36VarlenDynamicPersistentTileSchedulerILi192ELi128ELi384ELi32ELb0ELb0ELb1ELb1ELb0ELb1EEEEEEEEEvNT_6ParamsE:
        .type           _ZN7cutlass13device_kernelIN5flash11enable_sm90INS1_16FlashAttnFwdSm90INS1_25CollectiveMainloopFwdSm90ILi2EN4cute5tupleIJNS5_1CILi1EEES8_S8_EEENS6_IJNS7_ILi192EEENS7_ILi128EEENS7_ILi96EEEEEELi96ENS_10bfloat16_tEfNS_4arch4Sm90ELb0ELb1ELb1ELb1ELb0ELb1ELb0ELb0ELb1ELb0ELb0ELb0EEENS1_21CollectiveEpilogueFwdINS6_IJSA_SC_SB_EEES9_SE_SG_Li384ELb1ELb0ELb0ELb0EEENS1_36VarlenDynamicPersistentTileSchedulerILi192ELi128ELi384ELi32ELb0ELb0ELb1ELb1ELb0ELb1EEEEEEEEEvNT_6ParamsE,@function
        .size           _ZN7cutlass13device_kernelIN5flash11enable_sm90INS1_16FlashAttnFwdSm90INS1_25CollectiveMainloopFwdSm90ILi2EN4cute5tupleIJNS5_1CILi1EEES8_S8_EEENS6_IJNS7_ILi192EEENS7_ILi128EEENS7_ILi96EEEEEELi96ENS_10bfloat16_tEfNS_4arch4Sm90ELb0ELb1ELb1ELb1ELb0ELb1ELb0ELb0ELb1ELb0ELb0ELb0EEENS1_21CollectiveEpilogueFwdINS6_IJSA_SC_SB_EEES9_SE_SG_Li384ELb1ELb0ELb0ELb0EEENS1_36VarlenDynamicPersistentTileSchedulerILi192ELi128ELi384ELi32ELb0ELb0ELb1ELb1ELb0ELb1EEEEEEEEEvNT_6ParamsE,(.L_x_2209 - _ZN7cutlass13device_kernelIN5flash11enable_sm90INS1_16FlashAttnFwdSm90INS1_25CollectiveMainloopFwdSm90ILi2EN4cute5tupleIJNS5_1CILi1EEES8_S8_EEENS6_IJNS7_ILi192EEENS7_ILi128EEENS7_ILi96EEEEEELi96ENS_10bfloat16_tEfNS_4arch4Sm90ELb0ELb1ELb1ELb1ELb0ELb1ELb0ELb0ELb1ELb0ELb0ELb0EEENS1_21CollectiveEpilogueFwdINS6_IJSA_SC_SB_EEES9_SE_SG_Li384ELb1ELb0ELb0ELb0EEENS1_36VarlenDynamicPersistentTileSchedulerILi192ELi128ELi384ELi32ELb0ELb0ELb1ELb1ELb0ELb1EEEEEEEEEvNT_6ParamsE)
        .other          _ZN7cutlass13device_kernelIN5flash11enable_sm90INS1_16FlashAttnFwdSm90INS1_25CollectiveMainloopFwdSm90ILi2EN4cute5tupleIJNS5_1CILi1EEES8_S8_EEENS6_IJNS7_ILi192EEENS7_ILi128EEENS7_ILi96EEEEEELi96ENS_10bfloat16_tEfNS_4arch4Sm90ELb0ELb1ELb1ELb1ELb0ELb1ELb0ELb0ELb1ELb0ELb0ELb0EEENS1_21CollectiveEpilogueFwdINS6_IJSA_SC_SB_EEES9_SE_SG_Li384ELb1ELb0ELb0ELb0EEENS1_36VarlenDynamicPersistentTileSchedulerILi192ELi128ELi384ELi32ELb0ELb0ELb1ELb1ELb0ELb1EEEEEEEEEvNT_6ParamsE,@"STO_CUDA_ENTRY STV_DEFAULT"
_ZN7cutlass13device_kernelIN5flash11enable_sm90INS1_16FlashAttnFwdSm90INS1_25CollectiveMainloopFwdSm90ILi2EN4cute5tupleIJNS5_1CILi1EEES8_S8_EEENS6_IJNS7_ILi192EEENS7_ILi128EEENS7_ILi96EEEEEELi96ENS_10bfloat16_tEfNS_4arch4Sm90ELb0ELb1ELb1ELb1ELb0ELb1ELb0ELb0ELb1ELb0ELb0ELb0EEENS1_21CollectiveEpilogueFwdINS6_IJSA_SC_SB_EEES9_SE_SG_Li384ELb1ELb0ELb0ELb0EEENS1_36VarlenDynamicPersistentTileSchedulerILi192ELi128ELi384ELi32ELb0ELb0ELb1ELb1ELb0ELb1EEEEEEEEEvNT_6ParamsE:
        /* <DEDUP_REMOVED lines=27> */
.L_x_1080:
[----:B------:R-:W-:Y:S05]  /*01b0*/  BSYNC B0 ;  /* 0x0000000000007941 */ /* 0x000fea0003800000 */
.L_x_1079:
        /* <DEDUP_REMOVED lines=41> */
.L_x_1081:
        /* <DEDUP_REMOVED lines=22> */
.L_x_1082:
        /* <DEDUP_REMOVED lines=18> */
.L_x_1083:
        /* <DEDUP_REMOVED lines=22> */
.L_x_1084:
        /* <DEDUP_REMOVED lines=22> */
.L_x_1085:
[----:B------:R-:W-:Y:S01]  /*0990*/  PLOP3.LUT P0, PT, PT, PT, UP0, 0x80, 0x0 ;  /* 0x000000000000781c */ /* 0x000fe20003f0f008 */
[----:B------:R-:W-:Y:S01]  /*09a0*/  UMOV UR36, 0x1 ;  /* 0x0000000100247882 */ /* 0x000fe20000000000 */
[----:B------:R-:W-:Y:S01]  /*09b0*/  NOP ;  /* 0x0000000000007918 */ /* 0x000fe20000000000 */
[----:B------:R-:W-:Y:S01]  /*09c0*/  USEL UR36, UR36, 0x2, !UP0 ;  /* 0x0000000224247887 */ /* 0x000fe2000c000000 */
[----:B------:R-:W-:Y:S01]  /*09d0*/  BSSY B7, `(.L_x_1086) ;  /* 0x000219f000077945 */ /* 0x000fe20003800000 */
[----:B------:R-:W-:Y:S01]  /*09e0*/  ULDC.64 UR52, c[0x0][0x208] ;  /* 0x0000820000347ab9 */ /* 0x000fe20000000a00 */
[----:B012-4-:R-:W-:Y:S07]  /*09f0*/  BAR.SYNC.DEFER_BLOCKING 0x0 ;  /* 0x0000000000007b1d */ /* 0x017fee0000010000 */
[----:B------:R-:W-:Y:S05]  /*0a00*/  @!P0 BRA `(.L_x_1087) ;  /* 0x000001b800908947 */ /* 0x000fea0003800000 */
.L_x_1088:
[----:B------:R-:W-:-:S08]  /*0a10*/  NOP ;  /* 0x0000000000007918 */ /* 0x000fd00000000000 */
[----:B------:R-:W0:Y:S02]  /*0a20*/  USETMAXREG.TRY_ALLOC.CTAPOOL UP0, 0xa0 ;  /* 0x000000a0000079c8 */ /* 0x000e240008000600 */
[----:B0-----:R-:W-:-:S13]  /*0a30*/  PLOP3.LUT P0, PT, PT, PT, UP0, 0x80, 0x0 ;  /* 0x000000000000781c */ /* 0x001fda0003f0f008 */
[----:B------:R-:W-:Y:S05]  /*0a40*/  @!P0 BRA `(.L_x_1088) ;  /* 0xfffffffc00f08947 */ /* 0x000fea000383ffff */
[----:B------:R-:W2:Y:S01]  /*0a50*/  LDL.LU R0, [R1] ;  /* 0x0000000001007983 */ /* 0x000ea20000300800 */
[----:B------:R-:W0:Y:S01]  /*0a60*/  S2R R2, SR_TID.X ;  /* 0x0000000000027919 */ /* 0x000e220000002100 */
        /* <DEDUP_REMOVED lines=14> */
[----:B------:R1:W-:Y:S01]  /*0b50*/  STL [R1], R0 ;  /* 0x0000000001007387 */ /* 0x0003e20000100800 */
[----:B0-----:R-:W-:-:S13]  /*0b60*/  ISETP.GE.AND P0, PT, R11, UR4, PT ;  /* 0x000000040b007c0c */ /* 0x001fda000bf06270 */
[----:B-1----:R-:W-:Y:S05]  /*0b70*/  @P0 BRA `(.L_x_1089) ;  /* 0x0000021800100947 */ /* 0x002fea0003800000 */
[----:B------:R-:W0:Y:S01]  /*0b80*/  S2R R0, SR_TID.X ;  /* 0x0000000000007919 */ /* 0x000e220000002100 */
[----:B------:R-:W-:Y:S01]  /*0b90*/  IMAD.MOV.U32 R138, RZ, RZ, 0x40 ;  /* 0x00000040ff8a7424 */ /* 0x000fe200078e00ff */
[----:B------:R-:W-:Y:S01]  /*0ba0*/  R2UR UR38, R2 ;  /* 0x00000000022672ca */ /* 0x000fe200000e0000 */
[----:B------:R-:W-:Y:S01]  /*0bb0*/  IMAD.MOV.U32 R18, RZ, RZ, RZ ;  /* 0x000000ffff127224 */ /* 0x000fe200078e00ff */
[----:B------:R-:W-:Y:S01]  /*0bc0*/  STL [R1+0x34], R9 ;  /* 0x0000340901007387 */ /* 0x000fe20000100800 */
[----:B------:R-:W-:Y:S01]  /*0bd0*/  IMAD.MOV.U32 R157, RZ, RZ, RZ ;  /* 0x000000ffff9d7224 */ /* 0x000fe200078e00ff */
[----:B------:R-:W-:Y:S01]  /*0be0*/  ULOP3.LUT UR37, UR36, 0x1, URZ, 0xfc, !UPT ;  /* 0x0000000124257892 */ /* 0x000fe2000f8efc3f */
[----:B------:R-:W-:Y:S01]  /*0bf0*/  IMAD.MOV.U32 R22, RZ, RZ, RZ ;  /* 0x000000ffff167224 */ /* 0x000fe200078e00ff */
[----:B------:R-:W-:Y:S01]  /*0c00*/  STL [R1+0x38], R10 ;  /* 0x0000380a01007387 */ /* 0x000fe20000100800 */
[----:B------:R-:W-:-:S03]  /*0c10*/  IMAD.MOV.U32 R17, RZ, RZ, RZ ;  /* 0x000000ffff117224 */ /* 0x000fc600078e00ff */
[----:B------:R-:W-:Y:S03]  /*0c20*/  STL [R1+0x3c], R11 ;  /* 0x00003c0b01007387 */ /* 0x000fe60000100800 */
[----:B------:R-:W-:Y:S01]  /*0c30*/  UIADD3 UR38, UR38, 0xc400, URZ ;  /* 0x0000c40026267890 */ /* 0x000fe2000fffe03f */
[----:B------:R-:W-:Y:S01]  /*0c40*/  STL [R1+0x4c], RZ ;  /* 0x00004cff01007387 */ /* 0x000fe20000100800 */
[----:B0-----:R-:W-:-:S05]  /*0c50*/  VIADD R0, R0, 0xffffff80 ;  /* 0xffffff8000007836 */ /* 0x001fca0000000000 */
[----:B------:R-:W-:Y:S02]  /*0c60*/  SHF.R.S32.HI R3, RZ, 0x1f, R0 ;  /* 0x0000001fff037819 */ /* 0x000fe40000011400 */
[-C--:B------:R-:W-:Y:S02]  /*0c70*/  LEA.HI R12, R0, R0.reuse, RZ, 0x1 ;  /* 0x00000000000c7211 */ /* 0x080fe400078f08ff */
[CC--:B------:R-:W-:Y:S02]  /*0c80*/  LEA.HI R4, R3.reuse, R0.reuse, RZ, 0x4 ;  /* 0x0000000003047211 */ /* 0x0c0fe400078f20ff */
[CC--:B------:R-:W-:Y:S02]  /*0c90*/  LEA.HI R7, R3.reuse, R0.reuse, RZ, 0x5 ;  /* 0x0000000003077211 */ /* 0x0c0fe400078f28ff */
[----:B------:R-:W-:Y:S02]  /*0ca0*/  LOP3.LUT R5, R4, 0xfffffff0, RZ, 0xc0, !PT ;  /* 0xfffffff004057812 */ /* 0x000fe400078ec0ff */
[----:B------:R-:W-:-:S02]  /*0cb0*/  LEA.HI R6, R3, R0, RZ, 0x2 ;  /* 0x0000000003067211 */ /* 0x000fc400078f10ff */
[----:B------:R-:W-:Y:S01]  /*0cc0*/  LEA.HI R3, R3, R0, RZ, 0x7 ;  /* 0x0000000003037211 */ /* 0x000fe200078f38ff */
[C---:B------:R-:W-:Y:S01]  /*0cd0*/  IMAD.IADD R5, R0.reuse, 0x1, -R5 ;  /* 0x0000000100057824 */ /* 0x040fe200078e0a05 */
[--C-:B------:R-:W-:Y:S02]  /*0ce0*/  SHF.R.S32.HI R8, RZ, 0x2, R6.reuse ;  /* 0x00000002ff087819 */ /* 0x100fe40000011406 */
[----:B------:R-:W-:Y:S02]  /*0cf0*/  LOP3.LUT R3, R3, 0xffffff80, RZ, 0xc0, !PT ;  /* 0xffffff8003037812 */ /* 0x000fe400078ec0ff */
[----:B------:R-:W-:Y:S02]  /*0d00*/  SHF.R.S32.HI R15, RZ, 0x1f, R6 ;  /* 0x0000001fff0f7819 */ /* 0x000fe40000011406 */
[----:B------:R-:W-:Y:S01]  /*0d10*/  SHF.R.S32.HI R6, RZ, 0x1f, R5 ;  /* 0x0000001fff067819 */ /* 0x000fe20000011405 */
[----:B------:R-:W-:Y:S01]  /*0d20*/  IMAD.IADD R136, R0, 0x1, -R3 ;  /* 0x0000000100887824 */ /* 0x000fe200078e0a03 */
[----:B------:R-:W-:-:S02]  /*0d30*/  LOP3.LUT R13, R12, 0xfffffffe, RZ, 0xc0, !PT ;  /* 0xfffffffe0c0d7812 */ /* 0x000fc400078ec0ff */
[----:B------:R-:W-:Y:S02]  /*0d40*/  SHF.R.S32.HI R3, RZ, 0x4, R4 ;  /* 0x00000004ff037819 */ /* 0x000fe40000011404 */
[----:B------:R-:W-:Y:S01]  /*0d50*/  LEA.HI R6, R6, R5, RZ, 0x3 ;  /* 0x0000000506067211 */ /* 0x000fe200078f18ff */
[----:B------:R-:W-:Y:S01]  /*0d60*/  IMAD.IADD R16, R0, 0x1, -R13 ;  /* 0x0000000100107824 */ /* 0x000fe200078e0a0d */
[----:B------:R-:W-:Y:S02]  /*0d70*/  LEA.HI R4, R4, R3, RZ, 0x1 ;  /* 0x0000000304047211 */ /* 0x000fe400078f08ff */
[C---:B------:R-:W-:Y:S01]  /*0d80*/  LOP3.LUT R0, R6.reuse, 0xfffffff8, RZ, 0xc0, !PT ;  /* 0xfffffff806007812 */ /* 0x040fe200078ec0ff */
[----:B------:R-:W-:Y:S01]  /*0d90*/  IMAD.SHL.U32 R6, R6, 0x40, RZ ;  /* 0x0000004006067824 */ /* 0x000fe200078e00ff */
[----:B------:R-:W-:Y:S01]  /*0da0*/  LOP3.LUT R4, R4, 0x1ffffffe, RZ, 0xc0, !PT ;  /* 0x1ffffffe04047812 */ /* 0x000fe200078ec0ff */
[----:B------:R-:W-:Y:S01]  /*0db0*/  IMAD.SHL.U32 R19, R16, 0x8, RZ ;  /* 0x0000000810137824 */ /* 0x000fe200078e00ff */
[----:B------:R-:W-:Y:S01]  /*0dc0*/  LEA.HI R15, R15, R8, RZ, 0x2 ;  /* 0x000000080f0f7211 */ /* 0x000fe200078f10ff */
[----:B------:R-:W-:Y:S01]  /*0dd0*/  IMAD.IADD R0, R5, 0x1, -R0 ;  /* 0x0000000105007824 */ /* 0x000fe200078e0a00 */
[----:B------:R-:W-:Y:S01]  /*0de0*/  SHF.R.S32.HI R23, RZ, 0x1, R12 ;  /* 0x00000001ff177819 */ /* 0x000fe2000001140c */
[----:B------:R-:W-:Y:S01]  /*0df0*/  IMAD.IADD R4, R3, 0x1, -R4 ;  /* 0x0000000103047824 */ /* 0x000fe200078e0a04 */
[----:B------:R-:W-:Y:S01]  /*0e00*/  LOP3.LUT R15, R15, 0xfffffffc, RZ, 0xc0, !PT ;  /* 0xfffffffc0f0f7812 */ /* 0x000fe200078ec0ff */
[----:B------:R-:W-:Y:S01]  /*0e10*/  IMAD.SHL.U32 R5, R0, 0x40, RZ ;  /* 0x0000004000057824 */ /* 0x000fe200078e00ff */
[----:B------:R-:W-:Y:S01]  /*0e20*/  LEA.HI R12, R12, R23, RZ, 0x1 ;  /* 0x000000170c0c7211 */ /* 0x000fe200078f08ff */
[----:B------:R-:W-:Y:S01]  /*0e30*/  IMAD.SHL.U32 R4, R4, 0x8, RZ ;  /* 0x0000000804047824 */ /* 0x000fe200078e00ff */
[----:B------:R-:W-:Y:S01]  /*0e40*/  SHF.R.S32.HI R7, RZ, 0x5, R7 ;  /* 0x00000005ff077819 */ /* 0x000fe20000011407 */
[----:B------:R-:W-:Y:S01]  /*0e50*/  IMAD.IADD R15, R8, 0x1, -R15 ;  /* 0x00000001080f7824 */ /* 0x000fe200078e0a0f */
[----:B------:R-:W-:Y:S01]  /*0e60*/  LOP3.LUT R5, R5, 0x1c0, RZ, 0xc0, !PT ;  /* 0x000001c005057812 */ /* 0x000fe200078ec0ff */
[----:B------:R-:W-:Y:S01]  /*0e70*/  IMAD.SHL.U32 R16, R16, 0x4, RZ ;  /* 0x0000000410107824 */ /* 0x000fe200078e00ff */
[----:B------:R-:W-:Y:S01]  /*0e80*/  LOP3.LUT R12, R12, 0x7fffffe, RZ, 0xc0, !PT ;  /* 0x07fffffe0c0c7812 */ /* 0x000fe200078ec0ff */
[----:B------:R-:W-:Y:S01]  /*0e90*/  IMAD.SHL.U32 R15, R15, 0x40, RZ ;  /* 0x000000400f0f7824 */ /* 0x000fe200078e00ff */
[----:B------:R-:W-:-:S02]  /*0ea0*/  LOP3.LUT R4, R5, 0x8, R4, 0xf8, !PT ;  /* 0x0000000805047812 */ /* 0x000fc400078ef804 */
[----:B------:R-:W-:Y:S01]  /*0eb0*/  LOP3.LUT R6, R6, 0x7ffffe00, RZ, 0xc0, !PT ;  /* 0x7ffffe0006067812 */ /* 0x000fe200078ec0ff */
[----:B------:R-:W-:Y:S01]  /*0ec0*/  IMAD.IADD R12, R23, 0x1, -R12 ;  /* 0x00000001170c7824 */ /* 0x000fe200078e0a0c */
[----:B------:R-:W-:Y:S02]  /*0ed0*/  SHF.R.U32.HI R5, RZ, 0x3, R5 ;  /* 0x00000003ff057819 */ /* 0x000fe40000011605 */
[----:B------:R-:W-:Y:S01]  /*0ee0*/  R2P PR, R0, 0x6 ;  /* 0x0000000600007804 */ /* 0x000fe20000000000 */
[----:B------:R-:W-:Y:S01]  /*0ef0*/  IMAD R6, R7, 0x400, R6 ;  /* 0x0000040007067824 */ /* 0x000fe200078e0206 */
[----:B------:R-:W-:Y:S01]  /*0f00*/  LOP3.LUT R5, R4, R5, RZ, 0x3c, !PT ;  /* 0x0000000504057212 */ /* 0x000fe200078e3cff */
[----:B------:R-:W-:Y:S01]  /*0f10*/  IMAD R12, R3, 0x8, R12 ;  /* 0x00000008030c7824 */ /* 0x000fe200078e020c */
[----:B------:R-:W-:Y:S01]  /*0f20*/  LOP3.LUT R3, R15, 0xc0, RZ, 0xc0, !PT ;  /* 0x000000c00f037812 */ /* 0x000fe200078ec0ff */
[----:B------:R-:W-:Y:S01]  /*0f30*/  VIADD R4, R19, 0x10 ;  /* 0x0000001013047836 */ /* 0x000fe20000000000 */
[----:B------:R-:W-:Y:S01]  /*0f40*/  SHF.R.S32.HI R0, RZ, 0x1f, R23 ;  /* 0x0000001fff007819 */ /* 0x000fe20000011417 */
[----:B------:R-:W-:Y:S01]  /*0f50*/  IMAD.IADD R5, R6, 0x1, R5 ;  /* 0x0000000106057824 */ /* 0x000fe200078e0205 */
[----:B------:R-:W-:Y:S01]  /*0f60*/  LOP3.LUT R0, R3, 0x8, R19, 0xf8, !PT ;  /* 0x0000000803007812 */ /* 0x000fe200078ef813 */
[----:B------:R-:W-:Y:S01]  /*0f70*/  IMAD.SHL.U32 R4, R12, 0x20, RZ ;  /* 0x000000200c047824 */ /* 0x000fe200078e00ff */
[----:B------:R0:W-:Y:S01]  /*0f80*/  STL [R1+0xc], R3 ;  /* 0x00000c0301007387 */ /* 0x0001e20000100800 */
[----:B------:R-:W-:Y:S01]  /*0f90*/  IMAD R137, R5, 0x2, R2 ;  /* 0x0000000205897824 */ /* 0x000fe200078e0202 */
[----:B------:R-:W-:-:S02]  /*0fa0*/  SHF.R.U32.HI R5, RZ, 0x3, R3 ;  /* 0x00000003ff057819 */ /* 0x000fc40000011603 */
[----:B------:R-:W-:Y:S01]  /*0fb0*/  SHF.R.S32.HI R13, RZ, 0x1f, R136 ;  /* 0x0000001fff0d7819 */ /* 0x000fe20000011488 */
[----:B------:R-:W-:Y:S01]  /*0fc0*/  VIADD R139, R137, 0x21800 ;  /* 0x00021800898b7836 */ /* 0x000fe20000000000 */
[----:B------:R-:W-:Y:S01]  /*0fd0*/  LOP3.LUT R0, R0, R5, RZ, 0x3c, !PT ;  /* 0x0000000500007212 */ /* 0x000fe200078e3cff */
[----:B------:R1:W-:Y:S01]  /*0fe0*/  STL [R1+0x10], R5 ;  /* 0x0000100501007387 */ /* 0x0003e20000100800 */
[----:B------:R-:W-:Y:S01]  /*0ff0*/  LEA.HI R13, R13, R136, RZ, 0x2 ;  /* 0x000000880d0d7211 */ /* 0x000fe200078f10ff */
[----:B0-----:R-:W-:Y:S02]  /*1000*/  VIADD R3, R137, 0x21820 ;  /* 0x0002182089037836 */ /* 0x001fe40000000000 */
[----:B------:R-:W-:Y:S01]  /*1010*/  STL [R1+0x14], R4 ;  /* 0x0000140401007387 */ /* 0x000fe20000100800 */
[----:B------:R-:W-:Y:S01]  /*1020*/  @P1 VIADD R3, R139, 0xffffffe0 ;  /* 0xffffffe08b031836 */ /* 0x000fe20000000000 */
[----:B------:R-:W-:Y:S01]  /*1030*/  SEL R138, R138, 0xffffffc0, !P2 ;  /* 0xffffffc08a8a7807 */ /* 0x000fe20005000000 */
[----:B------:R-:W-:Y:S01]  /*1040*/  IMAD.IADD R0, R4, 0x1, R0 ;  /* 0x0000000104007824 */ /* 0x000fe200078e0200 */
[----:B------:R-:W-:-:S02]  /*1050*/  LOP3.LUT R13, R13, 0x7ffffffc, RZ, 0xc0, !PT ;  /* 0x7ffffffc0d0d7812 */ /* 0x000fc400078ec0ff */
[----:B------:R-:W-:Y:S01]  /*1060*/  STL [R1+0x1c], R3 ;  /* 0x00001c0301007387 */ /* 0x000fe20000100800 */
[----:B------:R-:W-:Y:S02]  /*1070*/  IMAD.IADD R139, R139, 0x1, R138 ;  /* 0x000000018b8b7824 */ /* 0x000fe400078e028a */
[----:B------:R-:W-:Y:S01]  /*1080*/  IMAD.IADD R136, R136, 0x1, -R13 ;  /* 0x0000000188887824 */ /* 0x000fe200078e0a0d */
[----:B------:R0:W-:Y:S01]  /*1090*/  STL [R1+0x40], R0 ;  /* 0x0000400001007387 */ /* 0x0001e20000100800 */
[----:B-1----:R-:W-:Y:S02]  /*10a0*/  VIADD R5, R19, 0x20 ;  /* 0x0000002013057836 */ /* 0x002fe40000000000 */
[----:B------:R-:W-:Y:S02]  /*10b0*/  IMAD.IADD R138, R138, 0x1, R3 ;  /* 0x000000018a8a7824 */ /* 0x000fe400078e0203 */
[----:B0-----:R-:W-:-:S05]  /*10c0*/  VIADD R0, R3, 0x6000 ;  /* 0x0000600003007836 */ /* 0x001fca0000000000 */
[----:B------:R0:W-:Y:S02]  /*10d0*/  STL [R1+0x20], R0 ;  /* 0x0000200001007387 */ /* 0x0001e40000100800 */
.L_x_1298:
[----:B0-2--5:R-:W2:Y:S01]  /*10e0*/  LDL R30, [R1+0x3c] ;  /* 0x00003c00011e7983 */ /* 0x025ea20000100800 */
[----:B------:R-:W-:Y:S05]  /*10f0*/  YIELD ;  /* 0x0000000000007946 */ /* 0x000fea0003800000 */
[----:B------:R-:W-:Y:S01]  /*1100*/  ULDC.64 UR4, c[0x0][0xa28] ;  /* 0x00028a0000047ab9 */ /* 0x000fe20000000a00 */
[----:B-1-3--:R-:W2:Y:S01]  /*1110*/  LDC.64 R6, c[0x0][0xa08] ;  /* 0x00028200ff067b82 */ /* 0x00aea20000000a00 */
[----:B------:R-:W-:Y:S01]  /*1120*/  ISETP.NE.U32.AND P1, PT, RZ, UR4, PT ;  /* 0x00000004ff007c0c */ /* 0x000fe2000bf25070 */
[----:B0-----:R-:W-:Y:S02]  /*1130*/  IMAD.MOV.U32 R0, RZ, RZ, RZ ;  /* 0x000000ffff007224 */ /* 0x001fe400078e00ff */
[----:B------:R-:W-:Y:S01]  /*1140*/  IMAD.MOV.U32 R72, RZ, RZ, RZ ;  /* 0x000000ffff487224 */ /* 0x000fe200078e00ff */
[----:B------:R-:W-:Y:S01]  /*1150*/  ISETP.NE.AND.EX P1, PT, RZ, UR5, PT, P1 ;  /* 0x00000005ff007c0c */ /* 0x000fe2000bf25310 */
[----:B------:R-:W-:-:S02]  /*1160*/  ULDC.64 UR4, c[0x0][0xa18] ;  /* 0x0002860000047ab9 */ /* 0x000fc40000000a00 */
[----:B------:R-:W-:-:S04]  /*1170*/  ISETP.NE.U32.AND P2, PT, RZ, UR4, PT ;  /* 0x00000004ff007c0c */ /* 0x000fc8000bf45070 */
[----:B------:R-:W-:Y:S01]  /*1180*/  ISETP.NE.AND.EX P2, PT, RZ, UR5, PT, P2 ;  /* 0x00000005ff007c0c */ /* 0x000fe2000bf45320 */
[----:B------:R-:W-:Y:S02]  /*1190*/  ULDC.64 UR4, c[0x0][0xa08] ;  /* 0x0002820000047ab9 */ /* 0x000fe40000000a00 */
[----:B------:R-:W-:-:S03]  /*11a0*/  ISETP.NE.U32.AND P0, PT, RZ, UR4, PT ;  /* 0x00000004ff007c0c */ /* 0x000fc6000bf05070 */
[----:B------:R-:W0:Y:S08]  /*11b0*/  @P1 LDC.64 R4, c[0x0][0xa28] ;  /* 0x00028a00ff041b82 */ /* 0x000e300000000a00 */
[----:B------:R-:W1:Y:S01]  /*11c0*/  @P2 LDC.64 R8, c[0x0][0xa18] ;  /* 0x00028600ff082b82 */ /* 0x000e620000000a00 */
[----:B------:R-:W-:Y:S01]  /*11d0*/  ULDC UR4, c[0x0][0x288] ;  /* 0x0000a20000047ab9 */ /* 0x000fe20000000800 */
[----:B------:R-:W-:Y:S01]  /*11e0*/  ISETP.NE.AND.EX P0, PT, RZ, UR5, PT, P0 ;  /* 0x00000005ff007c0c */ /* 0x000fe2000bf05300 */
[----:B------:R-:W-:Y:S01]  /*11f0*/  IMAD.U32 R3, RZ, RZ, UR4 ;  /* 0x00000004ff037e24 */ /* 0x000fe2000f8e00ff */
[----:B------:R-:W-:Y:S01]  /*1200*/  ULDC.64 UR4, c[0x0][0x3f8] ;  /* 0x0000fe0000047ab9 */ /* 0x000fe20000000a00 */
[----:B--2---:R-:W-:-:S04]  /*1210*/  IMAD.WIDE R10, R30, 0x4, R6 ;  /* 0x000000041e0a7825 */ /* 0x004fc800078e0206 */
[----:B-1----:R-:W-:-:S06]  /*1220*/  @P2 IMAD.WIDE R6, R30, 0x4, R8 ;  /* 0x000000041e062825 */ /* 0x002fcc00078e0208 */
[----:B------:R1:W5:Y:S01]  /*1230*/  @P0 LDG.E R72, desc[UR52][R10.64] ;  /* 0x000000340a480981 */ /* 0x000362000c1e1900 */
[----:B0-----:R-:W-:-:S03]  /*1240*/  @P1 IMAD.WIDE R4, R30, 0x4, R4 ;  /* 0x000000041e041825 */ /* 0x001fc600078e0204 */
[----:B------:R-:W2:Y:S04]  /*1250*/  @P2 LDG.E R3, desc[UR52][R6.64] ;  /* 0x0000003406032981 */ /* 0x000ea8000c1e1900 */
        /* <DEDUP_REMOVED lines=9> */
[----:B------:R-:W-:Y:S01]  /*12f0*/  IMAD.U32 R27, RZ, RZ, UR4 ;  /* 0x00000004ff1b7e24 */ /* 0x000fe2000f8e00ff */
[----:B--2---:R1:W-:Y:S01]  /*1300*/  STL [R1+0x30], R3 ;  /* 0x0000300301007387 */ /* 0x0043e20000100800 */
[----:B------:R-:W-:Y:S01]  /*1310*/  IMAD.MOV.U32 R14, RZ, RZ, R3 ;  /* 0x000000ffff0e7224 */ /* 0x000fe200078e0003 */
[----:B------:R-:W-:Y:S06]  /*1320*/  @P2 BRA `(.L_x_1090) ;  /* 0x0000000000282947 */ /* 0x000fec0003800000 */
[----:B------:R-:W-:Y:S02]  /*1330*/  ULDC.64 UR4, c[0x0][0xa00] ;  /* 0x0002800000047ab9 */ /* 0x000fe40000000a00 */
[----:B------:R-:W-:-:S04]  /*1340*/  ISETP.NE.U32.AND P1, PT, RZ, UR4, PT ;  /* 0x00000004ff007c0c */ /* 0x000fc8000bf25070 */
[----:B------:R-:W-:-:S13]  /*1350*/  ISETP.NE.AND.EX P1, PT, RZ, UR5, PT, P1 ;  /* 0x00000005ff007c0c */ /* 0x000fda000bf25310 */
[----:B------:R-:W-:Y:S05]  /*1360*/  @!P1 BRA `(.L_x_1090) ;  /* 0x0000000000189947 */ /* 0x000fea0003800000 */
[----:B-1----:R-:W0:Y:S02]  /*1370*/  LDC.64 R4, c[0x0][0xa00] ;  /* 0x00028000ff047b82 */ /* 0x002e240000000a00 */
[----:B0-----:R-:W-:-:S05]  /*1380*/  IMAD.WIDE R4, R30, 0x4, R4 ;  /* 0x000000041e047825 */ /* 0x001fca00078e0204 */
[----:B------:R-:W2:Y:S04]  /*1390*/  LDG.E R3, desc[UR52][R4.64] ;  /* 0x0000003404037981 */ /* 0x000ea8000c1e1900 */
[----:B------:R-:W2:Y:S02]  /*13a0*/  LDG.E R6, desc[UR52][R4.64+0x4] ;  /* 0x0000043404067981 */ /* 0x000ea4000c1e1900 */
[----:B--2---:R-:W-:-:S05]  /*13b0*/  IMAD.IADD R14, R6, 0x1, -R3 ;  /* 0x00000001060e7824 */ /* 0x004fca00078e0a03 */
[----:B------:R0:W-:Y:S02]  /*13c0*/  STL [R1+0x30], R14 ;  /* 0x0000300e01007387 */ /* 0x0001e40000100800 */
.L_x_1090:
[----:B------:R-:W2:Y:S01]  /*13d0*/  LDL R13, [R1+0x34] ;  /* 0x00003400010d7983 */ /* 0x000ea20000100800 */
[----:B------:R-:W-:-:S03]  /*13e0*/  ULDC.64 UR4, c[0x0][0xa20] ;  /* 0x0002880000047ab9 */ /* 0x000fc60000000a00 */
[----:B------:R-:W3:Y:S01]  /*13f0*/  LDL R29, [R1+0x38] ;  /* 0x00003800011d7983 */ /* 0x000ee20000100800 */
[----:B------:R-:W-:-:S04]  /*1400*/  ISETP.NE.U32.AND P1, PT, RZ, UR4, PT ;  /* 0x00000004ff007c0c */ /* 0x000fc8000bf25070 */
[----:B------:R-:W-:Y:S01]  /*1410*/  ISETP.NE.AND.EX P1, PT, RZ, UR5, PT, P1 ;  /* 0x00000005ff007c0c */ /* 0x000fe2000bf25310 */
[----:B--2---:R2:W-:Y:S04]  /*1420*/  STL [R1+0x50], R13 ;  /* 0x0000500d01007387 */ /* 0x0045e80000100800 */
[----:B---3--:R2:W-:Y:S04]  /*1430*/  STL [R1+0x44], R29 ;  /* 0x0000441d01007387 */ /* 0x0085e80000100800 */
[----:B------:R2:W-:Y:S04]  /*1440*/  STL [R1+0x48], R30 ;  /* 0x0000481e01007387 */ /* 0x0005e80000100800 */
[----:B------:R-:W-:Y:S05]  /*1450*/  @!P1 BRA `(.L_x_1091) ;  /* 0x0000000000109947 */ /* 0x000fea0003800000 */
[----:B-1----:R-:W1:Y:S02]  /*1460*/  LDC.64 R4, c[0x0][0xa20] ;  /* 0x00028800ff047b82 */ /* 0x002e640000000a00 */
[----:B-1----:R-:W-:-:S05]  /*1470*/  IMAD.WIDE R4, R30, 0x4, R4 ;  /* 0x000000041e047825 */ /* 0x002fca00078e0204 */
[----:B------:R3:W5:Y:S01]  /*1480*/  LDG.E R27, desc[UR52][R4.64] ;  /* 0x00000034041b7981 */ /* 0x000762000c1e1900 */
[----:B------:R-:W-:Y:S05]  /*1490*/  BRA `(.L_x_1092) ;  /* 0x0000000000107947 */ /* 0x000fea0003800000 */
.L_x_1091:
[----:B------:R-:W-:Y:S05]  /*14a0*/  @!P0 BRA `(.L_x_1092) ;  /* 0x00000000000c8947 */ /* 0x000fea0003800000 */
[----:B-1----:R-:W3:Y:S04]  /*14b0*/  LDG.E R4, desc[UR52][R10.64] ;  /* 0x000000340a047981 */ /* 0x002ee8000c1e1900 */
[----:B------:R-:W3:Y:S02]  /*14c0*/  LDG.E R27, desc[UR52][R10.64+0x4] ;  /* 0x000004340a1b7981 */ /* 0x000ee4000c1e1900 */
[----:B---3--:R-:W-:-:S07]  /*14d0*/  IMAD.IADD R27, R27, 0x1, -R4 ;  /* 0x000000011b1b7824 */ /* 0x008fce00078e0a04 */
.L_x_1092:
[----:B------:R-:W-:Y:S01]  /*14e0*/  ULDC.64 UR4, c[0x0][0xa10] ;  /* 0x0002840000047ab9 */ /* 0x000fe20000000a00 */
[----:B-1----:R-:W1:Y:S01]  /*14f0*/  LDC.64 R10, c[0x0][0x9e0] ;  /* 0x00027800ff0a7b82 */ /* 0x002e620000000a00 */
[----:B------:R-:W-:-:S04]  /*1500*/  ISETP.NE.U32.AND P0, PT, RZ, UR4, PT ;  /* 0x00000004ff007c0c */ /* 0x000fc8000bf05070 */
[----:B------:R-:W-:Y:S01]  /*1510*/  ISETP.NE.AND.EX P0, PT, RZ, UR5, PT, P0 ;  /* 0x00000005ff007c0c */ /* 0x000fe2000bf05300 */
[----:B------:R-:W-:Y:S02]  /*1520*/  ULDC.64 UR4, c[0x0][0xa30] ;  /* 0x00028c0000047ab9 */ /* 0x000fe40000000a00 */
[----:B------:R-:W-:-:S04]  /*1530*/  ISETP.NE.U32.AND P1, PT, RZ, UR4, PT ;  /* 0x00000004ff007c0c */ /* 0x000fc8000bf25070 */
[----:B------:R-:W-:-:S06]  /*1540*/  ISETP.NE.AND.EX P1, PT, RZ, UR5, PT, P1 ;  /* 0x00000005ff007c0c */ /* 0x000fcc000bf25310 */
[----:B---3--:R-:W3:Y:S08]  /*1550*/  @P0 LDC.64 R4, c[0x0][0xa10] ;  /* 0x00028400ff040b82 */ /* 0x008ef00000000a00 */
[----:B------:R-:W4:Y:S01]  /*1560*/  @P1 LDC.64 R6, c[0x0][0xa30] ;  /* 0x00028c00ff061b82 */ /* 0x000f220000000a00 */
[----:B---3--:R-:W-:-:S05]  /*1570*/  @P0 IMAD.WIDE R4, R30, 0x4, R4 ;  /* 0x000000041e040825 */ /* 0x008fca00078e0204 */
[----:B------:R-:W3:Y:S04]  /*1580*/  @P0 LDG.E R3, desc[UR52][R4.64] ;  /* 0x0000003404030981 */ /* 0x000ee8000c1e1900 */
[----:B------:R-:W3:Y:S01]  /*1590*/  @P0 LDG.E R8, desc[UR52][R4.64+0x4] ;  /* 0x0000043404080981 */ /* 0x000ee2000c1e1900 */
[----:B-----5:R-:W-:Y:S02]  /*15a0*/  IMAD.IADD R9, R27, 0x1, -R0 ;  /* 0x000000011b097824 */ /* 0x020fe400078e0a00 */
[----:B------:R-:W-:Y:S02]  /*15b0*/  IMAD.MOV.U32 R105, RZ, RZ, R27 ;  /* 0x000000ffff697224 */ /* 0x000fe400078e001b */
[----:B----4-:R-:W-:-:S05]  /*15c0*/  @P1 IMAD.WIDE R6, R30, 0x4, R6 ;  /* 0x000000041e061825 */ /* 0x010fca00078e0206 */
[----:B------:R4:W5:Y:S01]  /*15d0*/  @P1 LDG.E R105, desc[UR52][R6.64] ;  /* 0x0000003406691981 */ /* 0x000962000c1e1900 */
[----:B-1----:R-:W-:Y:S01]  /*15e0*/  ISETP.GE.AND P1, PT, R11, 0x1, PT ;  /* 0x000000010b00780c */ /* 0x002fe20003f26270 */
[----:B------:R-:W-:-:S04]  /*15f0*/  IMAD.MOV.U32 R108, RZ, RZ, 0xc0 ;  /* 0x000000c0ff6c7424 */ /* 0x000fc800078e00ff */
[----:B------:R-:W-:Y:S02]  /*1600*/  IMAD R108, R13, R108, 0xc0 ;  /* 0x000000c00d6c7424 */ /* 0x000fe400078e026c */
[----:B---3--:R-:W-:-:S04]  /*1610*/  @P0 IMAD.IADD R24, R8, 0x1, -R3 ;  /* 0x0000000108180824 */ /* 0x008fc800078e0a03 */
[----:B------:R-:W-:-:S04]  /*1620*/  IMAD.IADD R12, R9, 0x1, R24 ;  /* 0x00000001090c7824 */ /* 0x000fc800078e0218 */
[C---:B------:R-:W-:Y:S01]  /*1630*/  VIADD R0, R12.reuse, 0x7f ;  /* 0x0000007f0c007836 */ /* 0x040fe20000000000 */
[----:B------:R4:W-:Y:S01]  /*1640*/  STL [R1+0x28], R12 ;  /* 0x0000280c01007387 */ /* 0x0009e20000100800 */
[----:B------:R-:W-:-:S03]  /*1650*/  IADD3 R108, R12, R108, -R14 ;  /* 0x0000006c0c6c7210 */ /* 0x000fc60007ffe80e */
[----:B------:R-:W-:-:S04]  /*1660*/  SHF.R.S32.HI R3, RZ, 0x1f, R0 ;  /* 0x0000001fff037819 */ /* 0x000fc80000011400 */
[----:B------:R-:W-:Y:S01]  /*1670*/  LEA.HI R3, R3, R0, RZ, 0x7 ;  /* 0x0000000003037211 */ /* 0x000fe200078f38ff */
[----:B------:R-:W-:-:S03]  /*1680*/  IMAD.IADD R0, R108, 0x1, R10 ;  /* 0x000000016c007824 */ /* 0x000fc600078e020a */
[----:B------:R-:W-:Y:S01]  /*1690*/  SHF.R.S32.HI R110, RZ, 0x7, R3 ;  /* 0x00000007ff6e7819 */ /* 0x000fe20000011403 */
[----:B----4-:R-:W-:Y:S06]  /*16a0*/  @!P1 BRA `(.L_x_1093) ;  /* 0x0000000000489947 */ /* 0x010fec0003800000 */
[C---:B------:R-:W-:Y:S01]  /*16b0*/  ISETP.GT.AND P0, PT, R108.reuse, RZ, PT ;  /* 0x000000ff6c00720c */ /* 0x040fe20003f04270 */
[----:B------:R-:W-:Y:S01]  /*16c0*/  BSSY B0, `(.L_x_1094) ;  /* 0x000000e000007945 */ /* 0x000fe20003800000 */
[----:B------:R-:W-:-:S11]  /*16d0*/  VIADD R3, R108, 0xffffffff ;  /* 0xffffffff6c037836 */ /* 0x000fd60000000000 */
[----:B------:R-:W-:Y:S05]  /*16e0*/  @P0 BRA `(.L_x_1095) ;  /* 0x00000000001c0947 */ /* 0x000fea0003800000 */
[----:B------:R-:W-:Y:S01]  /*16f0*/  ISETP.NE.AND P0, PT, R11, 0x1, PT ;  /* 0x000000010b00780c */ /* 0x000fe20003f05270 */
[----:B------:R-:W-:-:S12]  /*1700*/  IMAD.MOV R3, RZ, RZ, -R108 ;  /* 0x000000ffff037224 */ /* 0x000fd800078e0a6c */
[----:B------:R-:W1:Y:S02]  /*1710*/  @P0 LDC.64 R4, c[0x0][0x9e8] ;  /* 0x00027a00ff040b82 */ /* 0x000e640000000a00 */
[----:B-1----:R-:W-:-:S05]  /*1720*/  @P0 IMAD.HI.U32 R4, R3, R4, RZ ;  /* 0x0000000403040227 */ /* 0x002fca00078e00ff */
[----:B------:R-:W-:-:S04]  /*1730*/  @P0 SHF.R.U32.HI R3, RZ, R5, R4 ;  /* 0x00000005ff030219 */ /* 0x000fc80000011604 */
[----:B------:R-:W-:Y:S01]  /*1740*/  LOP3.LUT R3, RZ, R3, RZ, 0x33, !PT ;  /* 0x00000003ff037212 */ /* 0x000fe200078e33ff */
[----:B------:R-:W-:Y:S06]  /*1750*/  BRA `(.L_x_1096) ;  /* 0x0000000000107947 */ /* 0x000fec0003800000 */
.L_x_1095:
[----:B------:R-:W-:-:S13]  /*1760*/  ISETP.NE.AND P0, PT, R11, 0x1, PT ;  /* 0x000000010b00780c */ /* 0x000fda0003f05270 */
[----:B------:R-:W1:Y:S02]  /*1770*/  @P0 LDC.64 R4, c[0x0][0x9e8] ;  /* 0x00027a00ff040b82 */ /* 0x000e640000000a00 */
[----:B-1----:R-:W-:-:S05]  /*1780*/  @P0 IMAD.HI.U32 R4, R3, R4, RZ ;  /* 0x0000000403040227 */ /* 0x002fca00078e00ff */
[----:B------:R-:W-:-:S07]  /*1790*/  @P0 SHF.R.U32.HI R3, RZ, R5, R4 ;  /* 0x00000005ff030219 */ /* 0x000fce0000011604 */
.L_x_1096:
[----:B------:R-:W-:Y:S05]  /*17a0*/  BSYNC B0 ;  /* 0x0000000000007941 */ /* 0x000fea0003800000 */
.L_x_1094:
[----:B------:R-:W-:-:S05]  /*17b0*/  IMAD R3, R3, R11, R11 ;  /* 0x0000000b03037224 */ /* 0x000fca00078e020b */
[----:B------:R-:W-:-:S07]  /*17c0*/  VIMNMX R0, R0, R3, PT ;  /* 0x0000000300007248 */ /* 0x000fce0003fe0100 */
.L_x_1093:
[----:B------:R-:W-:Y:S01]  /*17d0*/  IMAD R106, R13, 0xc0, -R14 ;  /* 0x000000c00d6a7824 */ /* 0x000fe200078e0a0e */
[----:B------:R-:W-:-:S03]  /*17e0*/  ULDC UR4, c[0x0][0x9dc] ;  /* 0x0002770000047ab9 */ /* 0x000fc60000000800 */
[----:B------:R-:W-:-:S04]  /*17f0*/  IMAD.IADD R106, R12, 0x1, R106 ;  /* 0x000000010c6a7824 */ /* 0x000fc800078e026a */
[----:B------:R-:W-:Y:S01]  /*1800*/  VIADD R3, R106, -UR4 ;  /* 0x800000046a037c36 */ /* 0x000fe20008000000 */
[----:B------:R-:W-:Y:S06]  /*1810*/  @!P1 BRA `(.L_x_1097) ;  /* 0x0000000000489947 */ /* 0x000fec0003800000 */
[----:B------:R-:W-:Y:S01]  /*1820*/  ISETP.GT.AND P0, PT, R106, -0x1, PT ;  /* 0xffffffff6a00780c */ /* 0x000fe20003f04270 */
[----:B------:R-:W-:-:S12]  /*1830*/  BSSY B0, `(.L_x_1098) ;  /* 0x000000e000007945 */ /* 0x000fd80003800000 */
[----:B------:R-:W-:Y:S05]  /*1840*/  @P0 BRA `(.L_x_1099) ;  /* 0x00000000001c0947 */ /* 0x000fea0003800000 */
[----:B------:R-:W-:Y:S02]  /*1850*/  ISETP.NE.AND P0, PT, R11, 0x1, PT ;  /* 0x000000010b00780c */ /* 0x000fe40003f05270 */
[----:B------:R-:W-:-:S11]  /*1860*/  LOP3.LUT R5, RZ, R106, RZ, 0x33, !PT ;  /* 0x0000006aff057212 */ /* 0x000fd600078e33ff */
[----:B------:R-:W1:Y:S02]  /*1870*/  @P0 LDC.64 R6, c[0x0][0x9e8] ;  /* 0x00027a00ff060b82 */ /* 0x000e640000000a00 */
[----:B-1----:R-:W-:-:S05]  /*1880*/  @P0 IMAD.HI.U32 R4, R5, R6, RZ ;  /* 0x0000000605040227 */ /* 0x002fca00078e00ff */
[----:B------:R-:W-:-:S04]  /*1890*/  @P0 SHF.R.U32.HI R5, RZ, R7, R4 ;  /* 0x00000007ff050219 */ /* 0x000fc80000011604 */
[----:B------:R-:W-:Y:S01]  /*18a0*/  LOP3.LUT R4, RZ, R5, RZ, 0x33, !PT ;  /* 0x00000005ff047212 */ /* 0x000fe200078e33ff */
[----:B------:R-:W-:Y:S06]  /*18b0*/  BRA `(.L_x_1100) ;  /* 0x0000000000147947 */ /* 0x000fec0003800000 */
.L_x_1099:
[----:B------:R-:W-:Y:S01]  /*18c0*/  ISETP.NE.AND P0, PT, R11, 0x1, PT ;  /* 0x000000010b00780c */ /* 0x000fe20003f05270 */
[----:B------:R-:W-:-:S12]  /*18d0*/  IMAD.MOV.U32 R4, RZ, RZ, R106 ;  /* 0x000000ffff047224 */ /* 0x000fd800078e006a */
[----:B------:R-:W1:Y:S02]  /*18e0*/  @P0 LDC.64 R6, c[0x0][0x9e8] ;  /* 0x00027a00ff060b82 */ /* 0x000e640000000a00 */
[----:B-1----:R-:W-:-:S05]  /*18f0*/  @P0 IMAD.HI.U32 R6, R106, R6, RZ ;  /* 0x000000066a060227 */ /* 0x002fca00078e00ff */
[----:B------:R-:W-:-:S07]  /*1900*/  @P0 SHF.R.U32.HI R4, RZ, R7, R6 ;  /* 0x00000007ff040219 */ /* 0x000fce0000011606 */
.L_x_1100:
[----:B------:R-:W-:Y:S05]  /*1910*/  BSYNC B0 ;  /* 0x0000000000007941 */ /* 0x000fea0003800000 */
.L_x_1098:
[----:B------:R-:W-:-:S05]  /*1920*/  IMAD R4, R4, R11, RZ ;  /* 0x0000000b04047224 */ /* 0x000fca00078e02ff */
[----:B------:R-:W-:-:S07]  /*1930*/  VIMNMX R3, R3, R4, !PT ;  /* 0x0000000403037248 */ /* 0x000fce0007fe0100 */
.L_x_1097:
[----:B------:R-:W-:Y:S01]  /*1940*/  VIADD R0, R0, 0x7f ;  /* 0x0000007f00007836 */ /* 0x000fe20000000000 */
[----:B------:R-:W-:-:S04]  /*1950*/  SHF.R.S32.HI R4, RZ, 0x1f, R3 ;  /* 0x0000001fff047819 */ /* 0x000fc80000011403 */
[----:B------:R-:W-:Y:S02]  /*1960*/  SHF.R.S32.HI R5, RZ, 0x1f, R0 ;  /* 0x0000001fff057819 */ /* 0x000fe40000011400 */
[----:B------:R-:W-:Y:S02]  /*1970*/  LEA.HI R4, R4, R3, RZ, 0x7 ;  /* 0x0000000304047211 */ /* 0x000fe400078f38ff */
[----:B------:R-:W-:Y:S02]  /*1980*/  LEA.HI R5, R5, R0, RZ, 0x7 ;  /* 0x0000000005057211 */ /* 0x000fe400078f38ff */
[----:B------:R-:W-:Y:S02]  /*1990*/  SHF.R.S32.HI R4, RZ, 0x7, R4 ;  /* 0x00000007ff047819 */ /* 0x000fe40000011404 */
[----:B------:R-:W-:Y:S02]  /*19a0*/  SHF.R.S32.HI R5, RZ, 0x7, R5 ;  /* 0x00000007ff057819 */ /* 0x000fe40000011405 */
[----:B------:R-:W-:-:S02]  /*19b0*/  VIMNMX R4, RZ, R4, !PT ;  /* 0x00000004ff047248 */ /* 0x000fc40007fe0100 */
[----:B------:R-:W-:-:S03]  /*19c0*/  VIMNMX R5, R110, R5, PT ;  /* 0x000000056e057248 */ /* 0x000fc60003fe0100 */
[--C-:B------:R-:W-:Y:S02]  /*19d0*/  IMAD R4, R4, 0x80, -R9.reuse ;  /* 0x0000008004047824 */ /* 0x100fe400078e0a09 */
[----:B------:R-:W-:-:S03]  /*19e0*/  IMAD R5, R5, 0x80, -R9 ;  /* 0x0000008005057824 */ /* 0x000fc600078e0a09 */
[----:B------:R-:W-:Y:S02]  /*19f0*/  VIMNMX R4, RZ, R4, !PT ;  /* 0x00000004ff047248 */ /* 0x000fe40007fe0100 */
[----:B------:R-:W-:Y:S02]  /*1a00*/  VIMNMX R5, R5, R24, PT ;  /* 0x0000001805057248 */ /* 0x000fe40003fe0100 */
[----:B------:R-:W-:Y:S02]  /*1a10*/  SHF.R.U32.HI R76, RZ, 0x7, R4 ;  /* 0x00000007ff4c7819 */ /* 0x000fe40000011604 */
[----:B------:R-:W-:-:S03]  /*1a20*/  ISETP.GT.AND P0, PT, R5, R4, PT ;  /* 0x000000040500720c */ /* 0x000fc60003f04270 */
[----:B------:R-:W-:-:S10]  /*1a30*/  IMAD.MOV.U32 R25, RZ, RZ, R76 ;  /* 0x000000ffff197224 */ /* 0x000fd400078e004c */
[----:B------:R-:W-:-:S05]  /*1a40*/  @P0 VIADD R0, R5, 0x7f ;  /* 0x0000007f05000836 */ /* 0x000fca0000000000 */
[----:B------:R-:W-:-:S04]  /*1a50*/  @P0 SHF.R.S32.HI R3, RZ, 0x1f, R0 ;  /* 0x0000001fff030819 */ /* 0x000fc80000011400 */
[----:B------:R-:W-:-:S04]  /*1a60*/  @P0 LEA.HI R3, R3, R0, RZ, 0x7 ;  /* 0x0000000003030211 */ /* 0x000fc800078f38ff */
[----:B------:R-:W-:Y:S02]  /*1a70*/  @P0 SHF.R.S32.HI R25, RZ, 0x7, R3 ;  /* 0x00000007ff190819 */ /* 0x000fe40000011403 */
[----:B------:R-:W-:Y:S02]  /*1a80*/  PLOP3.LUT P0, PT, PT, PT, PT, 0x80, 0x0 ;  /* 0x000000000000781c */ /* 0x000fe40003f0f070 */
[----:B------:R-:W-:-:S13]  /*1a90*/  ISETP.GT.AND P1, PT, R25, R76, PT ;  /* 0x0000004c1900720c */ /* 0x000fda0003f24270 */
[----:B------:R-:W-:Y:S05]  /*1aa0*/  @!P1 BRA `(.L_x_1101) ;  /* 0x0000005400409947 */ /* 0x000fea0003800000 */
        /* <DEDUP_REMOVED lines=8> */
[----:B0-----:R0:W1:Y:S01]  /*1b30*/  LDC.64 R14, c[0x4][R0] ;  /* 0x01000000000e7b82 */ /* 0x0010620000000a00 */
        /* <DEDUP_REMOVED lines=8> */
[----:B0-2---:R-:W-:-:S07]  /*1bc0*/  IMAD.MOV.U32 R13, RZ, RZ, RZ ;  /* 0x000000ffff0d7224 */ /* 0x005fce00078e00ff */
[----:B------:R-:W-:-:S07]  /*1bd0*/  LEPC R20, `(.L_x_1103) ;  /* 0x000000001014794e */ /* 0x000fce0000000000 */
[----:B-1---5:R-:W-:Y:S05]  /*1be0*/  CALL.ABS.NOINC R14 ;  /* 0x000000000e007343 */ /* 0x022fea0003c00000 */
.L_x_1103:
[----:B------:R-:W-:Y:S05]  /*1bf0*/  BSYNC B6 ;  /* 0x0000000000067941 */ /* 0x000fea0003800000 */
.L_x_1102:
        /* <DEDUP_REMOVED lines=20> */
.L_x_1105:
[----:B------:R-:W-:Y:S05]  /*1d40*/  BSYNC B6 ;  /* 0x0000000000067941 */ /* 0x000fea0003800000 */
.L_x_1104:
[----:B------:R-:W-:Y:S01]  /*1d50*/  ULDC.64 UR4, c[0x0][0x9f8] ;  /* 0x00027e0000047ab9 */ /* 0x000fe20000000a00 */
[----:B------:R-:W-:Y:S01]  /*1d60*/  IMAD.MOV.U32 R3, RZ, RZ, R30 ;  /* 0x000000ffff037224 */ /* 0x000fe200078e001e */
[----:B------:R-:W-:Y:S01]  /*1d70*/  ISETP.NE.U32.AND P0, PT, RZ, UR4, PT ;  /* 0x00000004ff007c0c */ /* 0x000fe2000bf05070 */
[----:B------:R-:W3:Y:S01]  /*1d80*/  LDL.LU R38, [R1] ;  /* 0x0000000001267983 */ /* 0x000ee20000300800 */
[----:B------:R-:W1:Y:S01]  /*1d90*/  LDC R0, c[0x0][0x428] ;  /* 0x00010a00ff007b82 */ /* 0x000e620000000800 */
[----:B------:R-:W4:Y:S01]  /*1da0*/  S2R R20, SR_TID.X ;  /* 0x0000000000147919 */ /* 0x000f220000002100 */
[----:B------:R-:W-:-:S06]  /*1db0*/  ISETP.NE.AND.EX P0, PT, RZ, UR5, PT, P0 ;  /* 0x00000005ff007c0c */ /* 0x000fcc000bf05300 */
[----:B------:R-:W0:Y:S01]  /*1dc0*/  LDC.64 R6, c[0x0][0x2f0] ;  /* 0x0000bc00ff067b82 */ /* 0x000e220000000a00 */
[----:B------:R-:W-:Y:S01]  /*1dd0*/  IMAD.IADD R72, R72, 0x1, R27 ;  /* 0x0000000148487824 */ /* 0x000fe200078e021b */
[----:B------:R-:W-:Y:S01]  /*1de0*/  ULDC.64 UR6, c[0x0][0xa08] ;  /* 0x0002820000067ab9 */ /* 0x000fe20000000a00 */
[----:B------:R-:W-:Y:S01]  /*1df0*/  IMAD.MOV.U32 R15, RZ, RZ, R29 ;  /* 0x000000ffff0f7224 */ /* 0x000fe200078e001d */
[----:B------:R-:W-:Y:S01]  /*1e00*/  ULDC.64 UR4, c[0x0][0x2f8] ;  /* 0x0000be0000047ab9 */ /* 0x000fe20000000a00 */
[----:B------:R-:W-:Y:S01]  /*1e10*/  SHF.R.S32.HI R32, RZ, 0x1f, R23 ;  /* 0x0000001fff207819 */ /* 0x000fe20000011417 */
[C---:B------:R-:W-:Y:S01]  /*1e20*/  VIADD R37, R19.reuse, 0x10 ;  /* 0x0000001013257836 */ /* 0x040fe20000000000 */
[----:B------:R-:W3:Y:S01]  /*1e30*/  LDL R36, [R1+0xc] ;  /* 0x00000c0001247983 */ /* 0x000ee20000100800 */
[C---:B------:R-:W-:Y:S01]  /*1e40*/  VIADD R103, R19.reuse, 0x30 ;  /* 0x0000003013677836 */ /* 0x040fe20000000000 */
[----:B------:R-:W2:Y:S01]  /*1e50*/  @P0 LDC.64 R4, c[0x0][0x9f8] ;  /* 0x00027e00ff040b82 */ /* 0x000ea20000000a00 */
[----:B------:R-:W-:Y:S01]  /*1e60*/  VIADD R31, R19, 0x20 ;  /* 0x00000020131f7836 */ /* 0x000fe20000000000 */
[----:B------:R-:W3:Y:S06]  /*1e70*/  LDL R35, [R1+0x10] ;  /* 0x0000100001237983 */ /* 0x000eec0000100800 */
[----:B------:R-:W3:Y:S01]  /*1e80*/  LDC R104, c[0x0][0x3d4] ;  /* 0x0000f500ff687b82 */ /* 0x000ee20000000800 */
[----:B--2---:R-:W-:-:S05]  /*1e90*/  @P0 IMAD.WIDE R4, R30, 0x4, R4 ;  /* 0x000000041e040825 */ /* 0x004fca00078e0204 */
[----:B------:R2:W3:Y:S01]  /*1ea0*/  @P0 LDG.E R3, desc[UR52][R4.64] ;  /* 0x0000003404030981 */ /* 0x0004e2000c1e1900 */
[----:B-1----:R-:W-:Y:S02]  /*1eb0*/  ISETP.NE.AND P0, PT, R0, 0x1, PT ;  /* 0x000000010000780c */ /* 0x002fe40003f05270 */
[----:B------:R-:W-:Y:S02]  /*1ec0*/  SHF.R.S32.HI R13, RZ, 0x1f, R72 ;  /* 0x0000001fff0d7819 */ /* 0x000fe40000011448 */
[----:B----4-:R-:W-:-:S03]  /*1ed0*/  SHF.R.U32.HI R34, RZ, 0x7, R20 ;  /* 0x00000007ff227819 */ /* 0x010fc60000011614 */
[-C--:B0-----:R-:W-:Y:S02]  /*1ee0*/  IMAD R8, R13, R6.reuse, RZ ;  /* 0x000000060d087224 */ /* 0x081fe400078e02ff */
[----:B--2---:R-:W-:-:S04]  /*1ef0*/  IMAD.WIDE.U32 R4, R72, R6, RZ ;  /* 0x0000000648047225 */ /* 0x004fc800078e00ff */
[----:B------:R-:W0:Y:S08]  /*1f00*/  @P0 LDC R0, c[0x0][0x42c] ;  /* 0x00010b00ff000b82 */ /* 0x000e300000000800 */
[----:B------:R-:W1:Y:S01]  /*1f10*/  @P0 LDC R9, c[0x0][0x430] ;  /* 0x00010c00ff090b82 */ /* 0x000e620000000800 */
[----:B0-----:R-:W-:-:S05]  /*1f20*/  @P0 IMAD.HI.U32 R0, R29, R0, RZ ;  /* 0x000000001d000227 */ /* 0x001fca00078e00ff */
[----:B-1----:R-:W-:Y:S01]  /*1f30*/  @P0 SHF.R.U32.HI R15, RZ, R9, R0 ;  /* 0x00000009ff0f0219 */ /* 0x002fe20000011600 */
[----:B------:R-:W-:Y:S01]  /*1f40*/  VIADD R0, R20, 0xffffff80 ;  /* 0xffffff8014007836 */ /* 0x000fe20000000000 */
[----:B------:R-:W-:Y:S01]  /*1f50*/  ISETP.NE.U32.AND P0, PT, RZ, UR6, PT ;  /* 0x00000006ff007c0c */ /* 0x000fe2000bf05070 */
[----:B------:R-:W-:Y:S01]  /*1f60*/  IMAD R9, R72, R7, R8 ;  /* 0x0000000748097224 */ /* 0x000fe200078e0208 */
[----:B------:R-:W-:Y:S02]  /*1f70*/  SHF.R.S32.HI R10, RZ, 0x1f, R15 ;  /* 0x0000001fff0a7819 */ /* 0x000fe4000001140f */
[----:B------:R-:W-:Y:S01]  /*1f80*/  SHF.R.S32.HI R11, RZ, 0x1f, R0 ;  /* 0x0000001fff0b7819 */ /* 0x000fe20000011400 */
[----:B------:R-:W-:Y:S01]  /*1f90*/  IMAD.IADD R5, R5, 0x1, R9 ;  /* 0x0000000105057824 */ /* 0x000fe200078e0209 */
[----:B------:R-:W-:Y:S01]  /*1fa0*/  ISETP.NE.AND.EX P0, PT, RZ, UR7, PT, P0 ;  /* 0x00000007ff007c0c */ /* 0x000fe2000bf05300 */
[----:B------:R-:W-:Y:S01]  /*1fb0*/  IMAD R8, R10, UR4, RZ ;  /* 0x000000040a087c24 */ /* 0x000fe2000f8e02ff */
[----:B------:R-:W-:Y:S01]  /*1fc0*/  LEA.HI R11, R11, R0, RZ, 0x2 ;  /* 0x000000000b0b7211 */ /* 0x000fe200078f10ff */
[----:B------:R-:W-:Y:S01]  /*1fd0*/  IMAD.WIDE.U32 R4, R15, UR4, R4 ;  /* 0x000000040f047c25 */ /* 0x000fe2000f8e0004 */
[----:B------:R-:W-:-:S02]  /*1fe0*/  ISETP.NE.AND P6, PT, R34, 0x1, PT ;  /* 0x000000012200780c */ /* 0x000fc40003fc5270 */
[--C-:B------:R-:W-:Y:S01]  /*1ff0*/  SHF.R.S32.HI R21, RZ, 0x2, R11.reuse ;  /* 0x00000002ff157819 */ /* 0x100fe2000001140b */
[----:B------:R-:W-:Y:S01]  /*2000*/  IMAD R9, R15, UR5, R8 ;  /* 0x000000050f097c24 */ /* 0x000fe2000f8e0208 */
[----:B------:R-:W-:Y:S01]  /*2010*/  ULDC.64 UR4, c[0x0][0x300] ;  /* 0x0000c00000047ab9 */ /* 0x000fe20000000a00 */
[----:B------:R-:W-:Y:S02]  /*2020*/  SHF.R.S32.HI R8, RZ, 0x1f, R11 ;  /* 0x0000001fff087819 */ /* 0x000fe4000001140b */
[----:B------:R-:W-:Y:S02]  /*2030*/  IMAD.IADD R5, R5, 0x1, R9 ;  /* 0x0000000105057824 */ /* 0x000fe400078e0209 */
[----:B------:R-:W-:-:S04]  /*2040*/  LEA.HI R8, R8, R21, RZ, 0x2 ;  /* 0x0000001508087211 */ /* 0x000fc800078f10ff */
[----:B------:R-:W-:-:S05]  /*2050*/  LOP3.LUT R8, R8, 0xfffffffc, RZ, 0xc0, !PT ;  /* 0xfffffffc08087812 */ /* 0x000fca00078ec0ff */
[----:B------:R-:W-:Y:S01]  /*2060*/  IMAD.IADD R21, R21, 0x1, -R8 ;  /* 0x0000000115157824 */ /* 0x000fe200078e0a08 */
[----:B---3--:R-:W-:Y:S02]  /*2070*/  LOP3.LUT R38, R38, 0xfffffffd, RZ, 0xc0, !PT ;  /* 0xfffffffd26267812 */ /* 0x008fe400078ec0ff */
[----:B------:R-:W-:Y:S02]  /*2080*/  SHF.R.S32.HI R0, RZ, 0x1f, R3 ;  /* 0x0000001fff007819 */ /* 0x000fe40000011403 */
[----:B------:R-:W-:Y:S02]  /*2090*/  SEL R63, R3, RZ, !P0 ;  /* 0x000000ff033f7207 */ /* 0x000fe40004000000 */
[----:B------:R-:W-:-:S05]  /*20a0*/  SEL R30, R0, RZ, !P0 ;  /* 0x000000ff001e7207 */ /* 0x000fca0004000000 */
[----:B------:R-:W-:Y:S02]  /*20b0*/  IMAD R0, R30, UR4, RZ ;  /* 0x000000041e007c24 */ /* 0x000fe4000f8e02ff */
[----:B------:R-:W-:-:S04]  /*20c0*/  IMAD.WIDE.U32 R60, R63, UR4, R4 ;  /* 0x000000043f3c7c25 */ /* 0x000fc8000f8e0004 */
[----:B------:R-:W-:Y:S01]  /*20d0*/  IMAD R3, R63, UR5, R0 ;  /* 0x000000053f037c24 */ /* 0x000fe2000f8e0200 */
[----:B------:R-:W-:Y:S05]  /*20e0*/  @!P6 WARPSYNC.ALL ;  /* 0x000000000000e948 */ /* 0x000fea0003800000 */
[----:B------:R-:W-:Y:S01]  /*20f0*/  ULDC.64 UR4, c[0x0][0x320] ;  /* 0x0000c80000047ab9 */ /* 0x000fe20000000a00 */
[--C-:B------:R-:W-:Y:S01]  /*2100*/  SHF.R.S32.HI R5, RZ, 0x1f, R19.reuse ;  /* 0x0000001fff057819 */ /* 0x100fe20000011413 */
[----:B------:R-:W-:Y:S01]  /*2110*/  IMAD R0, R10, UR4, RZ ;  /* 0x000000040a007c24 */ /* 0x000fe2000f8e02ff */
[----:B------:R-:W-:Y:S01]  /*2120*/  ULDC.64 UR6, c[0x0][0x328] ;  /* 0x0000ca0000067ab9 */ /* 0x000fe20000000a00 */
[----:B------:R-:W-:Y:S01]  /*2130*/  IMAD.MOV.U32 R4, RZ, RZ, R19 ;  /* 0x000000ffff047224 */ /* 0x000fe200078e0013 */
[----:B------:R-:W0:Y:S01]  /*2140*/  LDC.64 R10, c[0x0][0x3e8] ;  /* 0x0000fa00ff0a7b82 */ /* 0x000e220000000a00 */
[----:B------:R-:W-:-:S02]  /*2150*/  IMAD R27, R15, UR5, R0 ;  /* 0x000000050f1b7c24 */ /* 0x000fc4000f8e0200 */
[----:B------:R-:W-:Y:S01]  /*2160*/  IMAD.WIDE.U32 R14, R15, UR4, R4 ;  /* 0x000000040f0e7c25 */ /* 0x000fe2000f8e0004 */
[----:B------:R-:W-:-:S03]  /*2170*/  ULDC UR4, c[0x0][0x2e4] ;  /* 0x0000b90000047ab9 */ /* 0x000fc60000000800 */
[-C--:B------:R-:W-:Y:S01]  /*2180*/  IMAD R0, R32, R6.reuse, RZ ;  /* 0x0000000620007224 */ /* 0x080fe200078e02ff */
[----:B------:R-:W-:Y:S02]  /*2190*/  ISETP.GE.AND P0, PT, R19, UR4, PT ;  /* 0x0000000413007c0c */ /* 0x000fe4000bf06270 */
[----:B------:R-:W-:Y:S01]  /*21a0*/  ISETP.GE.AND P1, PT, R37, UR4, PT ;  /* 0x0000000425007c0c */ /* 0x000fe2000bf26270 */
[----:B------:R-:W-:Y:S02]  /*21b0*/  IMAD R83, R23, R7, R0 ;  /* 0x0000000717537224 */ /* 0x000fe400078e0200 */
[----:B------:R-:W-:Y:S01]  /*21c0*/  IMAD.IADD R0, R61, 0x1, R3 ;  /* 0x000000013d007824 */ /* 0x000fe200078e0203 */
[----:B------:R-:W-:Y:S02]  /*21d0*/  SEL R3, RZ, 0x1, P0 ;  /* 0x00000001ff037807 */ /* 0x000fe40000000000 */
[----:B------:R-:W-:Y:S02]  /*21e0*/  LOP3.LUT P0, RZ, R21, 0x2, RZ, 0xc0, !PT ;  /* 0x0000000215ff7812 */ /* 0x000fe4000780c0ff */
[----:B------:R-:W-:Y:S01]  /*21f0*/  SEL R12, RZ, 0xffffffff, P1 ;  /* 0xffffffffff0c7807 */ /* 0x000fe20000800000 */
[----:B------:R-:W-:-:S04]  /*2200*/  IMAD.WIDE.U32 R8, R23, R6, R4 ;  /* 0x0000000617087225 */ /* 0x000fc800078e0004 */
[----:B------:R-:W-:Y:S01]  /*2210*/  IMAD.SHL.U32 R12, R12, 0x2, RZ ;  /* 0x000000020c0c7824 */ /* 0x000fe200078e00ff */
[----:B------:R-:W-:-:S04]  /*2220*/  IADD3 R84, P1, R60, R8, RZ ;  /* 0x000000083c547210 */ /* 0x000fc80007f3e0ff */
[----:B------:R-:W-:Y:S01]  /*2230*/  LOP3.LUT R3, R12, 0x2, R3, 0xe2, !PT ;  /* 0x000000020c037812 */ /* 0x000fe200078ee203 */
[----:B0-----:R-:W-:Y:S01]  /*2240*/  IMAD R12, R32, R10, RZ ;  /* 0x0000000a200c7224 */ /* 0x001fe200078e02ff */
[----:B------:R-:W-:Y:S02]  /*2250*/  IADD3.X R83, R0, R9, R83, P1, !PT ;  /* 0x0000000900537210 */ /* 0x000fe40000ffe453 */
[----:B------:R-:W-:Y:S01]  /*2260*/  @P0 LOP3.LUT R38, R38, 0x2, RZ, 0xfc, !PT ;  /* 0x0000000226260812 */ /* 0x000fe200078efcff */
[----:B------:R-:W-:Y:S01]  /*2270*/  IMAD.IADD R15, R15, 0x1, R27 ;  /* 0x000000010f0f7824 */ /* 0x000fe200078e021b */
[----:B------:R-:W-:Y:S01]  /*2280*/  ISETP.GE.AND P0, PT, R31, UR4, PT ;  /* 0x000000041f007c0c */ /* 0x000fe2000bf06270 */
[----:B------:R-:W0:Y:S01]  /*2290*/  LDC.64 R8, c[0x0][0x3d8] ;  /* 0x0000f600ff087b82 */ /* 0x000e220000000a00 */
[----:B------:R-:W-:Y:S01]  /*22a0*/  ISETP.GE.AND P1, PT, R103, UR4, PT ;  /* 0x0000000467007c0c */ /* 0x000fe2000bf26270 */
[----:B------:R-:W-:Y:S01]  /*22b0*/  IMAD R27, R23, R11, R12 ;  /* 0x0000000b171b7224 */ /* 0x000fe200078e020c */
[----:B------:R-:W-:-:S02]  /*22c0*/  SEL R12, RZ, 0x4, P0 ;  /* 0x00000004ff0c7807 */ /* 0x000fc40000000000 */
[----:B------:R-:W-:-:S04]  /*22d0*/  SEL R20, RZ, 0x8, P1 ;  /* 0x00000008ff147807 */ /* 0x000fc80000800000 */
[----:B------:R-:W-:Y:S01]  /*22e0*/  LOP3.LUT R3, R20, R3, R12, 0xfe, !PT ;  /* 0x0000000314037212 */ /* 0x000fe200078efe0c */
[----:B------:R-:W-:Y:S02]  /*22f0*/  IMAD R20, R30, UR6, RZ ;  /* 0x000000061e147c24 */ /* 0x000fe4000f8e02ff */
[----:B------:R-:W2:Y:S01]  /*2300*/  LDL R30, [R1+0x14] ;  /* 0x00001400011e7983 */ /* 0x000ea20000100800 */
[----:B------:R-:W-:-:S05]  /*2310*/  VIADD R102, R19, 0x40 ;  /* 0x0000004013667836 */ /* 0x000fca0000000000 */
[----:B------:R-:W-:Y:S01]  /*2320*/  ISETP.GE.AND P0, PT, R102, UR4, PT ;  /* 0x0000000466007c0c */ /* 0x000fe2000bf06270 */
[----:B------:R-:W-:-:S03]  /*2330*/  IMAD R33, R63, UR7, R20 ;  /* 0x000000073f217c24 */ /* 0x000fc6000f8e0214 */
[----:B------:R-:W-:Y:S02]  /*2340*/  SEL R12, RZ, 0x10, P0 ;  /* 0x00000010ff0c7807 */ /* 0x000fe40000000000 */
[-C--:B------:R-:W-:Y:S01]  /*2350*/  ISETP.GE.AND P0, PT, R19, R104.reuse, PT ;  /* 0x000000681300720c */ /* 0x080fe20003f06270 */
[----:B------:R-:W-:Y:S01]  /*2360*/  IMAD.WIDE.U32 R62, R63, UR6, R14 ;  /* 0x000000063f3e7c25 */ /* 0x000fe2000f8e000e */
[--C-:B------:R-:W-:Y:S02]  /*2370*/  SHF.R.S32.HI R29, RZ, 0x1f, R16.reuse ;  /* 0x0000001fff1d7819 */ /* 0x100fe40000011410 */
[-C--:B------:R-:W-:Y:S01]  /*2380*/  ISETP.GE.AND P1, PT, R37, R104.reuse, PT ;  /* 0x000000682500720c */ /* 0x080fe20003f26270 */
[----:B------:R-:W-:Y:S01]  /*2390*/  IMAD.MOV.U32 R28, RZ, RZ, R16 ;  /* 0x000000ffff1c7224 */ /* 0x000fe200078e0010 */
[----:B------:R-:W-:Y:S01]  /*23a0*/  ISETP.GE.AND P2, PT, R31, R104, PT ;  /* 0x000000681f00720c */ /* 0x000fe20003f46270 */
[----:B------:R-:W-:Y:S01]  /*23b0*/  IMAD.WIDE.U32 R64, R23, R10, R4 ;  /* 0x0000000a17407225 */ /* 0x000fe200078e0004 */
[----:B------:R-:W-:-:S03]  /*23c0*/  LOP3.LUT R12, R3, R12, RZ, 0xfc, !PT ;  /* 0x0000000c030c7212 */ /* 0x000fc600078efcff */
[-C--:B0-----:R-:W-:Y:S02]  /*23d0*/  IMAD R14, R32, R8.reuse, RZ ;  /* 0x00000008200e7224 */ /* 0x081fe400078e02ff */
[CC--:B------:R-:W-:Y:S01]  /*23e0*/  IMAD.WIDE.U32 R68, R23.reuse, R8.reuse, R4 ;  /* 0x0000000817447225 */ /* 0x0c0fe200078e0004 */
[C---:B------:R-:W-:Y:S02]  /*23f0*/  SEL R4, R104.reuse, RZ, P0 ;  /* 0x000000ff68047207 */ /* 0x040fe40000000000 */
[C---:B------:R-:W-:Y:S01]  /*2400*/  SEL R3, R104.reuse, RZ, P1 ;  /* 0x000000ff68037207 */ /* 0x040fe20000800000 */
[C---:B------:R-:W-:Y:S01]  /*2410*/  IMAD R15, R23.reuse, R9, R14 ;  /* 0x00000009170f7224 */ /* 0x040fe200078e020e */
[----:B------:R-:W-:Y:S01]  /*2420*/  SEL R5, R104, RZ, P2 ;  /* 0x000000ff68057207 */ /* 0x000fe20001000000 */
[----:B------:R-:W-:-:S04]  /*2430*/  IMAD.WIDE.U32 R70, R23, R8, R28 ;  /* 0x0000000817467225 */ /* 0x000fc800078e001c */
[----:B------:R-:W-:-:S04]  /*2440*/  IMAD.WIDE.U32 R66, R23, R10, R28 ;  /* 0x0000000a17427225 */ /* 0x000fc800078e001c */
[----:B------:R-:W-:Y:S02]  /*2450*/  IMAD.IADD R4, R19, 0x1, R4 ;  /* 0x0000000113047824 */ /* 0x000fe400078e0204 */
[----:B------:R-:W-:Y:S02]  /*2460*/  IMAD.IADD R69, R69, 0x1, R15 ;  /* 0x0000000145457824 */ /* 0x000fe400078e020f */
[----:B------:R-:W-:Y:S02]  /*2470*/  IMAD.IADD R71, R15, 0x1, R71 ;  /* 0x000000010f477824 */ /* 0x000fe400078e0247 */
[----:B------:R-:W-:Y:S02]  /*2480*/  IMAD.IADD R65, R65, 0x1, R27 ;  /* 0x0000000141417824 */ /* 0x000fe400078e021b */
[----:B------:R-:W-:Y:S02]  /*2490*/  IMAD.IADD R67, R27, 0x1, R67 ;  /* 0x000000011b437824 */ /* 0x000fe400078e0243 */
[----:B------:R-:W-:-:S02]  /*24a0*/  IMAD.IADD R15, R37, 0x1, R3 ;  /* 0x00000001250f7824 */ /* 0x000fc400078e0203 */
[----:B------:R-:W-:Y:S01]  /*24b0*/  IMAD.IADD R27, R31, 0x1, R5 ;  /* 0x000000011f1b7824 */ /* 0x000fe200078e0205 */
[----:B------:R-:W-:Y:S02]  /*24c0*/  SHF.R.S32.HI R5, RZ, 0x1f, R4 ;  /* 0x0000001fff057819 */ /* 0x000fe40000011404 */
[----:B------:R-:W-:Y:S02]  /*24d0*/  SHF.R.S32.HI R20, RZ, 0x1f, R15 ;  /* 0x0000001fff147819 */ /* 0x000fe4000001140f */
[CC--:B------:R-:W-:Y:S02]  /*24e0*/  LEA.HI R14, R5.reuse, R4.reuse, RZ, 0x5 ;  /* 0x00000004050e7211 */ /* 0x0c0fe400078f28ff */
[----:B------:R-:W-:Y:S02]  /*24f0*/  LEA.HI R3, R5, R4, RZ, 0x3 ;  /* 0x0000000405037211 */ /* 0x000fe400078f18ff */
[CC--:B------:R-:W-:Y:S02]  /*2500*/  LEA.HI R4, R20.reuse, R15.reuse, RZ, 0x3 ;  /* 0x0000000f14047211 */ /* 0x0c0fe400078f18ff */
[----:B------:R-:W-:Y:S01]  /*2510*/  LEA.HI R20, R20, R15, RZ, 0x5 ;  /* 0x0000000f14147211 */ /* 0x000fe200078f28ff */
[----:B------:R-:W-:Y:S01]  /*2520*/  IMAD.SHL.U32 R15, R14, 0x80, RZ ;  /* 0x000000800e0f7824 */ /* 0x000fe200078e00ff */
[----:B------:R-:W-:-:S02]  /*2530*/  LOP3.LUT R38, R38, 0xfffffffe, RZ, 0xc0, !PT ;  /* 0xfffffffe26267812 */ /* 0x000fc400078ec0ff */
[----:B------:R-:W-:Y:S02]  /*2540*/  LOP3.LUT R14, R36, 0x18, R3, 0xf8, !PT ;  /* 0x00000018240e7812 */ /* 0x000fe400078ef803 */
[----:B------:R-:W-:Y:S02]  /*2550*/  @P2 LOP3.LUT R38, R38, 0x1, RZ, 0xfc, !PT ;  /* 0x0000000126262812 */ /* 0x000fe400078efcff */
[----:B-----5:R-:W-:Y:S02]  /*2560*/  SHF.R.S32.HI R31, RZ, 0x1f, R105 ;  /* 0x0000001fff1f7819 */ /* 0x020fe40000011469 */
[----:B------:R-:W-:Y:S02]  /*2570*/  LOP3.LUT R15, R15, 0xfffff000, RZ, 0xc0, !PT ;  /* 0xfffff0000f0f7812 */ /* 0x000fe400078ec0ff */
[----:B------:R-:W-:Y:S01]  /*2580*/  LOP3.LUT R14, R14, R35, RZ, 0x3c, !PT ;  /* 0x000000230e0e7212 */ /* 0x000fe200078e3cff */
[----:B------:R0:W-:Y:S01]  /*2590*/  STL [R1], R38 ;  /* 0x0000002601007387 */ /* 0x0001e20000100800 */
[----:B------:R-:W-:Y:S01]  /*25a0*/  SHF.R.S32.HI R28, RZ, 0x1f, R27 ;  /* 0x0000001fff1c7819 */ /* 0x000fe2000001141b */
[----:B------:R-:W-:Y:S01]  /*25b0*/  VIADD R101, R19, 0x50 ;  /* 0x0000005013657836 */ /* 0x000fe20000000000 */
[----:B------:R-:W-:-:S02]  /*25c0*/  IADD3 R72, P2, R23, R72, RZ ;  /* 0x0000004817487210 */ /* 0x000fc40007f5e0ff */
[CC--:B------:R-:W-:Y:S02]  /*25d0*/  LEA.HI R5, R28.reuse, R27.reuse, RZ, 0x3 ;  /* 0x0000001b1c057211 */ /* 0x0c0fe400078f18ff */
[----:B------:R-:W-:Y:S01]  /*25e0*/  LEA.HI R28, R28, R27, RZ, 0x5 ;  /* 0x0000001b1c1c7211 */ /* 0x000fe200078f28ff */
[----:B------:R-:W-:Y:S01]  /*25f0*/  IMAD.SHL.U32 R27, R20, 0x80, RZ ;  /* 0x00000080141b7824 */ /* 0x000fe200078e00ff */
[----:B------:R-:W-:Y:S01]  /*2600*/  LOP3.LUT R20, R36, 0x18, R4, 0xf8, !PT ;  /* 0x0000001824147812 */ /* 0x000fe200078ef804 */
[----:B------:R-:W-:Y:S01]  /*2610*/  IMAD.X R73, R32, 0x1, R13, P2 ;  /* 0x0000000120497824 */ /* 0x000fe200010e060d */
[----:B------:R-:W-:Y:S01]  /*2620*/  ISETP.GE.AND P2, PT, R101, UR4, PT ;  /* 0x0000000465007c0c */ /* 0x000fe2000bf46270 */
[----:B------:R-:W-:Y:S01]  /*2630*/  IMAD.SHL.U32 R29, R28, 0x80, RZ ;  /* 0x000000801c1d7824 */ /* 0x000fe200078e00ff */
[----:B------:R-:W-:Y:S02]  /*2640*/  SHF.L.U64.HI R93, R8, 0x7, R9 ;  /* 0x00000007085d7819 */ /* 0x000fe40000010209 */
[----:B------:R-:W-:-:S02]  /*2650*/  LOP3.LUT R27, R27, 0xfffff000, RZ, 0xc0, !PT ;  /* 0xfffff0001b1b7812 */ /* 0x000fc400078ec0ff */
[-C--:B------:R-:W-:Y:S02]  /*2660*/  LOP3.LUT R20, R20, R35.reuse, RZ, 0x3c, !PT ;  /* 0x0000002314147212 */ /* 0x080fe400078e3cff */
[----:B------:R-:W-:Y:S01]  /*2670*/  LOP3.LUT R28, R36, 0x18, R5, 0xf8, !PT ;  /* 0x00000018241c7812 */ /* 0x000fe200078ef805 */
[----:B------:R-:W-:Y:S01]  /*2680*/  IMAD.WIDE.U32 R68, R105, R8, R68 ;  /* 0x0000000869447225 */ /* 0x000fe200078e0044 */
[----:B------:R-:W-:Y:S02]  /*2690*/  LOP3.LUT R29, R29, 0xfffff000, RZ, 0xc0, !PT ;  /* 0xfffff0001d1d7812 */ /* 0x000fe400078ec0ff */
[----:B------:R-:W-:Y:S01]  /*26a0*/  LOP3.LUT R28, R28, R35, RZ, 0x3c, !PT ;  /* 0x000000231c1c7212 */ /* 0x000fe200078e3cff */
[-C--:B------:R-:W-:Y:S01]  /*26b0*/  IMAD.WIDE.U32 R64, R105, R10.reuse, R64 ;  /* 0x0000000a69407225 */ /* 0x080fe200078e0040 */
[----:B------:R-:W-:Y:S02]  /*26c0*/  LOP3.LUT R75, R3, 0xfffffff8, RZ, 0xc0, !PT ;  /* 0xfffffff8034b7812 */ /* 0x000fe400078ec0ff */
[----:B------:R-:W-:Y:S01]  /*26d0*/  LOP3.LUT R74, R4, 0xfffffff8, RZ, 0xc0, !PT ;  /* 0xfffffff8044a7812 */ /* 0x000fe200078ec0ff */
[----:B------:R-:W-:Y:S01]  /*26e0*/  IMAD.WIDE.U32 R66, R105, R10, R66 ;  /* 0x0000000a69427225 */ /* 0x000fe200078e0042 */
[----:B------:R-:W-:-:S03]  /*26f0*/  SHF.L.U64.HI R87, R6, 0x7, R7 ;  /* 0x0000000706577819 */ /* 0x000fc60000010207 */
[----:B------:R-:W-:Y:S01]  /*2700*/  IMAD.WIDE.U32 R70, R105, R8, R70 ;  /* 0x0000000869467225 */ /* 0x000fe200078e0046 */
[----:B------:R-:W-:-:S03]  /*2710*/  SHF.L.U64.HI R92, R10, 0x7, R11 ;  /* 0x000000070a5c7819 */ /* 0x000fc6000001020b */
[----:B------:R-:W-:Y:S01]  /*2720*/  IMAD.SHL.U32 R7, R10, 0x80, RZ ;  /* 0x000000800a077824 */ /* 0x000fe200078e00ff */
[----:B------:R-:W-:Y:S01]  /*2730*/  SHF.R.S32.HI R96, RZ, 0x1f, R75 ;  /* 0x0000001fff607819 */ /* 0x000fe2000001144b */
[----:B------:R-:W-:Y:S01]  /*2740*/  IMAD.SHL.U32 R6, R6, 0x80, RZ ;  /* 0x0000008006067824 */ /* 0x000fe200078e00ff */
[----:B------:R-:W-:Y:S01]  /*2750*/  SHF.R.S32.HI R95, RZ, 0x1f, R74 ;  /* 0x0000001fff5f7819 */ /* 0x000fe2000001144a */
[----:B------:R-:W-:Y:S02]  /*2760*/  VIADD R109, R34, 0x8 ;  /* 0x00000008226d7836 */ /* 0x000fe40000000000 */
[----:B------:R-:W-:Y:S02]  /*2770*/  IMAD.SHL.U32 R107, R104, 0x2, RZ ;  /* 0x00000002686b7824 */ /* 0x000fe400078e00ff */
[----:B------:R-:W-:Y:S01]  /*2780*/  IMAD.IADD R82, R63, 0x1, R33 ;  /* 0x000000013f527824 */ /* 0x000fe200078e0221 */
[----:B--2---:R-:W-:Y:S01]  /*2790*/  IADD3 R100, R14, R15, R30 ;  /* 0x0000000f0e647210 */ /* 0x004fe20007ffe01e */
[----:B------:R-:W-:-:S04]  /*27a0*/  IMAD R14, R31, R10, RZ ;  /* 0x0000000a1f0e7224 */ /* 0x000fc800078e02ff */
[----:B------:R-:W-:Y:S02]  /*27b0*/  IMAD R15, R105, R11, R14 ;  /* 0x0000000b690f7224 */ /* 0x000fe400078e020e */
[----:B------:R-:W-:-:S04]  /*27c0*/  IMAD R14, R31, R8, RZ ;  /* 0x000000081f0e7224 */ /* 0x000fc800078e02ff */
[----:B------:R-:W-:Y:S01]  /*27d0*/  IMAD R77, R105, R9, R14 ;  /* 0x00000009694d7224 */ /* 0x000fe200078e020e */
[----:B------:R-:W-:Y:S02]  /*27e0*/  SEL R9, RZ, 0x20, P2 ;  /* 0x00000020ff097807 */ /* 0x000fe40001000000 */
[----:B------:R-:W-:Y:S02]  /*27f0*/  IADD3 R98, R20, R27, R30 ;  /* 0x0000001b14627210 */ /* 0x000fe40007ffe01e */
[C---:B------:R-:W-:Y:S02]  /*2800*/  LOP3.LUT R14, R12.reuse, R9, RZ, 0xfc, !PT ;  /* 0x000000090c0e7212 */ /* 0x040fe400078efcff */
[----:B------:R-:W-:Y:S01]  /*2810*/  LOP3.LUT R27, R5, 0xfffffff8, RZ, 0xc0, !PT ;  /* 0xfffffff8051b7812 */ /* 0x000fe200078ec0ff */
[----:B------:R-:W-:Y:S01]  /*2820*/  IMAD.IADD R79, R69, 0x1, R77 ;  /* 0x00000001454f7824 */ /* 0x000fe200078e024d */
[----:B------:R-:W-:Y:S01]  /*2830*/  LOP3.LUT R9, R12, 0x1, RZ, 0xc0, !PT ;  /* 0x000000010c097812 */ /* 0x000fe200078ec0ff */
[----:B------:R-:W-:Y:S01]  /*2840*/  IMAD.SHL.U32 R8, R8, 0x80, RZ ;  /* 0x0000008008087824 */ /* 0x000fe200078e00ff */
[C---:B------:R-:W-:Y:S01]  /*2850*/  LOP3.LUT R10, R14.reuse, 0x2, RZ, 0xc0, !PT ;  /* 0x000000020e0a7812 */ /* 0x040fe200078ec0ff */
[----:B------:R-:W-:Y:S01]  /*2860*/  IMAD.IADD R81, R65, 0x1, R15 ;  /* 0x0000000141517824 */ /* 0x000fe200078e020f */
[C---:B------:R-:W-:Y:S01]  /*2870*/  LOP3.LUT R11, R14.reuse, 0x4, RZ, 0xc0, !PT ;  /* 0x000000040e0b7812 */ /* 0x040fe200078ec0ff */
[----:B------:R-:W-:Y:S01]  /*2880*/  IMAD.IADD R78, R15, 0x1, R67 ;  /* 0x000000010f4e7824 */ /* 0x000fe200078e0243 */
[C---:B------:R-:W-:Y:S01]  /*2890*/  LOP3.LUT R12, R14.reuse, 0x8, RZ, 0xc0, !PT ;  /* 0x000000080e0c7812 */ /* 0x040fe200078ec0ff */
[----:B------:R-:W-:Y:S01]  /*28a0*/  IMAD.IADD R77, R77, 0x1, R71 ;  /* 0x000000014d4d7824 */ /* 0x000fe200078e0247 */
[----:B------:R-:W-:-:S02]  /*28b0*/  LOP3.LUT R13, R14, 0x10, RZ, 0xc0, !PT ;  /* 0x000000100e0d7812 */ /* 0x000fc400078ec0ff */
[----:B------:R-:W-:Y:S02]  /*28c0*/  IADD3 R97, R28, R29, R30 ;  /* 0x0000001d1c617210 */ /* 0x000fe40007ffe01e */
[----:B------:R-:W-:Y:S02]  /*28d0*/  SHF.R.S32.HI R94, RZ, 0x1f, R27 ;  /* 0x0000001fff5e7819 */ /* 0x000fe4000001141b */
[----:B------:R-:W-:Y:S01]  /*28e0*/  LOP3.LUT R14, R14, 0x20, RZ, 0xc0, !PT ;  /* 0x000000200e0e7812 */ /* 0x000fe200078ec0ff */
[----:B0-----:R-:W-:Y:S06]  /*28f0*/  @!P6 BAR.SYNC.DEFER_BLOCKING 0x9, 0x100 ;  /* 0x024400000000eb1d */ /* 0x001fec0000010000 */
.L_x_1161:
[----:B-1-3--:R-:W2:Y:S01]  /*2900*/  LDL R28, [R1+0x40] ;  /* 0x00004000011c7983 */ /* 0x00aea20000100800 */
[----:B0-----:R-:W0:Y:S01]  /*2910*/  LDC.64 R88, c[0x0][0x2d8] ;  /* 0x0000b600ff587b82 */ /* 0x001e220000000a00 */
[----:B------:R-:W-:Y:S01]  /*2920*/  VIADD R31, R25, 0xffffffff ;  /* 0xffffffff191f7836 */ /* 0x000fe20000000000 */
[----:B------:R-:W-:Y:S01]  /*2930*/  LOP3.LUT P4, RZ, R21, 0x2, RZ, 0xc0, !PT ;  /* 0x0000000215ff7812 */ /* 0x000fe2000788c0ff */
[----:B------:R-:W-:Y:S05]  /*2940*/  YIELD ;  /* 0x0000000000007946 */ /* 0x000fea0003800000 */
[----:B------:R-:W1:Y:S01]  /*2950*/  LDC R99, c[0x0][0x3d4] ;  /* 0x0000f500ff637b82 */ /* 0x000e620000000800 */
[----:B------:R-:W-:Y:S01]  /*2960*/  SHF.R.S32.HI R30, RZ, 0x1f, R31 ;  /* 0x0000001fff1e7819 */ /* 0x000fe2000001141f */
[-C--:B------:R-:W-:Y:S01]  /*2970*/  IMAD R15, R87, R31.reuse, RZ ;  /* 0x0000001f570f7224 */ /* 0x080fe200078e02ff */
[----:B------:R-:W-:Y:S01]  /*2980*/  BSSY B0, `(.L_x_1106) ;  /* 0x0000413000007945 */ /* 0x000fe20003800000 */
[----:B------:R-:W-:-:S04]  /*2990*/  IMAD.WIDE.U32 R56, R6, R31, RZ ;  /* 0x0000001f06387225 */ /* 0x000fc800078e00ff */
[----:B------:R-:W-:Y:S01]  /*29a0*/  IMAD R15, R30, R6, R15 ;  /* 0x000000061e0f7224 */ /* 0x000fe200078e020f */
[----:B------:R-:W-:-:S03]  /*29b0*/  IADD3 R20, P2, R84, R56, RZ ;  /* 0x0000003854147210 */ /* 0x000fc60007f5e0ff */
[----:B------:R-:W-:-:S04]  /*29c0*/  IMAD.IADD R91, R57, 0x1, R15 ;  /* 0x00000001395b7824 */ /* 0x000fc800078e020f */
[----:B------:R-:W-:Y:S01]  /*29d0*/  IMAD.X R25, R91, 0x1, R83, P2 ;  /* 0x000000015b197824 */ /* 0x000fe200010e0653 */
[C---:B0-----:R-:W-:Y:S02]  /*29e0*/  LEA R32, P3, R20.reuse, R88, 0x1 ;  /* 0x0000005814207211 */ /* 0x041fe400078608ff */
[----:B------:R-:W-:Y:S02]  /*29f0*/  ISETP.GT.AND P2, PT, R31, R76, PT ;  /* 0x0000004c1f00720c */ /* 0x000fe40003f44270 */
[----:B------:R-:W-:Y:S01]  /*2a00*/  LEA.HI.X R33, R20, R89, R25, 0x1, P3 ;  /* 0x0000005914217211 */ /* 0x000fe200018f0c19 */
[----:B------:R-:W-:Y:S01]  /*2a10*/  IMAD.MOV.U32 R25, RZ, RZ, R31 ;  /* 0x000000ffff197224 */ /* 0x000fe200078e001f */
[----:B-1----:R-:W-:Y:S01]  /*2a20*/  ISETP.GE.AND P3, PT, R99, 0x1, PT ;  /* 0x000000016300780c */ /* 0x002fe20003f66270 */
[----:B--2---:R-:W-:-:S04]  /*2a30*/  IMAD R15, R18, 0x3000, R28 ;  /* 0x00003000120f7824 */ /* 0x004fc800078e021c */
[C---:B------:R-:W-:Y:S02]  /*2a40*/  VIADD R29, R15.reuse, 0x10 ;  /* 0x000000100f1d7836 */ /* 0x040fe40000000000 */
[C---:B------:R-:W-:Y:S02]  /*2a50*/  @P4 VIADD R29, R15.reuse, 0xfffffff0 ;  /* 0xfffffff00f1d4836 */ /* 0x040fe40000000000 */
[--C-:B------:R-:W-:Y:S02]  /*2a60*/  IMAD R80, R15, 0x2, R26.reuse ;  /* 0x000000020f507824 */ /* 0x100fe400078e021a */
[----:B------:R-:W-:Y:S02]  /*2a70*/  IMAD R20, R29, 0x2, R26 ;  /* 0x000000021d147824 */ /* 0x000fe400078e021a */
[----:B------:R-:W-:Y:S05]  /*2a80*/  @!P3 BRA `(.L_x_1107) ;  /* 0x0000003c0088b947 */ /* 0x000fea0003800000 */
[----:B------:R-:W-:Y:S01]  /*2a90*/  ULDC.U8 UR4, c[0x0][0x3f0] ;  /* 0x0000fc0000047ab9 */ /* 0x000fe20000000000 */
[-C--:B------:R-:W-:Y:S01]  /*2aa0*/  IMAD R15, R93, R31.reuse, RZ ;  /* 0x0000001f5d0f7224 */ /* 0x080fe200078e02ff */
[----:B------:R-:W-:Y:S01]  /*2ab0*/  ISETP.NE.AND P3, PT, RZ, UR4, PT ;  /* 0x00000004ff007c0c */ /* 0x000fe2000bf65270 */
[-C--:B------:R-:W-:Y:S02]  /*2ac0*/  IMAD R28, R92, R31.reuse, RZ ;  /* 0x0000001f5c1c7224 */ /* 0x080fe400078e02ff */
[----:B------:R-:W-:Y:S02]  /*2ad0*/  IMAD R15, R30, R8, R15 ;  /* 0x000000081e0f7224 */ /* 0x000fe400078e020f */
[----:B------:R-:W-:Y:S02]  /*2ae0*/  IMAD R85, R25, -0x80, R24 ;  /* 0xffffff8019557824 */ /* 0x000fe400078e0218 */
[----:B------:R-:W-:-:S03]  /*2af0*/  IMAD.WIDE.U32 R54, R8, R31, RZ ;  /* 0x0000001f08367225 */ /* 0x000fc600078e00ff */
[----:B------:R-:W-:Y:S01]  /*2b00*/  VIMNMX R85, R85, 0x80, PT ;  /* 0x0000008055557848 */ /* 0x000fe20003fe0100 */
[----:B------:R-:W-:Y:S02]  /*2b10*/  IMAD R29, R30, R7, R28 ;  /* 0x000000071e1d7224 */ /* 0x000fe400078e021c */
        /* <DEDUP_REMOVED lines=64> */
.L_x_1110:
[----:B------:R-:W-:Y:S05]  /*2f20*/  BSYNC B1 ;  /* 0x0000000000017941 */ /* 0x000fea0003800000 */
.L_x_1109:
[----:B-----5:R-:W-:Y:S01]  /*2f30*/  IMAD.MOV.U32 R15, RZ, RZ, R34 ;  /* 0x000000ffff0f7224 */ /* 0x020fe200078e0022 */
[----:B------:R-:W-:Y:S01]  /*2f40*/  UISETP.NE.AND UP0, UPT, UR37, 0x3, UPT ;  /* 0x000000032500788c */ /* 0x000fe2000bf05270 */
[----:B0-----:R-:W-:Y:S02]  /*2f50*/  IMAD.MOV.U32 R28, RZ, RZ, R35 ;  /* 0x000000ffff1c7224 */ /* 0x001fe400078e0023 */
        /* <DEDUP_REMOVED lines=46> */
[----:B------:R-:W-:Y:S01]  /*3240*/  PRMT R123, R30, 0x7610, R123 ;  /* 0x000076101e7b7816 */ /* 0x000fe2000000007b */
[----:B------:R-:W-:Y:S06]  /*3250*/  @!P3 BRA `(.L_x_1111) ;  /* 0x000000000004b947 */ /* 0x000fec0003800000 */
[----:B------:R-:W-:Y:S01]  /*3260*/  BPT.TRAP 0x1 ;  /* 0x000000040000795c */ /* 0x000fe20000300000 */
.L_x_1111:
[----:B------:R-:W-:Y:S01]  /*3270*/  IMAD R15, R18, 0x8, R2 ;  /* 0x00000008120f7824 */ /* 0x000fe200078e0202 */
[----:B------:R-:W-:Y:S01]  /*3280*/  SHF.L.U32 R86, R157, 0x1f, RZ ;  /* 0x0000001f9d567819 */ /* 0x000fe200000006ff */
[----:B------:R-:W-:Y:S03]  /*3290*/  BSSY B1, `(.L_x_1112) ;  /* 0x0000003000017945 */ /* 0x000fe60003800000 */
[----:B------:R-:W0:Y:S02]  /*32a0*/  SYNCS.PHASECHK.TRANS64.TRYWAIT P5, [R15+URZ+0x2d890], R86 ;  /* 0x02d890560f0075a7 */ /* 0x000e2400080a017f */
[----:B0-----:R-:W-:Y:S05]  /*32b0*/  @!P5 BRA `(.L_x_1113) ;  /* 0x000001f00048d947 */ /* 0x001fea0003800000 */
.L_x_1419:
[----:B------:R-:W-:Y:S05]  /*32c0*/  BSYNC B1 ;  /* 0x0000000000017941 */ /* 0x000fea0003800000 */
.L_x_1112:
        /* <DEDUP_REMOVED lines=8> */
[----:B------:R-:W-:Y:S01]  /*3350*/  SHF.R.U64 R88, R88, 0x10, R89 ;  /* 0x0000001058587819 */ /* 0x000fe20000001259 */
[----:B--2---:R-:W-:Y:S01]  /*3360*/  IMAD.U32 R52, R30, 0x10000, RZ ;  /* 0x000100001e347824 */ /* 0x004fe200078e00ff */
[--C-:B------:R-:W-:Y:S01]  /*3370*/  SHF.R.U64 R53, R58, 0x10, R59.reuse ;  /* 0x000000103a357819 */ /* 0x100fe2000000123b */
[C---:B------:R-:W-:Y:S01]  /*3380*/  IMAD.U32 R54, R31.reuse, 0x10000, RZ ;  /* 0x000100001f367824 */ /* 0x040fe200078e00ff */
[----:B------:R-:W-:Y:S02]  /*3390*/  LOP3.LUT R58, R30, 0xffff0000, RZ, 0xc0, !PT ;  /* 0xffff00001e3a7812 */ /* 0x000fe400078ec0ff */
[----:B------:R-:W-:Y:S02]  /*33a0*/  LOP3.LUT R30, R31, 0xffff0000, RZ, 0xc0, !PT ;  /* 0xffff00001f1e7812 */ /* 0x000fe400078ec0ff */
[----:B------:R-:W-:Y:S02]  /*33b0*/  PRMT R31, R90, 0x5432, R88 ;  /* 0x000054325a1f7816 */ /* 0x000fe40000000058 */
[----:B------:R-:W-:-:S02]  /*33c0*/  SHF.R.U32.HI R55, RZ, 0x10, R59 ;  /* 0x00000010ff377819 */ /* 0x000fc4000001163b */
[----:B------:R-:W-:Y:S02]  /*33d0*/  PRMT R53, R117, 0x5410, R53 ;  /* 0x0000541075357816 */ /* 0x000fe40000000035 */
[----:B------:R-:W-:Y:S02]  /*33e0*/  SHF.R.U32.HI R59, RZ, 0x10, R89 ;  /* 0x00000010ff3b7819 */ /* 0x000fe40000011659 */
[----:B------:R-:W-:Y:S02]  /*33f0*/  LOP3.LUT R124, R29, 0xffff0000, RZ, 0xc0, !PT ;  /* 0xffff00001d7c7812 */ /* 0x000fe400078ec0ff */
[C---:B------:R-:W-:Y:S01]  /*3400*/  LOP3.LUT R117, R31.reuse, 0xffff0000, RZ, 0xc0, !PT ;  /* 0xffff00001f757812 */ /* 0x040fe200078ec0ff */
[----:B------:R-:W-:Y:S01]  /*3410*/  IMAD.U32 R31, R31, 0x10000, RZ ;  /* 0x000100001f1f7824 */ /* 0x000fe200078e00ff */
[C---:B------:R-:W-:Y:S01]  /*3420*/  LOP3.LUT R89, R53.reuse, 0xffff0000, RZ, 0xc0, !PT ;  /* 0xffff000035597812 */ /* 0x040fe200078ec0ff */
[----:B------:R-:W-:Y:S01]  /*3430*/  IMAD.U32 R53, R53, 0x10000, RZ ;  /* 0x0001000035357824 */ /* 0x000fe200078e00ff */
[----:B------:R-:W-:Y:S01]  /*3440*/  PRMT R55, R118, 0x5410, R55 ;  /* 0x0000541076377816 */ /* 0x000fe20000000037 */
[----:B------:R-:W-:Y:S01]  /*3450*/  IMAD.U32 R118, R29, 0x10000, RZ ;  /* 0x000100001d767824 */ /* 0x000fe200078e00ff */
[----:B------:R-:W-:Y:S01]  /*3460*/  PRMT R59, R123, 0x5410, R59 ;  /* 0x000054107b3b7816 */ /* 0x000fe2000000003b */
[C---:B------:R-:W-:Y:S01]  /*3470*/  FMUL.FTZ R123, R124.reuse, R117 ;  /* 0x000000757c7b7220 */ /* 0x040fe20000410000 */
[----:B------:R-:W-:-:S03]  /*3480*/  FMUL.FTZ R124, R124, R89 ;  /* 0x000000597c7c7220 */ /* 0x000fc60000410000 */
[----:B------:R-:W-:Y:S02]  /*3490*/  IMAD.U32 R29, R59, 0x10000, RZ ;  /* 0x000100003b1d7824 */ /* 0x000fe400078e00ff */
[C---:B------:R-:W-:Y:S01]  /*34a0*/  FFMA.FTZ R88, R118.reuse, R89, -R123 ;  /* 0x0000005976587223 */ /* 0x040fe2000001087b */
[----:B------:R-:W-:Y:S02]  /*34b0*/  IMAD.U32 R89, R55, 0x10000, RZ ;  /* 0x0001000037597824 */ /* 0x000fe400078e00ff */
[----:B------:R-:W-:Y:S01]  /*34c0*/  FFMA.FTZ R117, R118, R117, R124 ;  /* 0x0000007576757223 */ /* 0x000fe2000001007c */
[----:B------:R-:W-:Y:S01]  /*34d0*/  FMUL.FTZ R125, R58, R29 ;  /* 0x0000001d3a7d7220 */ /* 0x000fe20000410000 */
[C---:B------:R-:W-:Y:S01]  /*34e0*/  IMAD.U32 R118, R28.reuse, 0x10000, RZ ;  /* 0x000100001c767824 */ /* 0x040fe200078e00ff */
[----:B------:R-:W-:Y:S01]  /*34f0*/  LOP3.LUT R28, R28, 0xffff0000, RZ, 0xc0, !PT ;  /* 0xffff00001c1c7812 */ /* 0x000fe200078ec0ff */
[-C--:B------:R-:W-:Y:S01]  /*3500*/  FMUL.FTZ R123, R58, R89.reuse ;  /* 0x000000593a7b7220 */ /* 0x080fe20000410000 */
[----:B------:R-:W-:Y:S01]  /*3510*/  LOP3.LUT R59, R59, 0xffff0000, RZ, 0xc0, !PT ;  /* 0xffff00003b3b7812 */ /* 0x000fe200078ec0ff */
[C---:B------:R-:W-:Y:S01]  /*3520*/  FFMA.FTZ R125, R52.reuse, R89, -R125 ;  /* 0x00000059347d7223 */ /* 0x040fe2000001087d */
[----:B------:R-:W-:Y:S01]  /*3530*/  LOP3.LUT R55, R55, 0xffff0000, RZ, 0xc0, !PT ;  /* 0xffff000037377812 */ /* 0x000fe200078ec0ff */
[----:B------:R-:W-:Y:S01]  /*3540*/  FFMA.FTZ R52, R52, R29, R123 ;  /* 0x0000001d34347223 */ /* 0x000fe2000001007b */
[----:B------:R-:W-:Y:S01]  /*3550*/  FMUL.FTZ R29, R28, R31 ;  /* 0x0000001f1c1d7220 */ /* 0x000fe20000410000 */
[----:B------:R-:W-:Y:S01]  /*3560*/  FMUL.FTZ R89, R30, R59 ;  /* 0x0000003b1e597220 */ /* 0x000fe20000410000 */
[----:B------:R-:W-:Y:S01]  /*3570*/  FMUL.FTZ R28, R28, R53 ;  /* 0x000000351c1c7220 */ /* 0x000fe20000410000 */
[----:B------:R-:W-:Y:S01]  /*3580*/  FMUL.FTZ R30, R30, R55 ;  /* 0x000000371e1e7220 */ /* 0x000fe20000410000 */
[----:B------:R-:W-:Y:S01]  /*3590*/  FFMA.FTZ R29, R118, R53, -R29 ;  /* 0x00000035761d7223 */ /* 0x000fe2000001081d */
[----:B------:R-:W-:Y:S01]  /*35a0*/  FFMA.FTZ R55, R54, R55, -R89 ;  /* 0x0000003736377223 */ /* 0x000fe20000010859 */
[----:B------:R-:W-:Y:S01]  /*35b0*/  FFMA.FTZ R28, R118, R31, R28 ;  /* 0x0000001f761c7223 */ /* 0x000fe2000001001c */
[----:B------:R-:W-:Y:S01]  /*35c0*/  FFMA.FTZ R30, R54, R59, R30 ;  /* 0x0000003b361e7223 */ /* 0x000fe2000001001e */
[----:B------:R-:W-:-:S03]  /*35d0*/  F2FP.BF16.F32.PACK_AB R88, R117, R88 ;  /* 0x000000587558723e */ /* 0x000fc600000010ff */
[----:B------:R-:W-:Y:S02]  /*35e0*/  F2FP.BF16.F32.PACK_AB R28, R28, R29 ;  /* 0x0000001d1c1c723e */ /* 0x000fe400000010ff */
[----:B------:R-:W-:Y:S01]  /*35f0*/  F2FP.BF16.F32.PACK_AB R31, R30, R55 ;  /* 0x000000371e1f723e */ /* 0x000fe200000010ff */
[----:B------:R-:W-:Y:S01]  /*3600*/  IMAD.MOV.U32 R29, RZ, RZ, R88 ;  /* 0x000000ffff1d7224 */ /* 0x000fe200078e0058 */
[----:B------:R-:W-:-:S07]  /*3610*/  F2FP.BF16.F32.PACK_AB R30, R52, R125 ;  /* 0x0000007d341e723e */ /* 0x000fce00000010ff */
.L_x_1118:
[----:B------:R-:W-:Y:S05]  /*3620*/  BSYNC B2 ;  /* 0x0000000000027941 */ /* 0x000fea0003800000 */
.L_x_1117:
[----:B--2---:R1:W-:Y:S02]  /*3630*/  STG.E.128 desc[UR52][R32.64], R28 ;  /* 0x0000001c20007986 */ /* 0x0043e4000c101d34 */
.L_x_1116:
[----:B------:R-:W-:Y:S05]  /*3640*/  BSYNC B1 ;  /* 0x0000000000017941 */ /* 0x000fea0003800000 */
.L_x_1115:
        /* <DEDUP_REMOVED lines=9> */
[----:B------:R-:W-:Y:S01]  /*36e0*/  SHF.R.U64 R55, R50, 0x10, R51 ;  /* 0x0000001032377819 */ /* 0x000fe20000001233 */
[----:B--2---:R-:W-:Y:S01]  /*36f0*/  IMAD.U32 R50, R30, 0x10000, RZ ;  /* 0x000100001e327824 */ /* 0x004fe200078e00ff */
[----:B------:R-:W-:Y:S02]  /*3700*/  PRMT R132, R132, 0x5410, R53 ;  /* 0x0000541084847816 */ /* 0x000fe40000000035 */
[----:B------:R-:W-:Y:S02]  /*3710*/  SHF.R.U32.HI R56, RZ, 0x10, R57 ;  /* 0x00000010ff387819 */ /* 0x000fe40000011639 */
[----:B------:R-:W-:Y:S01]  /*3720*/  PRMT R130, R130, 0x5410, R55 ;  /* 0x0000541082827816 */ /* 0x000fe20000000037 */
[----:B------:R-:W-:Y:S01]  /*3730*/  IMAD.U32 R55, R29, 0x10000, RZ ;  /* 0x000100001d377824 */ /* 0x000fe200078e00ff */
[----:B------:R-:W-:-:S02]  /*3740*/  SHF.R.U32.HI R52, RZ, 0x10, R51 ;  /* 0x00000010ff347819 */ /* 0x000fc40000011633 */
[----:B------:R-:W-:Y:S01]  /*3750*/  LOP3.LUT R53, R29, 0xffff0000, RZ, 0xc0, !PT ;  /* 0xffff00001d357812 */ /* 0x000fe200078ec0ff */
[----:B------:R-:W-:Y:S01]  /*3760*/  IMAD.U32 R29, R28, 0x10000, RZ ;  /* 0x000100001c1d7824 */ /* 0x000fe200078e00ff */
[C---:B------:R-:W-:Y:S01]  /*3770*/  LOP3.LUT R58, R132.reuse, 0xffff0000, RZ, 0xc0, !PT ;  /* 0xffff0000843a7812 */ /* 0x040fe200078ec0ff */
[----:B------:R-:W-:Y:S01]  /*3780*/  IMAD.U32 R132, R132, 0x10000, RZ ;  /* 0x0001000084847824 */ /* 0x000fe200078e00ff */
[----:B------:R-:W-:Y:S02]  /*3790*/  PRMT R133, R133, 0x5410, R56 ;  /* 0x0000541085857816 */ /* 0x000fe40000000038 */
[----:B------:R-:W-:Y:S01]  /*37a0*/  LOP3.LUT R54, R130, 0xffff0000, RZ, 0xc0, !PT ;  /* 0xffff000082367812 */ /* 0x000fe200078ec0ff */
[----:B------:R-:W-:Y:S01]  /*37b0*/  FMUL.FTZ R88, R53, R58 ;  /* 0x0000003a35587220 */ /* 0x000fe20000410000 */
[----:B------:R-:W-:Y:S01]  /*37c0*/  PRMT R131, R131, 0x5410, R52 ;  /* 0x0000541083837816 */ /* 0x000fe20000000034 */
[----:B------:R-:W-:Y:S01]  /*37d0*/  IMAD.U32 R52, R133, 0x10000, RZ ;  /* 0x0001000085347824 */ /* 0x000fe200078e00ff */
[----:B------:R-:W-:Y:S01]  /*37e0*/  LOP3.LUT R51, R30, 0xffff0000, RZ, 0xc0, !PT ;  /* 0xffff00001e337812 */ /* 0x000fe200078ec0ff */
[----:B------:R-:W-:Y:S01]  /*37f0*/  FMUL.FTZ R57, R53, R54 ;  /* 0x0000003635397220 */ /* 0x000fe20000410000 */
[----:B------:R-:W-:Y:S01]  /*3800*/  LOP3.LUT R53, R28, 0xffff0000, RZ, 0xc0, !PT ;  /* 0xffff00001c357812 */ /* 0x000fe200078ec0ff */
[----:B------:R-:W-:-:S02]  /*3810*/  IMAD.U32 R56, R131, 0x10000, RZ ;  /* 0x0001000083387824 */ /* 0x000fc400078e00ff */
[----:B------:R-:W-:Y:S01]  /*3820*/  FFMA.FTZ R28, R55, R54, -R88 ;  /* 0x00000036371c7223 */ /* 0x000fe20000010858 */
[----:B------:R-:W-:Y:S01]  /*3830*/  FMUL.FTZ R59, R51, R52 ;  /* 0x00000034333b7220 */ /* 0x000fe20000410000 */
[----:B------:R-:W-:Y:S01]  /*3840*/  FFMA.FTZ R55, R55, R58, R57 ;  /* 0x0000003a37377223 */ /* 0x000fe20000010039 */
[----:B------:R-:W-:Y:S01]  /*3850*/  LOP3.LUT R30, R31, 0xffff0000, RZ, 0xc0, !PT ;  /* 0xffff00001f1e7812 */ /* 0x000fe200078ec0ff */
[-C--:B------:R-:W-:Y:S01]  /*3860*/  FMUL.FTZ R57, R51, R56.reuse ;  /* 0x0000003833397220 */ /* 0x080fe20000410000 */
[----:B------:R-:W-:Y:S01]  /*3870*/  LOP3.LUT R133, R133, 0xffff0000, RZ, 0xc0, !PT ;  /* 0xffff000085857812 */ /* 0x000fe200078ec0ff */
[----:B------:R-:W-:Y:S01]  /*3880*/  FFMA.FTZ R51, R50, R56, -R59 ;  /* 0x0000003832337223 */ /* 0x000fe2000001083b */
[----:B------:R-:W-:Y:S01]  /*3890*/  LOP3.LUT R131, R131, 0xffff0000, RZ, 0xc0, !PT ;  /* 0xffff000083837812 */ /* 0x000fe200078ec0ff */
[----:B------:R-:W-:Y:S02]  /*38a0*/  IMAD.U32 R130, R130, 0x10000, RZ ;  /* 0x0001000082827824 */ /* 0x000fe400078e00ff */
[----:B------:R-:W-:Y:S01]  /*38b0*/  FFMA.FTZ R50, R50, R52, R57 ;  /* 0x0000003432327223 */ /* 0x000fe20000010039 */
[----:B------:R-:W-:Y:S01]  /*38c0*/  FMUL.FTZ R52, R30, R133 ;  /* 0x000000851e347220 */ /* 0x000fe20000410000 */
[----:B------:R-:W-:-:S02]  /*38d0*/  IMAD.U32 R31, R31, 0x10000, RZ ;  /* 0x000100001f1f7824 */ /* 0x000fc400078e00ff */
[-C--:B------:R-:W-:Y:S01]  /*38e0*/  FMUL.FTZ R54, R30, R131.reuse ;  /* 0x000000831e367220 */ /* 0x080fe20000410000 */
[C---:B------:R-:W-:Y:S01]  /*38f0*/  FMUL.FTZ R30, R53.reuse, R132 ;  /* 0x00000084351e7220 */ /* 0x040fe20000410000 */
[-C--:B------:R-:W-:Y:S01]  /*3900*/  FMUL.FTZ R53, R53, R130.reuse ;  /* 0x0000008235357220 */ /* 0x080fe20000410000 */
        /* <DEDUP_REMOVED lines=8> */
[----:B------:R-:W-:-:S07]  /*3990*/  F2FP.BF16.F32.PACK_AB R31, R31, R52 ;  /* 0x000000341f1f723e */ /* 0x000fce00000010ff */
.L_x_1122:
[----:B------:R-:W-:Y:S05]  /*39a0*/  BSYNC B2 ;  /* 0x0000000000027941 */ /* 0x000fea0003800000 */
.L_x_1121:
[----:B--2---:R2:W-:Y:S02]  /*39b0*/  STG.E.128 desc[UR52][R32.64+0x20], R28 ;  /* 0x0000201c20007986 */ /* 0x0045e4000c101d34 */
.L_x_1120:
[----:B------:R-:W-:Y:S05]  /*39c0*/  BSYNC B1 ;  /* 0x0000000000017941 */ /* 0x000fea0003800000 */
.L_x_1119:
        /* <DEDUP_REMOVED lines=8> */
[----:B------:R-:W-:Y:S02]  /*3a50*/  SHF.R.U64 R51, R48, 0x10, R49 ;  /* 0x0000001030337819 */ /* 0x000fe40000001231 */
[----:B------:R-:W-:Y:S01]  /*3a60*/  SHF.R.U64 R53, R46, 0x10, R47 ;  /* 0x000000102e357819 */ /* 0x000fe2000000122f */
[----:B--2---:R-:W-:Y:S01]  /*3a70*/  IMAD.U32 R46, R30, 0x10000, RZ ;  /* 0x000100001e2e7824 */ /* 0x004fe200078e00ff */
[----:B------:R-:W-:Y:S01]  /*3a80*/  SHF.R.U32.HI R48, RZ, 0x10, R49 ;  /* 0x00000010ff307819 */ /* 0x000fe20000011631 */
[----:B------:R-:W-:Y:S01]  /*3a90*/  IMAD.U32 R49, R29, 0x10000, RZ ;  /* 0x000100001d317824 */ /* 0x000fe200078e00ff */
[----:B------:R-:W-:Y:S02]  /*3aa0*/  SHF.R.U32.HI R50, RZ, 0x10, R47 ;  /* 0x00000010ff327819 */ /* 0x000fe4000001162f */
        /* <DEDUP_REMOVED lines=9> */
[C---:B------:R-:W-:Y:S01]  /*3b40*/  FMUL.FTZ R57, R47.reuse, R53 ;  /* 0x000000352f397220 */ /* 0x040fe20000410000 */
[----:B------:R-:W-:Y:S01]  /*3b50*/  LOP3.LUT R50, R126, 0xffff0000, RZ, 0xc0, !PT ;  /* 0xffff00007e327812 */ /* 0x000fe200078ec0ff */
[----:B------:R-:W-:Y:S01]  /*3b60*/  FMUL.FTZ R47, R47, R51 ;  /* 0x000000332f2f7220 */ /* 0x000fe20000410000 */
[----:B------:R-:W-:Y:S01]  /*3b70*/  LOP3.LUT R30, R31, 0xffff0000, RZ, 0xc0, !PT ;  /* 0xffff00001f1e7812 */ /* 0x000fe200078ec0ff */
[C---:B------:R-:W-:Y:S01]  /*3b80*/  FMUL.FTZ R54, R48.reuse, R52 ;  /* 0x0000003430367220 */ /* 0x040fe20000410000 */
[----:B------:R-:W-:Y:S01]  /*3b90*/  LOP3.LUT R129, R129, 0xffff0000, RZ, 0xc0, !PT ;  /* 0xffff000081817812 */ /* 0x000fe200078ec0ff */
[----:B------:R-:W-:Y:S01]  /*3ba0*/  FMUL.FTZ R55, R48, R50 ;  /* 0x0000003230377220 */ /* 0x000fe20000410000 */
[----:B------:R-:W-:Y:S01]  /*3bb0*/  LOP3.LUT R127, R127, 0xffff0000, RZ, 0xc0, !PT ;  /* 0xffff00007f7f7812 */ /* 0x000fe200078ec0ff */
[----:B------:R-:W-:Y:S01]  /*3bc0*/  IMAD.U32 R128, R128, 0x10000, RZ ;  /* 0x0001000080807824 */ /* 0x000fe200078e00ff */
[----:B------:R-:W-:Y:S01]  /*3bd0*/  LOP3.LUT R48, R28, 0xffff0000, RZ, 0xc0, !PT ;  /* 0xffff00001c307812 */ /* 0x000fe200078ec0ff */
[----:B------:R-:W-:-:S02]  /*3be0*/  IMAD.U32 R126, R126, 0x10000, RZ ;  /* 0x000100007e7e7824 */ /* 0x000fc400078e00ff */
[C---:B------:R-:W-:Y:S01]  /*3bf0*/  FFMA.FTZ R55, R49.reuse, R52, R55 ;  /* 0x0000003431377223 */ /* 0x040fe20000010037 */
[----:B------:R-:W-:Y:S02]  /*3c00*/  IMAD.U32 R29, R28, 0x10000, RZ ;  /* 0x000100001c1d7824 */ /* 0x000fe400078e00ff */
[----:B------:R-:W-:Y:S01]  /*3c10*/  FFMA.FTZ R28, R49, R50, -R54 ;  /* 0x00000032311c7223 */ /* 0x000fe20000010836 */
[C---:B------:R-:W-:Y:S01]  /*3c20*/  FFMA.FTZ R57, R46.reuse, R51, -R57 ;  /* 0x000000332e397223 */ /* 0x040fe20000010839 */
[----:B------:R-:W-:Y:S01]  /*3c30*/  FFMA.FTZ R46, R46, R53, R47 ;  /* 0x000000352e2e7223 */ /* 0x000fe2000001002f */
[C---:B------:R-:W-:Y:S01]  /*3c40*/  FMUL.FTZ R50, R30.reuse, R129 ;  /* 0x000000811e327220 */ /* 0x040fe20000410000 */
[----:B------:R-:W-:Y:S01]  /*3c50*/  FMUL.FTZ R52, R30, R127 ;  /* 0x0000007f1e347220 */ /* 0x000fe20000410000 */
[----:B------:R-:W-:Y:S02]  /*3c60*/  IMAD.U32 R31, R31, 0x10000, RZ ;  /* 0x000100001f1f7824 */ /* 0x000fe400078e00ff */
[C---:B------:R-:W-:Y:S01]  /*3c70*/  FMUL.FTZ R30, R48.reuse, R128 ;  /* 0x00000080301e7220 */ /* 0x040fe20000410000 */
[-C--:B------:R-:W-:Y:S01]  /*3c80*/  FMUL.FTZ R47, R48, R126.reuse ;  /* 0x0000007e302f7220 */ /* 0x080fe20000410000 */
[----:B------:R-:W-:Y:S01]  /*3c90*/  F2FP.BF16.F32.PACK_AB R46, R46, R57 ;  /* 0x000000392e2e723e */ /* 0x000fe200000010ff */
[----:B------:R-:W-:Y:S01]  /*3ca0*/  FFMA.FTZ R50, R31, R127, -R50 ;  /* 0x0000007f1f327223 */ /* 0x000fe20000010832 */
[C---:B------:R-:W-:Y:S01]  /*3cb0*/  FFMA.FTZ R30, R29.reuse, R126, -R30 ;  /* 0x0000007e1d1e7223 */ /* 0x040fe2000001081e */
[----:B------:R-:W-:Y:S01]  /*3cc0*/  FFMA.FTZ R47, R29, R128, R47 ;  /* 0x000000801d2f7223 */ /* 0x000fe2000001002f */
[----:B------:R-:W-:Y:S01]  /*3cd0*/  FFMA.FTZ R31, R31, R129, R52 ;  /* 0x000000811f1f7223 */ /* 0x000fe20000010034 */
[----:B------:R-:W-:-:S03]  /*3ce0*/  F2FP.BF16.F32.PACK_AB R29, R55, R28 ;  /* 0x0000001c371d723e */ /* 0x000fc600000010ff */
[----:B------:R-:W-:Y:S01]  /*3cf0*/  F2FP.BF16.F32.PACK_AB R28, R47, R30 ;  /* 0x0000001e2f1c723e */ /* 0x000fe200000010ff */
[----:B------:R-:W-:Y:S01]  /*3d00*/  IMAD.MOV.U32 R30, RZ, RZ, R46 ;  /* 0x000000ffff1e7224 */ /* 0x000fe200078e002e */
[----:B------:R-:W-:-:S07]  /*3d10*/  F2FP.BF16.F32.PACK_AB R31, R31, R50 ;  /* 0x000000321f1f723e */ /* 0x000fce00000010ff */
.L_x_1126:
[----:B------:R-:W-:Y:S05]  /*3d20*/  BSYNC B2 ;  /* 0x0000000000027941 */ /* 0x000fea0003800000 */
.L_x_1125:
[----:B--2---:R3:W-:Y:S02]  /*3d30*/  STG.E.128 desc[UR52][R32.64+0x40], R28 ;  /* 0x0000401c20007986 */ /* 0x0047e4000c101d34 */
.L_x_1124:
[----:B------:R-:W-:Y:S05]  /*3d40*/  BSYNC B1 ;  /* 0x0000000000017941 */ /* 0x000fea0003800000 */
.L_x_1123:
        /* <DEDUP_REMOVED lines=8> */
[----:B------:R-:W-:Y:S01]  /*3dd0*/  SHF.R.U64 R46, R44, 0x10, R45 ;  /* 0x000000102c2e7819 */ /* 0x000fe2000000122d */
[----:B--2---:R-:W-:Y:S01]  /*3de0*/  IMAD.U32 R44, R30, 0x10000, RZ ;  /* 0x000100001e2c7824 */ /* 0x004fe200078e00ff */
[--C-:B------:R-:W-:Y:S02]  /*3df0*/  SHF.R.U64 R47, R42, 0x10, R43.reuse ;  /* 0x000000102a2f7819 */ /* 0x100fe4000000122b */
[----:B------:R-:W-:Y:S02]  /*3e00*/  SHF.R.U32.HI R48, RZ, 0x10, R43 ;  /* 0x00000010ff307819 */ /* 0x000fe4000001162b */
[----:B------:R-:W-:Y:S02]  /*3e10*/  SHF.R.U32.HI R43, RZ, 0x10, R45 ;  /* 0x00000010ff2b7819 */ /* 0x000fe4000001162d */
[----:B------:R-:W-:Y:S02]  /*3e20*/  PRMT R121, R121, 0x5410, R46 ;  /* 0x0000541079797816 */ /* 0x000fe4000000002e */
[----:B------:R-:W-:-:S02]  /*3e30*/  PRMT R120, R120, 0x5410, R47 ;  /* 0x0000541078787816 */ /* 0x000fc4000000002f */
[----:B------:R-:W-:Y:S02]  /*3e40*/  PRMT R119, R119, 0x5410, R48 ;  /* 0x0000541077777816 */ /* 0x000fe40000000030 */
[----:B------:R-:W-:Y:S02]  /*3e50*/  PRMT R122, R122, 0x5410, R43 ;  /* 0x000054107a7a7816 */ /* 0x000fe4000000002b */
[----:B------:R-:W-:Y:S01]  /*3e60*/  LOP3.LUT R43, R29, 0xffff0000, RZ, 0xc0, !PT ;  /* 0xffff00001d2b7812 */ /* 0x000fe200078ec0ff */
[----:B------:R-:W-:Y:S01]  /*3e70*/  IMAD.U32 R47, R119, 0x10000, RZ ;  /* 0x00010000772f7824 */ /* 0x000fe200078e00ff */
[C---:B------:R-:W-:Y:S01]  /*3e80*/  LOP3.LUT R48, R121.reuse, 0xffff0000, RZ, 0xc0, !PT ;  /* 0xffff000079307812 */ /* 0x040fe200078ec0ff */
        /* <DEDUP_REMOVED lines=8> */
[-C--:B------:R-:W-:Y:S01]  /*3f10*/  FMUL.FTZ R43, R43, R46.reuse ;  /* 0x0000002e2b2b7220 */ /* 0x080fe20000410000 */
[----:B------:R-:W-:Y:S01]  /*3f20*/  FMUL.FTZ R51, R45, R49 ;  /* 0x000000312d337220 */ /* 0x000fe20000410000 */
[----:B------:R-:W-:Y:S02]  /*3f30*/  IMAD.U32 R29, R28, 0x10000, RZ ;  /* 0x000100001c1d7824 */ /* 0x000fe400078e00ff */
[C---:B------:R-:W-:Y:S01]  /*3f40*/  FFMA.FTZ R50, R31.reuse, R46, -R50 ;  /* 0x0000002e1f327223 */ /* 0x040fe20000010832 */
[----:B------:R-:W-:Y:S01]  /*3f50*/  FFMA.FTZ R43, R31, R48, R43 ;  /* 0x000000301f2b7223 */ /* 0x000fe2000001002b */
[-C--:B------:R-:W-:Y:S01]  /*3f60*/  FMUL.FTZ R45, R45, R47.reuse ;  /* 0x0000002f2d2d7220 */ /* 0x080fe20000410000 */
[----:B------:R-:W-:Y:S01]  /*3f70*/  LOP3.LUT R31, R122, 0xffff0000, RZ, 0xc0, !PT ;  /* 0xffff00007a1f7812 */ /* 0x000fe200078ec0ff */
[----:B------:R-:W-:Y:S01]  /*3f80*/  FFMA.FTZ R51, R44, R47, -R51 ;  /* 0x0000002f2c337223 */ /* 0x000fe20000010833 */
[----:B------:R-:W-:Y:S01]  /*3f90*/  LOP3.LUT R119, R119, 0xffff0000, RZ, 0xc0, !PT ;  /* 0xffff000077777812 */ /* 0x000fe200078ec0ff */
[----:B------:R-:W-:Y:S01]  /*3fa0*/  IMAD.U32 R120, R120, 0x10000, RZ ;  /* 0x0001000078787824 */ /* 0x000fe200078e00ff */
[----:B------:R-:W-:Y:S01]  /*3fb0*/  LOP3.LUT R28, R28, 0xffff0000, RZ, 0xc0, !PT ;  /* 0xffff00001c1c7812 */ /* 0x000fe200078ec0ff */
[----:B------:R-:W-:Y:S01]  /*3fc0*/  FFMA.FTZ R44, R44, R49, R45 ;  /* 0x000000312c2c7223 */ /* 0x000fe2000001002d */
[C---:B------:R-:W-:Y:S01]  /*3fd0*/  FMUL.FTZ R45, R42.reuse, R31 ;  /* 0x0000001f2a2d7220 */ /* 0x040fe20000410000 */
[----:B------:R-:W-:Y:S01]  /*3fe0*/  FMUL.FTZ R46, R42, R119 ;  /* 0x000000772a2e7220 */ /* 0x000fe20000410000 */
[----:B------:R-:W-:Y:S01]  /*3ff0*/  F2FP.BF16.F32.PACK_AB R43, R43, R50 ;  /* 0x000000322b2b723e */ /* 0x000fe200000010ff */
        /* <DEDUP_REMOVED lines=9> */
[----:B------:R-:W-:-:S07]  /*4090*/  IMAD.MOV.U32 R29, RZ, RZ, R43 ;  /* 0x000000ffff1d7224 */ /* 0x000fce00078e002b */
.L_x_1130:
[----:B------:R-:W-:Y:S05]  /*40a0*/  BSYNC B2 ;  /* 0x0000000000027941 */ /* 0x000fea0003800000 */
.L_x_1129:
[----:B--2---:R4:W-:Y:S02]  /*40b0*/  STG.E.128 desc[UR52][R32.64+0x60], R28 ;  /* 0x0000601c20007986 */ /* 0x0049e4000c101d34 */
.L_x_1128:
[----:B------:R-:W-:Y:S05]  /*40c0*/  BSYNC B1 ;  /* 0x0000000000017941 */ /* 0x000fea0003800000 */
.L_x_1127:
        /* <DEDUP_REMOVED lines=8> */
[----:B------:R-:W-:Y:S01]  /*4150*/  SHF.R.U64 R42, R40, 0x10, R41 ;  /* 0x00000010282a7819 */ /* 0x000fe20000001229 */
[----:B--2---:R-:W-:Y:S01]  /*4160*/  IMAD.U32 R40, R31, 0x10000, RZ ;  /* 0x000100001f287824 */ /* 0x004fe200078e00ff */
[----:B------:R-:W-:Y:S01]  /*4170*/  SHF.R.U64 R44, R38, 0x10, R39 ;  /* 0x00000010262c7819 */ /* 0x000fe20000001227 */
[----:B------:R-:W-:Y:S01]  /*4180*/  IMAD.U32 R38, R30, 0x10000, RZ ;  /* 0x000100001e267824 */ /* 0x000fe200078e00ff */
[----:B------:R-:W-:Y:S02]  /*4190*/  SHF.R.U32.HI R43, RZ, 0x10, R41 ;  /* 0x00000010ff2b7819 */ /* 0x000fe40000011629 */
[----:B------:R-:W-:Y:S02]  /*41a0*/  SHF.R.U32.HI R45, RZ, 0x10, R39 ;  /* 0x00000010ff2d7819 */ /* 0x000fe40000011627 */
[----:B------:R-:W-:Y:S02]  /*41b0*/  PRMT R115, R115, 0x5410, R42 ;  /* 0x0000541073737816 */ /* 0x000fe4000000002a */
[----:B------:R-:W-:-:S02]  /*41c0*/  PRMT R113, R113, 0x5410, R44 ;  /* 0x0000541071717816 */ /* 0x000fc4000000002c */
[----:B------:R-:W-:Y:S02]  /*41d0*/  PRMT R116, R116, 0x5410, R43 ;  /* 0x0000541074747816 */ /* 0x000fe4000000002b */
[----:B------:R-:W-:Y:S02]  /*41e0*/  LOP3.LUT R41, R31, 0xffff0000, RZ, 0xc0, !PT ;  /* 0xffff00001f297812 */ /* 0x000fe400078ec0ff */
[----:B------:R-:W-:Y:S01]  /*41f0*/  PRMT R114, R114, 0x5410, R45 ;  /* 0x0000541072727816 */ /* 0x000fe2000000002d */
[----:B------:R-:W-:Y:S01]  /*4200*/  IMAD.U32 R45, R116, 0x10000, RZ ;  /* 0x00010000742d7824 */ /* 0x000fe200078e00ff */
[----:B------:R-:W-:Y:S02]  /*4210*/  LOP3.LUT R31, R29, 0xffff0000, RZ, 0xc0, !PT ;  /* 0xffff00001d1f7812 */ /* 0x000fe400078ec0ff */
[----:B------:R-:W-:Y:S01]  /*4220*/  LOP3.LUT R44, R115, 0xffff0000, RZ, 0xc0, !PT ;  /* 0xffff0000732c7812 */ /* 0x000fe200078ec0ff */
[----:B------:R-:W-:Y:S01]  /*4230*/  IMAD.U32 R43, R114, 0x10000, RZ ;  /* 0x00010000722b7824 */ /* 0x000fe200078e00ff */
[----:B------:R-:W-:Y:S01]  /*4240*/  LOP3.LUT R42, R113, 0xffff0000, RZ, 0xc0, !PT ;  /* 0xffff0000712a7812 */ /* 0x000fe200078ec0ff */
[----:B------:R-:W-:Y:S01]  /*4250*/  IMAD.U32 R115, R115, 0x10000, RZ ;  /* 0x0001000073737824 */ /* 0x000fe200078e00ff */
[----:B------:R-:W-:Y:S01]  /*4260*/  LOP3.LUT R39, R30, 0xffff0000, RZ, 0xc0, !PT ;  /* 0xffff00001e277812 */ /* 0x000fe200078ec0ff */
[----:B------:R-:W-:-:S02]  /*4270*/  IMAD.U32 R30, R29, 0x10000, RZ ;  /* 0x000100001d1e7824 */ /* 0x000fc400078e00ff */
[C---:B------:R-:W-:Y:S01]  /*4280*/  FMUL.FTZ R47, R31.reuse, R44 ;  /* 0x0000002c1f2f7220 */ /* 0x040fe20000410000 */
[C---:B------:R-:W-:Y:S02]  /*4290*/  IMAD.U32 R29, R28.reuse, 0x10000, RZ ;  /* 0x000100001c1d7824 */ /* 0x040fe400078e00ff */
[-C--:B------:R-:W-:Y:S01]  /*42a0*/  FMUL.FTZ R31, R31, R42.reuse ;  /* 0x0000002a1f1f7220 */ /* 0x080fe20000410000 */
[----:B------:R-:W-:Y:S01]  /*42b0*/  LOP3.LUT R28, R28, 0xffff0000, RZ, 0xc0, !PT ;  /* 0xffff00001c1c7812 */ /* 0x000fe200078ec0ff */
[C---:B------:R-:W-:Y:S01]  /*42c0*/  FMUL.FTZ R49, R39.reuse, R45 ;  /* 0x0000002d27317220 */ /* 0x040fe20000410000 */
[----:B------:R-:W-:Y:S01]  /*42d0*/  LOP3.LUT R116, R116, 0xffff0000, RZ, 0xc0, !PT ;  /* 0xffff000074747812 */ /* 0x000fe200078ec0ff */
[-C--:B------:R-:W-:Y:S01]  /*42e0*/  FMUL.FTZ R39, R39, R43.reuse ;  /* 0x0000002b27277220 */ /* 0x080fe20000410000 */
[----:B------:R-:W-:Y:S01]  /*42f0*/  LOP3.LUT R114, R114, 0xffff0000, RZ, 0xc0, !PT ;  /* 0xffff000072727812 */ /* 0x000fe200078ec0ff */
[----:B------:R-:W-:Y:S02]  /*4300*/  IMAD.U32 R113, R113, 0x10000, RZ ;  /* 0x0001000071717824 */ /* 0x000fe400078e00ff */
[C---:B------:R-:W-:Y:S01]  /*4310*/  FFMA.FTZ R47, R30.reuse, R42, -R47 ;  /* 0x0000002a1e2f7223 */ /* 0x040fe2000001082f */
[----:B------:R-:W-:Y:S01]  /*4320*/  FFMA.FTZ R44, R30, R44, R31 ;  /* 0x0000002c1e2c7223 */ /* 0x000fe2000001001f */
[----:B------:R-:W-:Y:S01]  /*4330*/  FFMA.FTZ R49, R38, R43, -R49 ;  /* 0x0000002b26317223 */ /* 0x000fe20000010831 */
[----:B------:R-:W-:Y:S01]  /*4340*/  FMUL.FTZ R30, R28, R115 ;  /* 0x000000731c1e7220 */ /* 0x000fe20000410000 */
[----:B------:R-:W-:Y:S01]  /*4350*/  FFMA.FTZ R38, R38, R45, R39 ;  /* 0x0000002d26267223 */ /* 0x000fe20000010027 */
[C---:B------:R-:W-:Y:S01]  /*4360*/  FMUL.FTZ R31, R41.reuse, R116 ;  /* 0x00000074291f7220 */ /* 0x040fe20000410000 */
[-C--:B------:R-:W-:Y:S01]  /*4370*/  FMUL.FTZ R28, R28, R113.reuse ;  /* 0x000000711c1c7220 */ /* 0x080fe20000410000 */
[-C--:B------:R-:W-:Y:S01]  /*4380*/  FMUL.FTZ R41, R41, R114.reuse ;  /* 0x0000007229297220 */ /* 0x080fe20000410000 */
[C---:B------:R-:W-:Y:S01]  /*4390*/  FFMA.FTZ R30, R29.reuse, R113, -R30 ;  /* 0x000000711d1e7223 */ /* 0x040fe2000001081e */
[C---:B------:R-:W-:Y:S01]  /*43a0*/  FFMA.FTZ R31, R40.reuse, R114, -R31 ;  /* 0x00000072281f7223 */ /* 0x040fe2000001081f */
[----:B------:R-:W-:Y:S01]  /*43b0*/  FFMA.FTZ R29, R29, R115, R28 ;  /* 0x000000731d1d7223 */ /* 0x000fe2000001001c */
[----:B------:R-:W-:Y:S01]  /*43c0*/  FFMA.FTZ R40, R40, R116, R41 ;  /* 0x0000007428287223 */ /* 0x000fe20000010029 */
[----:B------:R-:W-:-:S02]  /*43d0*/  F2FP.BF16.F32.PACK_AB R44, R44, R47 ;  /* 0x0000002f2c2c723e */ /* 0x000fc400000010ff */
[----:B------:R-:W-:Y:S02]  /*43e0*/  F2FP.BF16.F32.PACK_AB R38, R38, R49 ;  /* 0x000000312626723e */ /* 0x000fe400000010ff */
[----:B------:R-:W-:Y:S01]  /*43f0*/  F2FP.BF16.F32.PACK_AB R28, R29, R30 ;  /* 0x0000001e1d1c723e */ /* 0x000fe200000010ff */
[----:B------:R-:W-:Y:S01]  /*4400*/  IMAD.MOV.U32 R29, RZ, RZ, R44 ;  /* 0x000000ffff1d7224 */ /* 0x000fe200078e002c */
[----:B------:R-:W-:Y:S01]  /*4410*/  F2FP.BF16.F32.PACK_AB R31, R40, R31 ;  /* 0x0000001f281f723e */ /* 0x000fe200000010ff */
[----:B------:R-:W-:-:S07]  /*4420*/  IMAD.MOV.U32 R30, RZ, RZ, R38 ;  /* 0x000000ffff1e7224 */ /* 0x000fce00078e0026 */
.L_x_1134:
[----:B------:R-:W-:Y:S05]  /*4430*/  BSYNC B2 ;  /* 0x0000000000027941 */ /* 0x000fea0003800000 */
.L_x_1133:
[----:B--2---:R1:W-:Y:S02]  /*4440*/  STG.E.128 desc[UR52][R32.64+0x80], R28 ;  /* 0x0000801c20007986 */ /* 0x0043e4000c101d34 */
.L_x_1132:
[----:B------:R-:W-:Y:S05]  /*4450*/  BSYNC B1 ;  /* 0x0000000000017941 */ /* 0x000fea0003800000 */
.L_x_1131:
[----:B------:R-:W-:-:S13]  /*4460*/  ISETP.NE.AND P4, PT, R14, RZ, PT ;  /* 0x000000ff0e00720c */ /* 0x000fda0003f85270 */
        /* <DEDUP_REMOVED lines=52> */
.L_x_1136:
[----:B------:R-:W-:Y:S05]  /*47b0*/  BSYNC B1 ;  /* 0x0000000000017941 */ /* 0x000fea0003800000 */
.L_x_1135:
[----:B--2---:R1:W-:Y:S01]  /*47c0*/  STG.E.128 desc[UR52][R32.64+0xa0], R28 ;  /* 0x0000a01c20007986 */ /* 0x0043e2000c101d34 */
[----:B------:R-:W-:Y:S05]  /*47d0*/  BRA `(.L_x_1114) ;  /* 0x0000002000b47947 */ /* 0x000fea0003800000 */
.L_x_1108:
        /* <DEDUP_REMOVED lines=18> */
[----:B------:R-:W-:Y:S02]  /*4900*/  CS2R R36, SRZ ;  /* 0x0000000000247805 */ /* 0x000fe4000001ff00 */
[----:B------:R-:W-:Y:S01]  /*4910*/  CS2R R50, SRZ ;  /* 0x0000000000327805 */ /* 0x000fe2000001ff00 */
[----:B------:R-:W-:Y:S01]  /*4920*/  IMAD.X R29, R86, 0x1, R79, P3 ;  /* 0x00000001561d7824 */ /* 0x000fe200018e064f */
[----:B------:R-:W-:Y:S02]  /*4930*/  IADD3 R28, P3, R64, R52, RZ ;  /* 0x00000034401c7210 */ /* 0x000fe40007f7e0ff */
[----:B------:R-:W-:-:S03]  /*4940*/  CS2R R48, SRZ ;  /* 0x0000000000307805 */ /* 0x000fc6000001ff00 */
        /* <DEDUP_REMOVED lines=9> */
[----:B------:R-:W-:Y:S02]  /*49e0*/  CS2R R32, SRZ ;  /* 0x0000000000207805 */ /* 0x000fe4000001ff00 */
[----:B------:R-:W-:Y:S02]  /*49f0*/  CS2R R46, SRZ ;  /* 0x00000000002e7805 */ /* 0x000fe4000001ff00 */
[----:B------:R-:W-:-:S05]  /*4a00*/  CS2R R44, SRZ ;  /* 0x00000000002c7805 */ /* 0x000fca000001ff00 */
[----:B------:R0:W5:Y:S04]  /*4a10*/  @!P3 LDG.E.128 R36, desc[UR52][R52.64] ;  /* 0x000000343424b981 */ /* 0x000168000c1e1d00 */
[----:B------:R0:W5:Y:S01]  /*4a20*/  @!P3 LDG.E.128 R48, desc[UR52][R54.64] ;  /* 0x000000343630b981 */ /* 0x000162000c1e1d00 */
[----:B------:R-:W-:Y:S01]  /*4a30*/  ISETP.GE.AND P3, PT, R58, R99, PT ;  /* 0x000000633a00720c */ /* 0x000fe20003f66270 */
[----:B------:R-:W-:Y:S01]  /*4a40*/  VIADD R58, R19, 0x20 ;  /* 0x00000020133a7836 */ /* 0x000fe20000000000 */
[----:B------:R-:W-:Y:S02]  /*4a50*/  CS2R R30, SRZ ;  /* 0x00000000001e7805 */ /* 0x000fe4000001ff00 */
[----:B------:R-:W-:Y:S02]  /*4a60*/  CS2R R28, SRZ ;  /* 0x00000000001c7805 */ /* 0x000fe4000001ff00 */
[----:B------:R-:W-:-:S02]  /*4a70*/  CS2R R42, SRZ ;  /* 0x00000000002a7805 */ /* 0x000fc4000001ff00 */
[----:B------:R-:W-:-:S05]  /*4a80*/  CS2R R40, SRZ ;  /* 0x0000000000287805 */ /* 0x000fca000001ff00 */
[----:B------:R0:W5:Y:S04]  /*4a90*/  @!P3 LDG.E.128 R32, desc[UR52][R52.64+0x20] ;  /* 0x000020343420b981 */ /* 0x000168000c1e1d00 */
[----:B------:R0:W5:Y:S01]  /*4aa0*/  @!P3 LDG.E.128 R44, desc[UR52][R54.64+0x20] ;  /* 0x00002034362cb981 */ /* 0x000162000c1e1d00 */
[----:B------:R-:W-:-:S13]  /*4ab0*/  ISETP.GE.AND P3, PT, R58, R99, PT ;  /* 0x000000633a00720c */ /* 0x000fda0003f66270 */
[----:B------:R0:W5:Y:S04]  /*4ac0*/  @!P3 LDG.E.128 R28, desc[UR52][R52.64+0x40] ;  /* 0x00004034341cb981 */ /* 0x000168000c1e1d00 */
[----:B------:R0:W5:Y:S02]  /*4ad0*/  @!P3 LDG.E.128 R40, desc[UR52][R54.64+0x40] ;  /* 0x000040343628b981 */ /* 0x000164000c1e1d00 */
.L_x_1138:
[----:B------:R-:W-:Y:S05]  /*4ae0*/  BSYNC B1 ;  /* 0x0000000000017941 */ /* 0x000fea0003800000 */
.L_x_1137:
        /* <DEDUP_REMOVED lines=52> */
.L_x_1139:
[----:B------:R-:W-:Y:S01]  /*4e30*/  IMAD R15, R18, 0x8, R2 ;  /* 0x00000008120f7824 */ /* 0x000fe200078e0202 */
[----:B------:R-:W-:Y:S01]  /*4e40*/  SHF.L.U32 R86, R157, 0x1f, RZ ;  /* 0x0000001f9d567819 */ /* 0x000fe200000006ff */
[----:B------:R-:W-:Y:S03]  /*4e50*/  BSSY B1, `(.L_x_1140) ;  /* 0x0000003000017945 */ /* 0x000fe60003800000 */
[----:B------:R-:W0:Y:S02]  /*4e60*/  SYNCS.PHASECHK.TRANS64.TRYWAIT P5, [R15+URZ+0x2d890], R86 ;  /* 0x02d890560f0075a7 */ /* 0x000e2400080a017f */
[----:B0-----:R-:W-:Y:S05]  /*4e70*/  @!P5 BRA `(.L_x_1141) ;  /* 0x000001d4006cd947 */ /* 0x001fea0003800000 */
.L_x_1420:
[----:B------:R-:W-:Y:S05]  /*4e80*/  BSYNC B1 ;  /* 0x0000000000017941 */ /* 0x000fea0003800000 */
.L_x_1140:
[----:B------:R-:W-:Y:S05]  /*4e90*/  @P4 BRA `(.L_x_1114) ;  /* 0x0000001c00044947 */ /* 0x000fea0003800000 */
[----:B------:R-:W1:Y:S01]  /*4ea0*/  LDC R111, c[0x0][0x2e4] ;  /* 0x0000b900ff6f7b82 */ /* 0x000e620000000800 */
[----:B------:R-:W-:Y:S01]  /*4eb0*/  ISETP.NE.AND P4, PT, R9, RZ, PT ;  /* 0x000000ff0900720c */ /* 0x000fe20003f85270 */
[----:B------:R-:W-:Y:S01]  /*4ec0*/  ULDC.64 UR4, c[0x0][0x2f0] ;  /* 0x0000bc0000047ab9 */ /* 0x000fe20000000a00 */
[----:B------:R-:W-:Y:S01]  /*4ed0*/  SHF.R.S32.HI R52, RZ, 0x1f, R23 ;  /* 0x0000001fff347819 */ /* 0x000fe20000011417 */
[----:B------:R-:W-:Y:S01]  /*4ee0*/  IMAD.MOV.U32 R90, RZ, RZ, R56 ;  /* 0x000000ffff5a7224 */ /* 0x000fe200078e0038 */
[----:B------:R-:W-:Y:S03]  /*4ef0*/  BSSY B1, `(.L_x_1142) ;  /* 0x0000089000017945 */ /* 0x000fe60003800000 */
        /* <DEDUP_REMOVED lines=9> */
[----:B------:R-:W-:Y:S01]  /*4f90*/  SEL R52, R107, R114, !P0 ;  /* 0x000000726b347207 */ /* 0x000fe20004000000 */
[----:B------:R-:W-:Y:S01]  /*4fa0*/  BSSY B2, `(.L_x_1144) ;  /* 0x0000073000027945 */ /* 0x000fe20003800000 */
[----:B------:R-:W-:-:S02]  /*4fb0*/  IADD3 R121, P4, P5, R60, R90, R75 ;  /* 0x0000005a3c797210 */ /* 0x000fc40007d9e04b */
[----:B------:R-:W-:Y:S02]  /*4fc0*/  SHF.R.S32.HI R53, RZ, 0x1f, R52 ;  /* 0x0000001fff357819 */ /* 0x000fe40000011434 */
[----:B------:R-:W-:Y:S02]  /*4fd0*/  IADD3.X R122, R0, R112, R96, P4, P5 ;  /* 0x00000070007a7210 */ /* 0x000fe400027ea460 */
[----:B------:R-:W-:Y:S02]  /*4fe0*/  LEA.HI R53, R53, R52, RZ, 0x4 ;  /* 0x0000003435357211 */ /* 0x000fe400078f20ff */
[----:B------:R-:W-:Y:S02]  /*4ff0*/  ISETP.GE.AND P4, PT, R19, R99, PT ;  /* 0x000000631300720c */ /* 0x000fe40003f86270 */
[----:B------:R-:W-:-:S04]  /*5000*/  SHF.R.S32.HI R52, RZ, 0x4, R53 ;  /* 0x00000004ff347819 */ /* 0x000fc80000011435 */
[----:B------:R-:W-:-:S04]  /*5010*/  LEA.HI.SX32 R52, R3, R52, 0x1d ;  /* 0x0000003403347211 */ /* 0x000fc800078feaff */
[----:B------:R-:W-:Y:S01]  /*5020*/  SHF.R.S32.HI R53, RZ, 0x1f, R52 ;  /* 0x0000001fff357819 */ /* 0x000fe20000011434 */
[----:B------:R-:W-:-:S03]  /*5030*/  IMAD.SHL.U32 R123, R52, 0x8, RZ ;  /* 0x00000008347b7824 */ /* 0x000fc600078e00ff */
[----:B------:R-:W-:-:S05]  /*5040*/  LEA.HI R52, R53, R52, RZ, 0x2 ;  /* 0x0000003435347211 */ /* 0x000fca00078f10ff */
[----:B------:R-:W-:-:S05]  /*5050*/  IMAD.SHL.U32 R52, R52, 0x400, RZ ;  /* 0x0000040034347824 */ /* 0x000fca00078e00ff */
[----:B------:R-:W-:Y:S02]  /*5060*/  LOP3.LUT R52, R52, 0x7ffff000, RZ, 0xc0, !PT ;  /* 0x7ffff00034347812 */ /* 0x000fe400078ec0ff */
[----:B--2---:R-:W-:-:S04]  /*5070*/  LOP3.LUT R53, R58, 0x18, R123, 0xf8, !PT ;  /* 0x000000183a357812 */ /* 0x004fc800078ef87b */
[----:B---3--:R-:W-:Y:S01]  /*5080*/  LOP3.LUT R53, R53, R55, RZ, 0x3c, !PT ;  /* 0x0000003735357212 */ /* 0x008fe200078e3cff */
[----:B------:R-:W-:-:S03]  /*5090*/  IMAD R55, R18, 0x3000, R100 ;  /* 0x0000300012377824 */ /* 0x000fc600078e0264 */
[----:B----4-:R-:W-:Y:S01]  /*50a0*/  IADD3 R53, R53, R52, R54 ;  /* 0x0000003435357210 */ /* 0x010fe20007ffe036 */
[----:B------:R-:W-:-:S04]  /*50b0*/  IMAD R52, R55, 0x2, R2 ;  /* 0x0000000237347824 */ /* 0x000fc800078e0202 */
[----:B------:R-:W-:-:S04]  /*50c0*/  IMAD R53, R18, 0x3000, R53 ;  /* 0x0000300012357824 */ /* 0x000fc800078e0235 */
[----:B------:R-:W-:Y:S02]  /*50d0*/  IMAD R56, R53, 0x2, R2 ;  /* 0x0000000235387824 */ /* 0x000fe400078e0202 */
[----:B------:R-:W1:Y:S04]  /*50e0*/  LDS.128 R52, [R52+0x15400] ;  /* 0x0154000034347984 */ /* 0x000e680000000c00 */
[----:B------:R-:W2:Y:S01]  /*50f0*/  LDS.128 R56, [R56+0x15400] ;  /* 0x0154000038387984 */ /* 0x000ea20000000c00 */
[----:B------:R-:W-:Y:S05]  /*5100*/  @P4 BRA `(.L_x_1145) ;  /* 0x0000000400704947 */ /* 0x000fea0003800000 */
[----:B------:R-:W-:Y:S01]  /*5110*/  SHF.R.U64 R124, R36, 0x10, R37 ;  /* 0x00000010247c7819 */ /* 0x000fe20000001225 */
[----:B--2---:R-:W-:Y:S01]  /*5120*/  IMAD.U32 R135, R57, 0x10000, RZ ;  /* 0x0001000039877824 */ /* 0x004fe200078e00ff */
[----:B------:R-:W-:Y:S02]  /*5130*/  SHF.R.U32.HI R126, RZ, 0x10, R49 ;  /* 0x00000010ff7e7819 */ /* 0x000fe40000011631 */
[----:B------:R-:W-:Y:S02]  /*5140*/  SHF.R.U32.HI R125, RZ, 0x10, R37 ;  /* 0x00000010ff7d7819 */ /* 0x000fe40000011625 */
[--C-:B------:R-:W-:Y:S02]  /*5150*/  SHF.R.U64 R36, R38, 0x10, R39.reuse ;  /* 0x0000001026247819 */ /* 0x100fe40000001227 */
[----:B------:R-:W-:Y:S02]  /*5160*/  SHF.R.U32.HI R38, RZ, 0x10, R39 ;  /* 0x00000010ff267819 */ /* 0x000fe40000011627 */
[----:B------:R-:W-:-:S02]  /*5170*/  SHF.R.U64 R39, R48, 0x10, R49 ;  /* 0x0000001030277819 */ /* 0x000fc40000001231 */
[----:B------:R-:W-:Y:S02]  /*5180*/  PRMT R48, R117, 0x5432, R126 ;  /* 0x0000543275307816 */ /* 0x000fe4000000007e */
[----:B------:R-:W-:Y:S01]  /*5190*/  PRMT R49, R127, 0x5410, R125 ;  /* 0x000054107f317816 */ /* 0x000fe2000000007d */
[----:B-1----:R-:W-:Y:S01]  /*51a0*/  IMAD.U32 R125, R53, 0x10000, RZ ;  /* 0x00010000357d7824 */ /* 0x002fe200078e00ff */
[--C-:B------:R-:W-:Y:S01]  /*51b0*/  SHF.R.U64 R37, R50, 0x10, R51.reuse ;  /* 0x0000001032257819 */ /* 0x100fe20000001233 */
[----:B------:R-:W-:Y:S01]  /*51c0*/  IMAD.U32 R50, R48, 0x10000, RZ ;  /* 0x0001000030327824 */ /* 0x000fe200078e00ff */
[----:B------:R-:W-:Y:S01]  /*51d0*/  SHF.R.U32.HI R51, RZ, 0x10, R51 ;  /* 0x00000010ff337819 */ /* 0x000fe20000011633 */
[----:B------:R-:W-:Y:S01]  /*51e0*/  IMAD.U32 R126, R49, 0x10000, RZ ;  /* 0x00010000317e7824 */ /* 0x000fe200078e00ff */
[----:B------:R-:W-:Y:S01]  /*51f0*/  PRMT R39, R145, 0x5410, R39 ;  /* 0x0000541091277816 */ /* 0x000fe20000000027 */
[C---:B------:R-:W-:Y:S01]  /*5200*/  FMUL.FTZ R128, R135.reuse, R50 ;  /* 0x0000003287807220 */ /* 0x040fe20000410000 */
[----:B------:R-:W-:Y:S01]  /*5210*/  PRMT R37, R144, 0x5410, R37 ;  /* 0x0000541090257816 */ /* 0x000fe20000000025 */
[-C--:B------:R-:W-:Y:S01]  /*5220*/  FMUL.FTZ R135, R135, R126.reuse ;  /* 0x0000007e87877220 */ /* 0x080fe20000410000 */
[----:B------:R-:W-:Y:S01]  /*5230*/  PRMT R36, R113, 0x5432, R36 ;  /* 0x0000543271247816 */ /* 0x000fe20000000024 */
[----:B------:R-:W-:Y:S01]  /*5240*/  FFMA.FTZ R127, R125, R126, -R128 ;  /* 0x0000007e7d7f7223 */ /* 0x000fe20000010880 */
[----:B------:R-:W-:Y:S01]  /*5250*/  LOP3.LUT R126, R57, 0xffff0000, RZ, 0xc0, !PT ;  /* 0xffff0000397e7812 */ /* 0x000fe200078ec0ff */
[----:B------:R-:W-:Y:S01]  /*5260*/  FFMA.FTZ R125, R125, R50, R135 ;  /* 0x000000327d7d7223 */ /* 0x000fe20000010087 */
[----:B------:R-:W-:Y:S01]  /*5270*/  LOP3.LUT R135, R49, 0xffff0000, RZ, 0xc0, !PT ;  /* 0xffff000031877812 */ /* 0x000fe200078ec0ff */
[----:B------:R-:W-:Y:S01]  /*5280*/  IMAD.U32 R57, R59, 0x10000, RZ ;  /* 0x000100003b397824 */ /* 0x000fe200078e00ff */
[----:B------:R-:W-:-:S02]  /*5290*/  LOP3.LUT R49, R48, 0xffff0000, RZ, 0xc0, !PT ;  /* 0xffff000030317812 */ /* 0x000fc400078ec0ff */
[----:B------:R-:W-:-:S03]  /*52a0*/  LOP3.LUT R48, R53, 0xffff0000, RZ, 0xc0, !PT ;  /* 0xffff000035307812 */ /* 0x000fc600078ec0ff */
[C---:B------:R-:W-:Y:S01]  /*52b0*/  FMUL.FTZ R53, R126.reuse, R49 ;  /* 0x000000317e357220 */ /* 0x040fe20000410000 */
[----:B------:R-:W-:-:S03]  /*52c0*/  FMUL.FTZ R126, R126, R135 ;  /* 0x000000877e7e7220 */ /* 0x000fc60000410000 */
[C---:B------:R-:W-:Y:S01]  /*52d0*/  FFMA.FTZ R50, R48.reuse, R135, -R53 ;  /* 0x0000008730327223 */ /* 0x040fe20000010835 */
[----:B------:R-:W-:Y:S01]  /*52e0*/  FFMA.FTZ R48, R48, R49, R126 ;  /* 0x0000003130307223 */ /* 0x000fe2000001007e */
[----:B------:R-:W-:Y:S02]  /*52f0*/  PRMT R49, R115, 0x5432, R38 ;  /* 0x0000543273317816 */ /* 0x000fe40000000026 */
[----:B------:R-:W-:Y:S01]  /*5300*/  PRMT R38, R130, 0x5410, R51 ;  /* 0x0000541082267816 */ /* 0x000fe20000000033 */
[----:B------:R-:W-:Y:S01]  /*5310*/  IMAD.U32 R51, R55, 0x10000, RZ ;  /* 0x0001000037337824 */ /* 0x000fe200078e00ff */
[----:B------:R-:W-:Y:S01]  /*5320*/  PRMT R53, R116, 0x5432, R124 ;  /* 0x0000543274357816 */ /* 0x000fe2000000007c */
[C---:B------:R-:W-:Y:S01]  /*5330*/  IMAD.U32 R124, R49.reuse, 0x10000, RZ ;  /* 0x00010000317c7824 */ /* 0x040fe200078e00ff */
[----:B------:R-:W-:Y:S01]  /*5340*/  LOP3.LUT R49, R49, 0xffff0000, RZ, 0xc0, !PT ;  /* 0xffff000031317812 */ /* 0x000fe200078ec0ff */
[----:B------:R-:W-:Y:S01]  /*5350*/  IMAD.U32 R126, R38, 0x10000, RZ ;  /* 0x00010000267e7824 */ /* 0x000fe200078e00ff */
[----:B------:R-:W-:-:S03]  /*5360*/  F2FP.BF16.F32.PACK_AB R48, R48, R125 ;  /* 0x0000007d3030723e */ /* 0x000fc600000010ff */
[C---:B------:R-:W-:Y:S01]  /*5370*/  FMUL.FTZ R128, R57.reuse, R126 ;  /* 0x0000007e39807220 */ /* 0x040fe20000410000 */
[----:B------:R-:W-:-:S03]  /*5380*/  FMUL.FTZ R57, R57, R124 ;  /* 0x0000007c39397220 */ /* 0x000fc60000410000 */
[C---:B------:R-:W-:Y:S01]  /*5390*/  FFMA.FTZ R124, R51.reuse, R124, -R128 ;  /* 0x0000007c337c7223 */ /* 0x040fe20000010880 */
[----:B------:R-:W-:Y:S01]  /*53a0*/  FFMA.FTZ R51, R51, R126, R57 ;  /* 0x0000007e33337223 */ /* 0x000fe20000010039 */
[----:B------:R-:W-:Y:S01]  /*53b0*/  LOP3.LUT R57, R38, 0xffff0000, RZ, 0xc0, !PT ;  /* 0xffff000026397812 */ /* 0x000fe200078ec0ff */
[----:B------:R-:W-:Y:S01]  /*53c0*/  IMAD.U32 R128, R53, 0x10000, RZ ;  /* 0x0001000035807824 */ /* 0x000fe200078e00ff */
[----:B------:R-:W-:Y:S02]  /*53d0*/  LOP3.LUT R126, R59, 0xffff0000, RZ, 0xc0, !PT ;  /* 0xffff00003b7e7812 */ /* 0x000fe400078ec0ff */
[----:B------:R-:W-:-:S03]  /*53e0*/  LOP3.LUT R38, R55, 0xffff0000, RZ, 0xc0, !PT ;  /* 0xffff000037267812 */ /* 0x000fc600078ec0ff */
[C---:B------:R-:W-:Y:S01]  /*53f0*/  FMUL.FTZ R55, R126.reuse, R57 ;  /* 0x000000397e377220 */ /* 0x040fe20000410000 */
[----:B------:R-:W-:-:S03]  /*5400*/  FMUL.FTZ R126, R126, R49 ;  /* 0x000000317e7e7220 */ /* 0x000fc60000410000 */
[C---:B------:R-:W-:Y:S01]  /*5410*/  FFMA.FTZ R49, R38.reuse, R49, -R55 ;  /* 0x0000003126317223 */ /* 0x040fe20000010837 */
[----:B------:R-:W-:Y:S01]  /*5420*/  FFMA.FTZ R38, R38, R57, R126 ;  /* 0x0000003926267223 */ /* 0x000fe2000001007e */
[C---:B------:R-:W-:Y:S01]  /*5430*/  IMAD.U32 R57, R56.reuse, 0x10000, RZ ;  /* 0x0001000038397824 */ /* 0x040fe200078e00ff */
[----:B------:R-:W-:Y:S01]  /*5440*/  LOP3.LUT R56, R56, 0xffff0000, RZ, 0xc0, !PT ;  /* 0xffff000038387812 */ /* 0x000fe200078ec0ff */
[----:B------:R-:W-:Y:S01]  /*5450*/  IMAD.U32 R126, R39, 0x10000, RZ ;  /* 0x00010000277e7824 */ /* 0x000fe200078e00ff */
[----:B------:R-:W-:Y:S01]  /*5460*/  F2FP.BF16.F32.PACK_AB R49, R49, R124 ;  /* 0x0000007c3131723e */ /* 0x000fe200000010ff */
[C---:B------:R-:W-:Y:S01]  /*5470*/  IMAD.U32 R55, R52.reuse, 0x10000, RZ ;  /* 0x0001000034377824 */ /* 0x040fe200078e00ff */
[----:B------:R-:W-:Y:S01]  /*5480*/  LOP3.LUT R52, R52, 0xffff0000, RZ, 0xc0, !PT ;  /* 0xffff000034347812 */ /* 0x000fe200078ec0ff */
        /* <DEDUP_REMOVED lines=8> */
[C---:B------:R-:W-:Y:S02]  /*5510*/  FMUL.FTZ R53, R56.reuse, R55 ;  /* 0x0000003738357220 */ /* 0x040fe40000410000 */
[-C--:B------:R-:W-:Y:S02]  /*5520*/  FMUL.FTZ R56, R56, R39.reuse ;  /* 0x0000002738387220 */ /* 0x080fe40000410000 */
[----:B------:R-:W-:Y:S01]  /*5530*/  FFMA.FTZ R39, R52, R39, -R53 ;  /* 0x0000002734277223 */ /* 0x000fe20000010835 */
[----:B------:R-:W-:Y:S02]  /*5540*/  IMAD.U32 R53, R54, 0x10000, RZ ;  /* 0x0001000036357824 */ /* 0x000fe400078e00ff */
[----:B------:R-:W-:Y:S01]  /*5550*/  FFMA.FTZ R52, R52, R55, R56 ;  /* 0x0000003734347223 */ /* 0x000fe20000010038 */
[C---:B------:R-:W-:Y:S01]  /*5560*/  IMAD.U32 R55, R58.reuse, 0x10000, RZ ;  /* 0x000100003a377824 */ /* 0x040fe200078e00ff */
[----:B------:R-:W-:Y:S01]  /*5570*/  LOP3.LUT R58, R58, 0xffff0000, RZ, 0xc0, !PT ;  /* 0xffff00003a3a7812 */ /* 0x000fe200078ec0ff */
[C---:B------:R-:W-:Y:S01]  /*5580*/  IMAD.U32 R56, R37.reuse, 0x10000, RZ ;  /* 0x0001000025387824 */ /* 0x040fe200078e00ff */
[----:B------:R-:W-:-:S02]  /*5590*/  LOP3.LUT R37, R37, 0xffff0000, RZ, 0xc0, !PT ;  /* 0xffff000025257812 */ /* 0x000fc400078ec0ff */
[----:B------:R-:W-:Y:S01]  /*55a0*/  LOP3.LUT R54, R54, 0xffff0000, RZ, 0xc0, !PT ;  /* 0xffff000036367812 */ /* 0x000fe200078ec0ff */
[C---:B------:R-:W-:Y:S01]  /*55b0*/  FMUL.FTZ R128, R55.reuse, R56 ;  /* 0x0000003837807220 */ /* 0x040fe20000410000 */
[----:B------:R-:W-:Y:S01]  /*55c0*/  FMUL.FTZ R55, R55, R126 ;  /* 0x0000007e37377220 */ /* 0x000fe20000410000 */
[----:B------:R-:W-:Y:S01]  /*55d0*/  FMUL.FTZ R59, R58, R37 ;  /* 0x000000253a3b7220 */ /* 0x000fe20000410000 */
[----:B------:R-:W-:Y:S01]  /*55e0*/  F2FP.BF16.F32.PACK_AB R130, R39, R130 ;  /* 0x000000822782723e */ /* 0x000fe200000010ff */
[C---:B------:R-:W-:Y:S01]  /*55f0*/  FFMA.FTZ R128, R53.reuse, R126, -R128 ;  /* 0x0000007e35807223 */ /* 0x040fe20000010880 */
[----:B------:R-:W-:Y:S01]  /*5600*/  FFMA.FTZ R55, R53, R56, R55 ;  /* 0x0000003835377223 */ /* 0x000fe20000010037 */
[----:B------:R-:W-:Y:S02]  /*5610*/  LOP3.LUT R53, R36, 0xffff0000, RZ, 0xc0, !PT ;  /* 0xffff000024357812 */ /* 0x000fe400078ec0ff */
[----:B------:R-:W-:Y:S01]  /*5620*/  F2FP.BF16.F32.PACK_AB R56, R52, R57 ;  /* 0x000000393438723e */ /* 0x000fe200000010ff */
[----:B------:R-:W-:-:S02]  /*5630*/  IMAD.MOV.U32 R52, RZ, RZ, R130 ;  /* 0x000000ffff347224 */ /* 0x000fc400078e0082 */
[-C--:B------:R-:W-:Y:S01]  /*5640*/  FMUL.FTZ R58, R58, R53.reuse ;  /* 0x000000353a3a7220 */ /* 0x080fe20000410000 */
[----:B------:R-:W-:Y:S01]  /*5650*/  FFMA.FTZ R59, R54, R53, -R59 ;  /* 0x00000035363b7223 */ /* 0x000fe2000001083b */
[----:B------:R-:W-:Y:S01]  /*5660*/  F2FP.BF16.F32.PACK_AB R53, R50, R127 ;  /* 0x0000007f3235723e */ /* 0x000fe200000010ff */
[----:B------:R-:W-:Y:S02]  /*5670*/  IMAD.MOV.U32 R57, RZ, RZ, R48 ;  /* 0x000000ffff397224 */ /* 0x000fe400078e0030 */
[----:B------:R-:W-:Y:S01]  /*5680*/  FFMA.FTZ R58, R54, R37, R58 ;  /* 0x00000025363a7223 */ /* 0x000fe2000001003a */
[----:B------:R-:W-:Y:S01]  /*5690*/  F2FP.BF16.F32.PACK_AB R54, R59, R128 ;  /* 0x000000803b36723e */ /* 0x000fe200000010ff */
[----:B------:R-:W-:-:S03]  /*56a0*/  IMAD.MOV.U32 R59, RZ, RZ, R38 ;  /* 0x000000ffff3b7224 */ /* 0x000fc600078e0026 */
[----:B------:R-:W-:Y:S01]  /*56b0*/  F2FP.BF16.F32.PACK_AB R58, R58, R55 ;  /* 0x000000373a3a723e */ /* 0x000fe200000010ff */
[----:B------:R-:W-:-:S07]  /*56c0*/  IMAD.MOV.U32 R55, RZ, RZ, R49 ;  /* 0x000000ffff377224 */ /* 0x000fce00078e0031 */
.L_x_1145:
[----:B------:R-:W-:Y:S05]  /*56d0*/  BSYNC B2 ;  /* 0x0000000000027941 */ /* 0x000fea0003800000 */
.L_x_1144:
        /* <DEDUP_REMOVED lines=10> */
.L_x_1143:
[----:B------:R-:W-:Y:S05]  /*5780*/  BSYNC B1 ;  /* 0x0000000000017941 */ /* 0x000fea0003800000 */
.L_x_1142:
[----:B------:R-:W-:Y:S01]  /*5790*/  ISETP.NE.AND P4, PT, R10, RZ, PT ;  /* 0x000000ff0a00720c */ /* 0x000fe20003f85270 */
[----:B------:R-:W-:-:S12]  /*57a0*/  BSSY B1, `(.L_x_1146) ;  /* 0x0000086000017945 */ /* 0x000fd80003800000 */
[----:B------:R-:W-:Y:S05]  /*57b0*/  @!P4 BRA `(.L_x_1147) ;  /* 0x000000080010c947 */ /* 0x000fea0003800000 */
[----:B------:R-:W2:Y:S04]  /*57c0*/  LDL R48, [R1+0xc] ;  /* 0x00000c0001307983 */ /* 0x000ea80000100800 */
[----:B-1----:R-:W3:Y:S04]  /*57d0*/  LDL R39, [R1+0x10] ;  /* 0x0000100001277983 */ /* 0x002ee80000100800 */
[----:B------:R-:W4:Y:S01]  /*57e0*/  LDL R38, [R1+0x14] ;  /* 0x0000140001267983 */ /* 0x000f220000100800 */
[----:B------:R-:W-:Y:S01]  /*57f0*/  SEL R36, R107, R114, !P1 ;  /* 0x000000726b247207 */ /* 0x000fe20004800000 */
[----:B------:R-:W-:Y:S01]  /*5800*/  VIADD R54, R19, 0x10 ;  /* 0x0000001013367836 */ /* 0x000fe20000000000 */
[----:B------:R-:W-:Y:S01]  /*5810*/  IADD3 R52, P4, P5, R60, R90, R74 ;  /* 0x0000005a3c347210 */ /* 0x000fe20007d9e04a */
[----:B------:R-:W-:Y:S01]  /*5820*/  BSSY B2, `(.L_x_1148) ;  /* 0x0000073000027945 */ /* 0x000fe20003800000 */
[----:B------:R-:W-:-:S02]  /*5830*/  SHF.R.S32.HI R37, RZ, 0x1f, R36 ;  /* 0x0000001fff257819 */ /* 0x000fc40000011424 */
        /* <DEDUP_REMOVED lines=11> */
[----:B---3--:R-:W-:-:S04]  /*58f0*/  LOP3.LUT R36, R36, R39, RZ, 0x3c, !PT ;  /* 0x0000002724247212 */ /* 0x008fc800078e3cff */
[----:B----4-:R-:W-:Y:S01]  /*5900*/  IADD3 R39, R36, R37, R38 ;  /* 0x0000002524277210 */ /* 0x010fe20007ffe026 */
[----:B------:R-:W-:-:S04]  /*5910*/  IMAD R37, R18, 0x3000, R98 ;  /* 0x0000300012257824 */ /* 0x000fc800078e0262 */
[----:B------:R-:W-:Y:S02]  /*5920*/  IMAD R39, R18, 0x3000, R39 ;  /* 0x0000300012277824 */ /* 0x000fe400078e0227 */
[--C-:B------:R-:W-:Y:S02]  /*5930*/  IMAD R37, R37, 0x2, R2.reuse ;  /* 0x0000000225257824 */ /* 0x100fe400078e0202 */
[----:B------:R-:W-:-:S04]  /*5940*/  IMAD R48, R39, 0x2, R2 ;  /* 0x0000000227307824 */ /* 0x000fc800078e0202 */
[----:B------:R-:W1:Y:S04]  /*5950*/  LDS.128 R36, [R37+0x15400] ;  /* 0x0154000025247984 */ /* 0x000e680000000c00 */
[----:B------:R-:W2:Y:S01]  /*5960*/  LDS.128 R48, [R48+0x15400] ;  /* 0x0154000030307984 */ /* 0x000ea20000000c00 */
[----:B------:R-:W-:Y:S05]  /*5970*/  @P4 BRA `(.L_x_1149) ;  /* 0x0000000400744947 */ /* 0x000fea0003800000 */
[--C-:B------:R-:W-:Y:S01]  /*5980*/  SHF.R.U64 R32, R32, 0x10, R33.reuse ;  /* 0x0000001020207819 */ /* 0x100fe20000001221 */
[----:B--2---:R-:W-:Y:S01]  /*5990*/  IMAD.U32 R56, R49, 0x10000, RZ ;  /* 0x0001000031387824 */ /* 0x004fe200078e00ff */
[----:B------:R-:W-:Y:S02]  /*59a0*/  SHF.R.U32.HI R54, RZ, 0x10, R33 ;  /* 0x00000010ff367819 */ /* 0x000fe40000011621 */
[--C-:B------:R-:W-:Y:S02]  /*59b0*/  SHF.R.U64 R33, R34, 0x10, R35.reuse ;  /* 0x0000001022217819 */ /* 0x100fe40000001223 */
[----:B------:R-:W-:Y:S02]  /*59c0*/  SHF.R.U32.HI R34, RZ, 0x10, R35 ;  /* 0x00000010ff227819 */ /* 0x000fe40000011623 */
[--C-:B------:R-:W-:Y:S02]  /*59d0*/  SHF.R.U32.HI R35, RZ, 0x10, R45.reuse ;  /* 0x00000010ff237819 */ /* 0x100fe4000001162d */
[----:B------:R-:W-:-:S02]  /*59e0*/  SHF.R.U64 R45, R44, 0x10, R45 ;  /* 0x000000102c2d7819 */ /* 0x000fc4000000122d */
[----:B------:R-:W-:Y:S02]  /*59f0*/  PRMT R142, R142, 0x5410, R35 ;  /* 0x000054108e8e7816 */ /* 0x000fe40000000023 */
[----:B------:R-:W-:Y:S01]  /*5a00*/  PRMT R143, R143, 0x5410, R54 ;  /* 0x000054108f8f7816 */ /* 0x000fe20000000036 */
[----:B-1----:R-:W-:Y:S01]  /*5a10*/  IMAD.U32 R54, R37, 0x10000, RZ ;  /* 0x0001000025367824 */ /* 0x002fe200078e00ff */
[--C-:B------:R-:W-:Y:S01]  /*5a20*/  SHF.R.U64 R44, R46, 0x10, R47.reuse ;  /* 0x000000102e2c7819 */ /* 0x100fe2000000122f */
[C---:B------:R-:W-:Y:S01]  /*5a30*/  IMAD.U32 R57, R142.reuse, 0x10000, RZ ;  /* 0x000100008e397824 */ /* 0x040fe200078e00ff */
[----:B------:R-:W-:Y:S01]  /*5a40*/  LOP3.LUT R46, R49, 0xffff0000, RZ, 0xc0, !PT ;  /* 0xffff0000312e7812 */ /* 0x000fe200078ec0ff */
[----:B------:R-:W-:Y:S01]  /*5a50*/  IMAD.U32 R59, R143, 0x10000, RZ ;  /* 0x000100008f3b7824 */ /* 0x000fe200078e00ff */
[----:B------:R-:W-:Y:S01]  /*5a60*/  LOP3.LUT R142, R142, 0xffff0000, RZ, 0xc0, !PT ;  /* 0xffff00008e8e7812 */ /* 0x000fe200078ec0ff */
[C---:B------:R-:W-:Y:S01]  /*5a70*/  FMUL.FTZ R121, R56.reuse, R57 ;  /* 0x0000003938797220 */ /* 0x040fe20000410000 */
[----:B------:R-:W-:Y:S01]  /*5a80*/  SHF.R.U32.HI R47, RZ, 0x10, R47 ;  /* 0x00000010ff2f7819 */ /* 0x000fe2000001162f */
[-C--:B------:R-:W-:Y:S01]  /*5a90*/  FMUL.FTZ R58, R56, R59.reuse ;  /* 0x0000003b383a7220 */ /* 0x080fe20000410000 */
[----:B------:R-:W-:Y:S01]  /*5aa0*/  LOP3.LUT R35, R37, 0xffff0000, RZ, 0xc0, !PT ;  /* 0xffff000025237812 */ /* 0x000fe200078ec0ff */
[----:B------:R-:W-:Y:S01]  /*5ab0*/  FFMA.FTZ R56, R54, R59, -R121 ;  /* 0x0000003b36387223 */ /* 0x000fe20000010879 */
[----:B------:R-:W-:Y:S01]  /*5ac0*/  LOP3.LUT R143, R143, 0xffff0000, RZ, 0xc0, !PT ;  /* 0xffff00008f8f7812 */ /* 0x000fe200078ec0ff */
[----:B------:R-:W-:Y:S01]  /*5ad0*/  IMAD.U32 R121, R51, 0x10000, RZ ;  /* 0x0001000033797824 */ /* 0x000fe200078e00ff */
[----:B------:R-:W-:Y:S01]  /*5ae0*/  PRMT R141, R141, 0x5410, R32 ;  /* 0x000054108d8d7816 */ /* 0x000fe20000000020 */
[----:B------:R-:W-:Y:S01]  /*5af0*/  FMUL.FTZ R32, R46, R142 ;  /* 0x0000008e2e207220 */ /* 0x000fe20000410000 */
[----:B------:R-:W-:Y:S01]  /*5b00*/  PRMT R140, R140, 0x5410, R47 ;  /* 0x000054108c8c7816 */ /* 0x000fe2000000002f */
[----:B------:R-:W-:Y:S01]  /*5b10*/  FFMA.FTZ R54, R54, R57, R58 ;  /* 0x0000003936367223 */ /* 0x000fe2000001003a */
[----:B------:R-:W-:Y:S01]  /*5b20*/  PRMT R133, R133, 0x5410, R34 ;  /* 0x0000541085857816 */ /* 0x000fe20000000022 */
[----:B------:R-:W-:Y:S01]  /*5b30*/  FFMA.FTZ R47, R35, R143, -R32 ;  /* 0x0000008f232f7223 */ /* 0x000fe20000010820 */
[----:B------:R-:W-:Y:S01]  /*5b40*/  PRMT R134, R134, 0x5410, R33 ;  /* 0x0000541086867816 */ /* 0x000fe20000000021 */
[C---:B------:R-:W-:Y:S01]  /*5b50*/  IMAD.U32 R32, R140.reuse, 0x10000, RZ ;  /* 0x000100008c207824 */ /* 0x040fe200078e00ff */
[----:B------:R-:W-:Y:S01]  /*5b60*/  LOP3.LUT R51, R51, 0xffff0000, RZ, 0xc0, !PT ;  /* 0xffff000033337812 */ /* 0x000fe200078ec0ff */
[----:B------:R-:W-:Y:S01]  /*5b70*/  IMAD.U32 R34, R133, 0x10000, RZ ;  /* 0x0001000085227824 */ /* 0x000fe200078e00ff */
[----:B------:R-:W-:Y:S01]  /*5b80*/  LOP3.LUT R140, R140, 0xffff0000, RZ, 0xc0, !PT ;  /* 0xffff00008c8c7812 */ /* 0x000fe200078ec0ff */
[----:B------:R-:W-:-:S02]  /*5b90*/  IMAD.U32 R58, R39, 0x10000, RZ ;  /* 0x00010000273a7824 */ /* 0x000fc400078e00ff */
[C---:B------:R-:W-:Y:S01]  /*5ba0*/  FMUL.FTZ R33, R121.reuse, R32 ;  /* 0x0000002079217220 */ /* 0x040fe20000410000 */
[-C--:B------:R-:W-:Y:S01]  /*5bb0*/  FMUL.FTZ R121, R121, R34.reuse ;  /* 0x0000002279797220 */ /* 0x080fe20000410000 */
[----:B------:R-:W-:Y:S01]  /*5bc0*/  PRMT R132, R132, 0x5410, R45 ;  /* 0x0000541084847816 */ /* 0x000fe2000000002d */
[----:B------:R-:W-:Y:S01]  /*5bd0*/  FMUL.FTZ R123, R46, R143 ;  /* 0x0000008f2e7b7220 */ /* 0x000fe20000410000 */
[C---:B------:R-:W-:Y:S01]  /*5be0*/  FFMA.FTZ R33, R58.reuse, R34, -R33 ;  /* 0x000000223a217223 */ /* 0x040fe20000010821 */
[----:B------:R-:W-:Y:S01]  /*5bf0*/  LOP3.LUT R34, R133, 0xffff0000, RZ, 0xc0, !PT ;  /* 0xffff000085227812 */ /* 0x000fe200078ec0ff */
[----:B------:R-:W-:Y:S01]  /*5c00*/  FFMA.FTZ R32, R58, R32, R121 ;  /* 0x000000203a207223 */ /* 0x000fe20000010079 */
[----:B------:R-:W-:Y:S01]  /*5c10*/  LOP3.LUT R39, R39, 0xffff0000, RZ, 0xc0, !PT ;  /* 0xffff000027277812 */ /* 0x000fe200078ec0ff */
[----:B------:R-:W-:Y:S01]  /*5c20*/  FMUL.FTZ R58, R51, R140 ;  /* 0x0000008c333a7220 */ /* 0x000fe20000410000 */
[----:B------:R-:W-:Y:S01]  /*5c30*/  IMAD.U32 R49, R48, 0x10000, RZ ;  /* 0x0001000030317824 */ /* 0x000fe200078e00ff */
[----:B------:R-:W-:Y:S01]  /*5c40*/  PRMT R131, R131, 0x5410, R44 ;  /* 0x0000541083837816 */ /* 0x000fe2000000002c */
[----:B------:R-:W-:-:S02]  /*5c50*/  IMAD.U32 R46, R132, 0x10000, RZ ;  /* 0x00010000842e7824 */ /* 0x000fc400078e00ff */
[-C--:B------:R-:W-:Y:S01]  /*5c60*/  FMUL.FTZ R122, R51, R34.reuse ;  /* 0x00000022337a7220 */ /* 0x080fe20000410000 */
[----:B------:R-:W-:Y:S01]  /*5c70*/  IMAD.U32 R44, R141, 0x10000, RZ ;  /* 0x000100008d2c7824 */ /* 0x000fe200078e00ff */
[----:B------:R-:W-:Y:S01]  /*5c80*/  LOP3.LUT R48, R48, 0xffff0000, RZ, 0xc0, !PT ;  /* 0xffff000030307812 */ /* 0x000fe200078ec0ff */
[----:B------:R-:W-:Y:S01]  /*5c90*/  FFMA.FTZ R34, R39, R34, -R58 ;  /* 0x0000002227227223 */ /* 0x000fe2000001083a */
[----:B------:R-:W-:Y:S01]  /*5ca0*/  LOP3.LUT R45, R132, 0xffff0000, RZ, 0xc0, !PT ;  /* 0xffff0000842d7812 */ /* 0x000fe200078ec0ff */
[C---:B------:R-:W-:Y:S01]  /*5cb0*/  IMAD.U32 R37, R36.reuse, 0x10000, RZ ;  /* 0x0001000024257824 */ /* 0x040fe200078e00ff */
[----:B------:R-:W-:Y:S01]  /*5cc0*/  LOP3.LUT R141, R141, 0xffff0000, RZ, 0xc0, !PT ;  /* 0xffff00008d8d7812 */ /* 0x000fe200078ec0ff */
[C---:B------:R-:W-:Y:S01]  /*5cd0*/  FMUL.FTZ R58, R49.reuse, R46 ;  /* 0x0000002e313a7220 */ /* 0x040fe20000410000 */
[-C--:B------:R-:W-:Y:S01]  /*5ce0*/  FMUL.FTZ R49, R49, R44.reuse ;  /* 0x0000002c31317220 */ /* 0x080fe20000410000 */
[----:B------:R-:W-:Y:S01]  /*5cf0*/  LOP3.LUT R36, R36, 0xffff0000, RZ, 0xc0, !PT ;  /* 0xffff000024247812 */ /* 0x000fe200078ec0ff */
[C---:B------:R-:W-:Y:S01]  /*5d00*/  IMAD.U32 R57, R38.reuse, 0x10000, RZ ;  /* 0x0001000026397824 */ /* 0x040fe200078e00ff */
[----:B------:R-:W-:Y:S01]  /*5d10*/  LOP3.LUT R59, R38, 0xffff0000, RZ, 0xc0, !PT ;  /* 0xffff0000263b7812 */ /* 0x000fe200078ec0ff */
[C---:B------:R-:W-:Y:S01]  /*5d20*/  FMUL.FTZ R51, R48.reuse, R45 ;  /* 0x0000002d30337220 */ /* 0x040fe20000410000 */
[----:B------:R-:W-:Y:S01]  /*5d30*/  FFMA.FTZ R44, R37, R44, -R58 ;  /* 0x0000002c252c7223 */ /* 0x000fe2000001083a */
[----:B------:R-:W-:Y:S01]  /*5d40*/  FMUL.FTZ R121, R48, R141 ;  /* 0x0000008d30797220 */ /* 0x000fe20000410000 */
[----:B------:R-:W-:-:S02]  /*5d50*/  IMAD.U32 R38, R50, 0x10000, RZ ;  /* 0x0001000032267824 */ /* 0x000fc400078e00ff */
[----:B------:R-:W-:Y:S01]  /*5d60*/  FFMA.FTZ R37, R37, R46, R49 ;  /* 0x0000002e25257223 */ /* 0x000fe20000010031 */
[C---:B------:R-:W-:Y:S01]  /*5d70*/  IMAD.U32 R48, R131.reuse, 0x10000, RZ ;  /* 0x0001000083307824 */ /* 0x040fe200078e00ff */
[----:B------:R-:W-:Y:S01]  /*5d80*/  LOP3.LUT R50, R50, 0xffff0000, RZ, 0xc0, !PT ;  /* 0xffff000032327812 */ /* 0x000fe200078ec0ff */
[----:B------:R-:W-:Y:S01]  /*5d90*/  IMAD.U32 R46, R134, 0x10000, RZ ;  /* 0x00010000862e7824 */ /* 0x000fe200078e00ff */
[----:B------:R-:W-:Y:S01]  /*5da0*/  LOP3.LUT R131, R131, 0xffff0000, RZ, 0xc0, !PT ;  /* 0xffff000083837812 */ /* 0x000fe200078ec0ff */
[----:B------:R-:W-:Y:S01]  /*5db0*/  FFMA.FTZ R49, R36, R141, -R51 ;  /* 0x0000008d24317223 */ /* 0x000fe20000010833 */
[----:B------:R-:W-:Y:S01]  /*5dc0*/  LOP3.LUT R134, R134, 0xffff0000, RZ, 0xc0, !PT ;  /* 0xffff000086867812 */ /* 0x000fe200078ec0ff */
[----:B------:R-:W-:Y:S01]  /*5dd0*/  FFMA.FTZ R36, R36, R45, R121 ;  /* 0x0000002d24247223 */ /* 0x000fe20000010079 */
[C---:B------:R-:W-:Y:S01]  /*5de0*/  FMUL.FTZ R58, R38.reuse, R48 ;  /* 0x00000030263a7220 */ /* 0x040fe20000410000 */
[----:B------:R-:W-:Y:S01]  /*5df0*/  FMUL.FTZ R45, R38, R46 ;  /* 0x0000002e262d7220 */ /* 0x000fe20000410000 */
[----:B------:R-:W-:Y:S01]  /*5e00*/  FFMA.FTZ R35, R35, R142, R123 ;  /* 0x0000008e23237223 */ /* 0x000fe2000001007b */
        /* <DEDUP_REMOVED lines=17> */
[----:B------:R-:W-:Y:S01]  /*5f20*/  IMAD.MOV.U32 R36, RZ, RZ, R46 ;  /* 0x000000ffff247224 */ /* 0x000fe200078e002e */
[----:B------:R-:W-:Y:S01]  /*5f30*/  F2FP.BF16.F32.PACK_AB R50, R50, R45 ;  /* 0x0000002d3232723e */ /* 0x000fe200000010ff */
[----:B------:R-:W-:-:S07]  /*5f40*/  IMAD.MOV.U32 R51, RZ, RZ, R32 ;  /* 0x000000ffff337224 */ /* 0x000fce00078e0020 */
.L_x_1149:
[----:B------:R-:W-:Y:S05]  /*5f50*/  BSYNC B2 ;  /* 0x0000000000027941 */ /* 0x000fea0003800000 */
.L_x_1148:
        /* <DEDUP_REMOVED lines=10> */
.L_x_1147:
[----:B------:R-:W-:Y:S05]  /*6000*/  BSYNC B1 ;  /* 0x0000000000017941 */ /* 0x000fea0003800000 */
.L_x_1146:
[----:B------:R-:W-:-:S13]  /*6010*/  ISETP.NE.AND P4, PT, R11, RZ, PT ;  /* 0x000000ff0b00720c */ /* 0x000fda0003f85270 */
[----:B------:R-:W-:Y:S05]  /*6020*/  @!P4 BRA `(.L_x_1114) ;  /* 0x0000000800a0c947 */ /* 0x000fea0003800000 */
[----:B-1-3--:R-:W2:Y:S04]  /*6030*/  LDL R36, [R1+0xc] ;  /* 0x00000c0001247983 */ /* 0x00aea80000100800 */
[----:B------:R-:W3:Y:S04]  /*6040*/  LDL R35, [R1+0x10] ;  /* 0x0000100001237983 */ /* 0x000ee80000100800 */
[----:B------:R-:W4:Y:S01]  /*6050*/  LDL R34, [R1+0x14] ;  /* 0x0000140001227983 */ /* 0x000f220000100800 */
[----:B------:R-:W-:Y:S01]  /*6060*/  VIADD R46, R19, 0x20 ;  /* 0x00000020132e7836 */ /* 0x000fe20000000000 */
[----:B------:R-:W-:Y:S01]  /*6070*/  IADD3 R32, P4, P5, R60, R90, R27 ;  /* 0x0000005a3c207210 */ /* 0x000fe20007d9e01b */
[----:B------:R-:W-:Y:S03]  /*6080*/  BSSY B1, `(.L_x_1150) ;  /* 0x0000078000017945 */ /* 0x000fe60003800000 */
[----:B------:R-:W-:-:S02]  /*6090*/  ISETP.GE.AND P6, PT, R46, R104, PT ;  /* 0x000000682e00720c */ /* 0x000fc40003fc6270 */
[----:B------:R-:W-:Y:S02]  /*60a0*/  IADD3.X R33, R0, R112, R94, P4, P5 ;  /* 0x0000007000217210 */ /* 0x000fe400027ea45e */
[C---:B------:R-:W-:Y:S02]  /*60b0*/  LEA R44, P4, R32.reuse, R88, 0x1 ;  /* 0x00000058202c7211 */ /* 0x040fe400078808ff */
[----:B------:R-:W-:Y:S02]  /*60c0*/  SEL R114, R107, R114, !P6 ;  /* 0x000000726b727207 */ /* 0x000fe40007000000 */
[----:B------:R-:W-:Y:S02]  /*60d0*/  LEA.HI.X R45, R32, R89, R33, 0x1, P4 ;  /* 0x00000059202d7211 */ /* 0x000fe400020f0c21 */
[----:B------:R-:W-:Y:S02]  /*60e0*/  SHF.R.S32.HI R33, RZ, 0x1f, R114 ;  /* 0x0000001fff217819 */ /* 0x000fe40000011472 */
[----:B------:R-:W-:-:S02]  /*60f0*/  ISETP.GE.AND P4, PT, R46, R99, PT ;  /* 0x000000632e00720c */ /* 0x000fc40003f86270 */
[----:B------:R-:W-:-:S04]  /*6100*/  LEA.HI R33, R33, R114, RZ, 0x4 ;  /* 0x0000007221217211 */ /* 0x000fc800078f20ff */
        /* <DEDUP_REMOVED lines=17> */
[----:B------:R-:W-:Y:S01]  /*6220*/  SHF.R.U32.HI R52, RZ, 0x10, R41 ;  /* 0x00000010ff347819 */ /* 0x000fe20000011629 */
[----:B--2---:R-:W-:Y:S01]  /*6230*/  IMAD.U32 R48, R37, 0x10000, RZ ;  /* 0x0001000025307824 */ /* 0x004fe200078e00ff */
[----:B------:R-:W-:Y:S01]  /*6240*/  SHF.R.U32.HI R58, RZ, 0x10, R29 ;  /* 0x00000010ff3a7819 */ /* 0x000fe2000001161d */
[----:B------:R-:W-:Y:S01]  /*6250*/  IMAD.U32 R46, R39, 0x10000, RZ ;  /* 0x00010000272e7824 */ /* 0x000fe200078e00ff */
[----:B------:R-:W-:Y:S02]  /*6260*/  PRMT R129, R129, 0x5410, R52 ;  /* 0x0000541081817816 */ /* 0x000fe40000000034 */
[--C-:B------:R-:W-:Y:S01]  /*6270*/  SHF.R.U64 R49, R42, 0x10, R43.reuse ;  /* 0x000000102a317819 */ /* 0x100fe2000000122b */
[----:B-1----:R-:W-:Y:S01]  /*6280*/  IMAD.U32 R42, R33, 0x10000, RZ ;  /* 0x00010000212a7824 */ /* 0x002fe200078e00ff */
[----:B------:R-:W-:Y:S02]  /*6290*/  SHF.R.U32.HI R50, RZ, 0x10, R43 ;  /* 0x00000010ff327819 */ /* 0x000fe4000001162b */
[----:B------:R-:W-:-:S02]  /*62a0*/  LOP3.LUT R43, R37, 0xffff0000, RZ, 0xc0, !PT ;  /* 0xffff0000252b7812 */ /* 0x000fc400078ec0ff */
[----:B------:R-:W-:Y:S02]  /*62b0*/  PRMT R117, R117, 0x5410, R58 ;  /* 0x0000541075757816 */ /* 0x000fe4000000003a */
[----:B------:R-:W-:Y:S01]  /*62c0*/  LOP3.LUT R37, R39, 0xffff0000, RZ, 0xc0, !PT ;  /* 0xffff000027257812 */ /* 0x000fe200078ec0ff */
[----:B------:R-:W-:Y:S01]  /*62d0*/  IMAD.U32 R39, R129, 0x10000, RZ ;  /* 0x0001000081277824 */ /* 0x000fe200078e00ff */
[----:B------:R-:W-:Y:S01]  /*62e0*/  SHF.R.U64 R51, R40, 0x10, R41 ;  /* 0x0000001028337819 */ /* 0x000fe20000001229 */
[----:B------:R-:W-:Y:S01]  /*62f0*/  IMAD.U32 R41, R35, 0x10000, RZ ;  /* 0x0001000023297824 */ /* 0x000fe200078e00ff */
[----:B------:R-:W-:Y:S02]  /*6300*/  LOP3.LUT R40, R33, 0xffff0000, RZ, 0xc0, !PT ;  /* 0xffff000021287812 */ /* 0x000fe400078ec0ff */
[----:B------:R-:W-:Y:S02]  /*6310*/  SHF.R.U32.HI R54, RZ, 0x10, R31 ;  /* 0x00000010ff367819 */ /* 0x000fe4000001161f */
[----:B------:R-:W-:Y:S01]  /*6320*/  LOP3.LUT R33, R35, 0xffff0000, RZ, 0xc0, !PT ;  /* 0xffff000023217812 */ /* 0x000fe200078ec0ff */
[----:B------:R-:W-:Y:S01]  /*6330*/  IMAD.U32 R35, R117, 0x10000, RZ ;  /* 0x0001000075237824 */ /* 0x000fe200078e00ff */
[----:B------:R-:W-:Y:S01]  /*6340*/  PRMT R118, R118, 0x5410, R49 ;  /* 0x0000541076767816 */ /* 0x000fe20000000031 */
[----:B------:R-:W-:Y:S01]  /*6350*/  FMUL.FTZ R49, R48, R39 ;  /* 0x0000002730317220 */ /* 0x000fe20000410000 */
[----:B------:R-:W-:-:S02]  /*6360*/  PRMT R119, R119, 0x5410, R50 ;  /* 0x0000541077777816 */ /* 0x000fc40000000032 */
[----:B------:R-:W-:Y:S01]  /*6370*/  SHF.R.U64 R53, R28, 0x10, R29 ;  /* 0x000000101c357819 */ /* 0x000fe2000000121d */
[----:B------:R-:W-:Y:S01]  /*6380*/  IMAD.U32 R29, R36, 0x10000, RZ ;  /* 0x00010000241d7824 */ /* 0x000fe200078e00ff */
[----:B------:R-:W-:Y:S01]  /*6390*/  PRMT R115, R115, 0x5410, R54 ;  /* 0x0000541073737816 */ /* 0x000fe20000000036 */
[----:B------:R-:W-:Y:S01]  /*63a0*/  IMAD.U32 R28, R32, 0x10000, RZ ;  /* 0x00010000201c7824 */ /* 0x000fe200078e00ff */
[----:B------:R-:W-:Y:S01]  /*63b0*/  PRMT R120, R120, 0x5410, R51 ;  /* 0x0000541078787816 */ /* 0x000fe20000000033 */
[-C--:B------:R-:W-:Y:S01]  /*63c0*/  FMUL.FTZ R51, R48, R35.reuse ;  /* 0x0000002330337220 */ /* 0x080fe20000410000 */
[----:B------:R-:W-:Y:S01]  /*63d0*/  LOP3.LUT R129, R129, 0xffff0000, RZ, 0xc0, !PT ;  /* 0xffff000081817812 */ /* 0x000fe200078ec0ff */
[----:B------:R-:W-:Y:S01]  /*63e0*/  FFMA.FTZ R35, R42, R35, -R49 ;  /* 0x000000232a237223 */ /* 0x000fe20000010831 */
[----:B------:R-:W-:Y:S01]  /*63f0*/  LOP3.LUT R117, R117, 0xffff0000, RZ, 0xc0, !PT ;  /* 0xffff000075757812 */ /* 0x000fe200078ec0ff */
[----:B------:R-:W-:Y:S01]  /*6400*/  IMAD.U32 R49, R119, 0x10000, RZ ;  /* 0x0001000077317824 */ /* 0x000fe200078e00ff */
[----:B------:R-:W-:Y:S01]  /*6410*/  PRMT R116, R116, 0x5410, R53 ;  /* 0x0000541074747816 */ /* 0x000fe20000000035 */
[----:B------:R-:W-:Y:S01]  /*6420*/  FMUL.FTZ R53, R43, R129 ;  /* 0x000000812b357220 */ /* 0x000fe20000410000 */
[----:B------:R-:W-:-:S02]  /*6430*/  IMAD.U32 R48, R115, 0x10000, RZ ;  /* 0x0001000073307824 */ /* 0x000fc400078e00ff */
[----:B------:R-:W-:Y:S01]  /*6440*/  FMUL.FTZ R43, R43, R117 ;  /* 0x000000752b2b7220 */ /* 0x000fe20000410000 */
[----:B------:R-:W-:Y:S01]  /*6450*/  FMUL.FTZ R52, R46, R49 ;  /* 0x000000312e347220 */ /* 0x000fe20000410000 */
[----:B------:R-:W-:Y:S01]  /*6460*/  FFMA.FTZ R39, R42, R39, R51 ;  /* 0x000000272a277223 */ /* 0x000fe20000010033 */
[----:B------:R-:W-:Y:S01]  /*6470*/  LOP3.LUT R50, R119, 0xffff0000, RZ, 0xc0, !PT ;  /* 0xffff000077327812 */ /* 0x000fe200078ec0ff */
[----:B------:R-:W-:Y:S01]  /*6480*/  FFMA.FTZ R42, R40, R117, -R53 ;  /* 0x00000075282a7223 */ /* 0x000fe20000010835 */
[-C--:B------:R-:W-:Y:S01]  /*6490*/  FMUL.FTZ R46, R46, R48.reuse ;  /* 0x000000302e2e7220 */ /* 0x080fe20000410000 */
[----:B------:R-:W-:Y:S01]  /*64a0*/  FFMA.FTZ R40, R40, R129, R43 ;  /* 0x0000008128287223 */ /* 0x000fe2000001002b */
[----:B------:R-:W-:Y:S01]  /*64b0*/  FFMA.FTZ R43, R41, R48, -R52 ;  /* 0x00000030292b7223 */ /* 0x000fe20000010834 */
[----:B------:R-:W-:Y:S01]  /*64c0*/  LOP3.LUT R48, R115, 0xffff0000, RZ, 0xc0, !PT ;  /* 0xffff000073307812 */ /* 0x000fe200078ec0ff */
[----:B------:R-:W-:Y:S01]  /*64d0*/  FFMA.FTZ R41, R41, R49, R46 ;  /* 0x0000003129297223 */ /* 0x000fe2000001002e */
[C---:B------:R-:W-:Y:S01]  /*64e0*/  FMUL.FTZ R52, R37.reuse, R50 ;  /* 0x0000003225347220 */ /* 0x040fe20000410000 */
[----:B------:R-:W-:Y:S01]  /*64f0*/  IMAD.U32 R46, R116, 0x10000, RZ ;  /* 0x00010000742e7824 */ /* 0x000fe200078e00ff */
[----:B------:R-:W-:Y:S01]  /*6500*/  LOP3.LUT R36, R36, 0xffff0000, RZ, 0xc0, !PT ;  /* 0xffff000024247812 */ /* 0x000fe200078ec0ff */
[C---:B------:R-:W-:Y:S01]  /*6510*/  IMAD.U32 R49, R120.reuse, 0x10000, RZ ;  /* 0x0001000078317824 */ /* 0x040fe200078e00ff */
[----:B------:R-:W-:Y:S01]  /*6520*/  LOP3.LUT R51, R120, 0xffff0000, RZ, 0xc0, !PT ;  /* 0xffff000078337812 */ /* 0x000fe200078ec0ff */
[-C--:B------:R-:W-:Y:S01]  /*6530*/  FMUL.FTZ R54, R37, R48.reuse ;  /* 0x0000003025367220 */ /* 0x080fe20000410000 */
[----:B------:R-:W-:Y:S01]  /*6540*/  SHF.R.U64 R56, R30, 0x10, R31 ;  /* 0x000000101e387819 */ /* 0x000fe2000000121f */
[----:B------:R-:W-:Y:S01]  /*6550*/  FFMA.FTZ R52, R33, R48, -R52 ;  /* 0x0000003021347223 */ /* 0x000fe20000010834 */
[----:B------:R-:W-:Y:S01]  /*6560*/  LOP3.LUT R37, R116, 0xffff0000, RZ, 0xc0, !PT ;  /* 0xffff000074257812 */ /* 0x000fe200078ec0ff */
[C---:B------:R-:W-:Y:S01]  /*6570*/  FMUL.FTZ R48, R29.reuse, R46 ;  /* 0x0000002e1d307220 */ /* 0x040fe20000410000 */
[----:B------:R-:W-:Y:S01]  /*6580*/  LOP3.LUT R32, R32, 0xffff0000, RZ, 0xc0, !PT ;  /* 0xffff000020207812 */ /* 0x000fe200078ec0ff */
[----:B------:R-:W-:Y:S01]  /*6590*/  FMUL.FTZ R53, R29, R49 ;  /* 0x000000311d357220 */ /* 0x000fe20000410000 */
[----:B------:R-:W-:Y:S01]  /*65a0*/  PRMT R113, R113, 0x5410, R56 ;  /* 0x0000541071717816 */ /* 0x000fe20000000038 */
[----:B------:R-:W-:Y:S01]  /*65b0*/  FMUL.FTZ R29, R36, R51 ;  /* 0x00000033241d7220 */ /* 0x000fe20000410000 */
[----:B------:R-:W-:Y:S01]  /*65c0*/  FFMA.FTZ R48, R28, R49, R48 ;  /* 0x000000311c307223 */ /* 0x000fe20000010030 */
[----:B------:R-:W-:Y:S01]  /*65d0*/  FMUL.FTZ R49, R36, R37 ;  /* 0x0000002524317220 */ /* 0x000fe20000410000 */
[----:B------:R-:W-:-:S02]  /*65e0*/  IMAD.U32 R31, R38, 0x10000, RZ ;  /* 0x00010000261f7824 */ /* 0x000fc400078e00ff */
[----:B------:R-:W-:Y:S01]  /*65f0*/  FFMA.FTZ R54, R33, R50, R54 ;  /* 0x0000003221367223 */ /* 0x000fe20000010036 */
[----:B------:R-:W-:Y:S01]  /*6600*/  FFMA.FTZ R53, R28, R46, -R53 ;  /* 0x0000002e1c357223 */ /* 0x000fe20000010835 */
[----:B------:R-:W-:Y:S01]  /*6610*/  FFMA.FTZ R36, R32, R37, -R29 ;  /* 0x0000002520247223 */ /* 0x000fe2000001081d */
[----:B------:R-:W-:Y:S01]  /*6620*/  LOP3.LUT R38, R38, 0xffff0000, RZ, 0xc0, !PT ;  /* 0xffff000026267812 */ /* 0x000fe200078ec0ff */
[C---:B------:R-:W-:Y:S01]  /*6630*/  IMAD.U32 R29, R118.reuse, 0x10000, RZ ;  /* 0x00010000761d7824 */ /* 0x040fe200078e00ff */
[----:B------:R-:W-:Y:S01]  /*6640*/  LOP3.LUT R33, R118, 0xffff0000, RZ, 0xc0, !PT ;  /* 0xffff000076217812 */ /* 0x000fe200078ec0ff */
[C---:B------:R-:W-:Y:S01]  /*6650*/  IMAD.U32 R28, R113.reuse, 0x10000, RZ ;  /* 0x00010000711c7824 */ /* 0x040fe200078e00ff */
[----:B------:R-:W-:Y:S01]  /*6660*/  LOP3.LUT R113, R113, 0xffff0000, RZ, 0xc0, !PT ;  /* 0xffff000071717812 */ /* 0x000fe200078ec0ff */
[----:B------:R-:W-:Y:S02]  /*6670*/  IMAD.U32 R30, R34, 0x10000, RZ ;  /* 0x00010000221e7824 */ /* 0x000fe400078e00ff */
[----:B------:R-:W-:Y:S01]  /*6680*/  FFMA.FTZ R49, R32, R51, R49 ;  /* 0x0000003320317223 */ /* 0x000fe20000010031 */
[----:B------:R-:W-:Y:S01]  /*6690*/  LOP3.LUT R34, R34, 0xffff0000, RZ, 0xc0, !PT ;  /* 0xffff000022227812 */ /* 0x000fe200078ec0ff */
        /* <DEDUP_REMOVED lines=18> */
[----:B------:R-:W-:-:S02]  /*67c0*/  IMAD.MOV.U32 R33, RZ, RZ, R35 ;  /* 0x000000ffff217224 */ /* 0x000fc400078e0023 */
[----:B------:R-:W-:Y:S02]  /*67d0*/  IMAD.MOV.U32 R34, RZ, RZ, R42 ;  /* 0x000000ffff227224 */ /* 0x000fe400078e002a */
[----:B------:R-:W-:Y:S02]  /*67e0*/  IMAD.MOV.U32 R35, RZ, RZ, R43 ;  /* 0x000000ffff237224 */ /* 0x000fe400078e002b */
[----:B------:R-:W-:-:S07]  /*67f0*/  IMAD.MOV.U32 R39, RZ, RZ, R41 ;  /* 0x000000ffff277224 */ /* 0x000fce00078e0029 */
.L_x_1151:
[----:B------:R-:W-:Y:S05]  /*6800*/  BSYNC B1 ;  /* 0x0000000000017941 */ /* 0x000fea0003800000 */
.L_x_1150:
        /* <DEDUP_REMOVED lines=10> */
.L_x_1107:
[----:B------:R-:W-:-:S06]  /*68b0*/  UISETP.NE.AND UP0, UPT, UR37, 0x3, UPT ;  /* 0x000000032500788c */ /* 0x000fcc000bf05270 */
[----:B------:R-:W-:-:S13]  /*68c0*/  PLOP3.LUT P3, PT, PT, PT, UP0, 0x80, 0x0 ;  /* 0x000000000000781c */ /* 0x000fda0003f6f008 */
[----:B------:R-:W-:Y:S05]  /*68d0*/  @!P3 BRA `(.L_x_1152) ;  /* 0x000000000004b947 */ /* 0x000fea0003800000 */
[----:B------:R-:W-:Y:S01]  /*68e0*/  BPT.TRAP 0x1 ;  /* 0x000000040000795c */ /* 0x000fe20000300000 */
.L_x_1152:
[----:B------:R-:W-:Y:S01]  /*68f0*/  IMAD R15, R18, 0x8, R2 ;  /* 0x00000008120f7824 */ /* 0x000fe200078e0202 */
[----:B------:R-:W-:Y:S01]  /*6900*/  SHF.L.U32 R86, R157, 0x1f, RZ ;  /* 0x0000001f9d567819 */ /* 0x000fe200000006ff */
[----:B------:R-:W-:Y:S01]  /*6910*/  IMAD R85, R25, -0x80, R24 ;  /* 0xffffff8019557824 */ /* 0x000fe200078e0218 */
[----:B------:R-:W-:Y:S02]  /*6920*/  BSSY B1, `(.L_x_1153) ;  /* 0x0000004000017945 */ /* 0x000fe40003800000 */
[----:B------:R-:W0:Y:S02]  /*6930*/  SYNCS.PHASECHK.TRANS64.TRYWAIT P4, [R15+URZ+0x2d890], R86 ;  /* 0x02d890560f0075a7 */ /* 0x000e24000808017f */
[----:B------:R-:W-:Y:S01]  /*6940*/  VIMNMX R85, R85, 0x80, PT ;  /* 0x0000008055557848 */ /* 0x000fe20003fe0100 */
[----:B0-----:R-:W-:Y:S06]  /*6950*/  @!P4 BRA `(.L_x_1154) ;  /* 0x000001b800c8c947 */ /* 0x001fec0003800000 */
.L_x_1421:
[----:B------:R-:W-:Y:S05]  /*6960*/  BSYNC B1 ;  /* 0x0000000000017941 */ /* 0x000fea0003800000 */
.L_x_1153:
        /* <DEDUP_REMOVED lines=20> */
.L_x_1114:
[----:B------:R-:W-:Y:S05]  /*6ab0*/  BSYNC B0 ;  /* 0x0000000000007941 */ /* 0x000fea0003800000 */
.L_x_1106:
        /* <DEDUP_REMOVED lines=17> */
.L_x_1156:
[----:B------:R-:W-:Y:S05]  /*6bd0*/  BSYNC B0 ;  /* 0x0000000000007941 */ /* 0x000fea0003800000 */
.L_x_1155:
[----:B------:R-:W2:Y:S01]  /*6be0*/  SYNCS.PHASECHK.TRANS64.TRYWAIT P3, [R15+URZ+0x2d8b0], R86 ;  /* 0x02d8b0560f0075a7 */ /* 0x000ea2000806017f */
[----:B------:R-:W-:Y:S04]  /*6bf0*/  BSSY B0, `(.L_x_1157) ;  /* 0x0000002000007945 */ /* 0x000fe80003800000 */
[----:B--2---:R-:W-:Y:S05]  /*6c00*/  @!P3 BRA `(.L_x_1158) ;  /* 0x000001b80030b947 */ /* 0x004fea0003800000 */
.L_x_1422:
[----:B------:R-:W-:Y:S05]  /*6c10*/  BSYNC B0 ;  /* 0x0000000000007941 */ /* 0x000fea0003800000 */
.L_x_1157:
[----:B------:R-:W-:Y:S01]  /*6c20*/  ISETP.GE.AND P3, PT, R23, R85, PT ;  /* 0x000000551700720c */ /* 0x000fe20003f66270 */
[----:B------:R-:W-:-:S12]  /*6c30*/  BSSY B0, `(.L_x_1159) ;  /* 0x0000022000007945 */ /* 0x000fd80003800000 */
[----:B------:R-:W-:Y:S05]  /*6c40*/  @P3 BRA `(.L_x_1160) ;  /* 0x0000000000803947 */ /* 0x000fea0003800000 */
        /* <DEDUP_REMOVED lines=9> */
[C---:B------:R-:W-:Y:S01]  /*6ce0*/  LEA R32, P3, R28.reuse, UR4, 0x1 ;  /* 0x000000041c207c11 */ /* 0x040fe2000f8608ff */
[----:B------:R-:W-:Y:S01]  /*6cf0*/  ULDC UR4, c[0x0][0x2e4] ;  /* 0x0000b90000047ab9 */ /* 0x000fe20000000800 */
[C---:B------:R-:W-:Y:S02]  /*6d00*/  VIADD R34, R19.reuse, 0x20 ;  /* 0x0000002013227836 */ /* 0x040fe40000000000 */
[----:B------:R-:W-:Y:S02]  /*6d10*/  LEA.HI.X R33, R28, UR5, R29, 0x1, P3 ;  /* 0x000000051c217c11 */ /* 0x000fe400098f0c1d */
[----:B------:R-:W-:-:S13]  /*6d20*/  ISETP.GE.AND P3, PT, R19, UR4, PT ;  /* 0x0000000413007c0c */ /* 0x000fda000bf66270 */
[----:B------:R-:W1:Y:S04]  /*6d30*/  @!P3 LDS.128 R28, [R80] ;  /* 0x00000000501cb984 */ /* 0x000e680000000c00 */
[----:B-1----:R-:W-:Y:S01]  /*6d40*/  @!P3 STG.E.128 desc[UR52][R32.64], R28 ;  /* 0x0000001c2000b986 */ /* 0x002fe2000c101d34 */
[----:B------:R-:W-:Y:S01]  /*6d50*/  ISETP.GE.AND P3, PT, R34, UR4, PT ;  /* 0x0000000422007c0c */ /* 0x000fe2000bf66270 */
[----:B------:R-:W-:-:S12]  /*6d60*/  VIADD R34, R19, 0x10 ;  /* 0x0000001013227836 */ /* 0x000fd80000000000 */
[----:B------:R-:W1:Y:S04]  /*6d70*/  @!P3 LDS.128 R28, [R80+0x2000] ;  /* 0x00200000501cb984 */ /* 0x000e680000000c00 */
[----:B-1----:R-:W-:Y:S01]  /*6d80*/  @!P3 STG.E.128 desc[UR52][R32.64+0x40], R28 ;  /* 0x0000401c2000b986 */ /* 0x002fe2000c101d34 */
[----:B------:R-:W-:-:S13]  /*6d90*/  ISETP.GE.AND P3, PT, R102, UR4, PT ;  /* 0x0000000466007c0c */ /* 0x000fda000bf66270 */
[----:B------:R-:W1:Y:S04]  /*6da0*/  @!P3 LDS.128 R28, [R80+0x4000] ;  /* 0x00400000501cb984 */ /* 0x000e680000000c00 */
[----:B-1----:R-:W-:Y:S01]  /*6db0*/  @!P3 STG.E.128 desc[UR52][R32.64+0x80], R28 ;  /* 0x0000801c2000b986 */ /* 0x002fe2000c101d34 */
[----:B------:R-:W-:-:S13]  /*6dc0*/  ISETP.GE.AND P3, PT, R34, UR4, PT ;  /* 0x0000000422007c0c */ /* 0x000fda000bf66270 */
        /* <DEDUP_REMOVED lines=8> */
.L_x_1160:
[----:B------:R-:W-:Y:S05]  /*6e50*/  BSYNC B0 ;  /* 0x0000000000007941 */ /* 0x000fea0003800000 */
.L_x_1159:
[----:B------:R-:W-:Y:S01]  /*6e60*/  @!PT LDS RZ, [RZ] ;  /* 0x00000000fffff984 */ /* 0x000fe20000000800 */
[----:B------:R-:W-:Y:S01]  /*6e70*/  @!PT LDS RZ, [RZ] ;  /* 0x00000000fffff984 */ /* 0x000fe20000000800 */
[----:B------:R-:W-:Y:S01]  /*6e80*/  @!PT LDS RZ, [RZ] ;  /* 0x00000000fffff984 */ /* 0x000fe20000000800 */
[----:B------:R-:W-:Y:S01]  /*6e90*/  @!PT LDS RZ, [RZ] ;  /* 0x00000000fffff984 */ /* 0x000fe20000000800 */
[----:B------:R4:W-:Y:S06]  /*6ea0*/  MEMBAR.ALL.CTA ;  /* 0x0000000000007992 */ /* 0x0009ec0000008000 */
[----:B----4-:R-:W4:Y:S01]  /*6eb0*/  FENCE.VIEW.ASYNC.S ;  /* 0x00000000000073c6 */ /* 0x010f220000000000 */
[----:B------:R-:W-:Y:S02]  /*6ec0*/  VIADD R18, R18, 0x1 ;  /* 0x0000000112127836 */ /* 0x000fe40000000000 */
[----:B0-2---:R-:W-:Y:S01]  /*6ed0*/  @!P4 VIADD R15, R15, 0x2d8c0 ;  /* 0x0002d8c00f0fc836 */ /* 0x005fe20000000000 */
[----:B----4-:R0:W-:Y:S02]  /*6ee0*/  BAR.SYNC.DEFER_BLOCKING R109, 0x80 ;  /* 0x0002006d0000751d */ /* 0x0101e40000010000 */
[----:B------:R-:W-:-:S02]  /*6ef0*/  ISETP.NE.AND P3, PT, R18, 0x2, PT ;  /* 0x000000021200780c */ /* 0x000fc40003f65270 */
[----:B------:R-:W-:Y:S02]  /*6f00*/  @!P4 PRMT R15, RZ, 0x654, R15 ;  /* 0x00000654ff0fc816 */ /* 0x000fe4000000000f */
[----:B------:R-:W-:Y:S02]  /*6f10*/  SEL R20, RZ, 0x1, P3 ;  /* 0x00000001ff147807 */ /* 0x000fe40001800000 */
[----:B------:R-:W-:Y:S02]  /*6f20*/  SEL R18, R18, RZ, P3 ;  /* 0x000000ff12127207 */ /* 0x000fe40001800000 */
[----:B------:R-:W-:Y:S01]  /*6f30*/  LOP3.LUT R157, R157, R20, RZ, 0x3c, !PT ;  /* 0x000000149d9d7212 */ /* 0x000fe200078e3cff */
[----:B------:R0:W-:Y:S01]  /*6f40*/  @!P4 SYNCS.ARRIVE.TRANS64.RED.A1T0 RZ, [R15+URZ], RZ ;  /* 0x000000ff0fffc9a7 */ /* 0x0001e2000810043f */
[----:B------:R-:W-:Y:S05]  /*6f50*/  @P2 BRA `(.L_x_1161) ;  /* 0xffffffb800682947 */ /* 0x000fea000383ffff */
[----:B-1-3--:R-:W1:Y:S01]  /*6f60*/  S2R R28, SR_TID.X ;  /* 0x00000000001c7919 */ /* 0x00ae620000002100 */
[----:B------:R-:W-:Y:S02]  /*6f70*/  PLOP3.LUT P0, PT, PT, PT, PT, 0x8, 0x0 ;  /* 0x000000000000781c */ /* 0x000fe40003f0e170 */
[----:B-1----:R-:W-:-:S04]  /*6f80*/  SHF.R.U32.HI R28, RZ, 0x7, R28 ;  /* 0x00000007ff1c7819 */ /* 0x002fc8000001161c */
[----:B------:R-:W-:-:S13]  /*6f90*/  ISETP.NE.AND P5, PT, R28, 0x1, PT ;  /* 0x000000011c00780c */ /* 0x000fda0003fa5270 */
[----:B------:R-:W-:Y:S06]  /*6fa0*/  @!P5 BAR.ARV 0x9, 0x100 ;  /* 0x024400000000db1d */ /* 0x000fec0000002000 */
.L_x_1101:
[----:B------:R-:W1:Y:S02]  /*6fb0*/  LDC.64 R4, c[0x0][0x9e0] ;  /* 0x00027800ff047b82 */ /* 0x000e640000000a00 */
[----:B-1----:R-:W-:Y:S01]  /*6fc0*/  ISETP.GE.AND P1, PT, R5, 0x1, PT ;  /* 0x000000010500780c */ /* 0x002fe20003f26270 */
[----:B------:R-:W-:-:S12]  /*6fd0*/  @P0 BRA `(.L_x_1162) ;  /* 0x00000000000c0947 */ /* 0x000fd80003800000 */
[----:B------:R-:W1:Y:S01]  /*6fe0*/  FENCE.VIEW.ASYNC.G ;  /* 0x00000000000073c6 */ /* 0x000e620000000100 */
[----:B------:R-:W-:Y:S05]  /*6ff0*/  WARPSYNC.ALL ;  /* 0x0000000000007948 */ /* 0x000fea0003800000 */
[----:B-1----:R-:W-:Y:S06]  /*7000*/  BAR.ARV 0xc, 0x1a0 ;  /* 0x0306800000007b1d */ /* 0x002fec0000002000 */
.L_x_1162:
[----:B------:R-:W-:Y:S01]  /*7010*/  IMAD.IADD R0, R108, 0x1, R4 ;  /* 0x000000016c007824 */ /* 0x000fe200078e0204 */
[----:B------:R-:W-:Y:S06]  /*7020*/  @!P1 BRA `(.L_x_1163) ;  /* 0x0000000000489947 */ /* 0x000fec0003800000 */
        /* <DEDUP_REMOVED lines=11> */
.L_x_1165:
[----:B------:R-:W-:-:S13]  /*70e0*/  ISETP.NE.AND P0, PT, R5, 0x1, PT ;  /* 0x000000010500780c */ /* 0x000fda0003f05270 */
[----:B------:R-:W1:Y:S02]  /*70f0*/  @P0 LDC.64 R6, c[0x0][0x9e8] ;  /* 0x00027a00ff060b82 */ /* 0x000e640000000a00 */
[----:B-1----:R-:W-:-:S05]  /*7100*/  @P0 IMAD.HI.U32 R4, R3, R6, RZ ;  /* 0x0000000603040227 */ /* 0x002fca00078e00ff */
[----:B------:R-:W-:-:S07]  /*7110*/  @P0 SHF.R.U32.HI R3, RZ, R7, R4 ;  /* 0x00000007ff030219 */ /* 0x000fce0000011604 */
.L_x_1166:
[----:B------:R-:W-:Y:S05]  /*7120*/  BSYNC B0 ;  /* 0x0000000000007941 */ /* 0x000fea0003800000 */
.L_x_1164:
[----:B------:R-:W-:-:S05]  /*7130*/  IMAD R3, R3, R5, R5 ;  /* 0x0000000503037224 */ /* 0x000fca00078e0205 */
[----:B------:R-:W-:-:S07]  /*7140*/  VIMNMX R0, R0, R3, PT ;  /* 0x0000000300007248 */ /* 0x000fce0003fe0100 */
.L_x_1163:
[----:B------:R-:W-:Y:S01]  /*7150*/  VIADD R0, R0, 0x7f ;  /* 0x0000007f00007836 */ /* 0x000fe20000000000 */
[----:B------:R-:W-:-:S04]  /*7160*/  ULDC UR4, c[0x0][0x9dc] ;  /* 0x0002770000047ab9 */ /* 0x000fc80000000800 */
[----:B------:R-:W-:-:S04]  /*7170*/  SHF.R.S32.HI R3, RZ, 0x1f, R0 ;  /* 0x0000001fff037819 */ /* 0x000fc80000011400 */
[----:B------:R-:W-:Y:S01]  /*7180*/  LEA.HI R3, R3, R0, RZ, 0x7 ;  /* 0x0000000003037211 */ /* 0x000fe200078f38ff */
[----:B------:R-:W-:-:S03]  /*7190*/  VIADD R0, R106, -UR4 ;  /* 0x800000046a007c36 */ /* 0x000fc60008000000 */
        /* <DEDUP_REMOVED lines=13> */
.L_x_1169:
[----:B------:R-:W-:-:S13]  /*7270*/  ISETP.NE.AND P0, PT, R5, 0x1, PT ;  /* 0x000000010500780c */ /* 0x000fda0003f05270 */
[----:B------:R-:W1:Y:S02]  /*7280*/  @P0 LDC.64 R6, c[0x0][0x9e8] ;  /* 0x00027a00ff060b82 */ /* 0x000e640000000a00 */
[----:B-1----:R-:W-:-:S05]  /*7290*/  @P0 IMAD.HI.U32 R6, R106, R6, RZ ;  /* 0x000000066a060227 */ /* 0x002fca00078e00ff */
[----:B------:R-:W-:-:S07]  /*72a0*/  @P0 SHF.R.U32.HI R106, RZ, R7, R6 ;  /* 0x00000007ff6a0219 */ /* 0x000fce0000011606 */
.L_x_1170:
[----:B------:R-:W-:Y:S05]  /*72b0*/  BSYNC B0 ;  /* 0x0000000000007941 */ /* 0x000fea0003800000 */
.L_x_1168:
[----:B------:R-:W-:-:S05]  /*72c0*/  IMAD R3, R106, R5, RZ ;  /* 0x000000056a037224 */ /* 0x000fca00078e02ff */
[----:B------:R-:W-:-:S07]  /*72d0*/  VIMNMX R0, R0, R3, !PT ;  /* 0x0000000300007248 */ /* 0x000fce0007fe0100 */
.L_x_1167:
[----:B------:R-:W-:Y:S01]  /*72e0*/  SHF.R.S32.HI R5, RZ, 0x1f, R0 ;  /* 0x0000001fff057819 */ /* 0x000fe20000011400 */
[----:B------:R-:W-:Y:S01]  /*72f0*/  IMAD.MOV.U32 R3, RZ, RZ, RZ ;  /* 0x000000ffff037224 */ /* 0x000fe200078e00ff */
[----:B------:R-:W-:Y:S02]  /*7300*/  PLOP3.LUT P0, PT, PT, PT, PT, 0x80, 0x0 ;  /* 0x000000000000781c */ /* 0x000fe40003f0f070 */
[----:B------:R-:W-:Y:S02]  /*7310*/  CS2R R134, SRZ ;  /* 0x0000000000867805 */ /* 0x000fe4000001ff00 */
[----:B------:R-:W-:Y:S01]  /*7320*/  LEA.HI R5, R5, R0, RZ, 0x7 ;  /* 0x0000000005057211 */ /* 0x000fe200078f38ff */
[----:B------:R-:W-:Y:S01]  /*7330*/  IMAD.MOV.U32 R0, RZ, RZ, RZ ;  /* 0x000000ffff007224 */ /* 0x000fe200078e00ff */
[----:B------:R-:W-:Y:S02]  /*7340*/  CS2R R132, SRZ ;  /* 0x0000000000847805 */ /* 0x000fe4000001ff00 */
[----:B------:R-:W-:-:S02]  /*7350*/  CS2R R130, SRZ ;  /* 0x0000000000827805 */ /* 0x000fc4000001ff00 */
[----:B------:R-:W-:Y:S02]  /*7360*/  SHF.R.S32.HI R5, RZ, 0x7, R5 ;  /* 0x00000007ff057819 */ /* 0x000fe40000011405 */
[----:B------:R-:W-:Y:S01]  /*7370*/  CS2R R128, SRZ ;  /* 0x0000000000807805 */ /* 0x000fe2000001ff00 */
[----:B------:R-:W-:Y:S01]  /*7380*/  IMAD.MOV.U32 R34, RZ, RZ, RZ ;  /* 0x000000ffff227224 */ /* 0x000fe200078e00ff */
[----:B------:R-:W-:Y:S02]  /*7390*/  CS2R R26, SRZ ;  /* 0x00000000001a7805 */ /* 0x000fe4000001ff00 */
[----:B------:R-:W-:Y:S01]  /*73a0*/  VIMNMX R4, RZ, R5, !PT ;  /* 0x00000005ff047248 */ /* 0x000fe20007fe0100 */
[----:B------:R-:W-:Y:S01]  /*73b0*/  IMAD.MOV.U32 R125, RZ, RZ, RZ ;  /* 0x000000ffff7d7224 */ /* 0x000fe200078e00ff */
[----:B------:R-:W-:Y:S02]  /*73c0*/  CS2R R122, SRZ ;  /* 0x00000000007a7805 */ /* 0x000fe4000001ff00 */
[----:B------:R-:W-:-:S02]  /*73d0*/  CS2R R120, SRZ ;  /* 0x0000000000787805 */ /* 0x000fc4000001ff00 */
[----:B------:R-:W-:Y:S01]  /*73e0*/  ISETP.GT.AND P1, PT, R88, R4, PT ;  /* 0x000000045800720c */ /* 0x000fe20003f24270 */
[----:B------:R1:W-:Y:S01]  /*73f0*/  STL [R1+0x3c], R4 ;  /* 0x00003c0401007387 */ /* 0x0003e20000100800 */
[----:B------:R-:W-:Y:S02]  /*7400*/  CS2R R118, SRZ ;  /* 0x0000000000767805 */ /* 0x000fe4000001ff00 */
[----:B------:R-:W-:Y:S02]  /*7410*/  CS2R R116, SRZ ;  /* 0x0000000000747805 */ /* 0x000fe4000001ff00 */
[----:B------:R-:W-:Y:S02]  /*7420*/  CS2R R114, SRZ ;  /* 0x0000000000727805 */ /* 0x000fe4000001ff00 */
[----:B------:R-:W-:Y:S02]  /*7430*/  CS2R R112, SRZ ;  /* 0x0000000000707805 */ /* 0x000fe4000001ff00 */
[----:B------:R-:W-:-:S02]  /*7440*/  CS2R R110, SRZ ;  /* 0x00000000006e7805 */ /* 0x000fc4000001ff00 */
[----:B0-----:R-:W-:Y:S02]  /*7450*/  CS2R R108, SRZ ;  /* 0x00000000006c7805 */ /* 0x001fe4000001ff00 */
[----:B------:R-:W-:Y:S01]  /*7460*/  CS2R R106, SRZ ;  /* 0x00000000006a7805 */ /* 0x000fe2000001ff00 */
[----:B------:R-:W-:Y:S01]  /*7470*/  IMAD.MOV.U32 R21, RZ, RZ, RZ ;  /* 0x000000ffff157224 */ /* 0x000fe200078e00ff */
[----:B------:R-:W-:Y:S01]  /*7480*/  CS2R R102, SRZ ;  /* 0x0000000000667805 */ /* 0x000fe2000001ff00 */
[----:B------:R-:W-:Y:S01]  /*7490*/  IMAD.MOV.U32 R104, RZ, RZ, RZ ;  /* 0x000000ffff687224 */ /* 0x000fe200078e00ff */
[----:B------:R-:W-:Y:S02]  /*74a0*/  CS2R R100, SRZ ;  /* 0x0000000000647805 */ /* 0x000fe4000001ff00 */
[----:B------:R-:W-:Y:S02]  /*74b0*/  CS2R R98, SRZ ;  /* 0x0000000000627805 */ /* 0x000fe4000001ff00 */
[----:B------:R-:W-:-:S02]  /*74c0*/  CS2R R96, SRZ ;  /* 0x0000000000607805 */ /* 0x000fc4000001ff00 */
[----:B------:R-:W-:Y:S01]  /*74d0*/  CS2R R94, SRZ ;  /* 0x00000000005e7805 */ /* 0x000fe2000001ff00 */
[----:B------:R-:W-:Y:S01]  /*74e0*/  IMAD.MOV.U32 R93, RZ, RZ, RZ ;  /* 0x000000ffff5d7224 */ /* 0x000fe200078e00ff */
[----:B------:R-:W-:Y:S02]  /*74f0*/  CS2R R6, SRZ ;  /* 0x0000000000067805 */ /* 0x000fe4000001ff00 */
[----:B------:R-:W-:Y:S01]  /*7500*/  CS2R R90, SRZ ;  /* 0x00000000005a7805 */ /* 0x000fe2000001ff00 */
[----:B--2---:R-:W-:Y:S01]  /*7510*/  IMAD.MOV.U32 R30, RZ, RZ, RZ ;  /* 0x000000ffff1e7224 */ /* 0x004fe200078e00ff */
[----:B-1----:R-:W-:Y:S06]  /*7520*/  @!P1 BRA `(.L_x_1171) ;  /* 0x0000013400609947 */ /* 0x002fec0003800000 */
[----:B------:R-:W0:Y:S01]  /*7530*/  S2R R4, SR_TID.X ;  /* 0x0000000000047919 */ /* 0x000e220000002100 */
[----:B------:R-:W-:Y:S01]  /*7540*/  UMOV UR4, 0xffffffff ;  /* 0xffffffff00047882 */ /* 0x000fe20000000000 */
[----:B0-----:R-:W-:-:S05]  /*7550*/  VIADD R46, R4, 0xffffff80 ;  /* 0xffffff80042e7836 */ /* 0x001fca0000000000 */
[----:B------:R-:W-:-:S04]  /*7560*/  SHF.R.S32.HI R59, RZ, 0x1f, R46 ;  /* 0x0000001fff3b7819 */ /* 0x000fc8000001142e */
[----:B------:R-:W-:-:S04]  /*7570*/  LEA.HI R47, R59, R46, RZ, 0x7 ;  /* 0x0000002e3b2f7211 */ /* 0x000fc800078f38ff */
[----:B------:R-:W-:Y:S01]  /*7580*/  SHF.R.S32.HI R44, RZ, 0x7, R47 ;  /* 0x00000007ff2c7819 */ /* 0x000fe2000001142f */
[----:B------:R-:W-:Y:S06]  /*7590*/  BRA.DIV UR4, `(.L_x_1172) ;  /* 0x000001ae04e07947 */ /* 0x000fec000b800000 */
[----:B------:R-:W0:Y:S04]  /*75a0*/  SHFL.IDX PT, R0, R44, RZ, 0x1f ;  /* 0x00001fff2c007589 */ /* 0x000e2800000e0000 */
[----:B0-----:R0:W-:Y:S02]  /*75b0*/  STL [R1+0x4], R0 ;  /* 0x0000040001007387 */ /* 0x0011e40000100800 */
.L_x_1425:
[----:B------:R-:W0:Y:S01]  /*75c0*/  LDL R3, [R1+0x4] ;  /* 0x0000040001037983 */ /* 0x000e220000100800 */
[----:B------:R-:W-:Y:S01]  /*75d0*/  BSSY B6, `(.L_x_1173) ;  /* 0x0000020000067945 */ /* 0x000fe20003800000 */
[----:B0-----:R-:W-:-:S05]  /*75e0*/  IMAD.HI R0, R3, 0x55555556, RZ ;  /* 0x5555555603007827 */ /* 0x001fca00078e02ff */
[----:B------:R-:W-:-:S05]  /*75f0*/  LEA.HI R0, R0, R0, RZ, 0x1 ;  /* 0x0000000000007211 */ /* 0x000fca00078f08ff */
[----:B------:R-:W-:Y:S02]  /*7600*/  IMAD R4, R0, -0x3, R3 ;  /* 0xfffffffd00047824 */ /* 0x000fe400078e0203 */
[----:B------:R-:W-:Y:S02]  /*7610*/  VIADD R3, R2, 0x21800 ;  /* 0x0002180002037836 */ /* 0x000fe40000000000 */
[----:B------:R-:W-:Y:S01]  /*7620*/  IMAD R0, R4, 0x1000, R2 ;  /* 0x0000100004007824 */ /* 0x000fe200078e0202 */
[----:B------:R0:W-:Y:S02]  /*7630*/  STL [R1+0x24], R4 ;  /* 0x0000240401007387 */ /* 0x0001e40000100800 */
[----:B------:R-:W-:Y:S01]  /*7640*/  LOP3.LUT P0, RZ, R3, 0x3ff, RZ, 0xc0, !PT ;  /* 0x000003ff03ff7812 */ /* 0x000fe2000780c0ff */
[----:B------:R-:W-:-:S05]  /*7650*/  VIADD R0, R0, 0xc400 ;  /* 0x0000c40000007836 */ /* 0x000fca0000000000 */
[----:B------:R-:W-:Y:S01]  /*7660*/  SHF.R.U32.HI R0, RZ, 0x4, R0 ;  /* 0x00000004ff007819 */ /* 0x000fe20000011600 */
[----:B0-----:R-:W-:-:S03]  /*7670*/  IMAD R4, R4, 0x2000, R3 ;  /* 0x0000200004047824 */ /* 0x001fc600078e0203 */
[----:B------:R-:W-:Y:S02]  /*7680*/  LOP3.LUT R45, R0, 0x3fff, RZ, 0xc0, !PT ;  /* 0x00003fff002d7812 */ /* 0x000fe400078ec0ff */
[----:B------:R-:W-:-:S04]  /*7690*/  SHF.R.U32.HI R4, RZ, 0x4, R4 ;  /* 0x00000004ff047819 */ /* 0x000fc80000011604 */
[----:B------:R-:W-:-:S05]  /*76a0*/  LOP3.LUT R3, R4, 0x3fff, RZ, 0xc0, !PT ;  /* 0x00003fff04037812 */ /* 0x000fca00078ec0ff */
[----:B------:R0:W-:Y:S01]  /*76b0*/  STL [R1+0x38], R3 ;  /* 0x0000380301007387 */ /* 0x0001e20000100800 */
[----:B------:R-:W-:Y:S05]  /*76c0*/  @!P0 BRA `(.L_x_1174) ;  /* 0x0000000000408947 */ /* 0x000fea0003800000 */
[----:B------:R-:W-:Y:S01]  /*76d0*/  MOV R0, 0x0 ;  /* 0x0000000000007802 */ /* 0x000fe20000000f00 */
[----:B------:R-:W-:Y:S01]  /*76e0*/  ULDC.64 UR4, c[0x4][0xa8] ;  /* 0x01002a0000047ab9 */ /* 0x000fe20000000a00 */
[----:B------:R-:W-:Y:S01]  /*76f0*/  ULDC.64 UR6, c[0x4][0xb0] ;  /* 0x01002c0000067ab9 */ /* 0x000fe20000000a00 */
[----:B------:R-:W-:Y:S01]  /*7700*/  IMAD.U32 R4, RZ, RZ, UR4 ;  /* 0x00000004ff047e24 */ /* 0x000fe2000f8e00ff */
[----:B-1----:R1:W2:Y:S01]  /*7710*/  LDC.64 R14, c[0x4][R0] ;  /* 0x01000000000e7b82 */ /* 0x0022a20000000a00 */
        /* <DEDUP_REMOVED lines=10> */
[----:B0-2--5:R-:W-:Y:S05]  /*77c0*/  CALL.ABS.NOINC R14 ;  /* 0x000000000e007343 */ /* 0x025fea0003c00000 */
.L_x_1174:
[----:B------:R-:W-:Y:S05]  /*77d0*/  BSYNC B6 ;  /* 0x0000000000067941 */ /* 0x000fea0003800000 */
.L_x_1173:
[----:B------:R-:W-:Y:S02]  /*77e0*/  ULDC UR4, c[0x0][0x3d4] ;  /* 0x0000f50000047ab9 */ /* 0x000fe40000000800 */
[----:B------:R-:W-:-:S13]  /*77f0*/  ISETP.LT.AND P0, PT, RZ, UR4, PT ;  /* 0x00000004ff007c0c */ /* 0x000fda000bf01270 */
[----:B------:R-:W-:Y:S05]  /*7800*/  @P0 BRA `(.L_x_1175) ;  /* 0x0000000000400947 */ /* 0x000fea0003800000 */
[----:B------:R-:W2:Y:S02]  /*7810*/  LDL R20, [R1+0x4c] ;  /* 0x00004c0001147983 */ /* 0x000ea40000100800 */
[----:B--2---:R-:W-:-:S04]  /*7820*/  LEA.HI R0, R20, R20, RZ, 0x1 ;  /* 0x0000001414007211 */ /* 0x004fc800078f08ff */
[----:B------:R-:W-:-:S05]  /*7830*/  LOP3.LUT R0, R0, 0xfffffffe, RZ, 0xc0, !PT ;  /* 0xfffffffe00007812 */ /* 0x000fca00078ec0ff */
[----:B------:R-:W-:-:S05]  /*7840*/  IMAD.IADD R0, R20, 0x1, -R0 ;  /* 0x0000000114007824 */ /* 0x000fca00078e0a00 */
[----:B0-----:R-:W-:-:S04]  /*7850*/  SHF.L.U32 R3, R0, 0x1f, RZ ;  /* 0x0000001f00037819 */ /* 0x001fc800000006ff */
[----:B------:R0:W2:Y:S03]  /*7860*/  SYNCS.PHASECHK.TRANS64.TRYWAIT P0, [R2+URZ+0x2d800], R3 ;  /* 0x02d80003020075a7 */ /* 0x0000a6000800017f */
[----:B--2---:R-:W-:Y:S05]  /*7870*/  @!P0 NANOSLEEP.SYNCS 0x989680 ;  /* 0x009896800000895d */ /* 0x004fea0003900000 */
[----:B------:R-:W2:Y:S01]  /*7880*/  @!P0 SYNCS.PHASECHK.TRANS64 P0, [R2+URZ+0x2d800], R3 ;  /* 0x02d80003020085a7 */ /* 0x000ea2000800007f */
[----:B------:R-:W-:Y:S04]  /*7890*/  BSSY B0, `(.L_x_1176) ;  /* 0x0000006000007945 */ /* 0x000fe80003800000 */
[----:B--2---:R-:W-:Y:S05]  /*78a0*/  @P0 BRA `(.L_x_1177) ;  /* 0x0000000000100947 */ /* 0x004fea0003800000 */
.L_x_1178:
[----:B--2---:R2:W3:Y:S02]  /*78b0*/  SYNCS.PHASECHK.TRANS64.TRYWAIT P0, [R2+URZ+0x2d800], R3 ;  /* 0x02d80003020075a7 */ /* 0x0044e4000800017f */
[----:B---3--:R-:W-:Y:S05]  /*78c0*/  @!P0 NANOSLEEP.SYNCS 0x989680 ;  /* 0x009896800000895d */ /* 0x008fea0003900000 */
[----:B------:R-:W3:Y:S02]  /*78d0*/  @!P0 SYNCS.PHASECHK.TRANS64 P0, [R2+URZ+0x2d800], R3 ;  /* 0x02d80003020085a7 */ /* 0x000ee4000800007f */
[----:B---3--:R-:W-:Y:S05]  /*78e0*/  @!P0 BRA `(.L_x_1178) ;  /* 0xfffffffc00f08947 */ /* 0x008fea000383ffff */
.L_x_1177:
[----:B------:R-:W-:Y:S05]  /*78f0*/  BSYNC B0 ;  /* 0x0000000000007941 */ /* 0x000fea0003800000 */
.L_x_1176:
[----:B------:R-:W-:Y:S05]  /*7900*/  BRA `(.L_x_1179) ;  /* 0x0000004000607947 */ /* 0x000fea0003800000 */
.L_x_1175:
[----:B------:R-:W-:Y:S01]  /*7910*/  ULOP3.LUT UP0, URZ, UR38, 0x1bf, URZ, 0xc0, !UPT ;  /* 0x000001bf263f7892 */ /* 0x000fe2000f80c03f */
[----:B-----5:R-:W-:Y:S01]  /*7920*/  SHF.R.S32.HI R0, RZ, 0x1f, R105 ;  /* 0x0000001fff007819 */ /* 0x020fe20000011469 */
[----:B------:R-:W-:Y:S01]  /*7930*/  ULDC.64 UR4, c[0x0][0x3d8] ;  /* 0x0000f60000047ab9 */ /* 0x000fe20000000a00 */
[----:B------:R-:W-:Y:S01]  /*7940*/  ULDC.64 UR6, c[0x0][0x3e8] ;  /* 0x0000fa0000067ab9 */ /* 0x000fe20000000a00 */
[----:B------:R-:W-:Y:S01]  /*7950*/  IMAD.WIDE.U32 R48, R105, UR4, RZ ;  /* 0x0000000469307c25 */ /* 0x000fe2000f8e00ff */
[----:B------:R-:W-:Y:S02]  /*7960*/  SHF.R.S32.HI R61, RZ, 0x1f, R16 ;  /* 0x0000001fff3d7819 */ /* 0x000fe40000011410 */
[----:B------:R-:W-:Y:S01]  /*7970*/  PLOP3.LUT P0, PT, PT, PT, UP0, 0x80, 0x0 ;  /* 0x000000000000781c */ /* 0x000fe20003f0f008 */
[C---:B------:R-:W-:Y:S01]  /*7980*/  IMAD R4, R0.reuse, UR4, RZ ;  /* 0x0000000400047c24 */ /* 0x040fe2000f8e02ff */
[----:B------:R-:W-:Y:S01]  /*7990*/  SHF.R.S32.HI R62, RZ, 0x1f, R19 ;  /* 0x0000001fff3e7819 */ /* 0x000fe20000011413 */
[----:B------:R-:W-:-:S02]  /*79a0*/  IMAD R0, R0, UR6, RZ ;  /* 0x0000000600007c24 */ /* 0x000fc4000f8e02ff */
[C---:B------:R-:W-:Y:S02]  /*79b0*/  IMAD R57, R105.reuse, UR5, R4 ;  /* 0x0000000569397c24 */ /* 0x040fe4000f8e0204 */
[C---:B------:R-:W-:Y:S02]  /*79c0*/  IMAD R55, R105.reuse, UR7, R0 ;  /* 0x0000000769377c24 */ /* 0x040fe4000f8e0200 */
[----:B------:R-:W-:-:S04]  /*79d0*/  IMAD.WIDE.U32 R50, R105, UR6, RZ ;  /* 0x0000000669327c25 */ /* 0x000fc8000f8e00ff */
[----:B------:R-:W-:Y:S02]  /*79e0*/  IMAD.IADD R57, R57, 0x1, R49 ;  /* 0x0000000139397824 */ /* 0x000fe400078e0231 */
[----:B------:R-:W-:Y:S01]  /*79f0*/  IMAD.IADD R55, R55, 0x1, R51 ;  /* 0x0000000137377824 */ /* 0x000fe200078e0233 */
[----:B------:R-:W-:Y:S06]  /*7a00*/  @!P0 BRA `(.L_x_1180) ;  /* 0x0000000000408947 */ /* 0x000fec0003800000 */
        /* <DEDUP_REMOVED lines=15> */
[----:B0-2---:R-:W-:Y:S05]  /*7b00*/  CALL.ABS.NOINC R14 ;  /* 0x000000000e007343 */ /* 0x005fea0003c00000 */
.L_x_1180:
[----:B------:R-:W0:Y:S01]  /*7b10*/  LDL R56, [R1+0x34] ;  /* 0x0000340001387983 */ /* 0x000e220000100800 */
[----:B------:R-:W2:Y:S01]  /*7b20*/  LDC.64 R12, c[0x0][0x3d8] ;  /* 0x0000f600ff0c7b82 */ /* 0x000ea20000000a00 */
[----:B------:R-:W-:Y:S02]  /*7b30*/  ULDC.U8 UR4, c[0x0][0x3f0] ;  /* 0x0000fc0000047ab9 */ /* 0x000fe40000000000 */
[----:B------:R-:W3:Y:S05]  /*7b40*/  LDL R20, [R1+0x30] ;  /* 0x0000300001147983 */ /* 0x000eea0000100800 */
[----:B------:R-:W4:Y:S01]  /*7b50*/  LDC.64 R10, c[0x0][0x3e8] ;  /* 0x0000fa00ff0a7b82 */ /* 0x000f220000000a00 */
[----:B------:R-:W-:Y:S01]  /*7b60*/  ISETP.NE.AND P0, PT, RZ, UR4, PT ;  /* 0x00000004ff007c0c */ /* 0x000fe2000bf05270 */
[----:B------:R-:W-:Y:S01]  /*7b70*/  BSSY B0, `(.L_x_1181) ;  /* 0x00003e9000007945 */ /* 0x000fe20003800000 */
[----:B0-----:R-:W-:Y:S01]  /*7b80*/  SHF.R.S32.HI R3, RZ, 0x1f, R56 ;  /* 0x0000001fff037819 */ /* 0x001fe20000011438 */
[----:B--2---:R-:W-:-:S04]  /*7b90*/  IMAD.WIDE.U32 R52, R56, R12, RZ ;  /* 0x0000000c38347225 */ /* 0x004fc800078e00ff */
[C---:B------:R-:W-:Y:S02]  /*7ba0*/  IMAD R4, R3.reuse, R12, RZ ;  /* 0x0000000c03047224 */ /* 0x040fe400078e02ff */
[-C--:B----4-:R-:W-:Y:S02]  /*7bb0*/  IMAD R6, R3, R10.reuse, RZ ;  /* 0x0000000a03067224 */ /* 0x090fe400078e02ff */
[C---:B---3--:R-:W-:Y:S02]  /*7bc0*/  IMAD R0, R56.reuse, -0xc0, R20 ;  /* 0xffffff4038007824 */ /* 0x048fe400078e0214 */
[----:B-1----:R-:W-:-:S04]  /*7bd0*/  IMAD.WIDE.U32 R14, R56, R10, RZ ;  /* 0x0000000a380e7225 */ /* 0x002fc800078e00ff */
[C---:B------:R-:W-:Y:S02]  /*7be0*/  IMAD R3, R56.reuse, R13, R4 ;  /* 0x0000000d38037224 */ /* 0x040fe400078e0204 */
[----:B------:R-:W-:Y:S01]  /*7bf0*/  IMAD R5, R56, R11, R6 ;  /* 0x0000000b38057224 */ /* 0x000fe200078e0206 */
[----:B------:R-:W-:Y:S01]  /*7c00*/  VIMNMX R4, R0, 0xc0, PT ;  /* 0x000000c000047848 */ /* 0x000fe20003fe0100 */
[----:B------:R-:W-:Y:S02]  /*7c10*/  IMAD.IADD R60, R53, 0x1, R3 ;  /* 0x00000001353c7824 */ /* 0x000fe400078e0203 */
[----:B------:R-:W-:Y:S01]  /*7c20*/  IMAD.IADD R0, R15, 0x1, R5 ;  /* 0x000000010f007824 */ /* 0x000fe200078e0205 */
[----:B------:R-:W-:Y:S06]  /*7c30*/  @!P0 BRA `(.L_x_1182) ;  /* 0x0000001c008c8947 */ /* 0x000fec0003800000 */
[----:B------:R-:W0:Y:S01]  /*7c40*/  LDC R54, c[0x0][0x428] ;  /* 0x00010a00ff367b82 */ /* 0x000e220000000800 */
        /* <DEDUP_REMOVED lines=15> */
[----:B------:R-:W-:Y:S01]  /*7d40*/  SHF.R.S32.HI R58, RZ, 0x1f, R23 ;  /* 0x0000001fff3a7819 */ /* 0x000fe20000011417 */
[----:B------:R-:W-:Y:S01]  /*7d50*/  IMAD.MOV.U32 R4, RZ, RZ, R16 ;  /* 0x000000ffff047224 */ /* 0x000fe200078e0010 */
[----:B------:R-:W-:Y:S01]  /*7d60*/  ULDC UR4, c[0x0][0x3d4] ;  /* 0x0000f50000047ab9 */ /* 0x000fe20000000800 */
[----:B------:R-:W-:Y:S01]  /*7d70*/  IMAD.MOV.U32 R5, RZ, RZ, R61 ;  /* 0x000000ffff057224 */ /* 0x000fe200078e003d */
[----:B------:R-:W-:Y:S01]  /*7d80*/  ISETP.GE.AND P4, PT, R16, UR4, PT ;  /* 0x0000000410007c0c */ /* 0x000fe2000bf86270 */
[CC--:B------:R-:W-:Y:S01]  /*7d90*/  IMAD R20, R58.reuse, R12.reuse, RZ ;  /* 0x0000000c3a147224 */ /* 0x0c0fe200078e02ff */
[----:B------:R-:W-:Y:S01]  /*7da0*/  ULDC.64 UR6, c[0x0][0x3c8] ;  /* 0x0000f20000067ab9 */ /* 0x000fe20000000a00 */
[----:B------:R-:W-:Y:S01]  /*7db0*/  IMAD.WIDE.U32 R6, R23, R12, R4 ;  /* 0x0000000c17067225 */ /* 0x000fe200078e0004 */
[----:B------:R-:W-:Y:S01]  /*7dc0*/  ULDC.64 UR8, c[0x0][0x3e0] ;  /* 0x0000f80000087ab9 */ /* 0x000fe20000000a00 */
[----:B------:R-:W-:Y:S02]  /*7dd0*/  CS2R R40, SRZ ;  /* 0x0000000000287805 */ /* 0x000fe4000001ff00 */
[----:B------:R-:W-:Y:S01]  /*7de0*/  CS2R R42, SRZ ;  /* 0x00000000002a7805 */ /* 0x000fe2000001ff00 */
[----:B------:R-:W-:-:S02]  /*7df0*/  IMAD R24, R58, R10, RZ ;  /* 0x0000000a3a187224 */ /* 0x000fc400078e02ff */
[----:B------:R-:W-:Y:S01]  /*7e00*/  IMAD.WIDE.U32 R8, R23, R10, R4 ;  /* 0x0000000a17087225 */ /* 0x000fe200078e0004 */
[----:B------:R-:W-:-:S03]  /*7e10*/  IADD3 R4, P1, R6, R48, RZ ;  /* 0x0000003006047210 */ /* 0x000fc60007f3e0ff */
[C---:B------:R-:W-:Y:S01]  /*7e20*/  IMAD R20, R23.reuse, R13, R20 ;  /* 0x0000000d17147224 */ /* 0x040fe200078e0214 */
[----:B------:R-:W-:Y:S01]  /*7e30*/  IADD3 R6, P2, R8, R50, RZ ;  /* 0x0000003208067210 */ /* 0x000fe20007f5e0ff */
[----:B------:R-:W-:Y:S02]  /*7e40*/  IMAD R24, R23, R11, R24 ;  /* 0x0000000b17187224 */ /* 0x000fe400078e0218 */
[C---:B------:R-:W-:Y:S01]  /*7e50*/  VIADD R3, R16.reuse, 0x8 ;  /* 0x0000000810037836 */ /* 0x040fe20000000000 */
[----:B------:R-:W-:Y:S01]  /*7e60*/  IADD3.X R5, R57, R20, R7, P1, !PT ;  /* 0x0000001439057210 */ /* 0x000fe20000ffe407 */
[----:B------:R-:W-:Y:S01]  /*7e70*/  VIADD R8, R16, 0x10 ;  /* 0x0000001010087836 */ /* 0x000fe20000000000 */
[----:B------:R-:W-:Y:S02]  /*7e80*/  IADD3.X R7, R55, R24, R9, P2, !PT ;  /* 0x0000001837077210 */ /* 0x000fe400017fe409 */
[----:B------:R-:W-:Y:S01]  /*7e90*/  ISETP.GE.AND P1, PT, R3, UR4, PT ;  /* 0x0000000403007c0c */ /* 0x000fe2000bf26270 */
[----:B------:R-:W-:Y:S01]  /*7ea0*/  IMAD.WIDE.U32 R52, R52, 0xc0, R4 ;  /* 0x000000c034347825 */ /* 0x000fe200078e0004 */
[----:B------:R-:W-:-:S03]  /*7eb0*/  ISETP.GE.AND P3, PT, R8, UR4, PT ;  /* 0x0000000408007c0c */ /* 0x000fc6000bf66270 */
[----:B------:R-:W-:Y:S01]  /*7ec0*/  IMAD R5, R60, 0xc0, RZ ;  /* 0x000000c03c057824 */ /* 0x000fe200078e02ff */
[----:B------:R-:W-:Y:S01]  /*7ed0*/  LEA R4, P2, R52, UR6, 0x1 ;  /* 0x0000000634047c11 */ /* 0x000fe2000f8408ff */
[----:B------:R-:W-:-:S04]  /*7ee0*/  IMAD.WIDE.U32 R14, R14, 0xc0, R6 ;  /* 0x000000c00e0e7825 */ /* 0x000fc800078e0006 */
[----:B------:R-:W-:Y:S01]  /*7ef0*/  IMAD R3, R0, 0xc0, RZ ;  /* 0x000000c000037824 */ /* 0x000fe200078e02ff */
[----:B------:R-:W-:Y:S01]  /*7f00*/  LEA R6, P5, R14, UR8, 0x1 ;  /* 0x000000080e067c11 */ /* 0x000fe2000f8a08ff */
[----:B------:R-:W-:Y:S02]  /*7f10*/  IMAD.IADD R5, R53, 0x1, R5 ;  /* 0x0000000135057824 */ /* 0x000fe400078e0205 */
[----:B------:R-:W-:Y:S02]  /*7f20*/  VIADD R0, R16, 0x18 ;  /* 0x0000001810007836 */ /* 0x000fe40000000000 */
[----:B------:R-:W-:Y:S01]  /*7f30*/  IMAD.IADD R3, R15, 0x1, R3 ;  /* 0x000000010f037824 */ /* 0x000fe200078e0203 */
[----:B------:R-:W-:Y:S01]  /*7f40*/  LEA.HI.X R5, R52, UR7, R5, 0x1, P2 ;  /* 0x0000000734057c11 */ /* 0x000fe200090f0c05 */
[----:B------:R-:W-:Y:S01]  /*7f50*/  VIADD R8, R16, 0x20 ;  /* 0x0000002010087836 */ /* 0x000fe20000000000 */
[----:B------:R-:W-:Y:S01]  /*7f60*/  ISETP.GE.AND P2, PT, R0, UR4, PT ;  /* 0x0000000400007c0c */ /* 0x000fe2000bf46270 */
[----:B------:R-:W-:Y:S01]  /*7f70*/  VIADD R0, R16, 0x28 ;  /* 0x0000002810007836 */ /* 0x000fe20000000000 */
[----:B------:R-:W-:Y:S01]  /*7f80*/  LEA.HI.X R7, R14, UR9, R3, 0x1, P5 ;  /* 0x000000090e077c11 */ /* 0x000fe2000a8f0c03 */
[----:B------:R1:W5:Y:S01]  /*7f90*/  @!P4 LDG.E.64 R40, desc[UR52][R4.64] ;  /* 0x000000340428c981 */ /* 0x000362000c1e1b00 */
[----:B------:R-:W-:-:S03]  /*7fa0*/  ISETP.GE.AND P5, PT, R8, UR4, PT ;  /* 0x0000000408007c0c */ /* 0x000fc6000bfa6270 */
[----:B------:R1:W5:Y:S01]  /*7fb0*/  @!P4 LDG.E.64 R42, desc[UR52][R6.64] ;  /* 0x00000034062ac981 */ /* 0x000362000c1e1b00 */
        /* <DEDUP_REMOVED lines=21> */
.L_x_1184:
[----:B------:R-:W-:Y:S05]  /*8110*/  BSYNC B1 ;  /* 0x0000000000017941 */ /* 0x000fea0003800000 */
.L_x_1183:
[----:B------:R-:W2:Y:S01]  /*8120*/  LDL R52, [R1+0x4c] ;  /* 0x00004c0001347983 */ /* 0x000ea20000100800 */
[----:B0-----:R-:W-:Y:S01]  /*8130*/  ISETP.NE.AND P1, PT, R54, 0x1, PT ;  /* 0x000000013600780c */ /* 0x001fe20003f25270 */
[----:B------:R-:W-:Y:S01]  /*8140*/  IMAD R3, R56, 0xc0, R23 ;  /* 0x000000c038037824 */ /* 0x000fe200078e0217 */
[----:B------:R-:W-:Y:S01]  /*8150*/  ULDC.64 UR4, c[0x0][0x3c8] ;  /* 0x0000f20000047ab9 */ /* 0x000fe20000000a00 */
[----:B-1---5:R-:W-:Y:S01]  /*8160*/  IMAD.MOV.U32 R4, RZ, RZ, R43 ;  /* 0x000000ffff047224 */ /* 0x022fe200078e002b */
[----:B------:R-:W-:-:S09]  /*8170*/  ULDC.64 UR6, c[0x0][0x3e0] ;  /* 0x0000f80000067ab9 */ /* 0x000fd20000000a00 */
[----:B------:R-:W0:Y:S08]  /*8180*/  @P1 LDC R0, c[0x0][0x42c] ;  /* 0x00010b00ff001b82 */ /* 0x000e300000000800 */
[----:B------:R-:W1:Y:S01]  /*8190*/  @P1 LDC R5, c[0x0][0x430] ;  /* 0x00010c00ff051b82 */ /* 0x000e620000000800 */
[----:B------:R-:W-:Y:S02]  /*81a0*/  IMAD.MOV.U32 R6, RZ, RZ, R38 ;  /* 0x000000ffff067224 */ /* 0x000fe400078e0026 */
[----:B------:R-:W-:-:S02]  /*81b0*/  IMAD.MOV.U32 R7, RZ, RZ, R39 ;  /* 0x000000ffff077224 */ /* 0x000fc400078e0027 */
[----:B0-----:R-:W-:-:S05]  /*81c0*/  @P1 IMAD.HI.U32 R0, R3, R0, RZ ;  /* 0x0000000003001227 */ /* 0x001fca00078e00ff */
[----:B-1----:R-:W-:Y:S01]  /*81d0*/  @P1 SHF.R.U32.HI R3, RZ, R5, R0 ;  /* 0x00000005ff031219 */ /* 0x002fe20000011600 */
[----:B------:R-:W-:-:S03]  /*81e0*/  IMAD.MOV.U32 R0, RZ, RZ, R42 ;  /* 0x000000ffff007224 */ /* 0x000fc600078e002a */
[----:B------:R-:W-:Y:S01]  /*81f0*/  SHF.R.S32.HI R5, RZ, 0x1f, R3 ;  /* 0x0000001fff057819 */ /* 0x000fe20000011403 */
[----:B------:R-:W-:Y:S01]  /*8200*/  IMAD.MOV.U32 R56, RZ, RZ, R48 ;  /* 0x000000ffff387224 */ /* 0x000fe200078e0030 */
[----:B------:R-:W-:Y:S01]  /*8210*/  PRMT R62, R0, 0x7610, R62 ;  /* 0x00007610003e7816 */ /* 0x000fe2000000003e */
[----:B------:R-:W-:Y:S01]  /*8220*/  IMAD.MOV.U32 R54, RZ, RZ, R50 ;  /* 0x000000ffff367224 */ /* 0x000fe200078e0032 */
[----:B------:R-:W-:Y:S01]  /*8230*/  PRMT R48, R48, 0x5410, R4 ;  /* 0x0000541030307816 */ /* 0x000fe20000000004 */
[C---:B------:R-:W-:Y:S02]  /*8240*/  IMAD R0, R5.reuse, R12, RZ ;  /* 0x0000000c05007224 */ /* 0x040fe400078e02ff */
[-C--:B------:R-:W-:Y:S01]  /*8250*/  IMAD R4, R5, R10.reuse, RZ ;  /* 0x0000000a05047224 */ /* 0x080fe200078e02ff */
[----:B------:R-:W-:Y:S01]  /*8260*/  PRMT R60, R6, 0x7610, R60 ;  /* 0x00007610063c7816 */ /* 0x000fe2000000003c */
[----:B------:R-:W-:Y:S01]  /*8270*/  IMAD.WIDE.U32 R14, R3, R10, R54 ;  /* 0x0000000a030e7225 */ /* 0x000fe200078e0036 */
[----:B------:R-:W-:-:S03]  /*8280*/  PRMT R58, R7, 0x7610, R58 ;  /* 0x00007610073a7816 */ /* 0x000fc6000000003a */
[----:B------:R-:W-:-:S04]  /*8290*/  IMAD.WIDE.U32 R6, R3, R12, R56 ;  /* 0x0000000c03067225 */ /* 0x000fc800078e0038 */
[C---:B------:R-:W-:Y:S02]  /*82a0*/  IMAD R13, R3.reuse, R13, R0 ;  /* 0x0000000d030d7224 */ /* 0x040fe400078e0200 */
[----:B------:R-:W-:Y:S01]  /*82b0*/  IMAD R3, R3, R11, R4 ;  /* 0x0000000b03037224 */ /* 0x000fe200078e0204 */
[----:B------:R-:W-:Y:S01]  /*82c0*/  LEA R4, P1, R6, UR4, 0x1 ;  /* 0x0000000406047c11 */ /* 0x000fe2000f8208ff */
[----:B------:R-:W-:Y:S01]  /*82d0*/  IMAD.IADD R13, R7, 0x1, R13 ;  /* 0x00000001070d7824 */ /* 0x000fe200078e020d */
[----:B------:R-:W-:Y:S01]  /*82e0*/  LEA R0, P2, R14, UR6, 0x1 ;  /* 0x000000060e007c11 */ /* 0x000fe2000f8408ff */
[----:B------:R-:W-:Y:S01]  /*82f0*/  IMAD.IADD R3, R15, 0x1, R3 ;  /* 0x000000010f037824 */ /* 0x000fe200078e0203 */
[----:B------:R-:W-:Y:S01]  /*8300*/  UMOV UR4, 0xffffffff ;  /* 0xffffffff00047882 */ /* 0x000fe20000000000 */
[----:B------:R-:W-:Y:S02]  /*8310*/  IMAD.MOV.U32 R5, RZ, RZ, R32 ;  /* 0x000000ffff057224 */ /* 0x000fe400078e0020 */
[----:B------:R-:W-:Y:S01]  /*8320*/  IMAD.MOV.U32 R10, RZ, RZ, R33 ;  /* 0x000000ffff0a7224 */ /* 0x000fe200078e0021 */
[----:B------:R-:W-:-:S02]  /*8330*/  LEA.HI.X R13, R6, UR5, R13, 0x1, P1 ;  /* 0x00000005060d7c11 */ /* 0x000fc400088f0c0d */
[----:B------:R-:W-:Y:S02]  /*8340*/  LEA.HI.X R3, R14, UR7, R3, 0x1, P2 ;  /* 0x000000070e037c11 */ /* 0x000fe400090f0c03 */
[----:B------:R-:W-:Y:S02]  /*8350*/  PRMT R50, R5, 0x7610, R50 ;  /* 0x0000761005327816 */ /* 0x000fe40000000032 */
[----:B------:R-:W-:Y:S02]  /*8360*/  PRMT R51, R10, 0x7610, R51 ;  /* 0x000076100a337816 */ /* 0x000fe40000000033 */
[----:B--2---:R-:W-:Y:S01]  /*8370*/  LEA.HI R5, R52, R52, RZ, 0x1 ;  /* 0x0000003434057211 */ /* 0x004fe200078f08ff */
[----:B------:R-:W-:Y:S06]  /*8380*/  BRA.DIV UR4, `(.L_x_1185) ;  /* 0x000001a204907947 */ /* 0x000fec000b800000 */
.L_x_1428:
[----:B------:R-:W-:Y:S01]  /*8390*/  UMOV UR4, 0xffffffff ;  /* 0xffffffff00047882 */ /* 0x000fe20000000000 */
[----:B------:R-:W-:Y:S02]  /*83a0*/  LOP3.LUT R5, R5, 0xfffffffe, RZ, 0xc0, !PT ;  /* 0xfffffffe05057812 */ /* 0x000fe400078ec0ff */
[----:B------:R-:W-:Y:S05]  /*83b0*/  BRA.DIV UR4, `(.L_x_1186) ;  /* 0x000001a204a87947 */ /* 0x000fea000b800000 */
.L_x_1431:
[----:B------:R-:W-:Y:S01]  /*83c0*/  UMOV UR4, 0xffffffff ;  /* 0xffffffff00047882 */ /* 0x000fe20000000000 */
[----:B------:R-:W-:Y:S02]  /*83d0*/  IMAD.IADD R5, R52, 0x1, -R5 ;  /* 0x0000000134057824 */ /* 0x000fe400078e0a05 */
[----:B------:R-:W-:Y:S05]  /*83e0*/  BRA.DIV UR4, `(.L_x_1187) ;  /* 0x000001a204c47947 */ /* 0x000fea000b800000 */
.L_x_1434:
[----:B------:R-:W-:Y:S01]  /*83f0*/  UMOV UR4, 0xffffffff ;  /* 0xffffffff00047882 */ /* 0x000fe20000000000 */
[----:B------:R-:W-:Y:S02]  /*8400*/  SHF.L.U32 R3, R5, 0x1f, RZ ;  /* 0x0000001f05037819 */ /* 0x000fe400000006ff */
[----:B------:R-:W-:Y:S05]  /*8410*/  BRA.DIV UR4, `(.L_x_1188) ;  /* 0x000001a204e07947 */ /* 0x000fea000b800000 */
.L_x_1437:
        /* <DEDUP_REMOVED lines=37> */
.L_x_1438:
[----:B------:R-:W-:Y:S05]  /*8670*/  BSYNC B1 ;  /* 0x0000000000017941 */ /* 0x000fea0003800000 */
.L_x_1189:
[----:B------:R-:W-:Y:S02]  /*8680*/  PRMT R12, R0, 0x7610, R12 ;  /* 0x00007610000c7816 */ /* 0x000fe4000000000c */
[----:B------:R-:W-:Y:S01]  /*8690*/  PRMT R13, R4, 0x7610, R13 ;  /* 0x00007610040d7816 */ /* 0x000fe2000000000d */
[----:B------:R-:W-:Y:S06]  /*86a0*/  @P0 BRA `(.L_x_1191) ;  /* 0x0000003000d40947 */ /* 0x000fec0003800000 */
[----:B------:R-:W2:Y:S01]  /*86b0*/  LDL R6, [R1+0x40] ;  /* 0x0000400001067983 */ /* 0x000ea20000100800 */
[----:B------:R-:W1:Y:S01]  /*86c0*/  LDC R5, c[0x0][0x3d4] ;  /* 0x0000f500ff057b82 */ /* 0x000e620000000800 */
[----:B------:R-:W-:Y:S01]  /*86d0*/  LEA.HI R59, R59, R46, RZ, 0x2 ;  /* 0x0000002e3b3b7211 */ /* 0x000fe200078f10ff */
[----:B------:R-:W-:Y:S03]  /*86e0*/  BSSY B1, `(.L_x_1192) ;  /* 0x0000043000017945 */ /* 0x000fe60003800000 */
[--C-:B0-----:R-:W-:Y:S02]  /*86f0*/  SHF.R.S32.HI R3, RZ, 0x2, R59.reuse ;  /* 0x00000002ff037819 */ /* 0x101fe4000001143b */
[----:B------:R-:W-:-:S04]  /*8700*/  SHF.R.S32.HI R0, RZ, 0x1f, R59 ;  /* 0x0000001fff007819 */ /* 0x000fc8000001143b */
[----:B------:R-:W-:-:S04]  /*8710*/  LEA.HI R0, R0, R3, RZ, 0x2 ;  /* 0x0000000300007211 */ /* 0x000fc800078f10ff */
[----:B------:R-:W-:Y:S01]  /*8720*/  LOP3.LUT R4, R0, 0xfffffffc, RZ, 0xc0, !PT ;  /* 0xfffffffc00047812 */ /* 0x000fe200078ec0ff */
[----:B------:R-:W-:-:S04]  /*8730*/  VIADD R0, R16, 0x8 ;  /* 0x0000000810007836 */ /* 0x000fc80000000000 */
[----:B------:R-:W-:Y:S02]  /*8740*/  IMAD.IADD R3, R3, 0x1, -R4 ;  /* 0x0000000103037824 */ /* 0x000fe400078e0a04 */
[C---:B------:R-:W-:Y:S01]  /*8750*/  VIADD R4, R16.reuse, 0x10 ;  /* 0x0000001010047836 */ /* 0x040fe20000000000 */
[-C--:B-1----:R-:W-:Y:S02]  /*8760*/  ISETP.GE.AND P6, PT, R16, R5.reuse, PT ;  /* 0x000000051000720c */ /* 0x082fe40003fc6270 */
[-C--:B------:R-:W-:Y:S01]  /*8770*/  ISETP.GE.AND P0, PT, R0, R5.reuse, PT ;  /* 0x000000050000720c */ /* 0x080fe20003f06270 */
[----:B------:R-:W-:Y:S01]  /*8780*/  VIADD R0, R16, 0x18 ;  /* 0x0000001810007836 */ /* 0x000fe20000000000 */
[----:B------:R-:W-:Y:S02]  /*8790*/  LOP3.LUT P1, RZ, R3, 0x2, RZ, 0xc0, !PT ;  /* 0x0000000203ff7812 */ /* 0x000fe4000782c0ff */
[-C--:B------:R-:W-:Y:S01]  /*87a0*/  ISETP.GE.AND P2, PT, R4, R5.reuse, PT ;  /* 0x000000050400720c */ /* 0x080fe20003f46270 */
[----:B------:R-:W-:Y:S01]  /*87b0*/  VIADD R4, R16, 0x20 ;  /* 0x0000002010047836 */ /* 0x000fe20000000000 */
[----:B------:R-:W-:-:S04]  /*87c0*/  ISETP.GE.AND P3, PT, R0, R5, PT ;  /* 0x000000050000720c */ /* 0x000fc80003f66270 */
[----:B------:R-:W-:Y:S01]  /*87d0*/  ISETP.GE.AND P4, PT, R4, R5, PT ;  /* 0x000000050400720c */ /* 0x000fe20003f86270 */
[----:B--2---:R-:W-:Y:S02]  /*87e0*/  IMAD R3, R6, 0x2, R2 ;  /* 0x0000000206037824 */ /* 0x004fe400078e0202 */
[----:B------:R-:W-:Y:S02]  /*87f0*/  VIADD R6, R16, 0x28 ;  /* 0x0000002810067836 */ /* 0x000fe40000000000 */
[----:B------:R-:W-:-:S03]  /*8800*/  VIADD R0, R3, 0x20 ;  /* 0x0000002003007836 */ /* 0x000fc60000000000 */
[----:B------:R-:W-:Y:S01]  /*8810*/  ISETP.GE.AND P5, PT, R6, R5, PT ;  /* 0x000000050600720c */ /* 0x000fe20003fa6270 */
[----:B------:R-:W-:-:S12]  /*8820*/  @P6 BRA `(.L_x_1193) ;  /* 0x0000000000b86947 */ /* 0x000fd80003800000 */
[----:B------:R-:W0:Y:S01]  /*8830*/  LDS.128 R4, [R3+0xc400] ;  /* 0x00c4000003047984 */ /* 0x000e220000000c00 */
[----:B------:R-:W-:Y:S02]  /*8840*/  SHF.R.U32.HI R64, RZ, 0x10, R43 ;  /* 0x00000010ff407819 */ /* 0x000fe4000001162b */
[--C-:B------:R-:W-:Y:S02]  /*8850*/  SHF.R.U32.HI R61, RZ, 0x10, R41.reuse ;  /* 0x00000010ff3d7819 */ /* 0x100fe40000011629 */
[----:B------:R-:W-:Y:S02]  /*8860*/  SHF.R.U64 R59, R40, 0x10, R41 ;  /* 0x00000010283b7819 */ /* 0x000fe40000001229 */
[----:B------:R-:W-:Y:S02]  /*8870*/  PRMT R64, R48, 0x5432, R64 ;  /* 0x0000543230407816 */ /* 0x000fe40000000040 */
[----:B------:R-:W-:Y:S02]  /*8880*/  SHF.R.U64 R63, R42, 0x10, R43 ;  /* 0x000000102a3f7819 */ /* 0x000fe4000000122b */
        /* <DEDUP_REMOVED lines=11> */
[CC--:B------:R-:W-:Y:S01]  /*8940*/  FMUL.FTZ R67, R41.reuse, R65.reuse ;  /* 0x0000004129437220 */ /* 0x0c0fe20000410000 */
[----:B------:R-:W-:Y:S01]  /*8950*/  FMUL.FTZ R66, R41, R62 ;  /* 0x0000003e29427220 */ /* 0x000fe20000410000 */
[----:B------:R-:W-:Y:S01]  /*8960*/  FMUL.FTZ R41, R43, R64 ;  /* 0x000000402b297220 */ /* 0x000fe20000410000 */
[----:B------:R-:W-:Y:S02]  /*8970*/  IMAD.U32 R6, R4, 0x10000, RZ ;  /* 0x0001000004067824 */ /* 0x000fe400078e00ff */
[C---:B------:R-:W-:Y:S01]  /*8980*/  FFMA.FTZ R67, R40.reuse, R62, -R67 ;  /* 0x0000003e28437223 */ /* 0x040fe20000010843 */
[----:B------:R-:W-:Y:S02]  /*8990*/  IMAD.U32 R7, R5, 0x10000, RZ ;  /* 0x0001000005077824 */ /* 0x000fe400078e00ff */
[----:B------:R-:W-:Y:S01]  /*89a0*/  FFMA.FTZ R66, R40, R65, R66 ;  /* 0x0000004128427223 */ /* 0x000fe20000010042 */
[----:B------:R-:W-:Y:S01]  /*89b0*/  LOP3.LUT R4, R4, 0xffff0000, RZ, 0xc0, !PT ;  /* 0xffff000004047812 */ /* 0x000fe200078ec0ff */
[-C--:B------:R-:W-:Y:S01]  /*89c0*/  FMUL.FTZ R69, R43, R61.reuse ;  /* 0x0000003d2b457220 */ /* 0x080fe20000410000 */
[----:B------:R-:W-:Y:S01]  /*89d0*/  LOP3.LUT R5, R5, 0xffff0000, RZ, 0xc0, !PT ;  /* 0xffff000005057812 */ /* 0x000fe200078ec0ff */
[----:B------:R-:W-:Y:S01]  /*89e0*/  FFMA.FTZ R65, R42, R61, -R41 ;  /* 0x0000003d2a417223 */ /* 0x000fe20000010829 */
[C---:B------:R-:W-:Y:S01]  /*89f0*/  LOP3.LUT R62, R63.reuse, 0xffff0000, RZ, 0xc0, !PT ;  /* 0xffff00003f3e7812 */ /* 0x040fe200078ec0ff */
[----:B------:R-:W-:Y:S01]  /*8a00*/  IMAD.U32 R43, R63, 0x10000, RZ ;  /* 0x000100003f2b7824 */ /* 0x000fe200078e00ff */
[C---:B------:R-:W-:Y:S01]  /*8a10*/  LOP3.LUT R40, R59.reuse, 0xffff0000, RZ, 0xc0, !PT ;  /* 0xffff00003b287812 */ /* 0x040fe200078ec0ff */
[----:B------:R-:W-:-:S02]  /*8a20*/  IMAD.U32 R41, R59, 0x10000, RZ ;  /* 0x000100003b297824 */ /* 0x000fc400078e00ff */
[----:B------:R-:W-:Y:S01]  /*8a30*/  FFMA.FTZ R68, R42, R64, R69 ;  /* 0x000000402a447223 */ /* 0x000fe20000010045 */
[C---:B------:R-:W-:Y:S01]  /*8a40*/  FMUL.FTZ R59, R4.reuse, R43 ;  /* 0x0000002b043b7220 */ /* 0x040fe20000410000 */
[C---:B------:R-:W-:Y:S01]  /*8a50*/  FMUL.FTZ R64, R5.reuse, R62 ;  /* 0x0000003e05407220 */ /* 0x040fe20000410000 */
[-C--:B------:R-:W-:Y:S01]  /*8a60*/  FMUL.FTZ R42, R4, R41.reuse ;  /* 0x00000029042a7220 */ /* 0x080fe20000410000 */
[-C--:B------:R-:W-:Y:S01]  /*8a70*/  FMUL.FTZ R61, R5, R40.reuse ;  /* 0x00000028053d7220 */ /* 0x080fe20000410000 */
[C---:B------:R-:W-:Y:S01]  /*8a80*/  FFMA.FTZ R4, R6.reuse, R41, -R59 ;  /* 0x0000002906047223 */ /* 0x040fe2000001083b */
[C---:B------:R-:W-:Y:S01]  /*8a90*/  FFMA.FTZ R5, R7.reuse, R40, -R64 ;  /* 0x0000002807057223 */ /* 0x040fe20000010840 */
[----:B------:R-:W-:Y:S01]  /*8aa0*/  FFMA.FTZ R43, R6, R43, R42 ;  /* 0x0000002b062b7223 */ /* 0x000fe2000001002a */
[----:B------:R-:W-:Y:S01]  /*8ab0*/  FFMA.FTZ R62, R7, R62, R61 ;  /* 0x0000003e073e7223 */ /* 0x000fe2000001003d */
[----:B------:R-:W-:Y:S02]  /*8ac0*/  F2FP.BF16.F32.PACK_AB R6, R66, R67 ;  /* 0x000000434206723e */ /* 0x000fe400000010ff */
[----:B------:R-:W-:-:S02]  /*8ad0*/  F2FP.BF16.F32.PACK_AB R7, R68, R65 ;  /* 0x000000414407723e */ /* 0x000fc400000010ff */
[----:B------:R-:W-:Y:S02]  /*8ae0*/  F2FP.BF16.F32.PACK_AB R4, R43, R4 ;  /* 0x000000042b04723e */ /* 0x000fe400000010ff */
[----:B------:R-:W-:-:S05]  /*8af0*/  F2FP.BF16.F32.PACK_AB R5, R62, R5 ;  /* 0x000000053e05723e */ /* 0x000fca00000010ff */
[----:B------:R0:W-:Y:S02]  /*8b00*/  STS.128 [R3+0xc400], R4 ;  /* 0x00c4000403007388 */ /* 0x0001e40000000c00 */
.L_x_1193:
[----:B------:R-:W-:Y:S05]  /*8b10*/  BSYNC B1 ;  /* 0x0000000000017941 */ /* 0x000fea0003800000 */
.L_x_1192:
[----:B------:R-:W-:Y:S01]  /*8b20*/  BSSY B1, `(.L_x_1194) ;  /* 0x0000031000017945 */ /* 0x000fe20003800000 */
[----:B------:R-:W-:-:S03]  /*8b30*/  @P1 VIADD R0, R3, 0xffffffe0 ;  /* 0xffffffe003001836 */ /* 0x000fc60000000000 */
[----:B------:R-:W-:Y:S05]  /*8b40*/  @P0 BRA `(.L_x_1195) ;  /* 0x0000000000b80947 */ /* 0x000fea0003800000 */
[----:B0-----:R-:W0:Y:S01]  /*8b50*/  LDS.128 R4, [R0+0xc400] ;  /* 0x00c4000000047984 */ /* 0x001e220000000c00 */
[--C-:B------:R-:W-:Y:S02]  /*8b60*/  SHF.R.U64 R40, R36, 0x10, R37.reuse ;  /* 0x0000001024287819 */ /* 0x100fe40000001225 */
[----:B------:R-:W-:Y:S02]  /*8b70*/  SHF.R.U32.HI R41, RZ, 0x10, R37 ;  /* 0x00000010ff297819 */ /* 0x000fe40000011625 */
[--C-:B------:R-:W-:Y:S02]  /*8b80*/  SHF.R.U64 R37, R38, 0x10, R39.reuse ;  /* 0x0000001026257819 */ /* 0x100fe40000001227 */
[----:B------:R-:W-:Y:S02]  /*8b90*/  SHF.R.U32.HI R39, RZ, 0x10, R39 ;  /* 0x00000010ff277819 */ /* 0x000fe40000011627 */
[----:B------:R-:W-:Y:S02]  /*8ba0*/  PRMT R41, R70, 0x5410, R41 ;  /* 0x0000541046297816 */ /* 0x000fe40000000029 */
[----:B------:R-:W-:-:S02]  /*8bb0*/  PRMT R58, R58, 0x5410, R39 ;  /* 0x000054103a3a7816 */ /* 0x000fc40000000027 */
[----:B------:R-:W-:Y:S01]  /*8bc0*/  PRMT R60, R60, 0x5410, R37 ;  /* 0x000054103c3c7816 */ /* 0x000fe20000000025 */
[C---:B------:R-:W-:Y:S01]  /*8bd0*/  IMAD.U32 R42, R41.reuse, 0x10000, RZ ;  /* 0x00010000292a7824 */ /* 0x040fe200078e00ff */
[----:B------:R-:W-:Y:S01]  /*8be0*/  LOP3.LUT R41, R41, 0xffff0000, RZ, 0xc0, !PT ;  /* 0xffff000029297812 */ /* 0x000fe200078ec0ff */
[C---:B------:R-:W-:Y:S01]  /*8bf0*/  IMAD.U32 R43, R58.reuse, 0x10000, RZ ;  /* 0x000100003a2b7824 */ /* 0x040fe200078e00ff */
[----:B------:R-:W-:Y:S02]  /*8c00*/  LOP3.LUT R58, R58, 0xffff0000, RZ, 0xc0, !PT ;  /* 0xffff00003a3a7812 */ /* 0x000fe400078ec0ff */
[----:B------:R-:W-:Y:S02]  /*8c10*/  PRMT R40, R10, 0x5432, R40 ;  /* 0x000054320a287816 */ /* 0x000fe40000000028 */
[C---:B0-----:R-:W-:Y:S01]  /*8c20*/  LOP3.LUT R37, R6.reuse, 0xffff0000, RZ, 0xc0, !PT ;  /* 0xffff000006257812 */ /* 0x041fe200078ec0ff */
[----:B------:R-:W-:Y:S01]  /*8c30*/  IMAD.U32 R36, R6, 0x10000, RZ ;  /* 0x0001000006247824 */ /* 0x000fe200078e00ff */
[C---:B------:R-:W-:Y:S01]  /*8c40*/  LOP3.LUT R39, R7.reuse, 0xffff0000, RZ, 0xc0, !PT ;  /* 0xffff000007277812 */ /* 0x040fe200078ec0ff */
        /* <DEDUP_REMOVED lines=8> */
[----:B------:R-:W-:Y:S01]  /*8cd0*/  FFMA.FTZ R42, R38, R41, -R37 ;  /* 0x00000029262a7223 */ /* 0x000fe20000010825 */
[C---:B------:R-:W-:Y:S01]  /*8ce0*/  IMAD.U32 R7, R5.reuse, 0x10000, RZ ;  /* 0x0001000005077824 */ /* 0x040fe200078e00ff */
[----:B------:R-:W-:Y:S01]  /*8cf0*/  LOP3.LUT R4, R4, 0xffff0000, RZ, 0xc0, !PT ;  /* 0xffff000004047812 */ /* 0x000fe200078ec0ff */
[----:B------:R-:W-:Y:S01]  /*8d00*/  IMAD.U32 R39, R60, 0x10000, RZ ;  /* 0x000100003c277824 */ /* 0x000fe200078e00ff */
[----:B------:R-:W-:Y:S01]  /*8d10*/  LOP3.LUT R5, R5, 0xffff0000, RZ, 0xc0, !PT ;  /* 0xffff000005057812 */ /* 0x000fe200078ec0ff */
[----:B------:R-:W-:Y:S01]  /*8d20*/  IMAD.U32 R37, R40, 0x10000, RZ ;  /* 0x0001000028257824 */ /* 0x000fe200078e00ff */
[----:B------:R-:W-:Y:S01]  /*8d30*/  LOP3.LUT R60, R60, 0xffff0000, RZ, 0xc0, !PT ;  /* 0xffff00003c3c7812 */ /* 0x000fe200078ec0ff */
[----:B------:R-:W-:Y:S01]  /*8d40*/  FFMA.FTZ R61, R38, R58, R43 ;  /* 0x0000003a263d7223 */ /* 0x000fe2000001002b */
[----:B------:R-:W-:Y:S01]  /*8d50*/  LOP3.LUT R40, R40, 0xffff0000, RZ, 0xc0, !PT ;  /* 0xffff000028287812 */ /* 0x000fe200078ec0ff */
[C---:B------:R-:W-:Y:S01]  /*8d60*/  FMUL.FTZ R41, R4.reuse, R39 ;  /* 0x0000002704297220 */ /* 0x040fe20000410000 */
[----:B------:R-:W-:Y:S01]  /*8d70*/  FMUL.FTZ R36, R4, R37 ;  /* 0x0000002504247220 */ /* 0x000fe20000410000 */
[----:B------:R-:W-:-:S02]  /*8d80*/  FMUL.FTZ R38, R5, R60 ;  /* 0x0000003c05267220 */ /* 0x000fc40000410000 */
[-C--:B------:R-:W-:Y:S01]  /*8d90*/  FMUL.FTZ R43, R5, R40.reuse ;  /* 0x00000028052b7220 */ /* 0x080fe20000410000 */
[C---:B------:R-:W-:Y:S01]  /*8da0*/  FFMA.FTZ R4, R6.reuse, R37, -R41 ;  /* 0x0000002506047223 */ /* 0x040fe20000010829 */
[----:B------:R-:W-:Y:S01]  /*8db0*/  FFMA.FTZ R39, R6, R39, R36 ;  /* 0x0000002706277223 */ /* 0x000fe20000010024 */
[C---:B------:R-:W-:Y:S01]  /*8dc0*/  FFMA.FTZ R5, R7.reuse, R40, -R38 ;  /* 0x0000002807057223 */ /* 0x040fe20000010826 */
[----:B------:R-:W-:Y:S01]  /*8dd0*/  FFMA.FTZ R60, R7, R60, R43 ;  /* 0x0000003c073c7223 */ /* 0x000fe2000001002b */
[----:B------:R-:W-:Y:S02]  /*8de0*/  F2FP.BF16.F32.PACK_AB R6, R62, R59 ;  /* 0x0000003b3e06723e */ /* 0x000fe400000010ff */
[----:B------:R-:W-:Y:S02]  /*8df0*/  F2FP.BF16.F32.PACK_AB R7, R61, R42 ;  /* 0x0000002a3d07723e */ /* 0x000fe400000010ff */
[----:B------:R-:W-:Y:S02]  /*8e00*/  F2FP.BF16.F32.PACK_AB R4, R39, R4 ;  /* 0x000000042704723e */ /* 0x000fe400000010ff */
[----:B------:R-:W-:-:S05]  /*8e10*/  F2FP.BF16.F32.PACK_AB R5, R60, R5 ;  /* 0x000000053c05723e */ /* 0x000fca00000010ff */
[----:B------:R1:W-:Y:S02]  /*8e20*/  STS.128 [R0+0xc400], R4 ;  /* 0x00c4000400007388 */ /* 0x0003e40000000c00 */
.L_x_1195:
[----:B------:R-:W-:Y:S05]  /*8e30*/  BSYNC B1 ;  /* 0x0000000000017941 */ /* 0x000fea0003800000 */
.L_x_1194:
[----:B------:R-:W-:Y:S04]  /*8e40*/  BSSY B1, `(.L_x_1196) ;  /* 0x0000030000017945 */ /* 0x000fe80003800000 */
[----:B------:R-:W-:Y:S05]  /*8e50*/  @P2 BRA `(.L_x_1197) ;  /* 0x0000000000b82947 */ /* 0x000fea0003800000 */
[----:B01----:R-:W0:Y:S01]  /*8e60*/  LDS.128 R4, [R3+0xf400] ;  /* 0x00f4000003047984 */ /* 0x003e220000000c00 */
        /* <DEDUP_REMOVED lines=16> */
[C---:B------:R-:W-:Y:S01]  /*8f70*/  FMUL.FTZ R40, R33.reuse, R36 ;  /* 0x0000002421287220 */ /* 0x040fe20000410000 */
[----:B------:R-:W-:Y:S01]  /*8f80*/  FMUL.FTZ R39, R33, R37 ;  /* 0x0000002521277220 */ /* 0x000fe20000410000 */
[C---:B------:R-:W-:Y:S01]  /*8f90*/  FMUL.FTZ R33, R35.reuse, R51 ;  /* 0x0000003323217220 */ /* 0x040fe20000410000 */
[----:B------:R-:W-:Y:S02]  /*8fa0*/  IMAD.U32 R6, R4, 0x10000, RZ ;  /* 0x0001000004067824 */ /* 0x000fe400078e00ff */
[C---:B------:R-:W-:Y:S01]  /*8fb0*/  FFMA.FTZ R41, R32.reuse, R37, R40 ;  /* 0x0000002520297223 */ /* 0x040fe20000010028 */
[----:B------:R-:W-:Y:S01]  /*8fc0*/  FMUL.FTZ R37, R35, R56 ;  /* 0x0000003823257220 */ /* 0x000fe20000410000 */
[C---:B------:R-:W-:Y:S02]  /*8fd0*/  IMAD.U32 R7, R5.reuse, 0x10000, RZ ;  /* 0x0001000005077824 */ /* 0x040fe400078e00ff */
[----:B------:R-:W-:Y:S01]  /*8fe0*/  FFMA.FTZ R38, R32, R36, -R39 ;  /* 0x0000002420267223 */ /* 0x000fe20000010827 */
[----:B------:R-:W-:Y:S01]  /*8ff0*/  IMAD.U32 R35, R50, 0x10000, RZ ;  /* 0x0001000032237824 */ /* 0x000fe200078e00ff */
[----:B------:R-:W-:Y:S01]  /*9000*/  LOP3.LUT R4, R4, 0xffff0000, RZ, 0xc0, !PT ;  /* 0xffff000004047812 */ /* 0x000fe200078ec0ff */
[----:B------:R-:W-:Y:S01]  /*9010*/  FFMA.FTZ R56, R34, R56, -R33 ;  /* 0x0000003822387223 */ /* 0x000fe20000010821 */
[----:B------:R-:W-:Y:S01]  /*9020*/  LOP3.LUT R5, R5, 0xffff0000, RZ, 0xc0, !PT ;  /* 0xffff000005057812 */ /* 0x000fe200078ec0ff */
[C---:B------:R-:W-:Y:S01]  /*9030*/  IMAD.U32 R33, R57.reuse, 0x10000, RZ ;  /* 0x0001000039217824 */ /* 0x040fe200078e00ff */
        /* <DEDUP_REMOVED lines=16> */
.L_x_1197:
[----:B------:R-:W-:Y:S05]  /*9140*/  BSYNC B1 ;  /* 0x0000000000017941 */ /* 0x000fea0003800000 */
.L_x_1196:
[----:B------:R-:W-:Y:S04]  /*9150*/  BSSY B1, `(.L_x_1198) ;  /* 0x0000030000017945 */ /* 0x000fe80003800000 */
[----:B------:R-:W-:Y:S05]  /*9160*/  @P3 BRA `(.L_x_1199) ;  /* 0x0000000000b83947 */ /* 0x000fea0003800000 */
[----:B012---:R-:W0:Y:S01]  /*9170*/  LDS.128 R4, [R0+0xf400] ;  /* 0x00f4000000047984 */ /* 0x007e220000000c00 */
[--C-:B------:R-:W-:Y:S02]  /*9180*/  SHF.R.U64 R33, R30, 0x10, R31.reuse ;  /* 0x000000101e217819 */ /* 0x100fe4000000121f */
[----:B------:R-:W-:Y:S02]  /*9190*/  SHF.R.U32.HI R30, RZ, 0x10, R31 ;  /* 0x00000010ff1e7819 */ /* 0x000fe4000001161f */
[--C-:B------:R-:W-:Y:S02]  /*91a0*/  SHF.R.U64 R31, R28, 0x10, R29.reuse ;  /* 0x000000101c1f7819 */ /* 0x100fe4000000121d */
        /* <DEDUP_REMOVED lines=42> */
.L_x_1199:
[----:B------:R-:W-:Y:S05]  /*9450*/  BSYNC B1 ;  /* 0x0000000000017941 */ /* 0x000fea0003800000 */
.L_x_1198:
[----:B------:R-:W-:Y:S04]  /*9460*/  BSSY B1, `(.L_x_1200) ;  /* 0x0000030000017945 */ /* 0x000fe80003800000 */
[----:B------:R-:W-:Y:S05]  /*9470*/  @P4 BRA `(.L_x_1201) ;  /* 0x0000000000b84947 */ /* 0x000fea0003800000 */
[----:B0123--:R-:W0:Y:S01]  /*9480*/  LDS.128 R4, [R3+0x12400] ;  /* 0x0124000003047984 */ /* 0x00fe220000000c00 */
        /* <DEDUP_REMOVED lines=45> */
.L_x_1201:
[----:B------:R-:W-:Y:S05]  /*9760*/  BSYNC B1 ;  /* 0x0000000000017941 */ /* 0x000fea0003800000 */
.L_x_1200:
        /* <DEDUP_REMOVED lines=48> */
.L_x_1182:
[----:B------:R-:W2:Y:S01]  /*9a70*/  LDL R5, [R1+0x34] ;  /* 0x0000340001057983 */ /* 0x000ea20000100800 */
[----:B------:R-:W0:Y:S01]  /*9a80*/  LDC R3, c[0x0][0x428] ;  /* 0x00010a00ff037b82 */ /* 0x000e220000000800 */
[----:B------:R-:W-:Y:S01]  /*9a90*/  ISETP.GE.AND P0, PT, R23, R4, PT ;  /* 0x000000041700720c */ /* 0x000fe20003f06270 */
[----:B------:R-:W-:Y:S01]  /*9aa0*/  BSSY B1, `(.L_x_1202) ;  /* 0x0000046000017945 */ /* 0x000fe20003800000 */
[----:B------:R-:W-:Y:S01]  /*9ab0*/  IMAD.MOV.U32 R56, RZ, RZ, R48 ;  /* 0x000000ffff387224 */ /* 0x000fe200078e0030 */
[----:B------:R-:W-:Y:S01]  /*9ac0*/  CS2R R6, SRZ ;  /* 0x0000000000067805 */ /* 0x000fe2000001ff00 */
[----:B------:R-:W-:Y:S01]  /*9ad0*/  IMAD.MOV.U32 R54, RZ, RZ, R50 ;  /* 0x000000ffff367224 */ /* 0x000fe200078e0032 */
        /* <DEDUP_REMOVED lines=10> */
[----:B0-----:R-:W-:-:S13]  /*9b80*/  ISETP.NE.AND P1, PT, R3, 0x1, PT ;  /* 0x000000010300780c */ /* 0x001fda0003f25270 */
[----:B------:R-:W0:Y:S08]  /*9b90*/  @P1 LDC R58, c[0x0][0x42c] ;  /* 0x00010b00ff3a1b82 */ /* 0x000e300000000800 */
[----:B------:R-:W1:Y:S01]  /*9ba0*/  @P1 LDC R59, c[0x0][0x430] ;  /* 0x00010c00ff3b1b82 */ /* 0x000e620000000800 */
[----:B--2---:R-:W-:Y:S01]  /*9bb0*/  IMAD R3, R5, 0xc0, R23 ;  /* 0x000000c005037824 */ /* 0x004fe200078e0217 */
[----:B------:R-:W-:-:S03]  /*9bc0*/  CS2R R4, SRZ ;  /* 0x0000000000047805 */ /* 0x000fc6000001ff00 */
[----:B0-----:R-:W-:Y:S01]  /*9bd0*/  @P1 IMAD.HI.U32 R58, R3, R58, RZ ;  /* 0x0000003a033a1227 */ /* 0x001fe200078e00ff */
[----:B-1----:R-:W-:Y:S06]  /*9be0*/  @P0 BRA `(.L_x_1203) ;  /* 0x0000000000c40947 */ /* 0x002fec0003800000 */
[----:B------:R-:W-:Y:S01]  /*9bf0*/  IMAD.MOV.U32 R4, RZ, RZ, R19 ;  /* 0x000000ffff047224 */ /* 0x000fe200078e0013 */
[----:B------:R-:W-:Y:S01]  /*9c00*/  SHF.R.S32.HI R9, RZ, 0x1f, R23 ;  /* 0x0000001fff097819 */ /* 0x000fe20000011417 */
[----:B------:R-:W-:Y:S01]  /*9c10*/  IMAD.MOV.U32 R5, RZ, RZ, R62 ;  /* 0x000000ffff057224 */ /* 0x000fe200078e003e */
[----:B------:R-:W-:Y:S01]  /*9c20*/  ULDC.64 UR4, c[0x0][0x3c8] ;  /* 0x0000f20000047ab9 */ /* 0x000fe20000000a00 */
[----:B------:R-:W-:Y:S01]  /*9c30*/  ULDC.64 UR6, c[0x0][0x3e0] ;  /* 0x0000f80000067ab9 */ /* 0x000fe20000000a00 */
[----:B------:R-:W-:Y:S01]  /*9c40*/  VIADD R63, R19, 0x10 ;  /* 0x00000010133f7836 */ /* 0x000fe20000000000 */
[----:B------:R-:W-:Y:S01]  /*9c50*/  CS2R R32, SRZ ;  /* 0x0000000000207805 */ /* 0x000fe2000001ff00 */
[----:B------:R-:W-:Y:S01]  /*9c60*/  IMAD.WIDE.U32 R6, R23, R12, R4 ;  /* 0x0000000c17067225 */ /* 0x000fe200078e0004 */
[----:B------:R-:W-:Y:S02]  /*9c70*/  CS2R R34, SRZ ;  /* 0x0000000000227805 */ /* 0x000fe4000001ff00 */
[----:B------:R-:W-:-:S02]  /*9c80*/  CS2R R36, SRZ ;  /* 0x0000000000247805 */ /* 0x000fc4000001ff00 */
[----:B------:R-:W-:Y:S01]  /*9c90*/  CS2R R38, SRZ ;  /* 0x0000000000267805 */ /* 0x000fe2000001ff00 */
[C---:B------:R-:W-:Y:S01]  /*9ca0*/  IMAD R8, R9.reuse, R12, RZ ;  /* 0x0000000c09087224 */ /* 0x040fe200078e02ff */
[----:B------:R-:W-:Y:S01]  /*9cb0*/  IADD3 R48, P2, R6, R48, RZ ;  /* 0x0000003006307210 */ /* 0x000fe20007f5e0ff */
[-C--:B------:R-:W-:Y:S01]  /*9cc0*/  IMAD R20, R9, R10.reuse, RZ ;  /* 0x0000000a09147224 */ /* 0x080fe200078e02ff */
[----:B------:R-:W-:Y:S01]  /*9cd0*/  CS2R R40, SRZ ;  /* 0x0000000000287805 */ /* 0x000fe2000001ff00 */
[C---:B------:R-:W-:Y:S01]  /*9ce0*/  IMAD.WIDE.U32 R4, R23.reuse, R10, R4 ;  /* 0x0000000a17047225 */ /* 0x040fe200078e0004 */
[----:B------:R-:W-:Y:S02]  /*9cf0*/  CS2R R42, SRZ ;  /* 0x00000000002a7805 */ /* 0x000fe4000001ff00 */
[----:B------:R-:W-:Y:S02]  /*9d00*/  CS2R R24, SRZ ;  /* 0x0000000000187805 */ /* 0x000fe4000001ff00 */
[----:B------:R-:W-:Y:S01]  /*9d10*/  CS2R R26, SRZ ;  /* 0x00000000001a7805 */ /* 0x000fe2000001ff00 */
[C---:B------:R-:W-:Y:S01]  /*9d20*/  IMAD R6, R23.reuse, R13, R8 ;  /* 0x0000000d17067224 */ /* 0x040fe200078e0208 */
[----:B------:R-:W-:Y:S01]  /*9d30*/  IADD3 R50, P3, R4, R50, RZ ;  /* 0x0000003204327210 */ /* 0x000fe20007f7e0ff */
[----:B------:R-:W-:Y:S01]  /*9d40*/  IMAD R20, R23, R11, R20 ;  /* 0x0000000b17147224 */ /* 0x000fe200078e0214 */
[----:B------:R-:W-:Y:S01]  /*9d50*/  CS2R R28, SRZ ;  /* 0x00000000001c7805 */ /* 0x000fe2000001ff00 */
[----:B------:R-:W-:Y:S01]  /*9d60*/  VIADD R61, R19, 0x20 ;  /* 0x00000020133d7836 */ /* 0x000fe20000000000 */
[----:B------:R-:W-:Y:S01]  /*9d70*/  IADD3.X R49, R57, R7, R6, P2, !PT ;  /* 0x0000000739317210 */ /* 0x000fe200017fe406 */
[----:B------:R-:W-:Y:S01]  /*9d80*/  IMAD R7, R60, 0xc0, RZ ;  /* 0x000000c03c077824 */ /* 0x000fe200078e02ff */
[----:B------:R-:W-:Y:S01]  /*9d90*/  IADD3.X R51, R55, R5, R20, P3, !PT ;  /* 0x0000000537337210 */ /* 0x000fe20001ffe414 */
[----:B------:R-:W-:Y:S01]  /*9da0*/  IMAD R5, R0, 0xc0, RZ ;  /* 0x000000c000057824 */ /* 0x000fe200078e02ff */
[----:B------:R-:W-:Y:S01]  /*9db0*/  CS2R R30, SRZ ;  /* 0x00000000001e7805 */ /* 0x000fe2000001ff00 */
[----:B------:R-:W-:-:S04]  /*9dc0*/  IMAD.WIDE.U32 R52, R52, 0xc0, R48 ;  /* 0x000000c034347825 */ /* 0x000fc800078e0030 */
[----:B------:R-:W-:Y:S01]  /*9dd0*/  IMAD.WIDE.U32 R14, R14, 0xc0, R50 ;  /* 0x000000c00e0e7825 */ /* 0x000fe200078e0032 */
[----:B------:R-:W-:Y:S01]  /*9de0*/  LEA R8, P2, R52, UR4, 0x1 ;  /* 0x0000000434087c11 */ /* 0x000fe2000f8408ff */
[----:B------:R-:W-:Y:S02]  /*9df0*/  ULDC UR4, c[0x0][0x3d4] ;  /* 0x0000f50000047ab9 */ /* 0x000fe40000000800 */
[----:B------:R-:W-:Y:S01]  /*9e00*/  IMAD.IADD R7, R7, 0x1, R53 ;  /* 0x0000000107077824 */ /* 0x000fe200078e0235 */
[----:B------:R-:W-:Y:S01]  /*9e10*/  LEA R20, P3, R14, UR6, 0x1 ;  /* 0x000000060e147c11 */ /* 0x000fe2000f8608ff */
[----:B------:R-:W-:Y:S01]  /*9e20*/  IMAD.IADD R5, R5, 0x1, R15 ;  /* 0x0000000105057824 */ /* 0x000fe200078e020f */
[----:B------:R-:W-:Y:S02]  /*9e30*/  ISETP.GE.AND P4, PT, R61, UR4, PT ;  /* 0x000000043d007c0c */ /* 0x000fe4000bf86270 */
[----:B------:R-:W-:Y:S02]  /*9e40*/  LEA.HI.X R9, R52, UR5, R7, 0x1, P2 ;  /* 0x0000000534097c11 */ /* 0x000fe400090f0c07 */
[----:B------:R-:W-:-:S02]  /*9e50*/  CS2R R6, SRZ ;  /* 0x0000000000067805 */ /* 0x000fc4000001ff00 */
[----:B------:R-:W-:Y:S02]  /*9e60*/  LEA.HI.X R21, R14, UR7, R5, 0x1, P3 ;  /* 0x000000070e157c11 */ /* 0x000fe400098f0c05 */
[----:B------:R-:W-:Y:S02]  /*9e70*/  CS2R R4, SRZ ;  /* 0x0000000000047805 */ /* 0x000fe4000001ff00 */
[----:B------:R-:W-:Y:S02]  /*9e80*/  ISETP.GE.AND P2, PT, R19, UR4, PT ;  /* 0x0000000413007c0c */ /* 0x000fe4000bf46270 */
[----:B------:R-:W-:Y:S01]  /*9e90*/  ISETP.GE.AND P3, PT, R63, UR4, PT ;  /* 0x000000043f007c0c */ /* 0x000fe2000bf66270 */
[----:B------:R0:W5:Y:S04]  /*9ea0*/  @!P4 LDG.E.128 R40, desc[UR52][R8.64+0x40] ;  /* 0x000040340828c981 */ /* 0x000168000c1e1d00 */
[----:B------:R0:W5:Y:S06]  /*9eb0*/  @!P4 LDG.E.128 R28, desc[UR52][R20.64+0x40] ;  /* 0x00004034141cc981 */ /* 0x00016c000c1e1d00 */
[----:B------:R0:W5:Y:S04]  /*9ec0*/  @!P2 LDG.E.128 R32, desc[UR52][R8.64] ;  /* 0x000000340820a981 */ /* 0x000168000c1e1d00 */
[----:B------:R0:W5:Y:S04]  /*9ed0*/  @!P3 LDG.E.128 R36, desc[UR52][R8.64+0x20] ;  /* 0x000020340824b981 */ /* 0x000168000c1e1d00 */
[----:B------:R0:W5:Y:S04]  /*9ee0*/  @!P2 LDG.E.128 R4, desc[UR52][R20.64] ;  /* 0x000000341404a981 */ /* 0x000168000c1e1d00 */
[----:B------:R0:W5:Y:S02]  /*9ef0*/  @!P3 LDG.E.128 R24, desc[UR52][R20.64+0x20] ;  /* 0x000020341418b981 */ /* 0x000164000c1e1d00 */
.L_x_1203:
[----:B------:R-:W-:Y:S05]  /*9f00*/  BSYNC B1 ;  /* 0x0000000000017941 */ /* 0x000fea0003800000 */
.L_x_1202:
[----:B------:R-:W2:Y:S01]  /*9f10*/  LDL R49, [R1+0x4c] ;  /* 0x00004c0001317983 */ /* 0x000ea20000100800 */
[----:B------:R-:W-:Y:S01]  /*9f20*/  @P1 SHF.R.U32.HI R3, RZ, R59, R58 ;  /* 0x0000003bff031219 */ /* 0x000fe2000001163a */
[----:B-----5:R-:W-:Y:S01]  /*9f30*/  IMAD.MOV.U32 R0, RZ, RZ, R4 ;  /* 0x000000ffff007224 */ /* 0x020fe200078e0004 */
[----:B------:R-:W-:Y:S01]  /*9f40*/  ULDC.64 UR4, c[0x0][0x3c8] ;  /* 0x0000f20000047ab9 */ /* 0x000fe20000000a00 */
[----:B0-----:R-:W-:Y:S01]  /*9f50*/  IMAD.MOV.U32 R8, RZ, RZ, R5 ;  /* 0x000000ffff087224 */ /* 0x001fe200078e0005 */
[----:B------:R-:W-:Y:S01]  /*9f60*/  SHF.R.S32.HI R9, RZ, 0x1f, R3 ;  /* 0x0000001fff097819 */ /* 0x000fe20000011403 */
[----:B------:R-:W-:Y:S01]  /*9f70*/  IMAD.MOV.U32 R14, RZ, RZ, R6 ;  /* 0x000000ffff0e7224 */ /* 0x000fe200078e0006 */
[----:B------:R-:W-:Y:S01]  /*9f80*/  PRMT R20, R20, 0x5410, R0 ;  /* 0x0000541014147816 */ /* 0x000fe20000000000 */
[----:B------:R-:W-:Y:S01]  /*9f90*/  IMAD.MOV.U32 R15, RZ, RZ, R7 ;  /* 0x000000ffff0f7224 */ /* 0x000fe200078e0007 */
[----:B------:R-:W-:Y:S01]  /*9fa0*/  PRMT R21, R21, 0x5410, R8 ;  /* 0x0000541015157816 */ /* 0x000fe20000000008 */
[C---:B------:R-:W-:Y:S01]  /*9fb0*/  IMAD R0, R9.reuse, R12, RZ ;  /* 0x0000000c09007224 */ /* 0x040fe200078e02ff */
[----:B------:R-:W-:Y:S01]  /*9fc0*/  PRMT R48, R48, 0x5410, R14 ;  /* 0x0000541030307816 */ /* 0x000fe2000000000e */
[----:B------:R-:W-:Y:S01]  /*9fd0*/  IMAD R8, R9, R10, RZ ;  /* 0x0000000a09087224 */ /* 0x000fe200078e02ff */
[----:B------:R-:W-:Y:S01]  /*9fe0*/  PRMT R64, R15, 0x7610, R64 ;  /* 0x000076100f407816 */ /* 0x000fe20000000040 */
[----:B------:R-:W-:Y:S01]  /*9ff0*/  IMAD.WIDE.U32 R56, R3, R12, R56 ;  /* 0x0000000c03387225 */ /* 0x000fe200078e0038 */
[----:B------:R-:W-:-:S03]  /*a000*/  ULDC.64 UR6, c[0x0][0x3e0] ;  /* 0x0000f80000067ab9 */ /* 0x000fc60000000a00 */
[----:B------:R-:W-:-:S04]  /*a010*/  IMAD.WIDE.U32 R14, R3, R10, R54 ;  /* 0x0000000a030e7225 */ /* 0x000fc800078e0036 */
[C---:B------:R-:W-:Y:S01]  /*a020*/  IMAD R13, R3.reuse, R13, R0 ;  /* 0x0000000d030d7224 */ /* 0x040fe200078e0200 */
[----:B------:R-:W-:Y:S01]  /*a030*/  LEA R0, P2, R14, UR6, 0x1 ;  /* 0x000000060e007c11 */ /* 0x000fe2000f8408ff */
[----:B------:R-:W-:Y:S01]  /*a040*/  IMAD R3, R3, R11, R8 ;  /* 0x0000000b03037224 */ /* 0x000fe200078e0208 */
[C---:B------:R-:W-:Y:S01]  /*a050*/  LEA R8, P1, R56.reuse, UR4, 0x1 ;  /* 0x0000000438087c11 */ /* 0x040fe2000f8208ff */
[----:B------:R-:W-:Y:S01]  /*a060*/  IMAD.IADD R13, R57, 0x1, R13 ;  /* 0x00000001390d7824 */ /* 0x000fe200078e020d */
[----:B------:R-:W-:Y:S01]  /*a070*/  UMOV UR4, 0xffffffff ;  /* 0xffffffff00047882 */ /* 0x000fe20000000000 */
[----:B------:R-:W-:Y:S02]  /*a080*/  IMAD.IADD R3, R15, 0x1, R3 ;  /* 0x000000010f037824 */ /* 0x000fe400078e0203 */
[----:B------:R-:W-:Y:S01]  /*a090*/  IMAD.MOV.U32 R9, RZ, RZ, R24 ;  /* 0x000000ffff097224 */ /* 0x000fe200078e0018 */
[----:B------:R-:W-:Y:S01]  /*a0a0*/  LEA.HI.X R13, R56, UR5, R13, 0x1, P1 ;  /* 0x00000005380d7c11 */ /* 0x000fe200088f0c0d */
[----:B------:R-:W-:Y:S01]  /*a0b0*/  IMAD.MOV.U32 R10, RZ, RZ, R25 ;  /* 0x000000ffff0a7224 */ /* 0x000fe200078e0019 */
[----:B------:R-:W-:-:S02]  /*a0c0*/  LEA.HI.X R3, R14, UR7, R3, 0x1, P2 ;  /* 0x000000070e037c11 */ /* 0x000fc400090f0c03 */
[----:B------:R-:W-:Y:S02]  /*a0d0*/  PRMT R53, R9, 0x7610, R53 ;  /* 0x0000761009357816 */ /* 0x000fe40000000035 */
[----:B------:R-:W-:Y:S02]  /*a0e0*/  PRMT R54, R10, 0x7610, R54 ;  /* 0x000076100a367816 */ /* 0x000fe40000000036 */
[----:B--2---:R-:W-:Y:S01]  /*a0f0*/  LEA.HI R9, R49, R49, RZ, 0x1 ;  /* 0x0000003131097211 */ /* 0x004fe200078f08ff */
[----:B------:R-:W-:Y:S06]  /*a100*/  BRA.DIV UR4, `(.L_x_1204) ;  /* 0x0000018604e07947 */ /* 0x000fec000b800000 */
.L_x_1441:
[----:B------:R-:W-:Y:S01]  /*a110*/  UMOV UR4, 0xffffffff ;  /* 0xffffffff00047882 */ /* 0x000fe20000000000 */
[----:B------:R-:W-:Y:S02]  /*a120*/  LOP3.LUT R9, R9, 0xfffffffe, RZ, 0xc0, !PT ;  /* 0xfffffffe09097812 */ /* 0x000fe400078ec0ff */
[----:B------:R-:W-:Y:S05]  /*a130*/  BRA.DIV UR4, `(.L_x_1205) ;  /* 0x0000018604f87947 */ /* 0x000fea000b800000 */
.L_x_1444:
[----:B------:R-:W-:Y:S01]  /*a140*/  UMOV UR4, 0xffffffff ;  /* 0xffffffff00047882 */ /* 0x000fe20000000000 */
[----:B------:R-:W-:Y:S02]  /*a150*/  IMAD.IADD R9, R49, 0x1, -R9 ;  /* 0x0000000131097824 */ /* 0x000fe400078e0a09 */
[----:B------:R-:W-:Y:S05]  /*a160*/  BRA.DIV UR4, `(.L_x_1206) ;  /* 0x0000018a04147947 */ /* 0x000fea000b800000 */
.L_x_1447:
[----:B------:R-:W-:Y:S01]  /*a170*/  UMOV UR4, 0xffffffff ;  /* 0xffffffff00047882 */ /* 0x000fe20000000000 */
[----:B------:R-:W-:Y:S02]  /*a180*/  SHF.L.U32 R9, R9, 0x1f, RZ ;  /* 0x0000001f09097819 */ /* 0x000fe400000006ff */
[----:B------:R-:W-:Y:S05]  /*a190*/  BRA.DIV UR4, `(.L_x_1207) ;  /* 0x0000018a04307947 */ /* 0x000fea000b800000 */
.L_x_1450:
        /* <DEDUP_REMOVED lines=37> */
.L_x_1451:
[----:B------:R-:W-:Y:S05]  /*a3f0*/  BSYNC B1 ;  /* 0x0000000000017941 */ /* 0x000fea0003800000 */
.L_x_1208:
[----:B------:R-:W-:Y:S02]  /*a400*/  PRMT R51, R0, 0x7610, R51 ;  /* 0x0000761000337816 */ /* 0x000fe40000000033 */
[----:B------:R-:W-:Y:S01]  /*a410*/  PRMT R52, R8, 0x7610, R52 ;  /* 0x0000761008347816 */ /* 0x000fe20000000034 */
[----:B------:R-:W-:Y:S06]  /*a420*/  @P0 BRA `(.L_x_1191) ;  /* 0x0000001400740947 */ /* 0x000fec0003800000 */
[----:B------:R1:W5:Y:S01]  /*a430*/  LDL R80, [R1+0xc] ;  /* 0x00000c0001507983 */ /* 0x0003620000100800 */
[----:B------:R-:W2:Y:S03]  /*a440*/  LDC R0, c[0x0][0x3d4] ;  /* 0x0000f500ff007b82 */ /* 0x000ea60000000800 */
[----:B------:R1:W5:Y:S04]  /*a450*/  LDL R78, [R1+0x14] ;  /* 0x00001400014e7983 */ /* 0x0003680000100800 */
[----:B------:R1:W5:Y:S01]  /*a460*/  LDL R76, [R1+0x10] ;  /* 0x00001000014c7983 */ /* 0x0003620000100800 */
[C---:B------:R-:W-:Y:S01]  /*a470*/  VIADD R82, R19.reuse, 0x10 ;  /* 0x0000001013527836 */ /* 0x040fe20000000000 */
[----:B------:R-:W-:Y:S01]  /*a480*/  BSSY B1, `(.L_x_1210) ;  /* 0x0000073000017945 */ /* 0x000fe20003800000 */
[C---:B------:R-:W-:Y:S01]  /*a490*/  VIADD R81, R19.reuse, 0x20 ;  /* 0x0000002013517836 */ /* 0x040fe20000000000 */
[----:B--2---:R-:W-:-:S02]  /*a4a0*/  ISETP.GE.AND P0, PT, R19, R0, PT ;  /* 0x000000001300720c */ /* 0x004fc40003f06270 */
[-C--:B------:R-:W-:Y:S02]  /*a4b0*/  ISETP.GE.AND P1, PT, R82, R0.reuse, PT ;  /* 0x000000005200720c */ /* 0x080fe40003f26270 */
[----:B------:R-:W-:-:S09]  /*a4c0*/  ISETP.GE.AND P2, PT, R81, R0, PT ;  /* 0x000000005100720c */ /* 0x000fd20003f46270 */
[----:B-1----:R-:W-:Y:S05]  /*a4d0*/  @P0 BRA `(.L_x_1211) ;  /* 0x0000000400b40947 */ /* 0x002fea0003800000 */
[----:B------:R-:W-:Y:S02]  /*a4e0*/  LEA.HI R8, R46, R46, RZ, 0x1 ;  /* 0x0000002e2e087211 */ /* 0x000fe400078f08ff */
[----:B-----5:R-:W-:Y:S02]  /*a4f0*/  LOP3.LUT R10, R80, 0x18, R19, 0xf8, !PT ;  /* 0x00000018500a7812 */ /* 0x020fe400078ef813 */
[----:B0-----:R-:W-:Y:S02]  /*a500*/  LOP3.LUT R9, R8, 0xfffffffe, RZ, 0xc0, !PT ;  /* 0xfffffffe08097812 */ /* 0x001fe400078ec0ff */
[----:B------:R-:W-:Y:S02]  /*a510*/  LOP3.LUT R10, R10, R76, RZ, 0x3c, !PT ;  /* 0x0000004c0a0a7212 */ /* 0x000fe400078e3cff */
[----:B------:R-:W-:Y:S01]  /*a520*/  SHF.R.U64 R68, R4, 0x10, R5 ;  /* 0x0000001004447819 */ /* 0x000fe20000001205 */
[----:B------:R-:W-:Y:S01]  /*a530*/  IMAD.IADD R9, R46, 0x1, -R9 ;  /* 0x000000012e097824 */ /* 0x000fe200078e0a09 */
[----:B------:R-:W-:Y:S01]  /*a540*/  SHF.R.U64 R63, R32, 0x10, R33 ;  /* 0x00000010203f7819 */ /* 0x000fe20000001221 */
[----:B------:R-:W-:Y:S01]  /*a550*/  IMAD.IADD R10, R78, 0x1, R10 ;  /* 0x000000014e0a7824 */ /* 0x000fe200078e020a */
[----:B------:R-:W-:-:S02]  /*a560*/  SHF.R.U32.HI R70, RZ, 0x10, R5 ;  /* 0x00000010ff467819 */ /* 0x000fc40000011605 */
[----:B------:R-:W-:Y:S02]  /*a570*/  LEA.HI R8, R0, R9, RZ, 0x1d ;  /* 0x0000000900087211 */ /* 0x000fe400078fe8ff */
[----:B------:R-:W-:Y:S02]  /*a580*/  LEA R55, R10, UR38, 0x1 ;  /* 0x000000260a377c11 */ /* 0x000fe4000f8e08ff */
[----:B------:R-:W-:Y:S02]  /*a590*/  SHF.R.S32.HI R9, RZ, 0x1f, R8 ;  /* 0x0000001fff097819 */ /* 0x000fe40000011408 */
[----:B------:R-:W-:Y:S02]  /*a5a0*/  PRMT R68, R20, 0x5432, R68 ;  /* 0x0000543214447816 */ /* 0x000fe40000000044 */
[----:B------:R-:W-:Y:S01]  /*a5b0*/  LEA.HI R9, R9, R8, RZ, 0x2 ;  /* 0x0000000809097211 */ /* 0x000fe200078f10ff */
[----:B------:R-:W-:Y:S01]  /*a5c0*/  IMAD.SHL.U32 R8, R8, 0x8, RZ ;  /* 0x0000000808087824 */ /* 0x000fe200078e00ff */
[----:B------:R-:W-:-:S02]  /*a5d0*/  SHF.R.U64 R72, R6, 0x10, R7 ;  /* 0x0000001006487819 */ /* 0x000fc40000001207 */
[----:B------:R-:W-:Y:S02]  /*a5e0*/  SHF.R.S32.HI R9, RZ, 0x2, R9 ;  /* 0x00000002ff097819 */ /* 0x000fe40000011409 */
[----:B------:R-:W-:Y:S02]  /*a5f0*/  LOP3.LUT R8, R80, 0x18, R8, 0xf8, !PT ;  /* 0x0000001850087812 */ /* 0x000fe400078ef808 */
[----:B------:R-:W-:Y:S01]  /*a600*/  SHF.R.U32.HI R73, RZ, 0x10, R7 ;  /* 0x00000010ff497819 */ /* 0x000fe20000011607 */
[----:B------:R-:W-:Y:S01]  /*a610*/  IMAD R9, R9, 0x1800, R78 ;  /* 0x0000180009097824 */ /* 0x000fe200078e024e */
[----:B------:R-:W-:Y:S02]  /*a620*/  LOP3.LUT R8, R8, R76, RZ, 0x3c, !PT ;  /* 0x0000004c08087212 */ /* 0x000fe400078e3cff */
[----:B------:R-:W-:Y:S01]  /*a630*/  PRMT R63, R69, 0x5410, R63 ;  /* 0x00005410453f7816 */ /* 0x000fe2000000003f */
[----:B------:R-:W-:Y:S01]  /*a640*/  IMAD.U32 R69, R68, 0x10000, RZ ;  /* 0x0001000044457824 */ /* 0x000fe200078e00ff */
[----:B------:R-:W-:Y:S01]  /*a650*/  SHF.R.U32.HI R65, RZ, 0x10, R33 ;  /* 0x00000010ff417819 */ /* 0x000fe20000011621 */
[----:B------:R-:W-:Y:S01]  /*a660*/  IMAD.IADD R13, R9, 0x1, R8 ;  /* 0x00000001090d7824 */ /* 0x000fe200078e0208 */
[----:B------:R-:W-:Y:S01]  /*a670*/  PRMT R70, R21, 0x5432, R70 ;  /* 0x0000543215467816 */ /* 0x000fe20000000046 */
[----:B------:R-:W0:Y:S01]  /*a680*/  LDS.128 R8, [R55] ;  /* 0x0000000037087984 */ /* 0x000e220000000c00 */
[----:B------:R-:W-:Y:S01]  /*a690*/  PRMT R73, R64, 0x5410, R73 ;  /* 0x0000541040497816 */ /* 0x000fe20000000049 */
[----:B------:R-:W-:Y:S01]  /*a6a0*/  IMAD R56, R13, 0x2, R2 ;  /* 0x000000020d387824 */ /* 0x000fe200078e0202 */
[----:B------:R-:W-:Y:S01]  /*a6b0*/  SHF.R.U32.HI R67, RZ, 0x10, R35 ;  /* 0x00000010ff437819 */ /* 0x000fe20000011623 */
[----:B------:R-:W-:Y:S01]  /*a6c0*/  IMAD.U32 R64, R63, 0x10000, RZ ;  /* 0x000100003f407824 */ /* 0x000fe200078e00ff */
[----:B------:R-:W-:Y:S01]  /*a6d0*/  PRMT R65, R71, 0x5410, R65 ;  /* 0x0000541047417816 */ /* 0x000fe20000000041 */
[----:B------:R-:W-:Y:S01]  /*a6e0*/  IMAD.U32 R71, R70, 0x10000, RZ ;  /* 0x0001000046477824 */ /* 0x000fe200078e00ff */
[----:B------:R-:W1:Y:S01]  /*a6f0*/  LDS.128 R12, [R56+0xc400] ;  /* 0x00c40000380c7984 */ /* 0x000e620000000c00 */
[----:B------:R-:W-:-:S02]  /*a700*/  PRMT R67, R74, 0x5410, R67 ;  /* 0x000054104a437816 */ /* 0x000fc40000000043 */
[----:B------:R-:W-:Y:S02]  /*a710*/  SHF.R.U64 R66, R34, 0x10, R35 ;  /* 0x0000001022427819 */ /* 0x000fe40000001223 */
[----:B------:R-:W-:Y:S02]  /*a720*/  LOP3.LUT R68, R68, 0xffff0000, RZ, 0xc0, !PT ;  /* 0xffff000044447812 */ /* 0x000fe400078ec0ff */
[----:B------:R-:W-:Y:S02]  /*a730*/  LOP3.LUT R63, R63, 0xffff0000, RZ, 0xc0, !PT ;  /* 0xffff00003f3f7812 */ /* 0x000fe400078ec0ff */
[----:B------:R-:W-:Y:S02]  /*a740*/  PRMT R72, R48, 0x5432, R72 ;  /* 0x0000543230487816 */ /* 0x000fe40000000048 */
[----:B------:R-:W-:Y:S02]  /*a750*/  PRMT R66, R3, 0x5432, R66 ;  /* 0x0000543203427816 */ /* 0x000fe40000000042 */
[----:B------:R-:W-:Y:S01]  /*a760*/  LOP3.LUT R70, R70, 0xffff0000, RZ, 0xc0, !PT ;  /* 0xffff000046467812 */ /* 0x000fe200078ec0ff */
[C---:B0-----:R-:W-:Y:S01]  /*a770*/  IMAD.U32 R4, R8.reuse, 0x10000, RZ ;  /* 0x0001000008047824 */ /* 0x041fe200078e00ff */
[----:B------:R-:W-:Y:S01]  /*a780*/  LOP3.LUT R5, R8, 0xffff0000, RZ, 0xc0, !PT ;  /* 0xffff000008057812 */ /* 0x000fe200078ec0ff */
[C---:B------:R-:W-:Y:S01]  /*a790*/  IMAD.U32 R6, R9.reuse, 0x10000, RZ ;  /* 0x0001000009067824 */ /* 0x040fe200078e00ff */
[----:B------:R-:W-:Y:S01]  /*a7a0*/  LOP3.LUT R8, R9, 0xffff0000, RZ, 0xc0, !PT ;  /* 0xffff000009087812 */ /* 0x000fe200078ec0ff */
[C---:B------:R-:W-:Y:S01]  /*a7b0*/  IMAD.U32 R7, R10.reuse, 0x10000, RZ ;  /* 0x000100000a077824 */ /* 0x040fe200078e00ff */
[----:B------:R-:W-:Y:S01]  /*a7c0*/  LOP3.LUT R9, R10, 0xffff0000, RZ, 0xc0, !PT ;  /* 0xffff00000a097812 */ /* 0x000fe200078ec0ff */
[C---:B------:R-:W-:Y:S01]  /*a7d0*/  IMAD.U32 R32, R11.reuse, 0x10000, RZ ;  /* 0x000100000b207824 */ /* 0x040fe200078e00ff */
[----:B------:R-:W-:Y:S01]  /*a7e0*/  LOP3.LUT R10, R11, 0xffff0000, RZ, 0xc0, !PT ;  /* 0xffff00000b0a7812 */ /* 0x000fe200078ec0ff */
[C---:B-1----:R-:W-:Y:S01]  /*a7f0*/  IMAD.U32 R11, R12.reuse, 0x10000, RZ ;  /* 0x000100000c0b7824 */ /* 0x042fe200078e00ff */
[----:B------:R-:W-:Y:S01]  /*a800*/  LOP3.LUT R12, R12, 0xffff0000, RZ, 0xc0, !PT ;  /* 0xffff00000c0c7812 */ /* 0x000fe200078ec0ff */
[C---:B------:R-:W-:Y:S01]  /*a810*/  IMAD.U32 R33, R13.reuse, 0x10000, RZ ;  /* 0x000100000d217824 */ /* 0x040fe200078e00ff */
[----:B------:R-:W-:Y:S01]  /*a820*/  LOP3.LUT R13, R13, 0xffff0000, RZ, 0xc0, !PT ;  /* 0xffff00000d0d7812 */ /* 0x000fe200078ec0ff */
[C---:B------:R-:W-:Y:S01]  /*a830*/  FMUL.FTZ R75, R11.reuse, R69 ;  /* 0x000000450b4b7220 */ /* 0x040fe20000410000 */
[----:B------:R-:W-:Y:S01]  /*a840*/  FMUL.FTZ R77, R11, R64 ;  /* 0x000000400b4d7220 */ /* 0x000fe20000410000 */
[----:B------:R-:W-:-:S02]  /*a850*/  IMAD.U32 R11, R65, 0x10000, RZ ;  /* 0x00010000410b7824 */ /* 0x000fc400078e00ff */
[----:B------:R-:W-:Y:S01]  /*a860*/  FMUL.FTZ R79, R33, R71 ;  /* 0x00000047214f7220 */ /* 0x000fe20000410000 */
[C---:B------:R-:W-:Y:S01]  /*a870*/  FFMA.FTZ R75, R4.reuse, R64, -R75 ;  /* 0x00000040044b7223 */ /* 0x040fe2000001084b */
[----:B------:R-:W-:Y:S02]  /*a880*/  IMAD.U32 R35, R15, 0x10000, RZ ;  /* 0x000100000f237824 */ /* 0x000fe400078e00ff */
[----:B------:R-:W-:Y:S01]  /*a890*/  FFMA.FTZ R77, R4, R69, R77 ;  /* 0x00000045044d7223 */ /* 0x000fe2000001004d */
[----:B------:R-:W-:Y:S02]  /*a8a0*/  IMAD.U32 R64, R73, 0x10000, RZ ;  /* 0x0001000049407824 */ /* 0x000fe400078e00ff */
[-C--:B------:R-:W-:Y:S01]  /*a8b0*/  FMUL.FTZ R33, R33, R11.reuse ;  /* 0x0000000b21217220 */ /* 0x080fe20000410000 */
[----:B------:R-:W-:Y:S02]  /*a8c0*/  IMAD.U32 R4, R67, 0x10000, RZ ;  /* 0x0001000043047824 */ /* 0x000fe400078e00ff */
[C---:B------:R-:W-:Y:S01]  /*a8d0*/  FFMA.FTZ R79, R6.reuse, R11, -R79 ;  /* 0x0000000b064f7223 */ /* 0x040fe2000001084f */
[C---:B------:R-:W-:Y:S01]  /*a8e0*/  FMUL.FTZ R11, R35.reuse, R64 ;  /* 0x00000040230b7220 */ /* 0x040fe20000410000 */
[----:B------:R-:W-:Y:S01]  /*a8f0*/  FFMA.FTZ R33, R6, R71, R33 ;  /* 0x0000004706217223 */ /* 0x000fe20000010021 */
[----:B------:R-:W-:Y:S01]  /*a900*/  FMUL.FTZ R69, R35, R4 ;  /* 0x0000000423457220 */ /* 0x000fe20000410000 */
[----:B------:R-:W-:-:S02]  /*a910*/  IMAD.U32 R34, R14, 0x10000, RZ ;  /* 0x000100000e227824 */ /* 0x000fc400078e00ff */
[----:B------:R-:W-:Y:S01]  /*a920*/  FFMA.FTZ R35, R32, R4, -R11 ;  /* 0x0000000420237223 */ /* 0x000fe2000001080b */
[----:B------:R-:W-:Y:S01]  /*a930*/  FMUL.FTZ R4, R12, R68 ;  /* 0x000000440c047220 */ /* 0x000fe20000410000 */
[----:B------:R-:W-:Y:S01]  /*a940*/  FFMA.FTZ R69, R32, R64, R69 ;  /* 0x0000004020457223 */ /* 0x000fe20000010045 */
[-C--:B------:R-:W-:Y:S01]  /*a950*/  FMUL.FTZ R32, R12, R63.reuse ;  /* 0x0000003f0c207220 */ /* 0x080fe20000410000 */
[----:B------:R-:W-:Y:S01]  /*a960*/  LOP3.LUT R65, R65, 0xffff0000, RZ, 0xc0, !PT ;  /* 0xffff000041417812 */ /* 0x000fe200078ec0ff */
[----:B------:R-:W-:Y:S02]  /*a970*/  IMAD.U32 R6, R72, 0x10000, RZ ;  /* 0x0001000048067824 */ /* 0x000fe400078e00ff */
[C---:B------:R-:W-:Y:S01]  /*a980*/  FFMA.FTZ R12, R5.reuse, R63, -R4 ;  /* 0x0000003f050c7223 */ /* 0x040fe20000010804 */
[----:B------:R-:W-:Y:S02]  /*a990*/  IMAD.U32 R4, R66, 0x10000, RZ ;  /* 0x0001000042047824 */ /* 0x000fe400078e00ff */
[----:B------:R-:W-:Y:S01]  /*a9a0*/  FFMA.FTZ R32, R5, R68, R32 ;  /* 0x0000004405207223 */ /* 0x000fe20000010020 */
[----:B------:R-:W-:Y:S01]  /*a9b0*/  LOP3.LUT R14, R14, 0xffff0000, RZ, 0xc0, !PT ;  /* 0xffff00000e0e7812 */ /* 0x000fe200078ec0ff */
[C---:B------:R-:W-:Y:S01]  /*a9c0*/  FMUL.FTZ R11, R13.reuse, R70 ;  /* 0x000000460d0b7220 */ /* 0x040fe20000410000 */
[----:B------:R-:W-:Y:S01]  /*a9d0*/  FMUL.FTZ R68, R34, R6 ;  /* 0x0000000622447220 */ /* 0x000fe20000410000 */
[----:B------:R-:W-:Y:S01]  /*a9e0*/  LOP3.LUT R72, R72, 0xffff0000, RZ, 0xc0, !PT ;  /* 0xffff000048487812 */ /* 0x000fe200078ec0ff */
[----:B------:R-:W-:Y:S01]  /*a9f0*/  FMUL.FTZ R13, R13, R65 ;  /* 0x000000410d0d7220 */ /* 0x000fe20000410000 */
[----:B------:R-:W-:Y:S01]  /*aa00*/  LOP3.LUT R15, R15, 0xffff0000, RZ, 0xc0, !PT ;  /* 0xffff00000f0f7812 */ /* 0x000fe200078ec0ff */
[-C--:B------:R-:W-:Y:S01]  /*aa10*/  FMUL.FTZ R34, R34, R4.reuse ;  /* 0x0000000422227220 */ /* 0x080fe20000410000 */
[----:B------:R-:W-:Y:S01]  /*aa20*/  LOP3.LUT R66, R66, 0xffff0000, RZ, 0xc0, !PT ;  /* 0xffff000042427812 */ /* 0x000fe200078ec0ff */
[----:B------:R-:W-:Y:S01]  /*aa30*/  FFMA.FTZ R68, R7, R4, -R68 ;  /* 0x0000000407447223 */ /* 0x000fe20000010844 */
[----:B------:R-:W-:Y:S01]  /*aa40*/  LOP3.LUT R73, R73, 0xffff0000, RZ, 0xc0, !PT ;  /* 0xffff000049497812 */ /* 0x000fe200078ec0ff */
[----:B------:R-:W-:Y:S01]  /*aa50*/  FFMA.FTZ R70, R8, R70, R13 ;  /* 0x0000004608467223 */ /* 0x000fe2000001000d */
[----:B------:R-:W-:Y:S01]  /*aa60*/  LOP3.LUT R67, R67, 0xffff0000, RZ, 0xc0, !PT ;  /* 0xffff000043437812 */ /* 0x000fe200078ec0ff */
[C---:B------:R-:W-:Y:S01]  /*aa70*/  FMUL.FTZ R4, R14.reuse, R72 ;  /* 0x000000480e047220 */ /* 0x040fe20000410000 */
[----:B------:R-:W-:Y:S01]  /*aa80*/  FFMA.FTZ R34, R7, R6, R34 ;  /* 0x0000000607227223 */ /* 0x000fe20000010022 */
[-C--:B------:R-:W-:Y:S01]  /*aa90*/  FMUL.FTZ R5, R14, R66.reuse ;  /* 0x000000420e057220 */ /* 0x080fe20000410000 */
[C---:B------:R-:W-:Y:S01]  /*aaa0*/  FMUL.FTZ R13, R15.reuse, R73 ;  /* 0x000000490f0d7220 */ /* 0x040fe20000410000 */
[----:B------:R-:W-:Y:S01]  /*aab0*/  FMUL.FTZ R6, R15, R67 ;  /* 0x000000430f067220 */ /* 0x000fe20000410000 */
[----:B------:R-:W-:Y:S01]  /*aac0*/  FFMA.FTZ R64, R8, R65, -R11 ;  /* 0x0000004108407223 */ /* 0x000fe2000001080b */
        /* <DEDUP_REMOVED lines=14> */
.L_x_1211:
[----:B------:R-:W-:Y:S05]  /*abb0*/  BSYNC B1 ;  /* 0x0000000000017941 */ /* 0x000fea0003800000 */
.L_x_1210:
[----:B------:R-:W-:Y:S04]  /*abc0*/  BSSY B1, `(.L_x_1212) ;  /* 0x0000072000017945 */ /* 0x000fe80003800000 */
[----:B------:R-:W-:Y:S05]  /*abd0*/  @P1 BRA `(.L_x_1213) ;  /* 0x0000000400c01947 */ /* 0x000fea0003800000 */
[----:B-1----:R-:W-:Y:S02]  /*abe0*/  SHF.R.S32.HI R4, RZ, 0x1f, R82 ;  /* 0x0000001fff047819 */ /* 0x002fe40000011452 */
[----:B------:R-:W-:Y:S02]  /*abf0*/  SHF.R.U64 R34, R36, 0x10, R37 ;  /* 0x0000001024227819 */ /* 0x000fe40000001225 */
[CC--:B------:R-:W-:Y:S02]  /*ac00*/  LEA.HI R5, R4.reuse, R82.reuse, RZ, 0x3 ;  /* 0x0000005204057211 */ /* 0x0c0fe400078f18ff */
[----:B------:R-:W-:Y:S02]  /*ac10*/  LEA.HI R6, R4, R82, RZ, 0x5 ;  /* 0x0000005204067211 */ /* 0x000fe400078f28ff */
[----:B------:R-:W-:Y:S02]  /*ac20*/  SHF.R.S32.HI R7, RZ, 0x3, R5 ;  /* 0x00000003ff077819 */ /* 0x000fe40000011405 */
[----:B------:R-:W-:-:S02]  /*ac30*/  SHF.R.U64 R24, R24, 0x10, R25 ;  /* 0x0000001018187819 */ /* 0x000fc40000001219 */
[----:B------:R-:W-:Y:S02]  /*ac40*/  LEA.HI R4, R0, R7, RZ, 0x1d ;  /* 0x0000000700047211 */ /* 0x000fe400078fe8ff */
[----:B------:R-:W-:Y:S02]  /*ac50*/  SHF.R.S32.HI R7, RZ, 0x5, R6 ;  /* 0x00000005ff077819 */ /* 0x000fe40000011406 */
[----:B-----5:R-:W-:Y:S02]  /*ac60*/  LOP3.LUT R6, R80, 0x18, R5, 0xf8, !PT ;  /* 0x0000001850067812 */ /* 0x020fe400078ef805 */
[----:B------:R-:W-:Y:S01]  /*ac70*/  SHF.R.S32.HI R5, RZ, 0x1f, R4 ;  /* 0x0000001fff057819 */ /* 0x000fe20000011404 */
[----:B------:R-:W-:Y:S01]  /*ac80*/  IMAD R7, R7, 0x1800, R78 ;  /* 0x0000180007077824 */ /* 0x000fe200078e024e */
[----:B------:R-:W-:Y:S02]  /*ac90*/  LOP3.LUT R6, R6, R76, RZ, 0x3c, !PT ;  /* 0x0000004c06067212 */ /* 0x000fe400078e3cff */
[----:B------:R-:W-:Y:S01]  /*aca0*/  LEA.HI R5, R5, R4, RZ, 0x2 ;  /* 0x0000000405057211 */ /* 0x000fe200078f10ff */
[----:B------:R-:W-:Y:S01]  /*acb0*/  IMAD.SHL.U32 R4, R4, 0x8, RZ ;  /* 0x0000000804047824 */ /* 0x000fe200078e00ff */
[----:B------:R-:W-:Y:S01]  /*acc0*/  SHF.R.U32.HI R37, RZ, 0x10, R37 ;  /* 0x00000010ff257819 */ /* 0x000fe20000011625 */
[----:B------:R-:W-:Y:S01]  /*acd0*/  IMAD.IADD R6, R7, 0x1, R6 ;  /* 0x0000000107067824 */ /* 0x000fe200078e0206 */
[----:B------:R-:W-:-:S02]  /*ace0*/  SHF.R.S32.HI R5, RZ, 0x2, R5 ;  /* 0x00000002ff057819 */ /* 0x000fc40000011405 */
[----:B------:R-:W-:Y:S02]  /*acf0*/  LOP3.LUT R4, R80, 0x18, R4, 0xf8, !PT ;  /* 0x0000001850047812 */ /* 0x000fe400078ef804 */
[----:B------:R-:W-:Y:S01]  /*ad00*/  LEA R12, R6, UR38, 0x1 ;  /* 0x00000026060c7c11 */ /* 0x000fe2000f8e08ff */
[----:B------:R-:W-:Y:S01]  /*ad10*/  IMAD R5, R5, 0x1800, R78 ;  /* 0x0000180005057824 */ /* 0x000fe200078e024e */
[----:B------:R-:W-:Y:S02]  /*ad20*/  LOP3.LUT R4, R4, R76, RZ, 0x3c, !PT ;  /* 0x0000004c04047212 */ /* 0x000fe400078e3cff */
[----:B------:R-:W-:Y:S02]  /*ad30*/  PRMT R59, R59, 0x5410, R34 ;  /* 0x000054103b3b7816 */ /* 0x000fe40000000022 */
[----:B------:R-:W-:Y:S01]  /*ad40*/  PRMT R53, R53, 0x5410, R24 ;  /* 0x0000541035357816 */ /* 0x000fe20000000018 */
[----:B------:R-:W-:Y:S01]  /*ad50*/  IMAD.IADD R13, R5, 0x1, R4 ;  /* 0x00000001050d7824 */ /* 0x000fe200078e0204 */
[--C-:B------:R-:W-:Y:S01]  /*ad60*/  SHF.R.U64 R32, R38, 0x10, R39.reuse ;  /* 0x0000001026207819 */ /* 0x100fe20000001227 */
[----:B------:R-:W1:Y:S01]  /*ad70*/  LDS.128 R4, [R12] ;  /* 0x000000000c047984 */ /* 0x000e620000000c00 */
[----:B------:R-:W-:Y:S01]  /*ad80*/  SHF.R.U32.HI R39, RZ, 0x10, R39 ;  /* 0x00000010ff277819 */ /* 0x000fe20000011627 */
[----:B------:R-:W-:Y:S01]  /*ad90*/  IMAD R13, R13, 0x2, R2 ;  /* 0x000000020d0d7824 */ /* 0x000fe200078e0202 */
[----:B------:R-:W-:Y:S01]  /*ada0*/  SHF.R.U32.HI R25, RZ, 0x10, R25 ;  /* 0x00000010ff197819 */ /* 0x000fe20000011619 */
[----:B------:R-:W-:Y:S01]  /*adb0*/  IMAD.U32 R35, R59, 0x10000, RZ ;  /* 0x000100003b237824 */ /* 0x000fe200078e00ff */
[----:B------:R-:W-:-:S02]  /*adc0*/  SHF.R.U64 R14, R26, 0x10, R27 ;  /* 0x000000101a0e7819 */ /* 0x000fc4000000121b */
[----:B0-----:R-:W0:Y:S01]  /*add0*/  LDS.128 R8, [R13+0xc400] ;  /* 0x00c400000d087984 */ /* 0x001e220000000c00 */
[----:B------:R-:W-:Y:S01]  /*ade0*/  PRMT R60, R60, 0x5410, R37 ;  /* 0x000054103c3c7816 */ /* 0x000fe20000000025 */
[----:B------:R-:W-:Y:S01]  /*adf0*/  IMAD.U32 R37, R53, 0x10000, RZ ;  /* 0x0001000035257824 */ /* 0x000fe200078e00ff */
[----:B------:R-:W-:Y:S02]  /*ae00*/  SHF.R.U32.HI R27, RZ, 0x10, R27 ;  /* 0x00000010ff1b7819 */ /* 0x000fe4000001161b */
[----:B------:R-:W-:Y:S02]  /*ae10*/  PRMT R62, R62, 0x5410, R39 ;  /* 0x000054103e3e7816 */ /* 0x000fe40000000027 */
[----:B------:R-:W-:Y:S02]  /*ae20*/  PRMT R54, R54, 0x5410, R25 ;  /* 0x0000541036367816 */ /* 0x000fe40000000019 */
[----:B------:R-:W-:Y:S02]  /*ae30*/  PRMT R57, R57, 0x5410, R14 ;  /* 0x0000541039397816 */ /* 0x000fe4000000000e */
[----:B------:R-:W-:-:S02]  /*ae40*/  LOP3.LUT R53, R53, 0xffff0000, RZ, 0xc0, !PT ;  /* 0xffff000035357812 */ /* 0x000fc400078ec0ff */
[----:B------:R-:W-:Y:S02]  /*ae50*/  LOP3.LUT R59, R59, 0xffff0000, RZ, 0xc0, !PT ;  /* 0xffff00003b3b7812 */ /* 0x000fe400078ec0ff */
[----:B------:R-:W-:Y:S02]  /*ae60*/  PRMT R58, R58, 0x5410, R27 ;  /* 0x000054103a3a7816 */ /* 0x000fe4000000001b */
[----:B------:R-:W-:Y:S01]  /*ae70*/  PRMT R61, R61, 0x5410, R32 ;  /* 0x000054103d3d7816 */ /* 0x000fe20000000020 */
[C---:B-1----:R-:W-:Y:S01]  /*ae80*/  IMAD.U32 R14, R4.reuse, 0x10000, RZ ;  /* 0x00010000040e7824 */ /* 0x042fe200078e00ff */
[----:B------:R-:W-:Y:S01]  /*ae90*/  LOP3.LUT R4, R4, 0xffff0000, RZ, 0xc0, !PT ;  /* 0xffff000004047812 */ /* 0x000fe200078ec0ff */
[C---:B------:R-:W-:Y:S01]  /*aea0*/  IMAD.U32 R15, R5.reuse, 0x10000, RZ ;  /* 0x00010000050f7824 */ /* 0x040fe200078e00ff */
[----:B------:R-:W-:Y:S01]  /*aeb0*/  LOP3.LUT R5, R5, 0xffff0000, RZ, 0xc0, !PT ;  /* 0xffff000005057812 */ /* 0x000fe200078ec0ff */
[C---:B------:R-:W-:Y:S01]  /*aec0*/  IMAD.U32 R24, R6.reuse, 0x10000, RZ ;  /* 0x0001000006187824 */ /* 0x040fe200078e00ff */
[----:B------:R-:W-:Y:S01]  /*aed0*/  LOP3.LUT R6, R6, 0xffff0000, RZ, 0xc0, !PT ;  /* 0xffff000006067812 */ /* 0x000fe200078ec0ff */
[C---:B------:R-:W-:Y:S01]  /*aee0*/  IMAD.U32 R25, R7.reuse, 0x10000, RZ ;  /* 0x0001000007197824 */ /* 0x040fe200078e00ff */
[----:B------:R-:W-:Y:S01]  /*aef0*/  LOP3.LUT R7, R7, 0xffff0000, RZ, 0xc0, !PT ;  /* 0xffff000007077812 */ /* 0x000fe200078ec0ff */
[C---:B0-----:R-:W-:Y:S01]  /*af00*/  IMAD.U32 R26, R8.reuse, 0x10000, RZ ;  /* 0x00010000081a7824 */ /* 0x041fe200078e00ff */
[----:B------:R-:W-:Y:S01]  /*af10*/  LOP3.LUT R8, R8, 0xffff0000, RZ, 0xc0, !PT ;  /* 0xffff000008087812 */ /* 0x000fe200078ec0ff */
[C---:B------:R-:W-:Y:S01]  /*af20*/  IMAD.U32 R27, R9.reuse, 0x10000, RZ ;  /* 0x00010000091b7824 */ /* 0x040fe200078e00ff */
[----:B------:R-:W-:Y:S01]  /*af30*/  LOP3.LUT R9, R9, 0xffff0000, RZ, 0xc0, !PT ;  /* 0xffff000009097812 */ /* 0x000fe200078ec0ff */
[C---:B------:R-:W-:Y:S01]  /*af40*/  FMUL.FTZ R39, R26.reuse, R37 ;  /* 0x000000251a277220 */ /* 0x040fe20000410000 */
[-C--:B------:R-:W-:Y:S01]  /*af50*/  FMUL.FTZ R55, R26, R35.reuse ;  /* 0x000000231a377220 */ /* 0x080fe20000410000 */
[C---:B------:R-:W-:Y:S01]  /*af60*/  IMAD.U32 R26, R54.reuse, 0x10000, RZ ;  /* 0x00010000361a7824 */ /* 0x040fe200078e00ff */
[----:B------:R-:W-:Y:S01]  /*af70*/  LOP3.LUT R54, R54, 0xffff0000, RZ, 0xc0, !PT ;  /* 0xffff000036367812 */ /* 0x000fe200078ec0ff */
[C---:B------:R-:W-:Y:S01]  /*af80*/  FFMA.FTZ R39, R14.reuse, R35, -R39 ;  /* 0x000000230e277223 */ /* 0x040fe20000010827 */
[----:B------:R-:W-:Y:S01]  /*af90*/  FFMA.FTZ R55, R14, R37, R55 ;  /* 0x000000250e377223 */ /* 0x000fe20000010037 */
[----:B------:R-:W-:-:S02]  /*afa0*/  IMAD.U32 R14, R60, 0x10000, RZ ;  /* 0x000100003c0e7824 */ /* 0x000fc400078e00ff */
[C---:B------:R-:W-:Y:S01]  /*afb0*/  FMUL.FTZ R35, R8.reuse, R53 ;  /* 0x0000003508237220 */ /* 0x040fe20000410000 */
[-C--:B------:R-:W-:Y:S01]  /*afc0*/  FMUL.FTZ R37, R8, R59.reuse ;  /* 0x0000003b08257220 */ /* 0x080fe20000410000 */
[C---:B------:R-:W-:Y:S01]  /*afd0*/  FMUL.FTZ R8, R27.reuse, R26 ;  /* 0x0000001a1b087220 */ /* 0x040fe20000410000 */
[----:B------:R-:W-:Y:S01]  /*afe0*/  FMUL.FTZ R27, R27, R14 ;  /* 0x0000000e1b1b7220 */ /* 0x000fe20000410000 */
[----:B------:R-:W-:Y:S01]  /*aff0*/  LOP3.LUT R60, R60, 0xffff0000, RZ, 0xc0, !PT ;  /* 0xffff00003c3c7812 */ /* 0x000fe200078ec0ff */
[----:B------:R-:W-:Y:S02]  /*b000*/  IMAD.U32 R32, R10, 0x10000, RZ ;  /* 0x000100000a207824 */ /* 0x000fe400078e00ff */
[C---:B------:R-:W-:Y:S01]  /*b010*/  FFMA.FTZ R34, R4.reuse, R59, -R35 ;  /* 0x0000003b04227223 */ /* 0x040fe20000010823 */
[C---:B------:R-:W-:Y:S01]  /*b020*/  FFMA.FTZ R26, R15.reuse, R26, R27 ;  /* 0x0000001a0f1a7223 */ /* 0x040fe2000001001b */
[----:B------:R-:W-:Y:S01]  /*b030*/  FFMA.FTZ R36, R4, R53, R37 ;  /* 0x0000003504247223 */ /* 0x000fe20000010025 */
[----:B------:R-:W-:Y:S01]  /*b040*/  FFMA.FTZ R14, R15, R14, -R8 ;  /* 0x0000000e0f0e7223 */ /* 0x000fe20000010808 */
[----:B------:R-:W-:-:S02]  /*b050*/  IMAD.U32 R27, R57, 0x10000, RZ ;  /* 0x00010000391b7824 */ /* 0x000fc400078e00ff */
[----:B------:R-:W-:Y:S01]  /*b060*/  FMUL.FTZ R4, R9, R54 ;  /* 0x0000003609047220 */ /* 0x000fe20000410000 */
[----:B------:R-:W-:Y:S02]  /*b070*/  IMAD.U32 R15, R61, 0x10000, RZ ;  /* 0x000100003d0f7824 */ /* 0x000fe400078e00ff */
[-C--:B------:R-:W-:Y:S01]  /*b080*/  FMUL.FTZ R38, R9, R60.reuse ;  /* 0x0000003c09267220 */ /* 0x080fe20000410000 */
[C---:B------:R-:W-:Y:S01]  /*b090*/  FMUL.FTZ R37, R32.reuse, R27 ;  /* 0x0000001b20257220 */ /* 0x040fe20000410000 */
[----:B------:R-:W-:Y:S01]  /*b0a0*/  FFMA.FTZ R9, R5, R60, -R4 ;  /* 0x0000003c05097223 */ /* 0x000fe20000010804 */
[-C--:B------:R-:W-:Y:S01]  /*b0b0*/  FMUL.FTZ R32, R32, R15.reuse ;  /* 0x0000000f20207220 */ /* 0x080fe20000410000 */
[----:B------:R-:W-:Y:S02]  /*b0c0*/  IMAD.U32 R33, R11, 0x10000, RZ ;  /* 0x000100000b217824 */ /* 0x000fe400078e00ff */
[----:B------:R-:W-:Y:S01]  /*b0d0*/  FFMA.FTZ R37, R24, R15, -R37 ;  /* 0x0000000f18257223 */ /* 0x000fe20000010825 */
[----:B------:R-:W-:-:S02]  /*b0e0*/  IMAD.U32 R4, R62, 0x10000, RZ ;  /* 0x000100003e047824 */ /* 0x000fc400078e00ff */
[----:B------:R-:W-:Y:S01]  /*b0f0*/  FFMA.FTZ R32, R24, R27, R32 ;  /* 0x0000001b18207223 */ /* 0x000fe20000010020 */
[----:B------:R-:W-:Y:S01]  /*b100*/  IMAD.U32 R8, R58, 0x10000, RZ ;  /* 0x000100003a087824 */ /* 0x000fe200078e00ff */
[----:B------:R-:W-:Y:S01]  /*b110*/  LOP3.LUT R10, R10, 0xffff0000, RZ, 0xc0, !PT ;  /* 0xffff00000a0a7812 */ /* 0x000fe200078ec0ff */
[----:B------:R-:W-:Y:S01]  /*b120*/  FFMA.FTZ R35, R5, R54, R38 ;  /* 0x0000003605237223 */ /* 0x000fe20000010026 */
[----:B------:R-:W-:Y:S01]  /*b130*/  LOP3.LUT R11, R11, 0xffff0000, RZ, 0xc0, !PT ;  /* 0xffff00000b0b7812 */ /* 0x000fe200078ec0ff */
[----:B------:R-:W-:Y:S01]  /*b140*/  FMUL.FTZ R24, R33, R4 ;  /* 0x0000000421187220 */ /* 0x000fe20000410000 */
[----:B------:R-:W-:Y:S01]  /*b150*/  LOP3.LUT R57, R57, 0xffff0000, RZ, 0xc0, !PT ;  /* 0xffff000039397812 */ /* 0x000fe200078ec0ff */
[-C--:B------:R-:W-:Y:S01]  /*b160*/  FMUL.FTZ R38, R33, R8.reuse ;  /* 0x0000000821267220 */ /* 0x080fe20000410000 */
[----:B------:R-:W-:Y:S01]  /*b170*/  LOP3.LUT R58, R58, 0xffff0000, RZ, 0xc0, !PT ;  /* 0xffff00003a3a7812 */ /* 0x000fe200078ec0ff */
[----:B------:R-:W-:Y:S01]  /*b180*/  FFMA.FTZ R24, R25, R8, R24 ;  /* 0x0000000819187223 */ /* 0x000fe20000010018 */
[----:B------:R-:W-:Y:S01]  /*b190*/  LOP3.LUT R61, R61, 0xffff0000, RZ, 0xc0, !PT ;  /* 0xffff00003d3d7812 */ /* 0x000fe200078ec0ff */
[----:B------:R-:W-:Y:S01]  /*b1a0*/  FFMA.FTZ R38, R25, R4, -R38 ;  /* 0x0000000419267223 */ /* 0x000fe20000010826 */
[----:B------:R-:W-:Y:S01]  /*b1b0*/  LOP3.LUT R62, R62, 0xffff0000, RZ, 0xc0, !PT ;  /* 0xffff00003e3e7812 */ /* 0x000fe200078ec0ff */
[C---:B------:R-:W-:Y:S01]  /*b1c0*/  FMUL.FTZ R5, R10.reuse, R57 ;  /* 0x000000390a057220 */ /* 0x040fe20000410000 */
[----:B------:R-:W-:Y:S01]  /*b1d0*/  FMUL.FTZ R8, R11, R58 ;  /* 0x0000003a0b087220 */ /* 0x000fe20000410000 */
[----:B------:R-:W-:-:S02]  /*b1e0*/  FMUL.FTZ R4, R10, R61 ;  /* 0x0000003d0a047220 */ /* 0x000fc40000410000 */
[-C--:B------:R-:W-:Y:S01]  /*b1f0*/  FMUL.FTZ R15, R11, R62.reuse ;  /* 0x0000003e0b0f7220 */ /* 0x080fe20000410000 */
[C---:B------:R-:W-:Y:S01]  /*b200*/  FFMA.FTZ R10, R6.reuse, R61, -R5 ;  /* 0x0000003d060a7223 */ /* 0x040fe20000010805 */
[C---:B------:R-:W-:Y:S01]  /*b210*/  FFMA.FTZ R11, R7.reuse, R62, -R8 ;  /* 0x0000003e070b7223 */ /* 0x040fe20000010808 */
[----:B------:R-:W-:Y:S01]  /*b220*/  FFMA.FTZ R57, R6, R57, R4 ;  /* 0x0000003906397223 */ /* 0x000fe20000010004 */
[----:B------:R-:W-:Y:S01]  /*b230*/  FFMA.FTZ R15, R7, R58, R15 ;  /* 0x0000003a070f7223 */ /* 0x000fe2000001000f */
[----:B------:R-:W-:Y:S02]  /*b240*/  F2FP.BF16.F32.PACK_AB R4, R34, R39 ;  /* 0x000000272204723e */ /* 0x000fe400000010ff */
[----:B------:R-:W-:Y:S02]  /*b250*/  F2FP.BF16.F32.PACK_AB R5, R9, R14 ;  /* 0x0000000e0905723e */ /* 0x000fe400000010ff */
[----:B------:R-:W-:Y:S02]  /*b260*/  F2FP.BF16.F32.PACK_AB R6, R10, R37 ;  /* 0x000000250a06723e */ /* 0x000fe400000010ff */
[----:B------:R-:W-:-:S02]  /*b270*/  F2FP.BF16.F32.PACK_AB R7, R11, R38 ;  /* 0x000000260b07723e */ /* 0x000fc400000010ff */
[----:B------:R-:W-:Y:S02]  /*b280*/  F2FP.BF16.F32.PACK_AB R8, R36, R55 ;  /* 0x000000372408723e */ /* 0x000fe400000010ff */
[----:B------:R-:W-:Y:S01]  /*b290*/  F2FP.BF16.F32.PACK_AB R9, R35, R26 ;  /* 0x0000001a2309723e */ /* 0x000fe200000010ff */
[----:B------:R2:W-:Y:S01]  /*b2a0*/  STS.128 [R12], R4 ;  /* 0x000000040c007388 */ /* 0x0005e20000000c00 */
[----:B------:R-:W-:Y:S02]  /*b2b0*/  F2FP.BF16.F32.PACK_AB R10, R57, R32 ;  /* 0x00000020390a723e */ /* 0x000fe400000010ff */
[----:B------:R-:W-:-:S05]  /*b2c0*/  F2FP.BF16.F32.PACK_AB R11, R15, R24 ;  /* 0x000000180f0b723e */ /* 0x000fca00000010ff */
[----:B------:R2:W-:Y:S02]  /*b2d0*/  STS.128 [R13+0xc400], R8 ;  /* 0x00c400080d007388 */ /* 0x0005e40000000c00 */
.L_x_1213:
[----:B------:R-:W-:Y:S05]  /*b2e0*/  BSYNC B1 ;  /* 0x0000000000017941 */ /* 0x000fea0003800000 */
.L_x_1212:
[----:B------:R-:W-:Y:S05]  /*b2f0*/  @P2 BRA `(.L_x_1191) ;  /* 0x0000000400c02947 */ /* 0x000fea0003800000 */
[----:B-12---:R-:W-:Y:S02]  /*b300*/  SHF.R.S32.HI R4, RZ, 0x1f, R81 ;  /* 0x0000001fff047819 */ /* 0x006fe40000011451 */
[----:B------:R-:W-:Y:S02]  /*b310*/  SHF.R.U64 R14, R28, 0x10, R29 ;  /* 0x000000101c0e7819 */ /* 0x000fe4000000121d */
[CC--:B------:R-:W-:Y:S02]  /*b320*/  LEA.HI R5, R4.reuse, R81.reuse, RZ, 0x3 ;  /* 0x0000005104057211 */ /* 0x0c0fe400078f18ff */
[----:B------:R-:W-:Y:S02]  /*b330*/  LEA.HI R4, R4, R81, RZ, 0x5 ;  /* 0x0000005104047211 */ /* 0x000fe400078f28ff */
[----:B------:R-:W-:Y:S02]  /*b340*/  SHF.R.S32.HI R7, RZ, 0x3, R5 ;  /* 0x00000003ff077819 */ /* 0x000fe40000011405 */
[----:B------:R-:W-:-:S02]  /*b350*/  SHF.R.S32.HI R6, RZ, 0x5, R4 ;  /* 0x00000005ff067819 */ /* 0x000fc40000011404 */
[----:B------:R-:W-:Y:S02]  /*b360*/  LEA.HI R0, R0, R7, RZ, 0x1d ;  /* 0x0000000700007211 */ /* 0x000fe400078fe8ff */
[----:B-----5:R-:W-:Y:S01]  /*b370*/  LOP3.LUT R4, R80, 0x18, R5, 0xf8, !PT ;  /* 0x0000001850047812 */ /* 0x020fe200078ef805 */
[----:B------:R-:W-:Y:S01]  /*b380*/  IMAD R6, R6, 0x1800, R78 ;  /* 0x0000180006067824 */ /* 0x000fe200078e024e */
[----:B------:R-:W-:Y:S02]  /*b390*/  SHF.R.S32.HI R5, RZ, 0x1f, R0 ;  /* 0x0000001fff057819 */ /* 0x000fe40000011400 */
[----:B------:R-:W-:Y:S02]  /*b3a0*/  LOP3.LUT R7, R4, R76, RZ, 0x3c, !PT ;  /* 0x0000004c04077212 */ /* 0x000fe400078e3cff */
[----:B------:R-:W-:Y:S01]  /*b3b0*/  LEA.HI R5, R5, R0, RZ, 0x2 ;  /* 0x0000000005057211 */ /* 0x000fe200078f10ff */
[----:B------:R-:W-:Y:S01]  /*b3c0*/  IMAD.SHL.U32 R0, R0, 0x8, RZ ;  /* 0x0000000800007824 */ /* 0x000fe200078e00ff */
[----:B------:R-:W-:Y:S01]  /*b3d0*/  SHF.R.U64 R26, R40, 0x10, R41 ;  /* 0x00000010281a7819 */ /* 0x000fe20000001229 */
[----:B------:R-:W-:Y:S01]  /*b3e0*/  IMAD.IADD R6, R6, 0x1, R7 ;  /* 0x0000000106067824 */ /* 0x000fe200078e0207 */
[----:B------:R-:W-:-:S02]  /*b3f0*/  SHF.R.S32.HI R5, RZ, 0x2, R5 ;  /* 0x00000002ff057819 */ /* 0x000fc40000011405 */
[----:B------:R-:W-:Y:S02]  /*b400*/  LOP3.LUT R4, R80, 0x18, R0, 0xf8, !PT ;  /* 0x0000001850047812 */ /* 0x000fe400078ef800 */
[----:B------:R-:W-:Y:S01]  /*b410*/  LEA R0, R6, UR38, 0x1 ;  /* 0x0000002606007c11 */ /* 0x000fe2000f8e08ff */
[----:B------:R-:W-:Y:S01]  /*b420*/  IMAD R5, R5, 0x1800, R78 ;  /* 0x0000180005057824 */ /* 0x000fe200078e024e */
[----:B------:R-:W-:Y:S02]  /*b430*/  LOP3.LUT R4, R4, R76, RZ, 0x3c, !PT ;  /* 0x0000004c04047212 */ /* 0x000fe400078e3cff */
[----:B------:R-:W-:Y:S02]  /*b440*/  SHF.R.U32.HI R29, RZ, 0x10, R29 ;  /* 0x00000010ff1d7819 */ /* 0x000fe4000001161d */
[----:B------:R-:W-:Y:S01]  /*b450*/  PRMT R27, R3, 0x5410, R14 ;  /* 0x00005410031b7816 */ /* 0x000fe2000000000e */
[----:B0-----:R-:W-:Y:S01]  /*b460*/  IMAD.IADD R9, R5, 0x1, R4 ;  /* 0x0000000105097824 */ /* 0x001fe200078e0204 */
[----:B------:R-:W-:Y:S01]  /*b470*/  PRMT R49, R49, 0x5410, R26 ;  /* 0x0000541031317816 */ /* 0x000fe2000000001a */
[----:B------:R-:W0:Y:S01]  /*b480*/  LDS.128 R4, [R0] ;  /* 0x0000000000047984 */ /* 0x000e220000000c00 */
[----:B------:R-:W-:Y:S01]  /*b490*/  PRMT R29, R20, 0x5410, R29 ;  /* 0x00005410141d7816 */ /* 0x000fe2000000001d */
[----:B------:R-:W-:Y:S01]  /*b4a0*/  IMAD R12, R9, 0x2, R2 ;  /* 0x00000002090c7824 */ /* 0x000fe200078e0202 */
[----:B------:R-:W-:Y:S01]  /*b4b0*/  SHF.R.U32.HI R41, RZ, 0x10, R41 ;  /* 0x00000010ff297819 */ /* 0x000fe20000011629 */
[----:B------:R-:W-:Y:S01]  /*b4c0*/  IMAD.U32 R28, R27, 0x10000, RZ ;  /* 0x000100001b1c7824 */ /* 0x000fe200078e00ff */
[----:B------:R-:W-:Y:S01]  /*b4d0*/  SHF.R.U64 R30, R30, 0x10, R31 ;  /* 0x000000101e1e7819 */ /* 0x000fe2000000121f */
[----:B------:R-:W-:Y:S01]  /*b4e0*/  IMAD.U32 R26, R49, 0x10000, RZ ;  /* 0x00010000311a7824 */ /* 0x000fe200078e00ff */
[----:B------:R-:W1:Y:S01]  /*b4f0*/  LDS.128 R8, [R12+0xc400] ;  /* 0x00c400000c087984 */ /* 0x000e620000000c00 */
[----:B------:R-:W-:-:S02]  /*b500*/  PRMT R50, R50, 0x5410, R41 ;  /* 0x0000541032327816 */ /* 0x000fc40000000029 */
[----:B------:R-:W-:Y:S02]  /*b510*/  PRMT R30, R21, 0x5410, R30 ;  /* 0x00005410151e7816 */ /* 0x000fe4000000001e */
[----:B------:R-:W-:Y:S02]  /*b520*/  SHF.R.U32.HI R31, RZ, 0x10, R31 ;  /* 0x00000010ff1f7819 */ /* 0x000fe4000001161f */
[----:B------:R-:W-:Y:S02]  /*b530*/  LOP3.LUT R27, R27, 0xffff0000, RZ, 0xc0, !PT ;  /* 0xffff00001b1b7812 */ /* 0x000fe400078ec0ff */
[----:B------:R-:W-:Y:S02]  /*b540*/  LOP3.LUT R49, R49, 0xffff0000, RZ, 0xc0, !PT ;  /* 0xffff000031317812 */ /* 0x000fe400078ec0ff */
[----:B------:R-:W-:Y:S02]  /*b550*/  SHF.R.U64 R24, R42, 0x10, R43 ;  /* 0x000000102a187819 */ /* 0x000fe4000000122b */
[----:B------:R-:W-:-:S02]  /*b560*/  PRMT R48, R48, 0x5410, R31 ;  /* 0x0000541030307816 */ /* 0x000fc4000000001f */
[----:B------:R-:W-:Y:S02]  /*b570*/  PRMT R51, R51, 0x5410, R24 ;  /* 0x0000541033337816 */ /* 0x000fe40000000018 */
[----:B------:R-:W-:-:S04]  /*b580*/  SHF.R.U32.HI R43, RZ, 0x10, R43 ;  /* 0x00000010ff2b7819 */ /* 0x000fc8000001162b */
[----:B------:R-:W-:Y:S01]  /*b590*/  PRMT R52, R52, 0x5410, R43 ;  /* 0x0000541034347816 */ /* 0x000fe2000000002b */
        /* <DEDUP_REMOVED lines=14> */
[----:B------:R-:W-:Y:S01]  /*b680*/  FMUL.FTZ R31, R8, R27 ;  /* 0x0000001b081f7220 */ /* 0x000fe20000410000 */
[----:B------:R-:W-:-:S02]  /*b690*/  IMAD.U32 R24, R10, 0x10000, RZ ;  /* 0x000100000a187824 */ /* 0x000fc400078e00ff */
[----:B------:R-:W-:Y:S01]  /*b6a0*/  FFMA.FTZ R32, R3, R26, -R32 ;  /* 0x0000001a03207223 */ /* 0x000fe20000010820 */
[----:B------:R-:W-:Y:S02]  /*b6b0*/  IMAD.U32 R26, R29, 0x10000, RZ ;  /* 0x000100001d1a7824 */ /* 0x000fe400078e00ff */
[----:B------:R-:W-:Y:S01]  /*b6c0*/  FFMA.FTZ R28, R3, R28, R20 ;  /* 0x0000001c031c7223 */ /* 0x000fe20000010014 */
[----:B------:R-:W-:Y:S02]  /*b6d0*/  IMAD.U32 R20, R50, 0x10000, RZ ;  /* 0x0001000032147824 */ /* 0x000fe400078e00ff */
[-C--:B------:R-:W-:Y:S01]  /*b6e0*/  FMUL.FTZ R3, R8, R49.reuse ;  /* 0x0000003108037220 */ /* 0x080fe20000410000 */
[----:B------:R-:W-:Y:S01]  /*b6f0*/  FMUL.FTZ R34, R21, R26 ;  /* 0x0000001a15227220 */ /* 0x000fe20000410000 */
[----:B------:R-:W-:Y:S01]  /*b700*/  LOP3.LUT R8, R29, 0xffff0000, RZ, 0xc0, !PT ;  /* 0xffff00001d087812 */ /* 0x000fe200078ec0ff */
[-C--:B------:R-:W-:Y:S01]  /*b710*/  FMUL.FTZ R21, R21, R20.reuse ;  /* 0x0000001415157220 */ /* 0x080fe20000410000 */
[----:B------:R-:W-:Y:S01]  /*b720*/  LOP3.LUT R50, R50, 0xffff0000, RZ, 0xc0, !PT ;  /* 0xffff000032327812 */ /* 0x000fe200078ec0ff */
[C---:B------:R-:W-:Y:S01]  /*b730*/  FFMA.FTZ R34, R13.reuse, R20, -R34 ;  /* 0x000000140d227223 */ /* 0x040fe20000010822 */
[----:B------:R-:W-:Y:S01]  /*b740*/  FFMA.FTZ R31, R4, R49, -R31 ;  /* 0x00000031041f7223 */ /* 0x000fe2000001081f */
[----:B------:R-:W-:Y:S01]  /*b750*/  FFMA.FTZ R21, R13, R26, R21 ;  /* 0x0000001a0d157223 */ /* 0x000fe20000010015 */
[----:B------:R-:W-:-:S02]  /*b760*/  IMAD.U32 R13, R30, 0x10000, RZ ;  /* 0x000100001e0d7824 */ /* 0x000fc400078e00ff */
[----:B------:R-:W-:Y:S01]  /*b770*/  FFMA.FTZ R27, R4, R27, R3 ;  /* 0x0000001b041b7223 */ /* 0x000fe20000010003 */
[----:B------:R-:W-:Y:S01]  /*b780*/  FMUL.FTZ R4, R9, R8 ;  /* 0x0000000809047220 */ /* 0x000fe20000410000 */
[----:B------:R-:W-:Y:S02]  /*b790*/  IMAD.U32 R3, R51, 0x10000, RZ ;  /* 0x0001000033037824 */ /* 0x000fe400078e00ff */
[-C--:B------:R-:W-:Y:S01]  /*b7a0*/  FMUL.FTZ R26, R9, R50.reuse ;  /* 0x00000032091a7220 */ /* 0x080fe20000410000 */
[----:B------:R-:W-:Y:S01]  /*b7b0*/  FMUL.FTZ R29, R24, R13 ;  /* 0x0000000d181d7220 */ /* 0x000fe20000410000 */
[----:B------:R-:W-:Y:S02]  /*b7c0*/  IMAD.U32 R25, R11, 0x10000, RZ ;  /* 0x000100000b197824 */ /* 0x000fe400078e00ff */
[C---:B------:R-:W-:Y:S01]  /*b7d0*/  FFMA.FTZ R9, R5.reuse, R50, -R4 ;  /* 0x0000003205097223 */ /* 0x040fe20000010804 */
[----:B------:R-:W-:Y:S02]  /*b7e0*/  IMAD.U32 R20, R48, 0x10000, RZ ;  /* 0x0001000030147824 */ /* 0x000fe400078e00ff */
[-C--:B------:R-:W-:Y:S01]  /*b7f0*/  FMUL.FTZ R24, R24, R3.reuse ;  /* 0x0000000318187220 */ /* 0x080fe20000410000 */
[----:B------:R-:W-:Y:S01]  /*b800*/  FFMA.FTZ R26, R5, R8, R26 ;  /* 0x00000008051a7223 */ /* 0x000fe2000001001a */
[----:B------:R-:W-:Y:S01]  /*b810*/  FFMA.FTZ R29, R14, R3, -R29 ;  /* 0x000000030e1d7223 */ /* 0x000fe2000001081d */
[----:B------:R-:W-:Y:S01]  /*b820*/  LOP3.LUT R10, R10, 0xffff0000, RZ, 0xc0, !PT ;  /* 0xffff00000a0a7812 */ /* 0x000fe200078ec0ff */
[----:B------:R-:W-:Y:S01]  /*b830*/  IMAD.U32 R4, R52, 0x10000, RZ ;  /* 0x0001000034047824 */ /* 0x000fe200078e00ff */
[----:B------:R-:W-:Y:S01]  /*b840*/  LOP3.LUT R11, R11, 0xffff0000, RZ, 0xc0, !PT ;  /* 0xffff00000b0b7812 */ /* 0x000fe200078ec0ff */
[----:B------:R-:W-:Y:S01]  /*b850*/  FMUL.FTZ R8, R25, R20 ;  /* 0x0000001419087220 */ /* 0x000fe20000410000 */
[----:B------:R-:W-:Y:S01]  /*b860*/  LOP3.LUT R3, R30, 0xffff0000, RZ, 0xc0, !PT ;  /* 0xffff00001e037812 */ /* 0x000fe200078ec0ff */
[----:B------:R-:W-:Y:S01]  /*b870*/  FFMA.FTZ R24, R14, R13, R24 ;  /* 0x0000000d0e187223 */ /* 0x000fe20000010018 */
[----:B------:R-:W-:Y:S01]  /*b880*/  LOP3.LUT R48, R48, 0xffff0000, RZ, 0xc0, !PT ;  /* 0xffff000030307812 */ /* 0x000fe200078ec0ff */
[-C--:B------:R-:W-:Y:S01]  /*b890*/  FFMA.FTZ R13, R15, R4.reuse, -R8 ;  /* 0x000000040f0d7223 */ /* 0x080fe20000010808 */
[----:B------:R-:W-:Y:S01]  /*b8a0*/  LOP3.LUT R51, R51, 0xffff0000, RZ, 0xc0, !PT ;  /* 0xffff000033337812 */ /* 0x000fe200078ec0ff */
[----:B------:R-:W-:Y:S01]  /*b8b0*/  FMUL.FTZ R14, R25, R4 ;  /* 0x00000004190e7220 */ /* 0x000fe20000410000 */
[----:B------:R-:W-:Y:S01]  /*b8c0*/  LOP3.LUT R52, R52, 0xffff0000, RZ, 0xc0, !PT ;  /* 0xffff000034347812 */ /* 0x000fe200078ec0ff */
[C---:B------:R-:W-:Y:S01]  /*b8d0*/  FMUL.FTZ R5, R10.reuse, R3 ;  /* 0x000000030a057220 */ /* 0x040fe20000410000 */
[----:B------:R-:W-:Y:S01]  /*b8e0*/  FMUL.FTZ R8, R11, R48 ;  /* 0x000000300b087220 */ /* 0x000fe20000410000 */
[-C--:B------:R-:W-:Y:S01]  /*b8f0*/  FMUL.FTZ R4, R10, R51.reuse ;  /* 0x000000330a047220 */ /* 0x080fe20000410000 */
[----:B------:R-:W-:Y:S01]  /*b900*/  FFMA.FTZ R14, R15, R20, R14 ;  /* 0x000000140f0e7223 */ /* 0x000fe2000001000e */
[-C--:B------:R-:W-:Y:S01]  /*b910*/  FMUL.FTZ R11, R11, R52.reuse ;  /* 0x000000340b0b7220 */ /* 0x080fe20000410000 */
        /* <DEDUP_REMOVED lines=9> */
[----:B------:R-:W-:Y:S01]  /*b9b0*/  F2FP.BF16.F32.PACK_AB R9, R26, R21 ;  /* 0x000000151a09723e */ /* 0x000fe200000010ff */
[----:B------:R0:W-:Y:S01]  /*b9c0*/  STS.128 [R0], R4 ;  /* 0x0000000400007388 */ /* 0x0001e20000000c00 */
[----:B------:R-:W-:-:S02]  /*b9d0*/  F2FP.BF16.F32.PACK_AB R10, R3, R24 ;  /* 0x00000018030a723e */ /* 0x000fc400000010ff */
[----:B------:R-:W-:-:S05]  /*b9e0*/  F2FP.BF16.F32.PACK_AB R11, R11, R14 ;  /* 0x0000000e0b0b723e */ /* 0x000fca00000010ff */
[----:B------:R0:W-:Y:S02]  /*b9f0*/  STS.128 [R12+0xc400], R8 ;  /* 0x00c400080c007388 */ /* 0x0001e40000000c00 */
.L_x_1191:
[----:B------:R-:W-:Y:S05]  /*ba00*/  BSYNC B0 ;  /* 0x0000000000007941 */ /* 0x000fea0003800000 */
.L_x_1181:
        /* <DEDUP_REMOVED lines=8> */
.L_x_1179:
[----:B0--3--:R-:W-:-:S05]  /*ba90*/  IMAD.U32 R0, RZ, RZ, UR37 ;  /* 0x00000025ff007e24 */ /* 0x009fca000f8e00ff */
[----:B------:R-:W-:-:S13]  /*baa0*/  ISETP.NE.AND P0, PT, R0, 0x3, PT ;  /* 0x000000030000780c */ /* 0x000fda0003f05270 */
[----:B------:R-:W-:Y:S05]  /*bab0*/  @!P0 BRA `(.L_x_1214) ;  /* 0x0000000000048947 */ /* 0x000fea0003800000 */
[----:B------:R-:W-:Y:S01]  /*bac0*/  BPT.TRAP 0x1 ;  /* 0x000000040000795c */ /* 0x000fe20000300000 */
.L_x_1214:
[----:B------:R-:W-:Y:S01]  /*bad0*/  IMAD R0, R17, 0x8, R2 ;  /* 0x0000000811007824 */ /* 0x000fe200078e0202 */
[----:B--2-4-:R-:W-:-:S04]  /*bae0*/  SHF.L.U32 R3, R22, 0x1f, RZ ;  /* 0x0000001f16037819 */ /* 0x014fc800000006ff */
[----:B------:R0:W2:Y:S01]  /*baf0*/  SYNCS.PHASECHK.TRANS64.TRYWAIT P2, [R0+URZ+0x2d830], R3 ;  /* 0x02d83003000075a7 */ /* 0x0000a2000804017f */
[----:B------:R-:W-:Y:S05]  /*bb00*/  @!P0 BRA `(.L_x_1215) ;  /* 0x0000000000048947 */ /* 0x000fea0003800000 */
[----:B------:R-:W-:Y:S01]  /*bb10*/  BPT.TRAP 0x1 ;  /* 0x000000040000795c */ /* 0x000fe20000300000 */
.L_x_1215:
[----:B------:R-:W3:Y:S01]  /*bb20*/  S2R R8, SR_TID.X ;  /* 0x0000000000087919 */ /* 0x000ee20000002100 */
[----:B------:R-:W-:-:S05]  /*bb30*/  LOP3.LUT R47, R47, 0xffffff80, RZ, 0xc0, !PT ;  /* 0xffffff802f2f7812 */ /* 0x000fca00078ec0ff */
[----:B------:R-:W-:-:S05]  /*bb40*/  IMAD.IADD R47, R46, 0x1, -R47 ;  /* 0x000000012e2f7824 */ /* 0x000fca00078e0a2f */
[----:B------:R-:W-:-:S04]  /*bb50*/  SHF.R.S32.HI R6, RZ, 0x1f, R47 ;  /* 0x0000001fff067819 */ /* 0x000fc8000001142f */
[CC--:B------:R-:W-:Y:S02]  /*bb60*/  LEA.HI R4, R6.reuse, R47.reuse, RZ, 0x2 ;  /* 0x0000002f06047211 */ /* 0x0c0fe400078f10ff */
[----:B------:R-:W-:Y:S02]  /*bb70*/  LEA.HI R6, R6, R47, RZ, 0x5 ;  /* 0x0000002f06067211 */ /* 0x000fe400078f28ff */
[--C-:B------:R-:W-:Y:S02]  /*bb80*/  SHF.R.S32.HI R7, RZ, 0x2, R4.reuse ;  /* 0x00000002ff077819 */ /* 0x100fe40000011404 */
[----:B------:R-:W-:Y:S02]  /*bb90*/  SHF.R.S32.HI R4, RZ, 0x1f, R4 ;  /* 0x0000001fff047819 */ /* 0x000fe40000011404 */
[----:B------:R-:W-:Y:S02]  /*bba0*/  SHF.R.S32.HI R6, RZ, 0x5, R6 ;  /* 0x00000005ff067819 */ /* 0x000fe40000011406 */
[----:B------:R-:W-:Y:S01]  /*bbb0*/  LEA.HI R5, R4, R7, RZ, 0x3 ;  /* 0x0000000704057211 */ /* 0x000fe200078f18ff */
[----:B------:R-:W-:Y:S01]  /*bbc0*/  IMAD.HI R4, R44, 0x55555556, RZ ;  /* 0x555555562c047827 */ /* 0x000fe200078e02ff */
[----:B---3--:R-:W-:-:S02]  /*bbd0*/  LOP3.LUT R9, R8, 0x7f, RZ, 0xc0, !PT ;  /* 0x0000007f08097812 */ /* 0x008fc400078ec0ff */
[----:B------:R-:W-:Y:S02]  /*bbe0*/  LOP3.LUT R8, R5, 0xfffffff8, RZ, 0xc0, !PT ;  /* 0xfffffff805087812 */ /* 0x000fe400078ec0ff */
[----:B------:R-:W-:Y:S02]  /*bbf0*/  LEA.HI R5, R4, R4, RZ, 0x1 ;  /* 0x0000000404057211 */ /* 0x000fe400078f08ff */
[----:B------:R-:W-:Y:S01]  /*bc00*/  ISETP.NE.AND P1, PT, R9, RZ, PT ;  /* 0x000000ff0900720c */ /* 0x000fe20003f25270 */
[----:B------:R-:W-:Y:S02]  /*bc10*/  IMAD.IADD R7, R7, 0x1, -R8 ;  /* 0x0000000107077824 */ /* 0x000fe400078e0a08 */
[----:B------:R-:W-:Y:S02]  /*bc20*/  IMAD R5, R5, -0x3, R44 ;  /* 0xfffffffd05057824 */ /* 0x000fe400078e022c */
[----:B------:R-:W-:Y:S01]  /*bc30*/  IMAD R6, R6, 0x10, R7 ;  /* 0x0000001006067824 */ /* 0x000fe200078e0207 */
[----:B--2---:R-:W-:Y:S07]  /*bc40*/  @P2 BRA `(.L_x_1216) ;  /* 0x0000000000082947 */ /* 0x004fee0003800000 */
[----:B------:R-:W2:Y:S02]  /*bc50*/  SYNCS.PHASECHK.TRANS64.TRYWAIT P2, [R0+URZ+0x2d830], R3 ;  /* 0x02d83003000075a7 */ /* 0x000ea4000804017f */
[----:B--2---:R-:W-:Y:S05]  /*bc60*/  @!P2 BRA `(.L_x_1217) ;  /* 0x0000016c00b8a947 */ /* 0x004fea0003800000 */
.L_x_1216:
[----:B------:R-:W-:Y:S05]  /*bc70*/  WARPSYNC.ALL ;  /* 0x0000000000007948 */ /* 0x000fea0003800000 */
[----:B------:R-:W-:Y:S02]  /*bc80*/  IMAD R20, R5, 0x40, R6 ;  /* 0x0000004005147824 */ /* 0x000fe400078e0206 */
[----:B0-2---:R-:W-:Y:S01]  /*bc90*/  VIADD R3, R2, 0x15400 ;  /* 0x0001540002037836 */ /* 0x005fe20000000000 */
[----:B------:R-:W-:-:S04]  /*bca0*/  LOP3.LUT R6, R45, 0x10000, RZ, 0xfc, !PT ;  /* 0x000100002d067812 */ /* 0x000fc800078efcff */
[----:B------:R-:W-:-:S04]  /*bcb0*/  SHF.R.U32.HI R3, RZ, 0x4, R3 ;  /* 0x00000004ff037819 */ /* 0x000fc80000011603 */
[----:B------:R-:W-:-:S04]  /*bcc0*/  LOP3.LUT R3, R3, 0x3fff, RZ, 0xc0, !PT ;  /* 0x00003fff03037812 */ /* 0x000fc800078ec0ff */
[----:B------:R-:W-:Y:S01]  /*bcd0*/  LOP3.LUT R4, R3, 0x10000, RZ, 0xfc, !PT ;  /* 0x0001000003047812 */ /* 0x000fe200078efcff */
[----:B------:R-:W-:Y:S02]  /*bce0*/  IMAD.MOV.U32 R7, RZ, RZ, -0x7fffffe0 ;  /* 0x80000020ff077424 */ /* 0x000fe400078e00ff */
[----:B------:R-:W-:Y:S02]  /*bcf0*/  IMAD.MOV.U32 R5, RZ, RZ, -0x7fffffe0 ;  /* 0x80000020ff057424 */ /* 0x000fe400078e00ff */
[----:B------:R0:W-:Y:S01]  /*bd00*/  STL [R1+0x8], R4 ;  /* 0x0000080401007387 */ /* 0x0001e20000100800 */
[C---:B------:R-:W-:Y:S02]  /*bd10*/  R2UR UR4, R6.reuse ;  /* 0x00000000060472ca */ /* 0x040fe400000e0000 */
[----:B------:R-:W-:Y:S01]  /*bd20*/  R2UR UR5, R7 ;  /* 0x00000000070572ca */ /* 0x000fe200000e0000 */
[----:B-----5:R-:W-:Y:S01]  /*bd30*/  WARPGROUP.ARRIVE ;  /* 0x00000000000079c5 */ /* 0x020fe20000000000 */
[----:B------:R-:W-:Y:S01]  /*bd40*/  R2UR UR7, R5 ;  /* 0x00000000050772ca */ /* 0x000fe200000e0000 */
[----:B------:R-:W-:Y:S01]  /*bd50*/  VIADD R154, R6, 0x2 ;  /* 0x00000002069a7836 */ /* 0x000fe20000000000 */
[----:B------:R-:W2:Y:S01]  /*bd60*/  LDL R97, [R1+0x28] ;  /* 0x0000280001617983 */ /* 0x000ea20000100800 */
[----:B0-----:R-:W-:-:S03]  /*bd70*/  IMAD R4, R17, 0x600, R4 ;  /* 0x0000060011047824 */ /* 0x001fc600078e0204 */
[----:B------:R-:W3:Y:S02]  /*bd80*/  LDL R98, [R1+0x30] ;  /* 0x0000300001627983 */ /* 0x000ee40000100800 */
[C---:B------:R-:W-:Y:S01]  /*bd90*/  R2UR UR6, R4.reuse ;  /* 0x00000000040672ca */ /* 0x040fe200000e0000 */
[----:B------:R-:W-:Y:S01]  /*bda0*/  IMAD.MOV.U32 R155, RZ, RZ, -0x7fffffe0 ;  /* 0x80000020ff9b7424 */ /* 0x000fe200078e00ff */
[----:B------:R-:W4:Y:S11]  /*bdb0*/  LDL R96, [R1+0x34] ;  /* 0x0000340001607983 */ /* 0x000f360000100800 */
[----:B------:R-:W-:Y:S01]  /*bdc0*/  HGMMA.64x128x16.F32.BF16 R24, gdesc[UR4], RZ, !UPT, gsb0 ;  /* 0x01e00000041879f0 */ /* 0x000fe2000c0018ff */
[----:B------:R-:W-:-:S02]  /*bdd0*/  VIADD R8, R4, 0x2 ;  /* 0x0000000204087836 */ /* 0x000fc40000000000 */
[----:B------:R-:W-:Y:S01]  /*bde0*/  IMAD.MOV.U32 R9, RZ, RZ, -0x7fffffe0 ;  /* 0x80000020ff097424 */ /* 0x000fe200078e00ff */
[----:B------:R-:W-:Y:S02]  /*bdf0*/  R2UR UR4, R154 ;  /* 0x000000009a0472ca */ /* 0x000fe400000e0000 */
[----:B------:R-:W-:Y:S02]  /*be00*/  R2UR UR5, R155 ;  /* 0x000000009b0572ca */ /* 0x000fe400000e0000 */
[----:B------:R-:W-:Y:S02]  /*be10*/  R2UR UR6, R8 ;  /* 0x00000000080672ca */ /* 0x000fe400000e0000 */
[----:B------:R-:W-:Y:S01]  /*be20*/  R2UR UR7, R9 ;  /* 0x00000000090772ca */ /* 0x000fe200000e0000 */
[----:B------:R-:W-:Y:S02]  /*be30*/  VIADD R152, R6, 0x300 ;  /* 0x0000030006987836 */ /* 0x000fe40000000000 */
[----:B------:R-:W-:-:S02]  /*be40*/  VIADD R8, R4, 0x200 ;  /* 0x0000020004087836 */ /* 0x000fc40000000000 */
[----:B------:R-:W-:Y:S02]  /*be50*/  IMAD.MOV.U32 R153, RZ, RZ, -0x7fffffe0 ;  /* 0x80000020ff997424 */ /* 0x000fe400078e00ff */
[----:B------:R-:W-:Y:S01]  /*be60*/  IMAD.MOV.U32 R9, RZ, RZ, -0x7fffffe0 ;  /* 0x80000020ff097424 */ /* 0x000fe200078e00ff */
[----:B------:R-:W-:Y:S02]  /*be70*/  WARPGROUP.DEPBAR.LE gsb0, 0x0 ;  /* 0x00008000000079c5 */ /* 0x000fe40000010000 */
[----:B------:R-:W-:-:S06]  /*be80*/  WARPGROUP.ARRIVE ;  /* 0x00000000000079c5 */ /* 0x000fcc0000000000 */
[----:B------:R-:W-:Y:S01]  /*be90*/  HGMMA.64x128x16.F32.BF16 R24, gdesc[UR4], R24, gsb0 ;  /* 0x01e00000041879f0 */ /* 0x000fe20008001818 */
        /* <DEDUP_REMOVED lines=37> */
[----:B------:R-:W-:Y:S01]  /*c0f0*/  @!P1 VIADD R0, R0, 0x2d840 ;  /* 0x0002d84000009836 */ /* 0x000fe20000000000 */
[----:B------:R-:W-:Y:S02]  /*c100*/  WARPGROUP.DEPBAR.LE gsb0, 0x0 ;  /* 0x00008000000079c5 */ /* 0x000fe40000010000 */
[----:B------:R-:W-:-:S09]  /*c110*/  WARPGROUP.ARRIVE ;  /* 0x00000000000079c5 */ /* 0x000fd20000000000 */
[----:B------:R-:W-:Y:S01]  /*c120*/  HGMMA.64x128x16.F32.BF16 R24, gdesc[UR4], R24, gsb0 ;  /* 0x01e00000041879f0 */ /* 0x000fe20008001818 */
[----:B------:R-:W-:Y:S01]  /*c130*/  ULDC.64 UR4, c[0x0][0x9d8] ;  /* 0x0002760000047ab9 */ /* 0x000fe20000000a00 */
[----:B------:R-:W-:Y:S02]  /*c140*/  ULDC.64 UR6, c[0x0][0x9e0] ;  /* 0x0002780000067ab9 */ /* 0x000fe40000000a00 */
[----:B------:R-:W-:-:S06]  /*c150*/  UISETP.GE.AND UP0, UPT, UR7, 0x1, UPT ;  /* 0x000000010700788c */ /* 0x000fcc000bf06270 */
[----:B------:R-:W-:Y:S01]  /*c160*/  PLOP3.LUT P2, PT, PT, PT, UP0, 0x40, 0x0 ;  /* 0x000000000000781c */ /* 0x000fe20003f4e808 */
[----:B------:R-:W-:Y:S01]  /*c170*/  ULOP3.LUT UR50, URZ, UR5, URZ, 0x33, !UPT ;  /* 0x000000053f327292 */ /* 0x000fe2000f8e333f */
[----:B----4-:R-:W-:Y:S01]  /*c180*/  IMAD R20, R96, 0xc0, R20 ;  /* 0x000000c060147824 */ /* 0x010fe200078e0214 */
[----:B------:R-:W-:Y:S02]  /*c190*/  WARPGROUP.DEPBAR.LE gsb0, 0x0 ;  /* 0x00008000000079c5 */ /* 0x000fe40000010000 */
[----:B------:R-:W-:Y:S01]  /*c1a0*/  FMUL.FTZ R12, R35, UR4 ;  /* 0x00000004230c7c20 */ /* 0x000fe20008410000 */
[----:B------:R-:W-:Y:S01]  /*c1b0*/  FMUL.FTZ R35, R55, UR4 ;  /* 0x0000000437237c20 */ /* 0x000fe20008410000 */
[----:B------:R-:W-:Y:S01]  /*c1c0*/  FMUL.FTZ R55, R60, UR4 ;  /* 0x000000043c377c20 */ /* 0x000fe20008410000 */
[----:B------:R-:W-:Y:S01]  /*c1d0*/  FMUL.FTZ R60, R69, UR4 ;  /* 0x00000004453c7c20 */ /* 0x000fe20008410000 */
[----:B------:R-:W-:Y:S02]  /*c1e0*/  IMAD.MOV.U32 R69, RZ, RZ, -0x80 ;  /* 0xffffff80ff457424 */ /* 0x000fe400078e00ff */
[----:B------:R-:W-:Y:S01]  /*c1f0*/  FMUL.FTZ R10, R25, UR4 ;  /* 0x00000004190a7c20 */ /* 0x000fe20008410000 */
[----:B------:R-:W-:Y:S01]  /*c200*/  FMUL.FTZ R25, R32, UR4 ;  /* 0x0000000420197c20 */ /* 0x000fe20008410000 */
[----:B------:R-:W-:Y:S01]  /*c210*/  FMUL.FTZ R32, R50, UR4 ;  /* 0x0000000432207c20 */ /* 0x000fe20008410000 */
[----:B------:R-:W-:Y:S01]  /*c220*/  IMAD R69, R88, R69, 0x80 ;  /* 0x0000008058457424 */ /* 0x000fe200078e0245 */
[----:B------:R-:W-:Y:S01]  /*c230*/  @!P1 PRMT R50, RZ, 0x654, R0 ;  /* 0x00000654ff329816 */ /* 0x000fe20000000000 */
[----:B------:R-:W-:Y:S01]  /*c240*/  FMUL.FTZ R5, R27, UR4 ;  /* 0x000000041b057c20 */ /* 0x000fe20008410000 */
[----:B-1----:R-:W-:Y:S01]  /*c250*/  FMUL.FTZ R14, R28, UR4 ;  /* 0x000000041c0e7c20 */ /* 0x002fe20008410000 */
        /* <DEDUP_REMOVED lines=37> */
[----:B--2---:R-:W-:Y:S01]  /*c4b0*/  IMAD.IADD R71, R97, 0x1, R69 ;  /* 0x0000000161477824 */ /* 0x004fe200078e0245 */
[----:B------:R0:W-:Y:S01]  /*c4c0*/  @!P1 SYNCS.ARRIVE.TRANS64.RED.A1T0 RZ, [R50+URZ], RZ ;  /* 0x000000ff32ff99a7 */ /* 0x0001e2000810043f */
        /* <DEDUP_REMOVED lines=16> */
[----:B0-----:R-:W-:Y:S01]  /*c5d0*/  FMUL.FTZ R50, R87, UR4 ;  /* 0x0000000457327c20 */ /* 0x001fe20008410000 */
[----:B------:R-:W-:Y:S01]  /*c5e0*/  FMUL.FTZ R86, R86, UR4 ;  /* 0x0000000456567c20 */ /* 0x000fe20008410000 */
[----:B---3--:R-:W-:Y:S01]  /*c5f0*/  IADD3 R51, -R98, 0x1, R71 ;  /* 0x0000000162337810 */ /* 0x008fe20007ffe147 */
[----:B------:R-:W0:Y:S04]  /*c600*/  MUFU.TANH R4, R4 ;  /* 0x0000000400047308 */ /* 0x000e280000002400 */
[----:B------:R-:W-:-:S04]  /*c610*/  IMAD R51, R136, -0x2, R51 ;  /* 0xfffffffe88337824 */ /* 0x000fc800078e0233 */
[----:B------:R-:W1:Y:S01]  /*c620*/  MUFU.TANH R10, R10 ;  /* 0x0000000a000a7308 */ /* 0x000e620000002400 */
[----:B------:R-:W-:-:S07]  /*c630*/  IMAD R71, R136, -0x2, R71 ;  /* 0xfffffffe88477824 */ /* 0x000fce00078e0247 */
[----:B------:R-:W2:Y:S01]  /*c640*/  MUFU.TANH R3, R3 ;  /* 0x0000000300037308 */ /* 0x000ea20000002400 */
[----:B------:R-:W-:-:S07]  /*c650*/  VIADD R72, R51, UR6 ;  /* 0x0000000633487c36 */ /* 0x000fce0008000000 */
        /* <DEDUP_REMOVED lines=59> */
[----:B------:R0:W0:Y:S08]  /*ca10*/  MUFU.TANH R0, R86 ;  /* 0x0000005600007308 */ /* 0x0000300000002400 */
[----:B------:R-:W0:Y:S01]  /*ca20*/  MUFU.TANH R50, R50 ;  /* 0x0000003200327308 */ /* 0x000e220000002400 */
[----:B------:R-:W-:Y:S01]  /*ca30*/  VIADD R73, R51, UR50 ;  /* 0x0000003233497c36 */ /* 0x000fe20008000000 */
[----:B------:R-:W-:-:S02]  /*ca40*/  LEA R70, R88, 0xffffff80, 0x7 ;  /* 0xffffff8058467811 */ /* 0x000fc400078e38ff */
[----:B------:R-:W-:Y:S01]  /*ca50*/  VIADDMNMX R74, R20, R72, R71, PT ;  /* 0x00000048144a7246 */ /* 0x000fe20003800147 */
[----:B------:R-:W-:Y:S01]  /*ca60*/  IMAD.IADD R76, R73, 0x1, R20 ;  /* 0x00000001494c7824 */ /* 0x000fe200078e0214 */
[----:B-1234-:R-:W-:Y:S06]  /*ca70*/  @P2 BRA `(.L_x_1218) ;  /* 0x0000000000582947 */ /* 0x01efec0003800000 */
        /* <DEDUP_REMOVED lines=12> */
.L_x_1220:
[----:B------:R-:W-:-:S06]  /*cb40*/  UISETP.NE.AND UP1, UPT, UR7, 0x1, UPT ;  /* 0x000000010700788c */ /* 0x000fcc000bf25270 */
[----:B------:R-:W-:-:S05]  /*cb50*/  PLOP3.LUT P2, PT, PT, PT, UP1, 0x80, 0x0 ;  /* 0x000000000000781c */ /* 0x000fca0003f4f018 */
[----:B------:R-:W-:-:S08]  /*cb60*/  @UP1 ULDC.64 UR4, c[0x0][0x9e8] ;  /* 0x00027a0000041ab9 */ /* 0x000fd00000000a00 */
[----:B------:R-:W-:-:S05]  /*cb70*/  @P2 IMAD.HI.U32 R75, R51, UR4, RZ ;  /* 0x00000004334b2c27 */ /* 0x000fca000f8e00ff */
[----:B------:R-:W-:-:S07]  /*cb80*/  @P2 SHF.R.U32.HI R51, RZ, UR5, R75 ;  /* 0x00000005ff332c19 */ /* 0x000fce000801164b */
.L_x_1221:
[----:B------:R-:W-:Y:S05]  /*cb90*/  BSYNC B0 ;  /* 0x0000000000007941 */ /* 0x000fea0003800000 */
.L_x_1219:
[----:B------:R-:W-:-:S04]  /*cba0*/  IMAD R51, R51, UR7, -R70 ;  /* 0x0000000733337c24 */ /* 0x000fc8000f8e0a46 */
[----:B------:R-:W-:-:S05]  /*cbb0*/  IMAD R51, R136, -0x2, R51 ;  /* 0xfffffffe88337824 */ /* 0x000fca00078e0233 */
[----:B------:R-:W-:Y:S02]  /*cbc0*/  VIMNMX R76, R76, R51, !PT ;  /* 0x000000334c4c7248 */ /* 0x000fe40007fe0100 */
[----:B------:R-:W-:-:S07]  /*cbd0*/  VIADDMNMX R74, R51, UR7, R74, PT ;  /* 0x00000007334a7c46 */ /* 0x000fce000b80014a */
.L_x_1218:
[----:B------:R-:W2:Y:S01]  /*cbe0*/  LDL.LU R77, [R1] ;  /* 0x00000000014d7983 */ /* 0x000ea20000300800 */
[C---:B------:R-:W-:Y:S02]  /*cbf0*/  ISETP.GE.AND P3, PT, R69.reuse, 0x9, PT ;  /* 0x000000094500780c */ /* 0x040fe40003f66270 */
[C---:B------:R-:W-:Y:S02]  /*cc00*/  ISETP.GE.AND P2, PT, R69.reuse, 0x2, PT ;  /* 0x000000024500780c */ /* 0x040fe40003f46270 */
[----:B------:R-:W-:Y:S02]  /*cc10*/  ISETP.GE.AND P5, PT, R69, 0xa, PT ;  /* 0x0000000a4500780c */ /* 0x000fe40003fa6270 */
[----:B------:R-:W-:-:S04]  /*cc20*/  ISETP.GT.AND P4, PT, R76, 0x1, !P2 ;  /* 0x000000014c00780c */ /* 0x000fc80005784270 */
[----:B------:R-:W-:-:S04]  /*cc30*/  ISETP.LT.OR P4, PT, R74, 0x2, P4 ;  /* 0x000000024a00780c */ /* 0x000fc80002781670 */
[----:B------:R-:W-:Y:S02]  /*cc40*/  FSEL R10, R10, -INF , !P4 ;  /* 0xff8000000a0a7808 */ /* 0x000fe40006000000 */
[----:B------:R-:W-:Y:S02]  /*cc50*/  ISETP.GE.AND P4, PT, R69, 0x11, PT ;  /* 0x000000114500780c */ /* 0x000fe40003f86270 */
[----:B--2---:R-:W-:-:S04]  /*cc60*/  LOP3.LUT R77, R77, 0xfffffffd, RZ, 0xc0, !PT ;  /* 0xfffffffd4d4d7812 */ /* 0x004fc800078ec0ff */
[----:B------:R-:W-:Y:S02]  /*cc70*/  @P3 LOP3.LUT R77, R77, 0x2, RZ, 0xfc, !PT ;  /* 0x000000024d4d3812 */ /* 0x000fe400078efcff */
[----:B------:R-:W-:Y:S02]  /*cc80*/  ISETP.GT.AND P3, PT, R76, 0x8, !P3 ;  /* 0x000000084c00780c */ /* 0x000fe40005f64270 */
[----:B------:R-:W-:Y:S02]  /*cc90*/  LOP3.LUT R77, R77, 0xfffffffb, RZ, 0xc0, !PT ;  /* 0xfffffffb4d4d7812 */ /* 0x000fe400078ec0ff */
[----:B------:R-:W-:Y:S02]  /*cca0*/  ISETP.LT.OR P3, PT, R74, 0x9, P3 ;  /* 0x000000094a00780c */ /* 0x000fe40001f61670 */
[----:B------:R-:W-:Y:S02]  /*ccb0*/  @P5 LOP3.LUT R77, R77, 0x4, RZ, 0xfc, !PT ;  /* 0x000000044d4d5812 */ /* 0x000fe400078efcff */
[----:B------:R-:W-:-:S02]  /*ccc0*/  FSEL R14, R14, -INF , !P3 ;  /* 0xff8000000e0e7808 */ /* 0x000fc40005800000 */
[----:B------:R-:W-:Y:S02]  /*ccd0*/  ISETP.GT.AND P3, PT, R76, 0x9, !P5 ;  /* 0x000000094c00780c */ /* 0x000fe40006f64270 */
[----:B------:R-:W-:Y:S02]  /*cce0*/  LOP3.LUT R77, R77, 0xfffffff7, RZ, 0xc0, !PT ;  /* 0xfffffff74d4d7812 */ /* 0x000fe400078ec0ff */
[----:B------:R-:W-:Y:S02]  /*ccf0*/  ISETP.LT.OR P3, PT, R74, 0xa, P3 ;  /* 0x0000000a4a00780c */ /* 0x000fe40001f61670 */
[----:B------:R-:W-:Y:S02]  /*cd00*/  @P4 LOP3.LUT R77, R77, 0x8, RZ, 0xfc, !PT ;  /* 0x000000084d4d4812 */ /* 0x000fe400078efcff */
[----:B0-----:R-:W-:Y:S02]  /*cd10*/  FSEL R13, R13, -INF , !P3 ;  /* 0xff8000000d0d7808 */ /* 0x001fe40005800000 */
[----:B------:R-:W-:-:S02]  /*cd20*/  ISETP.GT.AND P3, PT, R76, 0x10, !P4 ;  /* 0x000000104c00780c */ /* 0x000fc40006764270 */
[----:B------:R-:W-:Y:S02]  /*cd30*/  ISETP.GE.AND P4, PT, R69, 0x12, PT ;  /* 0x000000124500780c */ /* 0x000fe40003f86270 */
[----:B------:R-:W-:Y:S02]  /*cd40*/  ISETP.LT.OR P3, PT, R74, 0x11, P3 ;  /* 0x000000114a00780c */ /* 0x000fe40001f61670 */
[----:B------:R-:W-:Y:S02]  /*cd50*/  LOP3.LUT R77, R77, 0xfbffffff, RZ, 0xc0, !PT ;  /* 0xfbffffff4d4d7812 */ /* 0x000fe400078ec0ff */
[----:B------:R-:W-:Y:S02]  /*cd60*/  FSEL R25, R25, -INF , !P3 ;  /* 0xff80000019197808 */ /* 0x000fe40005800000 */
[----:B------:R-:W-:-:S04]  /*cd70*/  ISETP.GT.AND P3, PT, R76, 0x11, !P4 ;  /* 0x000000114c00780c */ /* 0x000fc80006764270 */
[----:B------:R-:W-:Y:S02]  /*cd80*/  ISETP.LT.OR P3, PT, R74, 0x12, P3 ;  /* 0x000000124a00780c */ /* 0x000fe40001f61670 */
[----:B------:R-:W-:Y:S02]  /*cd90*/  @P4 LOP3.LUT R77, R77, 0x4000000, RZ, 0xfc, !PT ;  /* 0x040000004d4d4812 */ /* 0x000fe400078efcff */
[----:B------:R-:W-:Y:S02]  /*cda0*/  ISETP.GE.AND P4, PT, R69, 0x19, PT ;  /* 0x000000194500780c */ /* 0x000fe40003f86270 */
[----:B------:R-:W-:Y:S02]  /*cdb0*/  LOP3.LUT R77, R77, 0xfdffffff, RZ, 0xc0, !PT ;  /* 0xfdffffff4d4d7812 */ /* 0x000fe400078ec0ff */
[----:B------:R-:W-:Y:S01]  /*cdc0*/  FSEL R51, R21, -INF , !P3 ;  /* 0xff80000015337808 */ /* 0x000fe20005800000 */
[----:B------:R-:W-:Y:S01]  /*cdd0*/  VIADD R21, R20, 0x8 ;  /* 0x0000000814157836 */ /* 0x000fe20000000000 */
        /* <DEDUP_REMOVED lines=149> */
[----:B------:R-:W-:Y:S02]  /*d730*/  ISETP.GE.AND P6, PT, R69, 0x7a, PT ;  /* 0x0000007a4500780c */ /* 0x000fe40003fc6270 */
[----:B------:R-:W-:-:S11]  /*d740*/  VIADDMNMX R69, R21, R72, R71, PT ;  /* 0x0000004815457246 */ /* 0x000fd60003800147 */
[----:B------:R-:W-:Y:S02]  /*d750*/  @P6 LOP3.LUT R77, R77, 0x8000000, RZ, 0xfc, !PT ;  /* 0x080000004d4d6812 */ /* 0x000fe400078efcff */
[----:B------:R-:W-:-:S03]  /*d760*/  ISETP.GT.AND P6, PT, R76, 0x79, !P6 ;  /* 0x000000794c00780c */ /* 0x000fc600077c4270 */
[----:B------:R0:W-:Y:S01]  /*d770*/  STL [R1], R77 ;  /* 0x0000004d01007387 */ /* 0x0001e20000100800 */
[----:B------:R-:W-:-:S04]  /*d780*/  ISETP.LT.OR P6, PT, R74, 0x7a, P6 ;  /* 0x0000007a4a00780c */ /* 0x000fc800037c1670 */
[----:B------:R-:W-:Y:S01]  /*d790*/  FSEL R4, R68, -INF , !P6 ;  /* 0xff80000044047808 */ /* 0x000fe20007000000 */
[----:B------:R-:W-:Y:S01]  /*d7a0*/  IMAD.IADD R68, R73, 0x1, R21 ;  /* 0x0000000149447824 */ /* 0x000fe200078e0215 */
[----:B------:R-:W-:-:S13]  /*d7b0*/  PLOP3.LUT P6, PT, PT, PT, UP0, 0x40, 0x0 ;  /* 0x000000000000781c */ /* 0x000fda0003fce808 */
[----:B0-----:R-:W-:Y:S05]  /*d7c0*/  @P6 BRA `(.L_x_1222) ;  /* 0x0000000000646947 */ /* 0x001fea0003800000 */
        /* <DEDUP_REMOVED lines=14> */
.L_x_1224:
[----:B------:R-:W-:-:S06]  /*d8b0*/  UISETP.NE.AND UP1, UPT, UR7, 0x1, UPT ;  /* 0x000000010700788c */ /* 0x000fcc000bf25270 */
[----:B------:R-:W-:-:S05]  /*d8c0*/  PLOP3.LUT P6, PT, PT, PT, UP1, 0x80, 0x0 ;  /* 0x000000000000781c */ /* 0x000fca0003fcf018 */
[----:B------:R-:W-:-:S08]  /*d8d0*/  @UP1 ULDC.64 UR4, c[0x0][0x9e8] ;  /* 0x00027a0000041ab9 */ /* 0x000fd00000000a00 */
[----:B------:R-:W-:Y:S01]  /*d8e0*/  @P6 IMAD.HI.U32 R72, R71, UR4, RZ ;  /* 0x0000000447486c27 */ /* 0x000fe2000f8e00ff */
[----:B------:R-:W-:-:S13]  /*d8f0*/  PLOP3.LUT P6, PT, PT, PT, UP1, 0x80, 0x0 ;  /* 0x000000000000781c */ /* 0x000fda0003fcf018 */
[----:B------:R-:W-:-:S07]  /*d900*/  @P6 SHF.R.U32.HI R71, RZ, UR5, R72 ;  /* 0x00000005ff476c19 */ /* 0x000fce0008011648 */
.L_x_1225:
[----:B------:R-:W-:Y:S05]  /*d910*/  BSYNC B0 ;  /* 0x0000000000007941 */ /* 0x000fea0003800000 */
.L_x_1223:
[----:B------:R-:W-:-:S04]  /*d920*/  IMAD R71, R71, UR7, -R70 ;  /* 0x0000000747477c24 */ /* 0x000fc8000f8e0a46 */
[----:B------:R-:W-:-:S05]  /*d930*/  IMAD R71, R136, -0x2, R71 ;  /* 0xfffffffe88477824 */ /* 0x000fca00078e0247 */
[----:B------:R-:W-:Y:S02]  /*d940*/  VIMNMX R68, R68, R71, !PT ;  /* 0x0000004744447248 */ /* 0x000fe40007fe0100 */
[----:B------:R-:W-:-:S07]  /*d950*/  VIADDMNMX R69, R71, UR7, R69, PT ;  /* 0x0000000747457c46 */ /* 0x000fce000b800145 */
.L_x_1222:
[----:B------:R-:W-:Y:S01]  /*d960*/  ISETP.GT.AND P2, PT, R68, 0x1, !P2 ;  /* 0x000000014400780c */ /* 0x000fe20005744270 */
[----:B------:R-:W-:Y:S01]  /*d970*/  ULDC UR39, c[0x0][0x988] ;  /* 0x0002620000277ab9 */ /* 0x000fe20000000800 */
[----:B------:R-:W-:Y:S01]  /*d980*/  LOP3.LUT P6, RZ, R77, 0x4000000, RZ, 0xc0, !PT ;  /* 0x040000004dff7812 */ /* 0x000fe200078cc0ff */
[----:B------:R-:W2:Y:S01]  /*d990*/  LDL R87, [R1+0x1c] ;  /* 0x00001c0001577983 */ /* 0x000ea20000100800 */
[----:B------:R-:W-:Y:S02]  /*d9a0*/  ISETP.LT.OR P2, PT, R69, 0x2, P2 ;  /* 0x000000024500780c */ /* 0x000fe40001741670 */
[----:B------:R-:W-:Y:S02]  /*d9b0*/  FMNMX.FTZ R71, R75, R10, !PT ;  /* 0x0000000a4b477209 */ /* 0x000fe40007810000 */
        /* <DEDUP_REMOVED lines=87> */
[----:B------:R-:W-:Y:S01]  /*df30*/  ISETP.GT.AND P2, PT, R68, 0x40, !P6 ;  /* 0x000000404400780c */ /* 0x000fe20007744270 */
[----:B------:R-:W0:Y:S01]  /*df40*/  SHFL.BFLY PT, R12, R71, 0x2, 0x1f ;  /* 0x0c401f00470c7f89 */ /* 0x000e2200000e0000 */
[----:B------:R-:W-:-:S02]  /*df50*/  LOP3.LUT P6, RZ, R77, 0x10, RZ, 0xc0, !PT ;  /* 0x000000104dff7812 */ /* 0x000fc400078cc0ff */
[----:B------:R-:W-:-:S04]  /*df60*/  ISETP.LT.OR P2, PT, R69, 0x41, P2 ;  /* 0x000000414500780c */ /* 0x000fc80001741670 */
[----:B------:R-:W-:Y:S02]  /*df70*/  FSEL R36, R36, -INF , !P2 ;  /* 0xff80000024247808 */ /* 0x000fe40005000000 */
[----:B------:R-:W-:-:S04]  /*df80*/  LOP3.LUT P2, RZ, R77, 0x4000, RZ, 0xc0, !PT ;  /* 0x000040004dff7812 */ /* 0x000fc8000784c0ff */
[----:B------:R-:W-:-:S04]  /*df90*/  ISETP.GT.AND P2, PT, R68, 0x41, !P2 ;  /* 0x000000414400780c */ /* 0x000fc80005744270 */
[----:B------:R-:W-:-:S04]  /*dfa0*/  ISETP.LT.OR P2, PT, R69, 0x42, P2 ;  /* 0x000000424500780c */ /* 0x000fc80001741670 */
[----:B------:R-:W-:Y:S02]  /*dfb0*/  FSEL R37, R37, -INF , !P2 ;  /* 0xff80000025257808 */ /* 0x000fe40005000000 */
[----:B------:R-:W-:Y:S02]  /*dfc0*/  LOP3.LUT P2, RZ, R77, 0x2000, RZ, 0xc0, !PT ;  /* 0x000020004dff7812 */ /* 0x000fe4000784c0ff */
[----:B0-----:R-:W-:Y:S02]  /*dfd0*/  FMNMX.FTZ R73, R71, R12, !PT ;  /* 0x0000000c47497209 */ /* 0x001fe40007810000 */
[----:B------:R-:W-:-:S03]  /*dfe0*/  ISETP.GT.AND P2, PT, R68, 0x48, !P2 ;  /* 0x000000484400780c */ /* 0x000fc60005744270 */
[----:B------:R-:W0:Y:S01]  /*dff0*/  SHFL.BFLY PT, R12, R73, 0x1, 0x1f ;  /* 0x0c201f00490c7f89 */ /* 0x000e2200000e0000 */
        /* <DEDUP_REMOVED lines=42> */
[C---:B------:R-:W-:Y:S02]  /*e2a0*/  ISETP.GT.AND P2, PT, R68.reuse, RZ, !P6 ;  /* 0x000000ff4400720c */ /* 0x040fe40007744270 */
[----:B------:R-:W-:Y:S02]  /*e2b0*/  ISETP.GT.AND P3, PT, R68, 0x70, !P3 ;  /* 0x000000704400780c */ /* 0x000fe40005f64270 */
[----:B------:R-:W-:Y:S01]  /*e2c0*/  ISETP.LT.OR P2, PT, R69, 0x1, P2 ;  /* 0x000000014500780c */ /* 0x000fe20001741670 */
[--C-:B------:R-:W-:Y:S01]  /*e2d0*/  FFMA.FTZ R74, R10, UR39, -R86.reuse ;  /* 0x000000270a4a7c23 */ /* 0x100fe20008010856 */
[--C-:B------:R-:W-:Y:S01]  /*e2e0*/  FFMA.FTZ R73, R13, UR39, -R86.reuse ;  /* 0x000000270d497c23 */ /* 0x100fe20008010856 */
[--C-:B------:R-:W-:Y:S01]  /*e2f0*/  FFMA.FTZ R80, R28, UR39, -R86.reuse ;  /* 0x000000271c507c23 */ /* 0x100fe20008010856 */
[----:B------:R-:W-:Y:S01]  /*e300*/  FSEL R72, R3, -INF , !P2 ;  /* 0xff80000003487808 */ /* 0x000fe20005000000 */
[----:B------:R-:W-:Y:S01]  /*e310*/  FFMA.FTZ R10, R14, UR39, -R86 ;  /* 0x000000270e0a7c23 */ /* 0x000fe20008010856 */
[----:B------:R-:W-:-:S02]  /*e320*/  LOP3.LUT P6, RZ, R77, 0x8000000, RZ, 0xc0, !PT ;  /* 0x080000004dff7812 */ /* 0x000fc400078cc0ff */
[----:B------:R-:W-:-:S04]  /*e330*/  FMNMX.FTZ R3, R72, R5, !PT ;  /* 0x0000000548037209 */ /* 0x000fc80007810000 */
        /* <DEDUP_REMOVED lines=23> */
[----:B------:R-:W-:Y:S02]  /*e4b0*/  FMNMX.FTZ R13, R45, R82, !PT ;  /* 0x000000522d0d7209 */ /* 0x000fe40007810000 */
[----:B------:R-:W-:Y:S02]  /*e4c0*/  ISETP.GT.AND P4, PT, R68, 0x71, !P4 ;  /* 0x000000714400780c */ /* 0x000fe40006784270 */
[----:B------:R-:W-:Y:S02]  /*e4d0*/  ISETP.LT.OR P3, PT, R69, 0x71, P3 ;  /* 0x000000714500780c */ /* 0x000fe40001f61670 */
[----:B------:R-:W-:Y:S02]  /*e4e0*/  FMNMX.FTZ R82, R46, R13, !PT ;  /* 0x0000000d2e527209 */ /* 0x000fe40007810000 */
[C---:B------:R-:W-:Y:S02]  /*e4f0*/  ISETP.GT.AND P5, PT, R68.reuse, 0x78, !P5 ;  /* 0x000000784400780c */ /* 0x040fe40006fa4270 */
[----:B------:R-:W-:-:S02]  /*e500*/  ISETP.GT.AND P2, PT, R68, 0x79, !P6 ;  /* 0x000000794400780c */ /* 0x000fc40007744270 */
[----:B------:R-:W-:Y:S02]  /*e510*/  ISETP.LT.OR P4, PT, R69, 0x72, P4 ;  /* 0x000000724500780c */ /* 0x000fe40002781670 */
[----:B------:R-:W-:Y:S02]  /*e520*/  FSEL R68, R48, -INF , !P3 ;  /* 0xff80000030447808 */ /* 0x000fe40005800000 */
[----:B------:R-:W-:Y:S02]  /*e530*/  FMNMX.FTZ R13, R47, R82, !PT ;  /* 0x000000522f0d7209 */ /* 0x000fe40007810000 */
[----:B------:R-:W-:Y:S02]  /*e540*/  ISETP.LT.OR P5, PT, R69, 0x79, P5 ;  /* 0x000000794500780c */ /* 0x000fe40002fa1670 */
[----:B------:R-:W-:Y:S02]  /*e550*/  FSEL R79, R49, -INF , !P4 ;  /* 0xff800000314f7808 */ /* 0x000fe40006000000 */
[----:B------:R-:W-:-:S02]  /*e560*/  FMNMX.FTZ R48, R68, R13, !PT ;  /* 0x0000000d44307209 */ /* 0x000fc40007810000 */
[----:B------:R-:W-:Y:S02]  /*e570*/  ISETP.LT.OR P2, PT, R69, 0x7a, P2 ;  /* 0x0000007a4500780c */ /* 0x000fe40001741670 */
[----:B------:R-:W-:Y:S02]  /*e580*/  FSEL R83, R0, -INF , !P5 ;  /* 0xff80000000537808 */ /* 0x000fe40006800000 */
[----:B------:R-:W-:Y:S02]  /*e590*/  FMNMX.FTZ R48, R79, R48, !PT ;  /* 0x000000304f307209 */ /* 0x000fe40007810000 */
[----:B------:R-:W-:Y:S02]  /*e5a0*/  FSEL R84, R50, -INF , !P2 ;  /* 0xff80000032547808 */ /* 0x000fe40005000000 */
[----:B------:R-:W-:-:S04]  /*e5b0*/  FMNMX.FTZ R13, R83, R48, !PT ;  /* 0x00000030530d7209 */ /* 0x000fc80007810000 */
[----:B------:R-:W-:-:S05]  /*e5c0*/  FMNMX.FTZ R13, R84, R13, !PT ;  /* 0x0000000d540d7209 */ /* 0x000fca0007810000 */
[----:B------:R-:W0:Y:S02]  /*e5d0*/  SHFL.BFLY PT, R0, R13, 0x2, 0x1f ;  /* 0x0c401f000d007f89 */ /* 0x000e2400000e0000 */
[----:B0-----:R-:W-:-:S05]  /*e5e0*/  FMNMX.FTZ R48, R13, R0, !PT ;  /* 0x000000000d307209 */ /* 0x001fca0007810000 */
[----:B------:R-:W0:Y:S01]  /*e5f0*/  SHFL.BFLY PT, R13, R48, 0x1, 0x1f ;  /* 0x0c201f00300d7f89 */ /* 0x000e2200000e0000 */
[--C-:B------:R-:W-:Y:S01]  /*e600*/  FFMA.FTZ R71, R75, UR39, -R86.reuse ;  /* 0x000000274b477c23 */ /* 0x100fe20008010856 */
[--C-:B------:R-:W-:Y:S01]  /*e610*/  FFMA.FTZ R53, R53, UR39, -R86.reuse ;  /* 0x0000002735357c23 */ /* 0x100fe20008010856 */
[----:B------:R-:W-:Y:S08]  /*e620*/  MUFU.EX2 R74, R74 ;  /* 0x0000004a004a7308 */ /* 0x000ff00000000800 */
[----:B------:R1:W-:Y:S01]  /*e630*/  MUFU.EX2 R69, R53 ;  /* 0x0000003500457308 */ /* 0x0003e20000000800 */
[----:B0-----:R-:W-:Y:S01]  /*e640*/  FMNMX.FTZ R13, R48, R13, !PT ;  /* 0x0000000d300d7209 */ /* 0x001fe20007810000 */
[----:B------:R-:W-:-:S03]  /*e650*/  FFMA.FTZ R48, R62, UR39, -R86 ;  /* 0x000000273e307c23 */ /* 0x000fc60008010856 */
[C---:B------:R-:W-:Y:S01]  /*e660*/  FSETP.NEU.FTZ.AND P2, PT, R13.reuse, -INF , PT ;  /* 0xff8000000d00780b */ /* 0x040fe20003f5d000 */
[----:B------:R-:W-:Y:S01]  /*e670*/  FMUL.FTZ R62, R13, UR39 ;  /* 0x000000270d3e7c20 */ /* 0x000fe20008410000 */
[--C-:B-1----:R-:W-:Y:S01]  /*e680*/  FFMA.FTZ R53, R4, UR39, -R86.reuse ;  /* 0x0000002704357c23 */ /* 0x102fe20008010856 */
[----:B------:R-:W0:Y:S03]  /*e690*/  MUFU.EX2 R71, R71 ;  /* 0x0000004700477308 */ /* 0x000e260000000800 */
[----:B------:R-:W-:Y:S01]  /*e6a0*/  FSEL R4, R62, RZ, P2 ;  /* 0x000000ff3e047208 */ /* 0x000fe20001000000 */
[--C-:B------:R-:W-:Y:S01]  /*e6b0*/  FFMA.FTZ R25, R25, UR39, -R86.reuse ;  /* 0x0000002719197c23 */ /* 0x100fe20008010856 */
[----:B------:R-:W-:-:S03]  /*e6c0*/  FFMA.FTZ R82, R56, UR39, -R86 ;  /* 0x0000002738527c23 */ /* 0x000fc60008010856 */
[----:B------:R-:W1:Y:S01]  /*e6d0*/  MUFU.EX2 R10, R10 ;  /* 0x0000000a000a7308 */ /* 0x000e620000000800 */
[--C-:B------:R-:W-:Y:S01]  /*e6e0*/  FFMA.FTZ R62, R72, UR39, -R4.reuse ;  /* 0x00000027483e7c23 */ /* 0x100fe20008010804 */
[----:B------:R-:W-:Y:S01]  /*e6f0*/  FFMA.FTZ R5, R5, UR39, -R4 ;  /* 0x0000002705057c23 */ /* 0x000fe20008010804 */
[--C-:B------:R-:W-:Y:S01]  /*e700*/  FFMA.FTZ R56, R59, UR39, -R86.reuse ;  /* 0x000000273b387c23 */ /* 0x100fe20008010856 */
[----:B------:R-:W-:Y:S01]  /*e710*/  FFMA.FTZ R59, R63, UR39, -R86 ;  /* 0x000000273f3b7c23 */ /* 0x000fe20008010856 */
[----:B------:R-:W-:Y:S01]  /*e720*/  FFMA.FTZ R63, R8, UR39, -R4 ;  /* 0x00000027083f7c23 */ /* 0x000fe20008010804 */
[--C-:B------:R-:W-:Y:S02]  /*e730*/  FFMA.FTZ R76, R51, UR39, -R86.reuse ;  /* 0x00000027334c7c23 */ /* 0x100fe40008010856 */
[----:B------:R-:W3:Y:S01]  /*e740*/  MUFU.EX2 R73, R73 ;  /* 0x0000004900497308 */ /* 0x000ee20000000800 */
[--C-:B------:R-:W-:Y:S01]  /*e750*/  FFMA.FTZ R77, R29, UR39, -R86.reuse ;  /* 0x000000271d4d7c23 */ /* 0x100fe20008010856 */
[----:B------:R-:W-:Y:S01]  /*e760*/  FFMA.FTZ R0, R66, UR39, -R86 ;  /* 0x0000002742007c23 */ /* 0x000fe20008010856 */
[----:B------:R-:W-:-:S05]  /*e770*/  FFMA.FTZ R66, R9, UR39, -R4 ;  /* 0x0000002709427c23 */ /* 0x000fca0008010804 */
[----:B------:R-:W-:Y:S01]  /*e780*/  MUFU.EX2 R62, R62 ;  /* 0x0000003e003e7308 */ /* 0x000fe20000000800 */
[----:B0-----:R-:W-:-:S07]  /*e790*/  FADD.FTZ R9, R71, R74 ;  /* 0x0000004a47097221 */ /* 0x001fce0000010000 */
[----:B------:R-:W-:Y:S08]  /*e7a0*/  MUFU.EX2 R5, R5 ;  /* 0x0000000500057308 */ /* 0x000ff00000000800 */
[----:B------:R-:W0:Y:S01]  /*e7b0*/  MUFU.EX2 R25, R25 ;  /* 0x0000001900197308 */ /* 0x000e220000000800 */
[----:B-1----:R-:W-:-:S07]  /*e7c0*/  FADD.FTZ R8, R10, R9 ;  /* 0x000000090a087221 */ /* 0x002fce0000010000 */
[----:B------:R-:W1:Y:S01]  /*e7d0*/  MUFU.EX2 R63, R63 ;  /* 0x0000003f003f7308 */ /* 0x000e620000000800 */
[----:B------:R-:W-:-:S07]  /*e7e0*/  FFMA.FTZ R90, R90, UR39, -R86 ;  /* 0x000000275a5a7c23 */ /* 0x000fce0008010856 */
[----:B------:R-:W4:Y:S01]  /*e7f0*/  MUFU.EX2 R76, R76 ;  /* 0x0000004c004c7308 */ /* 0x000f220000000800 */
[--C-:B------:R-:W-:Y:S01]  /*e800*/  FFMA.FTZ R81, R55, UR39, -R86.reuse ;  /* 0x0000002737517c23 */ /* 0x100fe20008010856 */
[----:B------:R-:W-:Y:S01]  /*e810*/  FFMA.FTZ R55, R58, UR39, -R86 ;  /* 0x000000273a377c23 */ /* 0x000fe20008010856 */
[----:B---3--:R-:W-:-:S05]  /*e820*/  FADD.FTZ R8, R73, R8 ;  /* 0x0000000849087221 */ /* 0x008fca0000010000 */
[----:B------:R-:W3:Y:S01]  /*e830*/  MUFU.EX2 R77, R77 ;  /* 0x0000004d004d7308 */ /* 0x000ee20000000800 */
[--C-:B------:R-:W-:Y:S01]  /*e840*/  FFMA.FTZ R14, R89, UR39, -R86.reuse ;  /* 0x00000027590e7c23 */ /* 0x100fe20008010856 */
[--C-:B------:R-:W-:Y:S01]  /*e850*/  FFMA.FTZ R58, R61, UR39, -R86.reuse ;  /* 0x000000273d3a7c23 */ /* 0x100fe20008010856 */
[----:B------:R-:W-:Y:S01]  /*e860*/  FFMA.FTZ R61, R67, UR39, -R86 ;  /* 0x00000027433d7c23 */ /* 0x000fe20008010856 */
[----:B------:R-:W-:-:S04]  /*e870*/  FFMA.FTZ R67, R11, UR39, -R4 ;  /* 0x000000270b437c23 */ /* 0x000fc80008010804 */
[----:B------:R-:W5:Y:S01]  /*e880*/  MUFU.EX2 R80, R80 ;  /* 0x0000005000507308 */ /* 0x000f620000000800 */
[----:B0-----:R-:W-:Y:S01]  /*e890*/  FADD.FTZ R11, R25, R8 ;  /* 0x00000008190b7221 */ /* 0x001fe20000010000 */
[----:B------:R-:W-:-:S06]  /*e8a0*/  FFMA.FTZ R28, R92, UR39, -R86 ;  /* 0x000000275c1c7c23 */ /* 0x000fcc0008010856 */
[----:B------:R0:W2:Y:S01]  /*e8b0*/  MUFU.EX2 R3, R90 ;  /* 0x0000005a00037308 */ /* 0x0000a20000000800 */
[--C-:B------:R-:W-:Y:S01]  /*e8c0*/  FFMA.FTZ R72, R31, UR39, -R4.reuse ;  /* 0x000000271f487c23 */ /* 0x100fe20008010804 */
[--C-:B------:R-:W-:Y:S01]  /*e8d0*/  FFMA.FTZ R31, R32, UR39, -R4.reuse ;  /* 0x00000027201f7c23 */ /* 0x100fe20008010804 */
[----:B0-----:R-:W-:Y:S01]  /*e8e0*/  FFMA.FTZ R90, R24, UR39, -R4 ;  /* 0x00000027185a7c23 */ /* 0x001fe20008010804 */
[----:B------:R-:W-:-:S04]  /*e8f0*/  FADD.FTZ R24, R62, R5 ;  /* 0x000000053e187221 */ /* 0x000fc80000010000 */
[----:B------:R-:W0:Y:S01]  /*e900*/  MUFU.EX2 R66, R66 ;  /* 0x0000004200427308 */ /* 0x000e220000000800 */
[----:B------:R-:W-:Y:S01]  /*e910*/  FFMA.FTZ R29, R91, UR39, -R86 ;  /* 0x000000275b1d7c23 */ /* 0x000fe20008010856 */
[----:B-1----:R-:W-:Y:S01]  /*e920*/  FADD.FTZ R9, R63, R24 ;  /* 0x000000183f097221 */ /* 0x002fe20000010000 */
[----:B----4-:R-:W-:Y:S01]  /*e930*/  FADD.FTZ R24, R76, R11 ;  /* 0x0000000b4c187221 */ /* 0x010fe20000010000 */
[--C-:B------:R-:W-:Y:S01]  /*e940*/  FFMA.FTZ R70, R70, UR39, -R4.reuse ;  /* 0x0000002746467c23 */ /* 0x100fe20008010804 */
[----:B------:R-:W-:-:S03]  /*e950*/  FFMA.FTZ R32, R33, UR39, -R4 ;  /* 0x0000002721207c23 */ /* 0x000fc60008010804 */
[----:B------:R-:W1:Y:S01]  /*e960*/  MUFU.EX2 R14, R14 ;  /* 0x0000000e000e7308 */ /* 0x000e620000000800 */
[--C-:B------:R-:W-:Y:S01]  /*e970*/  FFMA.FTZ R33, R34, UR39, -R4.reuse ;  /* 0x0000002722217c23 */ /* 0x100fe20008010804 */
[--C-:B------:R-:W-:Y:S01]  /*e980*/  FFMA.FTZ R34, R35, UR39, -R4.reuse ;  /* 0x0000002723227c23 */ /* 0x100fe20008010804 */
[----:B------:R-:W-:Y:S01]  /*e990*/  FFMA.FTZ R35, R36, UR39, -R4 ;  /* 0x0000002724237c23 */ /* 0x000fe20008010804 */
[----:B---3--:R-:W-:Y:S01]  /*e9a0*/  FADD.FTZ R11, R77, R24 ;  /* 0x000000184d0b7221 */ /* 0x008fe20000010000 */
[----:B------:R-:W-:Y:S01]  /*e9b0*/  FFMA.FTZ R51, R94, UR39, -R86 ;  /* 0x000000275e337c23 */ /* 0x000fe20008010856 */
[--C-:B------:R-:W-:Y:S02]  /*e9c0*/  FFMA.FTZ R36, R37, UR39, -R4.reuse ;  /* 0x0000002725247c23 */ /* 0x100fe40008010804 */
[----:B------:R-:W-:Y:S01]  /*e9d0*/  MUFU.EX2 R28, R28 ;  /* 0x0000001c001c7308 */ /* 0x000fe20000000800 */
[----:B------:R-:W-:Y:S01]  /*e9e0*/  FFMA.FTZ R37, R38, UR39, -R4 ;  /* 0x0000002726257c23 */ /* 0x000fe20008010804 */
[----:B------:R-:W-:Y:S01]  /*e9f0*/  FFMA.FTZ R50, R57, UR39, -R86 ;  /* 0x0000002739327c23 */ /* 0x000fe20008010856 */
[----:B------:R-:W-:-:S05]  /*ea00*/  FFMA.FTZ R38, R40, UR39, -R4 ;  /* 0x0000002728267c23 */ /* 0x000fca0008010804 */
[----:B------:R-:W3:Y:S01]  /*ea10*/  MUFU.EX2 R67, R67 ;  /* 0x0000004300437308 */ /* 0x000ee20000000800 */
[--C-:B------:R-:W-:Y:S01]  /*ea20*/  FFMA.FTZ R57, R60, UR39, -R86.reuse ;  /* 0x000000273c397c23 */ /* 0x100fe20008010856 */
[----:B-----5:R-:W-:Y:S01]  /*ea30*/  FADD.FTZ R40, R80, R11 ;  /* 0x0000000b50287221 */ /* 0x020fe20000010000 */
[--C-:B------:R-:W-:Y:S01]  /*ea40*/  FFMA.FTZ R78, R93, UR39, -R86.reuse ;  /* 0x000000275d4e7c23 */ /* 0x100fe20008010856 */
[--C-:B------:R-:W-:Y:S01]  /*ea50*/  FFMA.FTZ R75, R95, UR39, -R86.reuse ;  /* 0x000000275f4b7c23 */ /* 0x100fe20008010856 */
[--C-:B------:R-:W-:Y:S01]  /*ea60*/  FFMA.FTZ R52, R52, UR39, -R86.reuse ;  /* 0x0000002734347c23 */ /* 0x100fe20008010856 */
[--C-:B------:R-:W-:Y:S02]  /*ea70*/  FFMA.FTZ R54, R54, UR39, -R86.reuse ;  /* 0x0000002736367c23 */ /* 0x100fe40008010856 */
[----:B------:R-:W-:Y:S01]  /*ea80*/  MUFU.EX2 R29, R29 ;  /* 0x0000001d001d7308 */ /* 0x000fe20000000800 */
[--C-:B------:R-:W-:Y:S01]  /*ea90*/  FFMA.FTZ R60, R65, UR39, -R86.reuse ;  /* 0x00000027413c7c23 */ /* 0x100fe20008010856 */
[----:B------:R-:W-:Y:S01]  /*eaa0*/  FFMA.FTZ R49, R64, UR39, -R86 ;  /* 0x0000002740317c23 */ /* 0x000fe20008010856 */
[--C-:B------:R-:W-:Y:S01]  /*eab0*/  FFMA.FTZ R86, R39, UR39, -R4.reuse ;  /* 0x0000002727567c23 */ /* 0x100fe20008010804 */
[----:B------:R-:W-:-:S04]  /*eac0*/  FFMA.FTZ R39, R41, UR39, -R4 ;  /* 0x0000002729277c23 */ /* 0x000fc80008010804 */
[----:B------:R-:W4:Y:S01]  /*ead0*/  MUFU.EX2 R70, R70 ;  /* 0x0000004600467308 */ /* 0x000f220000000800 */
[----:B--2---:R-:W-:Y:S01]  /*eae0*/  FADD.FTZ R41, R3, R40 ;  /* 0x0000002803297221 */ /* 0x004fe20000010000 */
[--C-:B------:R-:W-:Y:S01]  /*eaf0*/  FFMA.FTZ R85, R15, UR39, -R4.reuse ;  /* 0x000000270f557c23 */ /* 0x100fe20008010804 */
[----:B------:R-:W-:Y:S01]  /*eb00*/  FFMA.FTZ R15, R26, UR39, -R4 ;  /* 0x000000271a0f7c23 */ /* 0x000fe20008010804 */
[----:B0-----:R-:W-:-:S04]  /*eb10*/  F2FP.BF16.F32.PACK_AB R11, R66, R63 ;  /* 0x0000003f420b723e */ /* 0x001fc800000010ff */
[----:B------:R-:W0:Y:S01]  /*eb20*/  MUFU.EX2 R51, R51 ;  /* 0x0000003300337308 */ /* 0x000e220000000800 */
[----:B------:R-:W-:Y:S01]  /*eb30*/  FADD.FTZ R26, R66, R9 ;  /* 0x00000009421a7221 */ /* 0x000fe20000010000 */
[----:B-1----:R-:W-:Y:S01]  /*eb40*/  FADD.FTZ R63, R14, R41 ;  /* 0x000000290e3f7221 */ /* 0x002fe20000010000 */
[----:B------:R-:W-:-:S05]  /*eb50*/  FFMA.FTZ R41, R44, UR39, -R4 ;  /* 0x000000272c297c23 */ /* 0x000fca0008010804 */
[----:B------:R-:W1:Y:S01]  /*eb60*/  MUFU.EX2 R78, R78 ;  /* 0x0000004e004e7308 */ /* 0x000e620000000800 */
[----:B---3--:R-:W-:Y:S01]  /*eb70*/  FADD.FTZ R9, R67, R26 ;  /* 0x0000001a43097221 */ /* 0x008fe20000010000 */
[----:B------:R-:W-:Y:S01]  /*eb80*/  FADD.FTZ R44, R28, R63 ;  /* 0x0000003f1c2c7221 */ /* 0x000fe20000010000 */
[--C-:B------:R-:W-:Y:S01]  /*eb90*/  FFMA.FTZ R42, R42, UR39, -R4.reuse ;  /* 0x000000272a2a7c23 */ /* 0x100fe20008010804 */
[----:B------:R-:W-:-:S04]  /*eba0*/  FFMA.FTZ R65, R30, UR39, -R4 ;  /* 0x000000271e417c23 */ /* 0x000fc80008010804 */
[----:B------:R-:W2:Y:S01]  /*ebb0*/  MUFU.EX2 R75, R75 ;  /* 0x0000004b004b7308 */ /* 0x000ea20000000800 */
[----:B----4-:R-:W-:Y:S01]  /*ebc0*/  FADD.FTZ R30, R70, R9 ;  /* 0x00000009461e7221 */ /* 0x010fe20000010000 */
[----:B------:R-:W-:Y:S01]  /*ebd0*/  FADD.FTZ R44, R29, R44 ;  /* 0x0000002c1d2c7221 */ /* 0x000fe20000010000 */
[----:B------:R-:W-:-:S05]  /*ebe0*/  F2FP.BF16.F32.PACK_AB R9, R5, R62 ;  /* 0x0000003e0509723e */ /* 0x000fca00000010ff */
[----:B------:R3:W-:Y:S02]  /*ebf0*/  MUFU.EX2 R5, R42 ;  /* 0x0000002a00057308 */ /* 0x0007e40000000800 */
[----:B---3--:R-:W-:Y:S01]  /*ec00*/  FFMA.FTZ R42, R45, UR39, -R4 ;  /* 0x000000272d2a7c23 */ /* 0x008fe20008010804 */
[----:B0-----:R-:W-:-:S04]  /*ec10*/  FADD.FTZ R45, R51, R44 ;  /* 0x0000002c332d7221 */ /* 0x001fc80000010000 */
[----:B-1----:R-:W-:-:S04]  /*ec20*/  FADD.FTZ R44, R78, R45 ;  /* 0x0000002d4e2c7221 */ /* 0x002fc80000010000 */
[----:B--2---:R-:W-:Y:S02]  /*ec30*/  FADD.FTZ R45, R75, R44 ;  /* 0x0000002c4b2d7221 */ /* 0x004fe40000010000 */
[----:B------:R-:W2:Y:S01]  /*ec40*/  LDL R44, [R1+0x20] ;  /* 0x00002000012c7983 */ /* 0x000ea20000100800 */
[----:B------:R-:W0:Y:S01]  /*ec50*/  MUFU.EX2 R85, R85 ;  /* 0x0000005500557308 */ /* 0x000e220000000800 */
[----:B------:R-:W-:-:S07]  /*ec60*/  FFMA.FTZ R64, R27, UR39, -R4 ;  /* 0x000000271b407c23 */ /* 0x000fce0008010804 */
[----:B------:R-:W1:Y:S08]  /*ec70*/  MUFU.EX2 R90, R90 ;  /* 0x0000005a005a7308 */ /* 0x000e700000000800 */
[----:B------:R-:W3:Y:S01]  /*ec80*/  MUFU.EX2 R15, R15 ;  /* 0x0000000f000f7308 */ /* 0x000ee20000000800 */
[----:B0-----:R-:W-:-:S07]  /*ec90*/  FADD.FTZ R27, R85, R30 ;  /* 0x0000001e551b7221 */ /* 0x001fce0000010000 */
[----:B------:R-:W0:Y:S01]  /*eca0*/  MUFU.EX2 R64, R64 ;  /* 0x0000004000407308 */ /* 0x000e220000000800 */
[----:B-1----:R-:W-:-:S07]  /*ecb0*/  FADD.FTZ R30, R90, R27 ;  /* 0x0000001b5a1e7221 */ /* 0x002fce0000010000 */
[----:B------:R-:W1:Y:S01]  /*ecc0*/  MUFU.EX2 R65, R65 ;  /* 0x0000004100417308 */ /* 0x000e620000000800 */
[----:B------:R-:W-:Y:S01]  /*ecd0*/  FFMA.FTZ R40, R43, UR39, -R4 ;  /* 0x000000272b287c23 */ /* 0x000fe20008010804 */
[----:B---3--:R-:W-:-:S06]  /*ece0*/  FADD.FTZ R43, R15, R30 ;  /* 0x0000001e0f2b7221 */ /* 0x008fcc0000010000 */
[----:B------:R-:W3:Y:S01]  /*ecf0*/  MUFU.EX2 R72, R72 ;  /* 0x0000004800487308 */ /* 0x000ee20000000800 */
[----:B0-----:R-:W-:-:S07]  /*ed00*/  FADD.FTZ R30, R64, R43 ;  /* 0x0000002b401e7221 */ /* 0x001fce0000010000 */
[----:B------:R-:W0:Y:S01]  /*ed10*/  MUFU.EX2 R31, R31 ;  /* 0x0000001f001f7308 */ /* 0x000e220000000800 */
[----:B-1----:R-:W-:-:S07]  /*ed20*/  FADD.FTZ R43, R65, R30 ;  /* 0x0000001e412b7221 */ /* 0x002fce0000010000 */
[----:B------:R-:W1:Y:S08]  /*ed30*/  MUFU.EX2 R32, R32 ;  /* 0x0000002000207308 */ /* 0x000e700000000800 */
[----:B------:R-:W4:Y:S01]  /*ed40*/  MUFU.EX2 R52, R52 ;  /* 0x0000003400347308 */ /* 0x000f220000000800 */
[----:B---3--:R-:W-:-:S07]  /*ed50*/  FADD.FTZ R30, R72, R43 ;  /* 0x0000002b481e7221 */ /* 0x008fce0000010000 */
[----:B------:R-:W3:Y:S08]  /*ed60*/  MUFU.EX2 R33, R33 ;  /* 0x0000002100217308 */ /* 0x000ef00000000800 */
[----:B------:R-:W5:Y:S01]  /*ed70*/  MUFU.EX2 R54, R54 ;  /* 0x0000003600367308 */ /* 0x000f620000000800 */
[----:B0-----:R-:W-:-:S07]  /*ed80*/  FADD.FTZ R43, R31, R30 ;  /* 0x0000001e1f2b7221 */ /* 0x001fce0000010000 */
[----:B------:R-:W0:Y:S01]  /*ed90*/  MUFU.EX2 R34, R34 ;  /* 0x0000002200227308 */ /* 0x000e220000000800 */
[----:B-1----:R-:W-:Y:S01]  /*eda0*/  FADD.FTZ R30, R32, R43 ;  /* 0x0000002b201e7221 */ /* 0x002fe20000010000 */
[----:B------:R-:W-:-:S06]  /*edb0*/  F2FP.BF16.F32.PACK_AB R8, R74, R71 ;  /* 0x000000474a08723e */ /* 0x000fcc00000010ff */
[----:B------:R-:W1:Y:S01]  /*edc0*/  MUFU.EX2 R35, R35 ;  /* 0x0000002300237308 */ /* 0x000e620000000800 */
[----:B------:R-:W-:Y:S01]  /*edd0*/  F2FP.BF16.F32.PACK_AB R10, R73, R10 ;  /* 0x0000000a490a723e */ /* 0x000fe200000010ff */
[----:B----4-:R-:W-:-:S06]  /*ede0*/  FADD.FTZ R45, R52, R45 ;  /* 0x0000002d342d7221 */ /* 0x010fcc0000010000 */
[----:B------:R-:W4:Y:S01]  /*edf0*/  MUFU.EX2 R81, R81 ;  /* 0x0000005100517308 */ /* 0x000f220000000800 */
[----:B---3--:R-:W-:Y:S01]  /*ee00*/  FADD.FTZ R43, R33, R30 ;  /* 0x0000001e212b7221 */ /* 0x008fe20000010000 */
[----:B-----5:R-:W-:-:S06]  /*ee10*/  FADD.FTZ R30, R54, R45 ;  /* 0x0000002d361e7221 */ /* 0x020fcc0000010000 */
[----:B------:R-:W3:Y:S01]  /*ee20*/  MUFU.EX2 R36, R36 ;  /* 0x0000002400247308 */ /* 0x000ee20000000800 */
[----:B------:R5:W-:Y:S07]  /*ee30*/  STSM.16.M88.4 [R137+0x21800], R8 ;  /* 0x0218000889007844 */ /* 0x000bee0000000200 */
[----:B------:R-:W3:Y:S01]  /*ee40*/  MUFU.EX2 R82, R82 ;  /* 0x0000005200527308 */ /* 0x000ee20000000800 */
[----:B------:R-:W-:-:S07]  /*ee50*/  FADD.FTZ R30, R69, R30 ;  /* 0x0000001e451e7221 */ /* 0x000fce0000010000 */
[----:B------:R-:W3:Y:S01]  /*ee60*/  MUFU.EX2 R37, R37 ;  /* 0x0000002500257308 */ /* 0x000ee20000000800 */
[----:B-----5:R-:W-:Y:S01]  /*ee70*/  F2FP.BF16.F32.PACK_AB R8, R14, R3 ;  /* 0x000000030e08723e */ /* 0x020fe200000010ff */
[----:B0-----:R-:W-:-:S06]  /*ee80*/  FADD.FTZ R14, R34, R43 ;  /* 0x0000002b220e7221 */ /* 0x001fcc0000010000 */
[----:B------:R-:W0:Y:S01]  /*ee90*/  MUFU.EX2 R50, R50 ;  /* 0x0000003200327308 */ /* 0x000e220000000800 */
[----:B-1----:R-:W-:Y:S01]  /*eea0*/  FADD.FTZ R3, R35, R14 ;  /* 0x0000000e23037221 */ /* 0x002fe20000010000 */
[----:B----4-:R-:W-:-:S06]  /*eeb0*/  FADD.FTZ R9, R81, R30 ;  /* 0x0000001e51097221 */ /* 0x010fcc0000010000 */
[----:B------:R-:W1:Y:S08]  /*eec0*/  MUFU.EX2 R86, R86 ;  /* 0x0000005600567308 */ /* 0x000e700000000800 */
[----:B------:R-:W4:Y:S01]  /*eed0*/  MUFU.EX2 R55, R55 ;  /* 0x0000003700377308 */ /* 0x000f220000000800 */
[----:B---3--:R-:W-:Y:S01]  /*eee0*/  FADD.FTZ R14, R36, R3 ;  /* 0x00000003240e7221 */ /* 0x008fe20000010000 */
[----:B------:R-:W-:-:S06]  /*eef0*/  FADD.FTZ R11, R82, R9 ;  /* 0x00000009520b7221 */ /* 0x000fcc0000010000 */
[----:B------:R-:W3:Y:S08]  /*ef00*/  MUFU.EX2 R38, R38 ;  /* 0x0000002600267308 */ /* 0x000ef00000000800 */
[----:B------:R-:W-:Y:S01]  /*ef10*/  MUFU.EX2 R56, R56 ;  /* 0x0000003800387308 */ /* 0x000fe20000000800 */
[----:B------:R-:W-:Y:S01]  /*ef20*/  FADD.FTZ R3, R37, R14 ;  /* 0x0000000e25037221 */ /* 0x000fe20000010000 */
[----:B------:R-:W-:-:S06]  /*ef30*/  F2FP.BF16.F32.PACK_AB R24, R76, R25 ;  /* 0x000000194c18723e */ /* 0x000fcc00000010ff */
[----:B------:R-:W5:Y:S01]  /*ef40*/  MUFU.EX2 R39, R39 ;  /* 0x0000002700277308 */ /* 0x000f620000000800 */
[----:B0-----:R-:W-:Y:S01]  /*ef50*/  FADD.FTZ R14, R50, R11 ;  /* 0x0000000b320e7221 */ /* 0x001fe20000010000 */
[----:B------:R-:W-:-:S06]  /*ef60*/  F2FP.BF16.F32.PACK_AB R26, R80, R77 ;  /* 0x0000004d501a723e */ /* 0x000fcc00000010ff */
[----:B------:R-:W0:Y:S01]  /*ef70*/  MUFU.EX2 R57, R57 ;  /* 0x0000003900397308 */ /* 0x000e220000000800 */
[----:B------:R-:W-:Y:S02]  /*ef80*/  F2FP.BF16.F32.PACK_AB R25, R70, R67 ;  /* 0x000000434619723e */ /* 0x000fe400000010ff */
[----:B------:R-:W-:Y:S01]  /*ef90*/  F2FP.BF16.F32.PACK_AB R27, R90, R85 ;  /* 0x000000555a1b723e */ /* 0x000fe200000010ff */
[----:B-1----:R-:W-:-:S04]  /*efa0*/  FADD.FTZ R3, R86, R3 ;  /* 0x0000000356037221 */ /* 0x002fc80000010000 */
[----:B------:R-:W1:Y:S01]  /*efb0*/  MUFU.EX2 R58, R58 ;  /* 0x0000003a003a7308 */ /* 0x000e620000000800 */
[----:B------:R-:W-:Y:S01]  /*efc0*/  F2FP.BF16.F32.PACK_AB R9, R64, R15 ;  /* 0x0000000f4009723e */ /* 0x000fe200000010ff */
[----:B----4-:R-:W-:Y:S01]  /*efd0*/  FADD.FTZ R15, R55, R14 ;  /* 0x0000000e370f7221 */ /* 0x010fe20000010000 */
[----:B------:R4:W-:Y:S01]  /*efe0*/  STSM.16.M88.4 [R87], R24 ;  /* 0x0000001857007844 */ /* 0x0009e20000000200 */
[----:B---3--:R-:W-:-:S04]  /*eff0*/  FADD.FTZ R14, R38, R3 ;  /* 0x00000003260e7221 */ /* 0x008fc80000010000 */
[----:B------:R-:W3:Y:S01]  /*f000*/  MUFU.EX2 R59, R59 ;  /* 0x0000003b003b7308 */ /* 0x000ee20000000800 */
[----:B------:R-:W-:Y:S01]  /*f010*/  FFMA.FTZ R46, R46, UR39, -R4 ;  /* 0x000000272e2e7c23 */ /* 0x000fe20008010804 */
[----:B-----5:R-:W-:-:S06]  /*f020*/  FADD.FTZ R14, R39, R14 ;  /* 0x0000000e270e7221 */ /* 0x020fcc0000010000 */
[----:B------:R-:W5:Y:S01]  /*f030*/  MUFU.EX2 R40, R40 ;  /* 0x0000002800287308 */ /* 0x000f620000000800 */
[----:B----4-:R-:W-:Y:S01]  /*f040*/  F2FP.BF16.F32.PACK_AB R25, R32, R31 ;  /* 0x0000001f2019723e */ /* 0x010fe200000010ff */
[----:B------:R-:W-:-:S06]  /*f050*/  FADD.FTZ R32, R56, R15 ;  /* 0x0000000f38207221 */ /* 0x000fcc0000010000 */
[----:B------:R-:W4:Y:S01]  /*f060*/  MUFU.EX2 R41, R41 ;  /* 0x0000002900297308 */ /* 0x000f220000000800 */
[----:B0-----:R-:W-:Y:S01]  /*f070*/  FADD.FTZ R15, R57, R32 ;  /* 0x00000020390f7221 */ /* 0x001fe20000010000 */
[----:B------:R-:W-:Y:S01]  /*f080*/  FFMA.FTZ R47, R47, UR39, -R4 ;  /* 0x000000272f2f7c23 */ /* 0x000fe20008010804 */
[----:B------:R-:W-:Y:S01]  /*f090*/  FADD.FTZ R3, R5, R14 ;  /* 0x0000000e05037221 */ /* 0x000fe20000010000 */
[--C-:B------:R-:W-:Y:S01]  /*f0a0*/  FFMA.FTZ R68, R68, UR39, -R4.reuse ;  /* 0x0000002744447c23 */ /* 0x100fe20008010804 */
[----:B------:R-:W-:-:S03]  /*f0b0*/  FFMA.FTZ R79, R79, UR39, -R4 ;  /* 0x000000274f4f7c23 */ /* 0x000fc60008010804 */
[----:B------:R-:W0:Y:S01]  /*f0c0*/  MUFU.EX2 R42, R42 ;  /* 0x0000002a002a7308 */ /* 0x000e220000000800 */
[--C-:B------:R-:W-:Y:S01]  /*f0d0*/  FFMA.FTZ R83, R83, UR39, -R4.reuse ;  /* 0x0000002753537c23 */ /* 0x100fe20008010804 */
[----:B-1----:R-:W-:Y:S01]  /*f0e0*/  FADD.FTZ R14, R58, R15 ;  /* 0x0000000f3a0e7221 */ /* 0x002fe20000010000 */
[----:B------:R-:W-:-:S05]  /*f0f0*/  FFMA.FTZ R4, R84, UR39, -R4 ;  /* 0x0000002754047c23 */ /* 0x000fca0008010804 */
[----:B------:R-:W1:Y:S01]  /*f100*/  MUFU.EX2 R46, R46 ;  /* 0x0000002e002e7308 */ /* 0x000e620000000800 */
[----:B---3--:R-:W-:Y:S01]  /*f110*/  FADD.FTZ R15, R59, R14 ;  /* 0x0000000e3b0f7221 */ /* 0x008fe20000010000 */
[----:B-----5:R-:W-:Y:S01]  /*f120*/  FADD.FTZ R32, R40, R3 ;  /* 0x0000000328207221 */ /* 0x020fe20000010000 */
[----:B------:R-:W-:-:S05]  /*f130*/  F2FP.BF16.F32.PACK_AB R10, R29, R28 ;  /* 0x0000001c1d0a723e */ /* 0x000fca00000010ff */
[----:B------:R-:W-:Y:S01]  /*f140*/  MUFU.EX2 R60, R60 ;  /* 0x0000003c003c7308 */ /* 0x000fe20000000800 */
[----:B------:R-:W-:Y:S01]  /*f150*/  F2FP.BF16.F32.PACK_AB R11, R72, R65 ;  /* 0x00000041480b723e */ /* 0x000fe200000010ff */
[----:B----4-:R-:W-:-:S06]  /*f160*/  FADD.FTZ R3, R41, R32 ;  /* 0x0000002029037221 */ /* 0x010fcc0000010000 */
[----:B------:R-:W-:Y:S01]  /*f170*/  MUFU.EX2 R61, R61 ;  /* 0x0000003d003d7308 */ /* 0x000fe20000000800 */
[----:B------:R-:W-:-:S07]  /*f180*/  F2FP.BF16.F32.PACK_AB R24, R78, R51 ;  /* 0x000000334e18723e */ /* 0x000fce00000010ff */
[----:B------:R-:W3:Y:S01]  /*f190*/  MUFU.EX2 R47, R47 ;  /* 0x0000002f002f7308 */ /* 0x000ee20000000800 */
[----:B------:R-:W-:Y:S02]  /*f1a0*/  F2FP.BF16.F32.PACK_AB R26, R52, R75 ;  /* 0x0000004b341a723e */ /* 0x000fe400000010ff */
[----:B------:R-:W-:-:S05]  /*f1b0*/  F2FP.BF16.F32.PACK_AB R27, R34, R33 ;  /* 0x00000021221b723e */ /* 0x000fca00000010ff */
[----:B------:R-:W-:Y:S01]  /*f1c0*/  MUFU.EX2 R0, R0 ;  /* 0x0000000000007308 */ /* 0x000fe20000000800 */
[----:B------:R-:W-:-:S07]  /*f1d0*/  F2FP.BF16.F32.PACK_AB R28, R69, R54 ;  /* 0x00000036451c723e */ /* 0x000fce00000010ff */
[----:B------:R-:W4:Y:S01]  /*f1e0*/  MUFU.EX2 R49, R49 ;  /* 0x0000003100317308 */ /* 0x000f220000000800 */
[----:B------:R-:W-:-:S07]  /*f1f0*/  F2FP.BF16.F32.PACK_AB R30, R82, R81 ;  /* 0x00000051521e723e */ /* 0x000fce00000010ff */
[----:B------:R-:W-:Y:S01]  /*f200*/  MUFU.EX2 R48, R48 ;  /* 0x0000003000307308 */ /* 0x000fe20000000800 */
[----:B------:R-:W-:-:S07]  /*f210*/  F2FP.BF16.F32.PACK_AB R29, R36, R35 ;  /* 0x00000023241d723e */ /* 0x000fce00000010ff */
[----:B------:R-:W5:Y:S01]  /*f220*/  MUFU.EX2 R53, R53 ;  /* 0x0000003500357308 */ /* 0x000f620000000800 */
[----:B------:R-:W-:-:S07]  /*f230*/  F2FP.BF16.F32.PACK_AB R31, R86, R37 ;  /* 0x00000025561f723e */ /* 0x000fce00000010ff */
[----:B------:R-:W-:Y:S08]  /*f240*/  MUFU.EX2 R68, R68 ;  /* 0x0000004400447308 */ /* 0x000ff00000000800 */
[----:B------:R-:W2:Y:S08]  /*f250*/  MUFU.EX2 R79, R79 ;  /* 0x0000004f004f7308 */ /* 0x000eb00000000800 */
[----:B------:R-:W-:Y:S08]  /*f260*/  MUFU.EX2 R83, R83 ;  /* 0x0000005300537308 */ /* 0x000ff00000000800 */
[----:B------:R-:W2:Y:S01]  /*f270*/  MUFU.EX2 R14, R4 ;  /* 0x00000004000e7308 */ /* 0x000ea20000000800 */
[----:B0-----:R-:W-:Y:S01]  /*f280*/  FADD.FTZ R3, R42, R3 ;  /* 0x000000032a037221 */ /* 0x001fe20000010000 */
[----:B------:R0:W-:Y:S04]  /*f290*/  STSM.16.M88.4 [R139], R8 ;  /* 0x000000088b007844 */ /* 0x0001e80000000200 */
[----:B------:R-:W-:Y:S04]  /*f2a0*/  STSM.16.M88.4 [R138], R24 ;  /* 0x000000188a007844 */ /* 0x000fe80000000200 */
[----:B------:R1:W-:Y:S01]  /*f2b0*/  STSM.16.M88.4 [R137+0x27800], R28 ;  /* 0x0278001c89007844 */ /* 0x0003e20000000200 */
[----:B0-----:R-:W-:-:S02]  /*f2c0*/  F2FP.BF16.F32.PACK_AB R8, R55, R50 ;  /* 0x000000323708723e */ /* 0x001fc400000010ff */
[----:B------:R-:W-:Y:S02]  /*f2d0*/  F2FP.BF16.F32.PACK_AB R10, R57, R56 ;  /* 0x00000038390a723e */ /* 0x000fe400000010ff */
[----:B------:R-:W-:Y:S01]  /*f2e0*/  F2FP.BF16.F32.PACK_AB R9, R39, R38 ;  /* 0x000000262709723e */ /* 0x000fe200000010ff */
[----:B-1----:R-:W-:Y:S01]  /*f2f0*/  FADD.FTZ R28, R46, R3 ;  /* 0x000000032e1c7221 */ /* 0x002fe20000010000 */
[----:B------:R-:W-:Y:S02]  /*f300*/  F2FP.BF16.F32.PACK_AB R11, R40, R5 ;  /* 0x00000005280b723e */ /* 0x000fe400000010ff */
[----:B------:R-:W-:Y:S01]  /*f310*/  F2FP.BF16.F32.PACK_AB R24, R59, R58 ;  /* 0x0000003a3b18723e */ /* 0x000fe200000010ff */
[----:B---3--:R-:W-:Y:S01]  /*f320*/  FADD.FTZ R3, R47, R28 ;  /* 0x0000001c2f037221 */ /* 0x008fe20000010000 */
[----:B------:R-:W-:Y:S02]  /*f330*/  F2FP.BF16.F32.PACK_AB R26, R61, R60 ;  /* 0x0000003c3d1a723e */ /* 0x000fe400000010ff */
[----:B------:R-:W-:-:S02]  /*f340*/  F2FP.BF16.F32.PACK_AB R25, R42, R41 ;  /* 0x000000292a19723e */ /* 0x000fc400000010ff */
[----:B------:R-:W-:Y:S02]  /*f350*/  F2FP.BF16.F32.PACK_AB R27, R47, R46 ;  /* 0x0000002e2f1b723e */ /* 0x000fe400000010ff */
[----:B----4-:R-:W-:Y:S02]  /*f360*/  F2FP.BF16.F32.PACK_AB R28, R49, R0 ;  /* 0x00000000311c723e */ /* 0x010fe400000010ff */
[----:B-----5:R-:W-:Y:S02]  /*f370*/  F2FP.BF16.F32.PACK_AB R30, R53, R48 ;  /* 0x00000030351e723e */ /* 0x020fe400000010ff */
[----:B--2---:R-:W-:Y:S02]  /*f380*/  F2FP.BF16.F32.PACK_AB R29, R79, R68 ;  /* 0x000000444f1d723e */ /* 0x004fe400000010ff */
[----:B------:R-:W-:Y:S01]  /*f390*/  F2FP.BF16.F32.PACK_AB R31, R14, R83 ;  /* 0x000000530e1f723e */ /* 0x000fe200000010ff */
[----:B------:R0:W-:Y:S04]  /*f3a0*/  STSM.16.M88.4 [R44], R8 ;  /* 0x000000082c007844 */ /* 0x0001e80000000200 */
[----:B------:R1:W-:Y:S04]  /*f3b0*/  STSM.16.M88.4 [R139+0x6000], R24 ;  /* 0x006000188b007844 */ /* 0x0003e80000000200 */
[----:B------:R1:W-:Y:S01]  /*f3c0*/  STSM.16.M88.4 [R138+0x6000], R28 ;  /* 0x0060001c8a007844 */ /* 0x0003e20000000200 */
[----:B------:R2:W-:Y:S06]  /*f3d0*/  MEMBAR.ALL.CTA ;  /* 0x0000000000007992 */ /* 0x0005ec0000008000 */
[----:B--2---:R-:W2:Y:S01]  /*f3e0*/  FENCE.VIEW.ASYNC.S ;  /* 0x00000000000073c6 */ /* 0x004ea20000000000 */
[----:B------:R-:W-:Y:S01]  /*f3f0*/  FADD.FTZ R32, R60, R15 ;  /* 0x0000000f3c207221 */ /* 0x000fe20000010000 */
[----:B------:R-:W-:-:S03]  /*f400*/  PLOP3.LUT P2, PT, PT, PT, UP0, 0x40, 0x0 ;  /* 0x000000000000781c */ /* 0x000fc60003f4e808 */
[----:B------:R-:W-:Y:S01]  /*f410*/  FADD.FTZ R15, R61, R32 ;  /* 0x000000203d0f7221 */ /* 0x000fe20000010000 */
[----:B------:R-:W-:-:S03]  /*f420*/  FADD.FTZ R68, R68, R3 ;  /* 0x0000000344447221 */ /* 0x000fc60000010000 */
[----:B------:R-:W-:Y:S01]  /*f430*/  FADD.FTZ R0, R0, R15 ;  /* 0x0000000f00007221 */ /* 0x000fe20000010000 */
[----:B------:R-:W-:Y:S01]  /*f440*/  FADD.FTZ R68, R79, R68 ;  /* 0x000000444f447221 */ /* 0x000fe20000010000 */
[----:B------:R-:W-:Y:S02]  /*f450*/  IMAD.IADD R141, R97, 0x1, -R98 ;  /* 0x00000001618d7824 */ /* 0x000fe400078e0a62 */
[----:B------:R-:W-:Y:S01]  /*f460*/  FADD.FTZ R49, R49, R0 ;  /* 0x0000000031317221 */ /* 0x000fe20000010000 */
[----:B------:R-:W-:Y:S01]  /*f470*/  FADD.FTZ R3, R83, R68 ;  /* 0x0000004453037221 */ /* 0x000fe20000010000 */
[----:B0-----:R-:W-:Y:S02]  /*f480*/  IMAD R9, R96, 0xc0, R141 ;  /* 0x000000c060097824 */ /* 0x001fe400078e028d */
[----:B------:R-:W-:Y:S01]  /*f490*/  FADD.FTZ R4, R48, R49 ;  /* 0x0000003130047221 */ /* 0x000fe20000010000 */
[----:B------:R-:W-:Y:S01]  /*f4a0*/  FADD.FTZ R3, R14, R3 ;  /* 0x000000030e037221 */ /* 0x000fe20000010000 */
[----:B------:R-:W-:-:S02]  /*f4b0*/  VIADD R0, R88, 0xfffffffe ;  /* 0xfffffffe58007836 */ /* 0x000fc40000000000 */
[----:B------:R-:W-:Y:S01]  /*f4c0*/  FADD.FTZ R4, R53, R4 ;  /* 0x0000000435047221 */ /* 0x000fe20000010000 */
[----:B------:R-:W-:Y:S01]  /*f4d0*/  VIADD R5, R9, UR6 ;  /* 0x0000000609057c36 */ /* 0x000fe20008000000 */
[----:B--2---:R-:W-:Y:S01]  /*f4e0*/  NOP ;  /* 0x0000000000007918 */ /* 0x004fe20000000000 */
[----:B-1----:R-:W-:Y:S05]  /*f4f0*/  @P2 BRA `(.L_x_1226) ;  /* 0x0000000000542947 */ /* 0x002fea0003800000 */
[C---:B------:R-:W-:Y:S01]  /*f500*/  ISETP.GT.AND P2, PT, R9.reuse, RZ, PT ;  /* 0x000000ff0900720c */ /* 0x040fe20003f44270 */
[----:B------:R-:W-:Y:S01]  /*f510*/  BSSY B0, `(.L_x_1227) ;  /* 0x0000010000007945 */ /* 0x000fe20003800000 */
[----:B------:R-:W-:-:S11]  /*f520*/  VIADD R8, R9, 0xffffffff ;  /* 0xffffffff09087836 */ /* 0x000fd60000000000 */
[----:B------:R-:W-:Y:S05]  /*f530*/  @P2 BRA `(.L_x_1228) ;  /* 0x0000000000202947 */ /* 0x000fea0003800000 */
[----:B------:R-:W-:Y:S01]  /*f540*/  UISETP.NE.AND UP1, UPT, UR7, 0x1, UPT ;  /* 0x000000010700788c */ /* 0x000fe2000bf25270 */
[----:B------:R-:W-:-:S05]  /*f550*/  IMAD.MOV R8, RZ, RZ, -R9 ;  /* 0x000000ffff087224 */ /* 0x000fca00078e0a09 */
[----:B------:R-:W-:-:S05]  /*f560*/  PLOP3.LUT P2, PT, PT, PT, UP1, 0x80, 0x0 ;  /* 0x000000000000781c */ /* 0x000fca0003f4f018 */
[----:B------:R-:W-:-:S08]  /*f570*/  @UP1 ULDC.64 UR4, c[0x0][0x9e8] ;  /* 0x00027a0000041ab9 */ /* 0x000fd00000000a00 */
[----:B------:R-:W-:-:S05]  /*f580*/  @P2 IMAD.HI.U32 R9, R8, UR4, RZ ;  /* 0x0000000408092c27 */ /* 0x000fca000f8e00ff */
[----:B------:R-:W-:-:S04]  /*f590*/  @P2 SHF.R.U32.HI R8, RZ, UR5, R9 ;  /* 0x00000005ff082c19 */ /* 0x000fc80008011609 */
[----:B------:R-:W-:Y:S01]  /*f5a0*/  LOP3.LUT R8, RZ, R8, RZ, 0x33, !PT ;  /* 0x00000008ff087212 */ /* 0x000fe200078e33ff */
[----:B------:R-:W-:Y:S06]  /*f5b0*/  BRA `(.L_x_1229) ;  /* 0x0000000000147947 */ /* 0x000fec0003800000 */
.L_x_1228:
[----:B------:R-:W-:-:S06]  /*f5c0*/  UISETP.NE.AND UP1, UPT, UR7, 0x1, UPT ;  /* 0x000000010700788c */ /* 0x000fcc000bf25270 */
[----:B------:R-:W-:-:S05]  /*f5d0*/  PLOP3.LUT P2, PT, PT, PT, UP1, 0x80, 0x0 ;  /* 0x000000000000781c */ /* 0x000fca0003f4f018 */
[----:B------:R-:W-:-:S08]  /*f5e0*/  @UP1 ULDC.64 UR4, c[0x0][0x9e8] ;  /* 0x00027a0000041ab9 */ /* 0x000fd00000000a00 */
[----:B------:R-:W-:-:S05]  /*f5f0*/  @P2 IMAD.HI.U32 R9, R8, UR4, RZ ;  /* 0x0000000408092c27 */ /* 0x000fca000f8e00ff */
[----:B------:R-:W-:-:S07]  /*f600*/  @P2 SHF.R.U32.HI R8, RZ, UR5, R9 ;  /* 0x00000005ff082c19 */ /* 0x000fce0008011609 */
.L_x_1229:
[----:B------:R-:W-:Y:S05]  /*f610*/  BSYNC B0 ;  /* 0x0000000000007941 */ /* 0x000fea0003800000 */
.L_x_1227:
[----:B------:R-:W-:-:S04]  /*f620*/  IMAD.U32 R9, RZ, RZ, UR7 ;  /* 0x00000007ff097e24 */ /* 0x000fc8000f8e00ff */
[----:B------:R-:W-:-:S05]  /*f630*/  IMAD R8, R8, UR7, R9 ;  /* 0x0000000708087c24 */ /* 0x000fca000f8e0209 */
[----:B------:R-:W-:-:S07]  /*f640*/  VIMNMX R5, R5, R8, PT ;  /* 0x0000000805057248 */ /* 0x000fce0003fe0100 */
.L_x_1226:
[----:B------:R-:W2:Y:S01]  /*f650*/  LDL R9, [R1+0x3c] ;  /* 0x00003c0001097983 */ /* 0x000ea20000100800 */
[----:B------:R-:W-:Y:S01]  /*f660*/  SHF.R.S32.HI R8, RZ, 0x1f, R5 ;  /* 0x0000001fff087819 */ /* 0x000fe20000011405 */
[----:B------:R-:W-:Y:S01]  /*f670*/  ULDC UR44, c[0x0][0x9e4] ;  /* 0x00027900002c7ab9 */ /* 0x000fe20000000800 */
[----:B------:R-:W-:Y:S01]  /*f680*/  ULDC UR4, c[0x0][0x9e4] ;  /* 0x0002790000047ab9 */ /* 0x000fe20000000800 */
[----:B------:R-:W-:Y:S01]  /*f690*/  ULDC UR5, c[0x0][0x988] ;  /* 0x0002620000057ab9 */ /* 0x000fe20000000800 */
[----:B------:R-:W-:Y:S01]  /*f6a0*/  LEA.HI R8, R8, R5, RZ, 0x7 ;  /* 0x0000000508087211 */ /* 0x000fe200078f38ff */
[----:B------:R-:W-:Y:S01]  /*f6b0*/  ULDC UR7, c[0x0][0x988] ;  /* 0x0002620000077ab9 */ /* 0x000fe20000000800 */
[----:B------:R-:W-:Y:S01]  /*f6c0*/  ULDC UR6, c[0x0][0x988] ;  /* 0x0002620000067ab9 */ /* 0x000fe20000000800 */
[----:B------:R-:W-:Y:S01]  /*f6d0*/  ULDC UR49, c[0x0][0x9d8] ;  /* 0x0002760000317ab9 */ /* 0x000fe20000000800 */
[----:B------:R-:W-:Y:S01]  /*f6e0*/  SHF.R.S32.HI R8, RZ, 0x7, R8 ;  /* 0x00000007ff087819 */ /* 0x000fe20000011408 */
[----:B------:R-:W-:Y:S01]  /*f6f0*/  ULDC UR47, c[0x0][0x9d8] ;  /* 0x00027600002f7ab9 */ /* 0x000fe20000000800 */
[----:B------:R-:W-:Y:S01]  /*f700*/  ULDC UR46, c[0x0][0x9d8] ;  /* 0x00027600002e7ab9 */ /* 0x000fe20000000800 */
[----:B------:R-:W-:Y:S01]  /*f710*/  ULDC UR48, c[0x0][0x9e0] ;  /* 0x0002780000307ab9 */ /* 0x000fe20000000800 */
[----:B------:R-:W-:Y:S01]  /*f720*/  ULDC UR45, c[0x0][0x9e0] ;  /* 0x00027800002d7ab9 */ /* 0x000fe20000000800 */
        /* <DEDUP_REMOVED lines=24> */
[----:B--2---:R-:W-:-:S04]  /*f8b0*/  VIMNMX R9, R9, R8, !PT ;  /* 0x0000000809097248 */ /* 0x004fc80007fe0100 */
[----:B------:R-:W-:Y:S01]  /*f8c0*/  ISETP.GE.AND P2, PT, R0, R9, PT ;  /* 0x000000090000720c */ /* 0x000fe20003f46270 */
[----:B------:R0:W-:-:S12]  /*f8d0*/  STL [R1+0x18], R9 ;  /* 0x0000180901007387 */ /* 0x0001d80000100800 */
[----:B0-----:R-:W-:Y:S05]  /*f8e0*/  @!P2 BRA `(.L_x_1230) ;  /* 0x0000003800dca947 */ /* 0x001fea0003800000 */
[----:B------:R-:W-:Y:S02]  /*f8f0*/  IMAD.IADD R141, R20, 0x1, R141 ;  /* 0x00000001148d7824 */ /* 0x000fe400078e028d */
[----:B------:R-:W-:Y:S02]  /*f900*/  IMAD.MOV.U32 R135, RZ, RZ, RZ ;  /* 0x000000ffff877224 */ /* 0x000fe400078e00ff */
[----:B------:R-:W-:Y:S01]  /*f910*/  VIADD R140, R141, 0x8 ;  /* 0x000000088d8c7836 */ /* 0x000fe20000000000 */
[----:B------:R-:W-:-:S04]  /*f920*/  LOP3.LUT R144, RZ, R141, RZ, 0x33, !PT ;  /* 0x0000008dff907212 */ /* 0x000fc800078e33ff */
[----:B------:R-:W-:-:S07]  /*f930*/  LOP3.LUT R15, RZ, R140, RZ, 0x33, !PT ;  /* 0x0000008cff0f7212 */ /* 0x000fce00078e33ff */
.L_x_1248:
[----:B------:R-:W2:Y:S01]  /*f940*/  LDL R8, [R1+0x4] ;  /* 0x0000040001087983 */ /* 0x000ea20000100800 */
[----:B------:R-:W-:Y:S01]  /*f950*/  VIADD R14, R17, 0x1 ;  /* 0x00000001110e7836 */ /* 0x000fe20000000000 */
[----:B------:R-:W-:Y:S05]  /*f960*/  YIELD ;  /* 0x0000000000007946 */ /* 0x000fea0003800000 */
[----:B------:R-:W-:-:S04]  /*f970*/  ISETP.NE.AND P3, PT, R14, 0x2, PT ;  /* 0x000000020e00780c */ /* 0x000fc80003f65270 */
[----:B------:R-:W-:Y:S02]  /*f980*/  SEL R5, RZ, 0x1, P3 ;  /* 0x00000001ff057807 */ /* 0x000fe40001800000 */
[----:B------:R-:W-:Y:S02]  /*f990*/  SEL R14, R14, RZ, P3 ;  /* 0x000000ff0e0e7207 */ /* 0x000fe40001800000 */
[----:B------:R-:W-:Y:S02]  /*f9a0*/  LOP3.LUT R5, R22, R5, RZ, 0x3c, !PT ;  /* 0x0000000516057212 */ /* 0x000fe400078e3cff */
[----:B--2---:R-:W-:-:S13]  /*f9b0*/  ISETP.NE.AND P2, PT, R8, RZ, PT ;  /* 0x000000ff0800720c */ /* 0x004fda0003f45270 */
[----:B------:R-:W-:Y:S05]  /*f9c0*/  @P2 BRA `(.L_x_1231) ;  /* 0x0000000000302947 */ /* 0x000fea0003800000 */
[----:B------:R-:W-:Y:S05]  /*f9d0*/  @!P0 BRA `(.L_x_1232) ;  /* 0x0000000000048947 */ /* 0x000fea0003800000 */
[----:B------:R-:W-:Y:S01]  /*f9e0*/  BPT.TRAP 0x1 ;  /* 0x000000040000795c */ /* 0x000fe20000300000 */
.L_x_1232:
[----:B------:R-:W-:Y:S01]  /*f9f0*/  IMAD R9, R14, 0x8, R2 ;  /* 0x000000080e097824 */ /* 0x000fe200078e0202 */
[----:B------:R-:W-:-:S04]  /*fa00*/  SHF.L.U32 R8, R5, 0x1f, RZ ;  /* 0x0000001f05087819 */ /* 0x000fc800000006ff */
[----:B------:R0:W1:Y:S01]  /*fa10*/  SYNCS.PHASECHK.TRANS64.TRYWAIT P3, [R9+URZ+0x2d830], R8 ;  /* 0x02d83008090075a7 */ /* 0x000062000806017f */
[----:B------:R-:W-:Y:S05]  /*fa20*/  @!P0 BRA `(.L_x_1233) ;  /* 0x0000000000048947 */ /* 0x000fea0003800000 */
[----:B------:R-:W-:Y:S01]  /*fa30*/  BPT.TRAP 0x1 ;  /* 0x000000040000795c */ /* 0x000fe20000300000 */
.L_x_1233:
[----:B------:R-:W-:Y:S04]  /*fa40*/  BSSY B0, `(.L_x_1231) ;  /* 0x0000004000007945 */ /* 0x000fe80003800000 */
[----:B-1----:R-:W-:Y:S05]  /*fa50*/  @P3 BRA `(.L_x_1234) ;  /* 0x0000000000083947 */ /* 0x002fea0003800000 */
[----:B------:R-:W1:Y:S02]  /*fa60*/  SYNCS.PHASECHK.TRANS64.TRYWAIT P3, [R9+URZ+0x2d830], R8 ;  /* 0x02d83008090075a7 */ /* 0x000e64000806017f */
[----:B-1----:R-:W-:Y:S05]  /*fa70*/  @!P3 BRA `(.L_x_1235) ;  /* 0x000001300048b947 */ /* 0x002fea0003800000 */
.L_x_1234:
[----:B------:R-:W-:Y:S05]  /*fa80*/  BSYNC B0 ;  /* 0x0000000000007941 */ /* 0x000fea0003800000 */
.L_x_1231:
[----:B01----:R-:W2:Y:S01]  /*fa90*/  LDL R8, [R1+0x8] ;  /* 0x0000080001087983 */ /* 0x003ea20000100800 */
[----:B------:R-:W0:Y:S01]  /*faa0*/  S2R R10, SR_TID.X ;  /* 0x00000000000a7919 */ /* 0x000e220000002100 */
[----:B------:R-:W-:Y:S05]  /*fab0*/  WARPSYNC.ALL ;  /* 0x0000000000007948 */ /* 0x000fea0003800000 */
[----:B------:R-:W-:Y:S01]  /*fac0*/  IMAD.MOV.U32 R9, RZ, RZ, -0x7fffffe0 ;  /* 0x80000020ff097424 */ /* 0x000fe200078e00ff */
[----:B0-----:R-:W-:-:S05]  /*fad0*/  SHF.R.U32.HI R10, RZ, 0x7, R10 ;  /* 0x00000007ff0a7819 */ /* 0x001fca000001160a */
[----:B------:R-:W-:Y:S01]  /*fae0*/  VIADD R28, R10, 0x8 ;  /* 0x000000080a1c7836 */ /* 0x000fe20000000000 */
[----:B------:R-:W-:Y:S01]  /*faf0*/  R2UR UR11, R9 ;  /* 0x00000000090b72ca */ /* 0x000fe200000e0000 */
[----:B------:R-:W-:Y:S01]  /*fb00*/  IMAD.MOV.U32 R25, RZ, RZ, -0x7fffffe0 ;  /* 0x80000020ff197424 */ /* 0x000fe200078e00ff */
[----:B------:R-:W-:Y:S01]  /*fb10*/  R2UR UR8, R6 ;  /* 0x00000000060872ca */ /* 0x000fe200000e0000 */
[----:B------:R-:W-:Y:S01]  /*fb20*/  IMAD.MOV.U32 R27, RZ, RZ, -0x7fffffe0 ;  /* 0x80000020ff1b7424 */ /* 0x000fe200078e00ff */
[----:B------:R-:W-:Y:S02]  /*fb30*/  R2UR UR9, R7 ;  /* 0x00000000070972ca */ /* 0x000fe400000e0000 */
[C---:B------:R-:W-:Y:S02]  /*fb40*/  R2UR UR15, R25.reuse ;  /* 0x00000000190f72ca */ /* 0x040fe400000e0000 */
[----:B------:R-:W-:Y:S02]  /*fb50*/  R2UR UR23, R25 ;  /* 0x00000000191772ca */ /* 0x000fe400000e0000 */
[----:B------:R-:W-:-:S02]  /*fb60*/  R2UR UR27, R27 ;  /* 0x000000001b1b72ca */ /* 0x000fc400000e0000 */
[----:B------:R-:W-:Y:S02]  /*fb70*/  R2UR UR12, R154 ;  /* 0x000000009a0c72ca */ /* 0x000fe400000e0000 */
[----:B------:R-:W-:Y:S01]  /*fb80*/  R2UR UR13, R155 ;  /* 0x000000009b0d72ca */ /* 0x000fe200000e0000 */
[----:B------:R0:W-:Y:S01]  /*fb90*/  BAR.SYNC.DEFER_BLOCKING R28, 0x100 ;  /* 0x0004001c0000751d */ /* 0x0001e20000010000 */
[----:B------:R-:W-:Y:S01]  /*fba0*/  IMAD.MOV.U32 R11, RZ, RZ, -0x7fffffe0 ;  /* 0x80000020ff0b7424 */ /* 0x000fe200078e00ff */
[----:B------:R-:W-:Y:S02]  /*fbb0*/  R2UR UR16, R152 ;  /* 0x00000000981072ca */ /* 0x000fe400000e0000 */
[----:B------:R-:W-:Y:S01]  /*fbc0*/  R2UR UR17, R153 ;  /* 0x00000000991172ca */ /* 0x000fe200000e0000 */
[----:B--2---:R-:W-:-:S04]  /*fbd0*/  IMAD R8, R14, 0x600, R8 ;  /* 0x000006000e087824 */ /* 0x004fc800078e0208 */
[C---:B------:R-:W-:Y:S01]  /*fbe0*/  VIADD R24, R8.reuse, 0x2 ;  /* 0x0000000208187836 */ /* 0x040fe20000000000 */
[C---:B------:R-:W-:Y:S01]  /*fbf0*/  R2UR UR10, R8.reuse ;  /* 0x00000000080a72ca */ /* 0x040fe200000e0000 */
[----:B------:R-:W-:-:S03]  /*fc00*/  VIADD R26, R8, 0x400 ;  /* 0x00000400081a7836 */ /* 0x000fc60000000000 */
[----:B------:R-:W-:Y:S01]  /*fc10*/  R2UR UR14, R24 ;  /* 0x00000000180e72ca */ /* 0x000fe200000e0000 */
[----:B------:R-:W-:Y:S01]  /*fc20*/  VIADD R24, R8, 0x202 ;  /* 0x0000020208187836 */ /* 0x000fe20000000000 */
[----:B------:R-:W-:-:S04]  /*fc30*/  R2UR UR26, R26 ;  /* 0x000000001a1a72ca */ /* 0x000fc800000e0000 */
[----:B------:R-:W-:Y:S02]  /*fc40*/  R2UR UR22, R24 ;  /* 0x00000000181672ca */ /* 0x000fe400000e0000 */
[----:B0-----:R-:W-:-:S06]  /*fc50*/  WARPGROUP.ARRIVE ;  /* 0x00000000000079c5 */ /* 0x001fcc0000000000 */
[----:B------:R-:W-:Y:S01]  /*fc60*/  HGMMA.64x128x16.F32.BF16 R24, gdesc[UR8], RZ, !UPT, gsb0 ;  /* 0x01e00000081879f0 */ /* 0x000fe2000c0018ff */
[----:B------:R-:W-:Y:S01]  /*fc70*/  VIADD R10, R8, 0x200 ;  /* 0x00000200080a7836 */ /* 0x000fe20000000000 */
[----:B------:R-:W-:-:S04]  /*fc80*/  R2UR UR19, R11 ;  /* 0x000000000b1372ca */ /* 0x000fc800000e0000 */
[----:B------:R-:W-:Y:S01]  /*fc90*/  R2UR UR18, R10 ;  /* 0x000000000a1272ca */ /* 0x000fe200000e0000 */
[----:B------:R-:W-:Y:S02]  /*fca0*/  WARPGROUP.DEPBAR.LE gsb0, 0x0 ;  /* 0x00008000000079c5 */ /* 0x000fe40000010000 */
[----:B------:R-:W-:-:S06]  /*fcb0*/  WARPGROUP.ARRIVE ;  /* 0x00000000000079c5 */ /* 0x000fcc0000000000 */
[----:B------:R-:W-:Y:S01]  /*fcc0*/  HGMMA.64x128x16.F32.BF16 R24, gdesc[UR12], R24, gsb0 ;  /* 0x01e000000c1879f0 */ /* 0x000fe20008001818 */
[----:B------:R-:W-:Y:S02]  /*fcd0*/  R2UR UR20, R150 ;  /* 0x00000000961472ca */ /* 0x000fe400000e0000 */
        /* <DEDUP_REMOVED lines=9> */
[----:B------:R-:W-:Y:S01]  /*fd70*/  VIADD R8, R8, 0x402 ;  /* 0x0000040208087836 */ /* 0x000fe20000000000 */
[----:B------:R-:W-:Y:S02]  /*fd80*/  R2UR UR31, R9 ;  /* 0x00000000091f72ca */ /* 0x000fe400000e0000 */
[----:B------:R-:W-:Y:S02]  /*fd90*/  R2UR UR28, R146 ;  /* 0x00000000921c72ca */ /* 0x000fe400000e0000 */
[----:B------:R-:W-:Y:S02]  /*fda0*/  R2UR UR30, R8 ;  /* 0x00000000081e72ca */ /* 0x000fe400000e0000 */
[----:B------:R-:W-:Y:S01]  /*fdb0*/  R2UR UR29, R147 ;  /* 0x00000000931d72ca */ /* 0x000fe200000e0000 */
[----:B------:R-:W-:Y:S02]  /*fdc0*/  WARPGROUP.DEPBAR.LE gsb0, 0x0 ;  /* 0x00008000000079c5 */ /* 0x000fe40000010000 */
[----:B------:R-:W-:-:S06]  /*fdd0*/  WARPGROUP.ARRIVE ;  /* 0x00000000000079c5 */ /* 0x000fcc0000000000 */
[----:B------:R-:W-:Y:S03]  /*fde0*/  HGMMA.64x128x16.F32.BF16 R24, gdesc[UR24], R24, gsb0 ;  /* 0x01e00000181879f0 */ /* 0x000fe60008001818 */
[----:B------:R-:W-:Y:S02]  /*fdf0*/  WARPGROUP.DEPBAR.LE gsb0, 0x0 ;  /* 0x00008000000079c5 */ /* 0x000fe40000010000 */
[----:B------:R-:W-:-:S07]  /*fe00*/  WARPGROUP.ARRIVE ;  /* 0x00000000000079c5 */ /* 0x000fce0000000000 */
[----:B------:R-:W-:Y:S03]  /*fe10*/  HGMMA.64x128x16.F32.BF16 R24, gdesc[UR28], R24, gsb0 ;  /* 0x01e000001c1879f0 */ /* 0x000fe60008001818 */
[----:B------:R-:W-:Y:S02]  /*fe20*/  WARPGROUP.DEPBAR.LE gsb0, 0x0 ;  /* 0x00008000000079c5 */ /* 0x000fe40000010000 */
[----:B------:R-:W-:Y:S05]  /*fe30*/  @P2 BRA `(.L_x_1236) ;  /* 0x0000000000282947 */ /* 0x000fea0003800000 */
[----:B------:R-:W-:Y:S05]  /*fe40*/  @!P0 BRA `(.L_x_1237) ;  /* 0x0000000000048947 */ /* 0x000fea0003800000 */
[----:B------:R-:W-:Y:S01]  /*fe50*/  BPT.TRAP 0x1 ;  /* 0x000000040000795c */ /* 0x000fe20000300000 */
.L_x_1237:
[----:B------:R-:W-:Y:S01]  /*fe60*/  SHF.L.U32 R8, R22, 0x1f, RZ ;  /* 0x0000001f16087819 */ /* 0x000fe200000006ff */
[----:B------:R-:W-:-:S04]  /*fe70*/  IMAD R9, R17, 0x8, R2 ;  /* 0x0000000811097824 */ /* 0x000fc800078e0202 */
[----:B------:R0:W1:Y:S01]  /*fe80*/  SYNCS.PHASECHK.TRANS64.TRYWAIT P2, [R9+URZ+0x2d850], R8 ;  /* 0x02d85008090075a7 */ /* 0x000062000804017f */
[----:B------:R-:W-:Y:S05]  /*fe90*/  @!P0 BRA `(.L_x_1238) ;  /* 0x0000000000048947 */ /* 0x000fea0003800000 */
[----:B------:R-:W-:Y:S01]  /*fea0*/  BPT.TRAP 0x1 ;  /* 0x000000040000795c */ /* 0x000fe20000300000 */
.L_x_1238:
[----:B-1----:R-:W-:Y:S05]  /*feb0*/  @P2 BRA `(.L_x_1236) ;  /* 0x0000000000082947 */ /* 0x002fea0003800000 */
[----:B------:R-:W1:Y:S02]  /*fec0*/  SYNCS.PHASECHK.TRANS64.TRYWAIT P2, [R9+URZ+0x2d850], R8 ;  /* 0x02d85008090075a7 */ /* 0x000e64000804017f */
[----:B-1----:R-:W-:Y:S05]  /*fed0*/  @!P2 BRA `(.L_x_1239) ;  /* 0x0000012c0044a947 */ /* 0x002fea0003800000 */
.L_x_1236:
[----:B------:R-:W2:Y:S01]  /*fee0*/  LDL R22, [R1+0x24] ;  /* 0x0000240001167983 */ /* 0x000ea20000100800 */
[----:B01----:R-:W-:Y:S01]  /*fef0*/  VIADD R8, R2, 0x400 ;  /* 0x0000040002087836 */ /* 0x003fe20000000000 */
[----:B------:R-:W-:Y:S05]  /*ff00*/  WARPSYNC.ALL ;  /* 0x0000000000007948 */ /* 0x000fea0003800000 */
[----:B------:R-:W-:Y:S01]  /*ff10*/  SHF.R.U32.HI R8, RZ, 0x4, R8 ;  /* 0x00000004ff087819 */ /* 0x000fe20000011608 */
[----:B------:R-:W-:Y:S01]  /*ff20*/  IMAD.MOV.U32 R9, RZ, RZ, -0x7fffffe0 ;  /* 0x80000020ff097424 */ /* 0x000fe200078e00ff */
[----:B------:R-:W3:Y:S01]  /*ff30*/  LDL R143, [R1+0x28] ;  /* 0x00002800018f7983 */ /* 0x000ee20000100800 */
[----:B------:R-:W-:Y:S01]  /*ff40*/  IMAD.MOV.U32 R11, RZ, RZ, -0x7fffffe0 ;  /* 0x80000020ff0b7424 */ /* 0x000fe200078e00ff */
[----:B------:R-:W-:-:S02]  /*ff50*/  LOP3.LUT R8, R8, 0x3fff, RZ, 0xc0, !PT ;  /* 0x00003fff08087812 */ /* 0x000fc400078ec0ff */
[----:B------:R-:W-:Y:S01]  /*ff60*/  R2UR UR11, R9 ;  /* 0x00000000090b72ca */ /* 0x000fe200000e0000 */
[----:B------:R-:W4:Y:S01]  /*ff70*/  LDL R142, [R1+0x30] ;  /* 0x00003000018e7983 */ /* 0x000f220000100800 */
[----:B------:R-:W-:Y:S01]  /*ff80*/  LOP3.LUT R8, R8, 0x2000000, RZ, 0xfc, !PT ;  /* 0x0200000008087812 */ /* 0x000fe200078efcff */
[----:B------:R-:W-:Y:S01]  /*ff90*/  WARPGROUP.ARRIVE ;  /* 0x00000000000079c5 */ /* 0x000fe20000000000 */
[----:B------:R-:W-:Y:S01]  /*ffa0*/  UMOV UR9, 0x40000040 ;  /* 0x4000004000097882 */ /* 0x000fe20000000000 */
[----:B------:R-:W-:Y:S02]  /*ffb0*/  R2UR UR15, R11 ;  /* 0x000000000b0f72ca */ /* 0x000fe400000e0000 */
[----:B------:R-:W-:Y:S01]  /*ffc0*/  IMAD R8, R17, 0x600, R8 ;  /* 0x0000060011087824 */ /* 0x000fe200078e0208 */
[----:B------:R-:W-:Y:S01]  /*ffd0*/  UMOV UR13, 0x40000040 ;  /* 0x40000040000d7882 */ /* 0x000fe20000000000 */
[C---:B------:R-:W-:Y:S02]  /*ffe0*/  R2UR UR19, R11.reuse ;  /* 0x000000000b1372ca */ /* 0x040fe400000e0000 */
[C---:B------:R-:W-:Y:S01]  /*fff0*/  VIADD R10, R8.reuse, 0x40 ;  /* 0x00000040080a7836 */ /* 0x040fe20000000000 */
[----:B------:R-:W-:Y:S01]  /*10000*/  R2UR UR10, R8 ;  /* 0x00000000080a72ca */ /* 0x000fe200000e0000 */
[----:B------:R-:W-:Y:S01]  /*10010*/  UMOV UR17, 0x40000040 ;  /* 0x4000004000117882 */ /* 0x000fe20000000000 */
[----:B------:R-:W-:-:S02]  /*10020*/  R2UR UR23, R11 ;  /* 0x000000000b1772ca */ /* 0x000fc400000e0000 */
[----:B------:R-:W-:Y:S01]  /*10030*/  R2UR UR14, R10 ;  /* 0x000000000a0e72ca */ /* 0x000fe200000e0000 */
[----:B------:R-:W-:Y:S01]  /*10040*/  VIADD R10, R8, 0x80 ;  /* 0x00000080080a7836 */ /* 0x000fe20000000000 */
[----:B------:R-:W-:Y:S01]  /*10050*/  UMOV UR21, 0x40000040 ;  /* 0x4000004000157882 */ /* 0x000fe20000000000 */
[C---:B------:R-:W-:Y:S01]  /*10060*/  R2UR UR27, R11.reuse ;  /* 0x000000000b1b72ca */ /* 0x040fe200000e0000 */
[----:B------:R-:W-:Y:S01]  /*10070*/  UMOV UR25, 0x40000040 ;  /* 0x4000004000197882 */ /* 0x000fe20000000000 */
[C---:B------:R-:W-:Y:S02]  /*10080*/  R2UR UR31, R11.reuse ;  /* 0x000000000b1f72ca */ /* 0x040fe400000e0000 */
[----:B------:R-:W-:Y:S01]  /*10090*/  R2UR UR18, R10 ;  /* 0x000000000a1272ca */ /* 0x000fe200000e0000 */
[----:B------:R-:W-:Y:S01]  /*100a0*/  VIADD R10, R8, 0xc0 ;  /* 0x000000c0080a7836 */ /* 0x000fe20000000000 */
[----:B------:R-:W-:Y:S01]  /*100b0*/  UMOV UR29, 0x40000040 ;  /* 0x40000040001d7882 */ /* 0x000fe20000000000 */
[----:B------:R-:W-:Y:S01]  /*100c0*/  R2UR UR35, R11 ;  /* 0x000000000b2372ca */ /* 0x000fe200000e0000 */
[----:B------:R-:W-:Y:S01]  /*100d0*/  UMOV UR33, 0x40000040 ;  /* 0x4000004000217882 */ /* 0x000fe20000000000 */
[----:B------:R-:W-:-:S02]  /*100e0*/  R2UR UR43, R9 ;  /* 0x00000000092b72ca */ /* 0x000fc400000e0000 */
[----:B------:R-:W-:Y:S01]  /*100f0*/  R2UR UR22, R10 ;  /* 0x000000000a1672ca */ /* 0x000fe200000e0000 */
[----:B------:R-:W-:-:S05]  /*10100*/  VIADD R10, R8, 0x100 ;  /* 0x00000100080a7836 */ /* 0x000fca0000000000 */
[----:B------:R-:W-:Y:S01]  /*10110*/  R2UR UR26, R10 ;  /* 0x000000000a1a72ca */ /* 0x000fe200000e0000 */
[----:B------:R-:W-:-:S05]  /*10120*/  VIADD R10, R8, 0x140 ;  /* 0x00000140080a7836 */ /* 0x000fca0000000000 */
[----:B------:R-:W-:Y:S01]  /*10130*/  R2UR UR30, R10 ;  /* 0x000000000a1e72ca */ /* 0x000fe200000e0000 */
[C---:B------:R-:W-:Y:S02]  /*10140*/  VIADD R10, R8.reuse, 0x180 ;  /* 0x00000180080a7836 */ /* 0x040fe40000000000 */
[----:B------:R-:W-:-:S03]  /*10150*/  VIADD R8, R8, 0x1c0 ;  /* 0x000001c008087836 */ /* 0x000fc60000000000 */
[----:B------:R-:W-:Y:S02]  /*10160*/  R2UR UR34, R10 ;  /* 0x000000000a2272ca */ /* 0x000fe400000e0000 */
[----:B------:R-:W-:Y:S01]  /*10170*/  R2UR UR42, R8 ;  /* 0x00000000082a72ca */ /* 0x000fe200000e0000 */
[----:B--2---:R-:W-:-:S05]  /*10180*/  IMAD R8, R22, 0x2000, R2 ;  /* 0x0000200016087824 */ /* 0x004fca00078e0202 */
[----:B------:R-:W-:-:S13]  /*10190*/  R2UR UR8, R8 ;  /* 0x00000000080872ca */ /* 0x000fda00000e0000 */
[----:B------:R-:W-:-:S04]  /*101a0*/  UIADD3 UR8, UR8, 0x21800, URZ ;  /* 0x0002180008087890 */ /* 0x000fc8000fffe03f */
[----:B------:R-:W-:-:S04]  /*101b0*/  USHF.R.U32.HI UR8, URZ, 0x4, UR8 ;  /* 0x000000043f087899 */ /* 0x000fc80008011608 */
[----:B------:R-:W-:-:S04]  /*101c0*/  ULOP3.LUT UR8, UR8, 0x3fff, URZ, 0xc0, !UPT ;  /* 0x00003fff08087892 */ /* 0x000fc8000f8ec03f */
[----:B------:R-:W-:-:S09]  /*101d0*/  ULOP3.LUT UR8, UR8, 0x10000, URZ, 0xfc, !UPT ;  /* 0x0001000008087892 */ /* 0x000fd2000f8efc3f */
[----:B------:R-:W-:Y:S01]  /*101e0*/  HGMMA.64x96x16.F32.BF16 R88, gdesc[UR8].tnspB, R88, gsb0 ;  /* 0x41600000085879f0 */ /* 0x000fe20008001858 */
[----:B------:R-:W-:Y:S02]  /*101f0*/  UIADD3 UR12, UR8, 0x2, URZ ;  /* 0x00000002080c7890 */ /* 0x000fe4000fffe03f */
[----:B------:R-:W-:Y:S01]  /*10200*/  UIADD3 UR16, UR8, 0x4, URZ ;  /* 0x0000000408107890 */ /* 0x000fe2000fffe03f */
[----:B------:R-:W-:Y:S02]  /*10210*/  WARPGROUP.DEPBAR.LE gsb0, 0x0 ;  /* 0x00008000000079c5 */ /* 0x000fe40000010000 */
[----:B------:R-:W-:-:S06]  /*10220*/  WARPGROUP.ARRIVE ;  /* 0x00000000000079c5 */ /* 0x000fcc0000000000 */
[----:B------:R-:W-:Y:S01]  /*10230*/  HGMMA.64x96x16.F32.BF16 R88, gdesc[UR12].tnspB, R88, gsb0 ;  /* 0x416000000c5879f0 */ /* 0x000fe20008001858 */
[----:B------:R-:W-:Y:S02]  /*10240*/  UIADD3 UR20, UR8, 0x6, URZ ;  /* 0x0000000608147890 */ /* 0x000fe4000fffe03f */
        /* <DEDUP_REMOVED lines=19> */
[----:B------:R-:W-:Y:S01]  /*10380*/  UMOV UR41, 0x40000040 ;  /* 0x4000004000297882 */ /* 0x000fe20000000000 */
[----:B------:R-:W-:Y:S01]  /*10390*/  FMUL.FTZ R22, R28, UR49 ;  /* 0x000000311c167c20 */ /* 0x000fe20008410000 */
[----:B------:R-:W-:Y:S01]  /*103a0*/  FMUL.FTZ R28, R33, UR49 ;  /* 0x00000031211c7c20 */ /* 0x000fe20008410000 */
[----:B------:R-:W-:Y:S01]  /*103b0*/  FMUL.FTZ R33, R38, UR49 ;  /* 0x0000003126217c20 */ /* 0x000fe20008410000 */
[----:B------:R-:W-:Y:S01]  /*103c0*/  FMUL.FTZ R38, R43, UR49 ;  /* 0x000000312b267c20 */ /* 0x000fe20008410000 */
[----:B------:R-:W-:Y:S02]  /*103d0*/  FMUL.FTZ R43, R48, UR49 ;  /* 0x00000031302b7c20 */ /* 0x000fe40008410000 */
[----:B------:R-:W0:Y:S01]  /*103e0*/  S2R R48, SR_TID.X ;  /* 0x0000000000307919 */ /* 0x000e220000002100 */
[----:B------:R-:W-:Y:S02]  /*103f0*/  WARPGROUP.DEPBAR.LE gsb0, 0x0 ;  /* 0x00008000000079c5 */ /* 0x000fe40000010000 */
[----:B------:R-:W-:-:S06]  /*10400*/  WARPGROUP.ARRIVE ;  /* 0x00000000000079c5 */ /* 0x000fcc0000000000 */
[----:B------:R-:W-:Y:S01]  /*10410*/  HGMMA.64x96x16.F32.BF16 R88, gdesc[UR40].tnspB, R88, gsb0 ;  /* 0x41600000285879f0 */ /* 0x000fe20008001858 */
[----:B0-----:R-:W-:Y:S02]  /*10420*/  SHF.R.U32.HI R145, RZ, 0x7, R48 ;  /* 0x00000007ff917819 */ /* 0x001fe40000011630 */
[----:B------:R-:W-:-:S03]  /*10430*/  ISETP.GE.U32.AND P2, PT, R48, 0x180, PT ;  /* 0x000001803000780c */ /* 0x000fc60003f46070 */
[----:B------:R-:W-:Y:S02]  /*10440*/  VIADD R48, R145, 0x9 ;  /* 0x0000000991307836 */ /* 0x000fe40000000000 */
        /* <DEDUP_REMOVED lines=61> */
[----:B------:R-:W-:Y:S01]  /*10820*/  PLOP3.LUT P2, PT, PT, PT, UP0, 0x40, 0x0 ;  /* 0x000000000000781c */ /* 0x000fe20003f4e808 */
[----:B------:R-:W0:Y:S08]  /*10830*/  MUFU.TANH R8, R8 ;  /* 0x0000000800087308 */ /* 0x000e300000002400 */
[----:B------:R-:W1:Y:S01]  /*10840*/  MUFU.TANH R9, R9 ;  /* 0x0000000900097308 */ /* 0x000e620000002400 */
[----:B------:R-:W-:-:S02]  /*10850*/  WARPGROUP.DEPBAR.LE gsb0, 0x0 ;  /* 0x00008000000079c5 */ /* 0x000fc40000010000 */
[----:B------:R2:W-:Y:S06]  /*10860*/  BAR.ARV R48, 0x100 ;  /* 0x000400300000751d */ /* 0x0005ec0000002000 */
[----:B--2---:R-:W-:-:S04]  /*10870*/  @!P1 IMAD R48, R14, 0x8, R2 ;  /* 0x000000080e309824 */ /* 0x004fc800078e0202 */
[----:B------:R-:W-:-:S05]  /*10880*/  @!P1 VIADD R48, R48, 0x2d840 ;  /* 0x0002d84030309836 */ /* 0x000fca0000000000 */
[----:B------:R-:W-:-:S04]  /*10890*/  @!P1 PRMT R48, RZ, 0x654, R48 ;  /* 0x00000654ff309816 */ /* 0x000fc80000000030 */
[----:B------:R3:W-:Y:S01]  /*108a0*/  @!P1 SYNCS.ARRIVE.TRANS64.RED.A1T0 RZ, [R48+URZ], RZ ;  /* 0x000000ff30ff99a7 */ /* 0x0007e2000810043f */
[----:B------:R-:W2:Y:S01]  /*108b0*/  MUFU.TANH R10, R10 ;  /* 0x0000000a000a7308 */ /* 0x000ea20000002400 */
[----:B---3--:R-:W-:-:S07]  /*108c0*/  IADD3 R48, R143, 0x1, -R82 ;  /* 0x000000018f307810 */ /* 0x008fce0007ffe852 */
[----:B------:R-:W3:Y:S01]  /*108d0*/  MUFU.TANH R11, R11 ;  /* 0x0000000b000b7308 */ /* 0x000ee20000002400 */
[----:B----4-:R-:W-:-:S07]  /*108e0*/  IMAD.IADD R48, R48, 0x1, -R142 ;  /* 0x0000000130307824 */ /* 0x010fce00078e0a8e */
[----:B------:R-:W4:Y:S01]  /*108f0*/  MUFU.TANH R22, R22 ;  /* 0x0000001600167308 */ /* 0x000f220000002400 */
[----:B------:R-:W-:-:S07]  /*10900*/  IMAD R48, R136, -0x2, R48 ;  /* 0xfffffffe88307824 */ /* 0x000fce00078e0230 */
        /* <DEDUP_REMOVED lines=59> */
[----:B------:R-:W-:-:S02]  /*10cc0*/  VIADD R143, R48, UR48 ;  /* 0x00000030308f7c36 */ /* 0x000fc40008000000 */
[----:B------:R-:W-:Y:S02]  /*10cd0*/  VIADD R142, R48, UR50 ;  /* 0x00000032308e7c36 */ /* 0x000fe40008000000 */
[C---:B------:R-:W-:Y:S02]  /*10ce0*/  IMAD.IADD R87, R20.reuse, 0x1, R143 ;  /* 0x0000000114577824 */ /* 0x040fe400078e028f */
[----:B------:R-:W-:Y:S01]  /*10cf0*/  IMAD.IADD R86, R20, 0x1, R142 ;  /* 0x0000000114567824 */ /* 0x000fe200078e028e */
[----:B-1234-:R-:W-:Y:S06]  /*10d00*/  @P2 BRA `(.L_x_1240) ;  /* 0x0000000000582947 */ /* 0x01efec0003800000 */
[----:B------:R-:W-:Y:S01]  /*10d10*/  ISETP.GT.AND P2, PT, R141, -0x1, PT ;  /* 0xffffffff8d00780c */ /* 0x000fe20003f44270 */
[----:B------:R-:W-:-:S12]  /*10d20*/  BSSY B0, `(.L_x_1241) ;  /* 0x0000010000007945 */ /* 0x000fd80003800000 */
[----:B------:R-:W-:Y:S05]  /*10d30*/  @P2 BRA `(.L_x_1242) ;  /* 0x0000000000202947 */ /* 0x000fea0003800000 */
[----:B------:R-:W-:Y:S02]  /*10d40*/  IMAD.U32 R145, RZ, RZ, UR44 ;  /* 0x0000002cff917e24 */ /* 0x000fe4000f8e00ff */
[----:B------:R-:W-:-:S03]  /*10d50*/  IMAD.MOV.U32 R156, RZ, RZ, R144 ;  /* 0x000000ffff9c7224 */ /* 0x000fc600078e0090 */
[----:B------:R-:W-:-:S13]  /*10d60*/  ISETP.NE.AND P2, PT, R145, 0x1, PT ;  /* 0x000000019100780c */ /* 0x000fda0003f45270 */
[----:B------:R-:W1:Y:S02]  /*10d70*/  @P2 LDC.64 R48, c[0x0][0x9e8] ;  /* 0x00027a00ff302b82 */ /* 0x000e640000000a00 */
[----:B-1----:R-:W-:-:S05]  /*10d80*/  @P2 IMAD.HI.U32 R48, R144, R48, RZ ;  /* 0x0000003090302227 */ /* 0x002fca00078e00ff */
[----:B------:R-:W-:-:S04]  /*10d90*/  @P2 SHF.R.U32.HI R156, RZ, R49, R48 ;  /* 0x00000031ff9c2219 */ /* 0x000fc80000011630 */
[----:B------:R-:W-:Y:S01]  /*10da0*/  LOP3.LUT R48, RZ, R156, RZ, 0x33, !PT ;  /* 0x0000009cff307212 */ /* 0x000fe200078e33ff */
[----:B------:R-:W-:Y:S06]  /*10db0*/  BRA `(.L_x_1243) ;  /* 0x0000000000187947 */ /* 0x000fec0003800000 */
.L_x_1242:
[----:B------:R-:W-:-:S05]  /*10dc0*/  IMAD.U32 R145, RZ, RZ, UR44 ;  /* 0x0000002cff917e24 */ /* 0x000fca000f8e00ff */
[----:B------:R-:W-:-:S13]  /*10dd0*/  ISETP.NE.AND P2, PT, R145, 0x1, PT ;  /* 0x000000019100780c */ /* 0x000fda0003f45270 */
[----:B------:R-:W1:Y:S02]  /*10de0*/  @P2 LDC.64 R48, c[0x0][0x9e8] ;  /* 0x00027a00ff302b82 */ /* 0x000e640000000a00 */
[----:B-1----:R-:W-:-:S04]  /*10df0*/  @P2 IMAD.HI.U32 R156, R141, R48, RZ ;  /* 0x000000308d9c2227 */ /* 0x002fc800078e00ff */
[----:B------:R-:W-:Y:S01]  /*10e00*/  IMAD.MOV.U32 R48, RZ, RZ, R141 ;  /* 0x000000ffff307224 */ /* 0x000fe200078e008d */
[----:B------:R-:W-:-:S07]  /*10e10*/  @P2 SHF.R.U32.HI R48, RZ, R49, R156 ;  /* 0x00000031ff302219 */ /* 0x000fce000001169c */
.L_x_1243:
[----:B------:R-:W-:Y:S05]  /*10e20*/  BSYNC B0 ;  /* 0x0000000000007941 */ /* 0x000fea0003800000 */
.L_x_1241:
[----:B------:R-:W-:-:S04]  /*10e30*/  IMAD R48, R48, R145, -R82 ;  /* 0x0000009130307224 */ /* 0x000fc800078e0a52 */
[----:B------:R-:W-:-:S05]  /*10e40*/  IMAD R48, R136, -0x2, R48 ;  /* 0xfffffffe88307824 */ /* 0x000fca00078e0230 */
[----:B------:R-:W-:Y:S02]  /*10e50*/  VIMNMX R86, R86, R48, !PT ;  /* 0x0000003056567248 */ /* 0x000fe40007fe0100 */
[----:B------:R-:W-:-:S07]  /*10e60*/  VIADDMNMX R87, R48, R145, R87, PT ;  /* 0x0000009130577246 */ /* 0x000fce0003800157 */
.L_x_1240:
[----:B------:R-:W-:Y:S01]  /*10e70*/  ISETP.GT.AND P2, PT, R0, -0x1, PT ;  /* 0xffffffff0000780c */ /* 0x000fe20003f44270 */
[C---:B------:R-:W-:Y:S02]  /*10e80*/  IMAD.IADD R143, R21.reuse, 0x1, R143 ;  /* 0x00000001158f7824 */ /* 0x040fe400078e028f */
[----:B------:R-:W-:Y:S01]  /*10e90*/  IMAD.IADD R142, R21, 0x1, R142 ;  /* 0x00000001158e7824 */ /* 0x000fe200078e028e */
[C---:B------:R-:W-:Y:S02]  /*10ea0*/  ISETP.GT.AND P5, PT, R86.reuse, 0x8, P2 ;  /* 0x000000085600780c */ /* 0x040fe400017a4270 */
[C---:B------:R-:W-:Y:S02]  /*10eb0*/  ISETP.GT.AND P4, PT, R86.reuse, RZ, P2 ;  /* 0x000000ff5600720c */ /* 0x040fe40001784270 */
[----:B------:R-:W-:Y:S02]  /*10ec0*/  ISETP.LT.OR P5, PT, R87, 0x9, P5 ;  /* 0x000000095700780c */ /* 0x000fe40002fa1670 */
[----:B------:R-:W-:-:S02]  /*10ed0*/  ISETP.GT.AND P3, PT, R86, 0x1, P2 ;  /* 0x000000015600780c */ /* 0x000fc40001764270 */
[----:B------:R-:W-:Y:S02]  /*10ee0*/  FSEL R22, R22, -INF , !P5 ;  /* 0xff80000016167808 */ /* 0x000fe40006800000 */
[----:B------:R-:W-:Y:S02]  /*10ef0*/  ISETP.GT.AND P5, PT, R86, 0x11, P2 ;  /* 0x000000115600780c */ /* 0x000fe400017a4270 */
[C---:B------:R-:W-:Y:S02]  /*10f00*/  ISETP.LT.OR P4, PT, R87.reuse, 0x1, P4 ;  /* 0x000000015700780c */ /* 0x040fe40002781670 */
[C---:B------:R-:W-:Y:S02]  /*10f10*/  ISETP.LT.OR P3, PT, R87.reuse, 0x2, P3 ;  /* 0x000000025700780c */ /* 0x040fe40001f61670 */
[----:B------:R-:W-:Y:S02]  /*10f20*/  ISETP.LT.OR P5, PT, R87, 0x12, P5 ;  /* 0x000000125700780c */ /* 0x000fe40002fa1670 */
[----:B0-----:R-:W-:-:S02]  /*10f30*/  FSEL R48, R8, -INF , !P4 ;  /* 0xff80000008307808 */ /* 0x001fc40006000000 */
[----:B------:R-:W-:Y:S02]  /*10f40*/  FSEL R49, R9, -INF , !P3 ;  /* 0xff80000009317808 */ /* 0x000fe40005800000 */
[C---:B------:R-:W-:Y:S02]  /*10f50*/  ISETP.GT.AND P4, PT, R86.reuse, 0x9, P2 ;  /* 0x000000095600780c */ /* 0x040fe40001784270 */
[----:B------:R-:W-:Y:S02]  /*10f60*/  ISETP.GT.AND P3, PT, R86, 0x10, P2 ;  /* 0x000000105600780c */ /* 0x000fe40001764270 */
[----:B------:R-:W-:Y:S02]  /*10f70*/  FSEL R28, R28, -INF , !P5 ;  /* 0xff8000001c1c7808 */ /* 0x000fe40006800000 */
[----:B------:R-:W-:Y:S02]  /*10f80*/  ISETP.GT.AND P5, PT, R86, 0x20, P2 ;  /* 0x000000205600780c */ /* 0x000fe400017a4270 */
[----:B------:R-:W-:-:S02]  /*10f90*/  ISETP.LT.OR P4, PT, R87, 0xa, P4 ;  /* 0x0000000a5700780c */ /* 0x000fc40002781670 */
[C---:B------:R-:W-:Y:S02]  /*10fa0*/  ISETP.LT.OR P3, PT, R87.reuse, 0x11, P3 ;  /* 0x000000115700780c */ /* 0x040fe40001f61670 */
[----:B------:R-:W-:Y:S02]  /*10fb0*/  ISETP.LT.OR P5, PT, R87, 0x21, P5 ;  /* 0x000000215700780c */ /* 0x000fe40002fa1670 */
[----:B------:R-:W-:Y:S02]  /*10fc0*/  FSEL R24, R24, -INF , !P4 ;  /* 0xff80000018187808 */ /* 0x000fe40006000000 */
[----:B------:R-:W-:Y:S02]  /*10fd0*/  FSEL R27, R27, -INF , !P3 ;  /* 0xff8000001b1b7808 */ /* 0x000fe40005800000 */
[C---:B------:R-:W-:Y:S02]  /*10fe0*/  ISETP.GT.AND P4, PT, R86.reuse, 0x18, P2 ;  /* 0x000000185600780c */ /* 0x040fe40001784270 */
[----:B------:R-:W-:-:S02]  /*10ff0*/  ISETP.GT.AND P3, PT, R86, 0x19, P2 ;  /* 0x000000195600780c */ /* 0x000fc40001764270 */
[----:B------:R-:W-:Y:S02]  /*11000*/  FSEL R35, R35, -INF , !P5 ;  /* 0xff80000023237808 */ /* 0x000fe40006800000 */
[----:B------:R-:W-:Y:S02]  /*11010*/  ISETP.GT.AND P5, PT, R86, 0x29, P2 ;  /* 0x000000295600780c */ /* 0x000fe400017a4270 */
[C---:B------:R-:W-:Y:S02]  /*11020*/  ISETP.LT.OR P4, PT, R87.reuse, 0x19, P4 ;  /* 0x000000195700780c */ /* 0x040fe40002781670 */
[C---:B------:R-:W-:Y:S02]  /*11030*/  ISETP.LT.OR P3, PT, R87.reuse, 0x1a, P3 ;  /* 0x0000001a5700780c */ /* 0x040fe40001f61670 */
[----:B------:R-:W-:Y:S02]  /*11040*/  ISETP.LT.OR P5, PT, R87, 0x2a, P5 ;  /* 0x0000002a5700780c */ /* 0x000fe40002fa1670 */
[----:B------:R-:W-:-:S02]  /*11050*/  FSEL R31, R31, -INF , !P4 ;  /* 0xff8000001f1f7808 */ /* 0x000fc40006000000 */
        /* <DEDUP_REMOVED lines=58> */
[----:B------:R-:W-:Y:S02]  /*11400*/  PLOP3.LUT P5, PT, PT, PT, UP0, 0x40, 0x0 ;  /* 0x000000000000781c */ /* 0x000fe40003fae808 */
[----:B------:R-:W-:-:S02]  /*11410*/  ISETP.LT.OR P4, PT, R87, 0x6a, P4 ;  /* 0x0000006a5700780c */ /* 0x000fc40002781670 */
[----:B------:R-:W-:Y:S02]  /*11420*/  ISETP.LT.OR P3, PT, R87, 0x71, P3 ;  /* 0x000000715700780c */ /* 0x000fe40001f61670 */
[----:B------:R-:W-:Y:S02]  /*11430*/  FSEL R74, R74, -INF , !P4 ;  /* 0xff8000004a4a7808 */ /* 0x000fe40006000000 */
[----:B------:R-:W-:Y:S02]  /*11440*/  FSEL R79, R79, -INF , !P3 ;  /* 0xff8000004f4f7808 */ /* 0x000fe40005800000 */
[C---:B------:R-:W-:Y:S02]  /*11450*/  ISETP.GT.AND P4, PT, R86.reuse, 0x78, P2 ;  /* 0x000000785600780c */ /* 0x040fe40001784270 */
[----:B------:R-:W-:Y:S02]  /*11460*/  ISETP.GT.AND P3, PT, R86, 0x79, P2 ;  /* 0x000000795600780c */ /* 0x000fe40001764270 */
[----:B------:R-:W-:-:S02]  /*11470*/  ISETP.LT.OR P4, PT, R87, 0x79, P4 ;  /* 0x000000795700780c */ /* 0x000fc40002781670 */
[----:B------:R-:W-:Y:S02]  /*11480*/  ISETP.LT.OR P3, PT, R87, 0x7a, P3 ;  /* 0x0000007a5700780c */ /* 0x000fe40001f61670 */
[----:B------:R-:W-:Y:S02]  /*11490*/  FSEL R84, R84, -INF , !P4 ;  /* 0xff80000054547808 */ /* 0x000fe40006000000 */
[----:B------:R-:W-:Y:S01]  /*114a0*/  FSEL R85, R85, -INF , !P3 ;  /* 0xff80000055557808 */ /* 0x000fe20005800000 */
[----:B------:R-:W-:Y:S08]  /*114b0*/  @P5 BRA `(.L_x_1244) ;  /* 0x0000000000585947 */ /* 0x000ff00003800000 */
[----:B------:R-:W-:Y:S01]  /*114c0*/  ISETP.GT.AND P3, PT, R140, -0x1, PT ;  /* 0xffffffff8c00780c */ /* 0x000fe20003f64270 */
[----:B------:R-:W-:-:S12]  /*114d0*/  BSSY B0, `(.L_x_1245) ;  /* 0x0000010000007945 */ /* 0x000fd80003800000 */
[----:B------:R-:W-:Y:S05]  /*114e0*/  @P3 BRA `(.L_x_1246) ;  /* 0x0000000000203947 */ /* 0x000fea0003800000 */
[----:B------:R-:W-:Y:S02]  /*114f0*/  IMAD.U32 R86, RZ, RZ, UR44 ;  /* 0x0000002cff567e24 */ /* 0x000fe4000f8e00ff */
[----:B------:R-:W-:-:S03]  /*11500*/  IMAD.MOV.U32 R87, RZ, RZ, R15 ;  /* 0x000000ffff577224 */ /* 0x000fc600078e000f */
[----:B------:R-:W-:-:S13]  /*11510*/  ISETP.NE.AND P3, PT, R86, 0x1, PT ;  /* 0x000000015600780c */ /* 0x000fda0003f65270 */
[----:B------:R-:W0:Y:S02]  /*11520*/  @P3 LDC.64 R8, c[0x0][0x9e8] ;  /* 0x00027a00ff083b82 */ /* 0x000e240000000a00 */
[----:B0-----:R-:W-:-:S05]  /*11530*/  @P3 IMAD.HI.U32 R8, R15, R8, RZ ;  /* 0x000000080f083227 */ /* 0x001fca00078e00ff */
[----:B------:R-:W-:-:S04]  /*11540*/  @P3 SHF.R.U32.HI R87, RZ, R9, R8 ;  /* 0x00000009ff573219 */ /* 0x000fc80000011608 */
[----:B------:R-:W-:Y:S01]  /*11550*/  LOP3.LUT R8, RZ, R87, RZ, 0x33, !PT ;  /* 0x00000057ff087212 */ /* 0x000fe200078e33ff */
[----:B------:R-:W-:Y:S06]  /*11560*/  BRA `(.L_x_1247) ;  /* 0x0000000000187947 */ /* 0x000fec0003800000 */
.L_x_1246:
[----:B------:R-:W-:-:S05]  /*11570*/  IMAD.U32 R86, RZ, RZ, UR44 ;  /* 0x0000002cff567e24 */ /* 0x000fca000f8e00ff */
[----:B------:R-:W-:-:S13]  /*11580*/  ISETP.NE.AND P3, PT, R86, 0x1, PT ;  /* 0x000000015600780c */ /* 0x000fda0003f65270 */
[----:B------:R-:W0:Y:S02]  /*11590*/  @P3 LDC.64 R8, c[0x0][0x9e8] ;  /* 0x00027a00ff083b82 */ /* 0x000e240000000a00 */
[----:B0-----:R-:W-:-:S04]  /*115a0*/  @P3 IMAD.HI.U32 R87, R140, R8, RZ ;  /* 0x000000088c573227 */ /* 0x001fc800078e00ff */
[----:B------:R-:W-:Y:S01]  /*115b0*/  IMAD.MOV.U32 R8, RZ, RZ, R140 ;  /* 0x000000ffff087224 */ /* 0x000fe200078e008c */
[----:B------:R-:W-:-:S07]  /*115c0*/  @P3 SHF.R.U32.HI R8, RZ, R9, R87 ;  /* 0x00000009ff083219 */ /* 0x000fce0000011657 */
.L_x_1247:
[----:B------:R-:W-:Y:S05]  /*115d0*/  BSYNC B0 ;  /* 0x0000000000007941 */ /* 0x000fea0003800000 */
.L_x_1245:
[----:B------:R-:W-:-:S04]  /*115e0*/  IMAD R82, R8, R86, -R82 ;  /* 0x0000005608527224 */ /* 0x000fc800078e0a52 */
[----:B------:R-:W-:-:S05]  /*115f0*/  IMAD R82, R136, -0x2, R82 ;  /* 0xfffffffe88527824 */ /* 0x000fca00078e0252 */
[----:B------:R-:W-:Y:S02]  /*11600*/  VIMNMX R142, R142, R82, !PT ;  /* 0x000000528e8e7248 */ /* 0x000fe40007fe0100 */
[----:B------:R-:W-:-:S07]  /*11610*/  VIADDMNMX R143, R82, R86, R143, PT ;  /* 0x00000056528f7246 */ /* 0x000fce000380018f */
.L_x_1244:
[----:B------:R-:W-:Y:S01]  /*11620*/  @!P1 IMAD R8, R17, 0x8, R2 ;  /* 0x0000000811089824 */ /* 0x000fe200078e0202 */
[----:B------:R-:W2:Y:S01]  /*11630*/  LDL R86, [R1+0x1c] ;  /* 0x00001c0001567983 */ /* 0x000ea20000100800 */
[----:B------:R-:W-:Y:S01]  /*11640*/  UMOV UR39, UR7 ;  /* 0x0000000700277c82 */ /* 0x000fe20008000000 */
[----:B------:R-:W-:Y:S01]  /*11650*/  ISETP.GT.AND P4, PT, R142, 0x8, P2 ;  /* 0x000000088e00780c */ /* 0x000fe20001784270 */
[----:B------:R-:W-:Y:S01]  /*11660*/  @!P1 VIADD R8, R8, 0x2d860 ;  /* 0x0002d86008089836 */ /* 0x000fe20000000000 */
[----:B------:R-:W-:Y:S02]  /*11670*/  ISETP.GT.AND P5, PT, R142, 0x9, P2 ;  /* 0x000000098e00780c */ /* 0x000fe400017a4270 */
[C---:B------:R-:W-:Y:S02]  /*11680*/  ISETP.LT.OR P4, PT, R143.reuse, 0x9, P4 ;  /* 0x000000098f00780c */ /* 0x040fe40002781670 */
[----:B------:R-:W-:Y:S02]  /*11690*/  @!P1 PRMT R8, RZ, 0x654, R8 ;  /* 0x00000654ff089816 */ /* 0x000fe40000000008 */
[----:B------:R-:W-:-:S02]  /*116a0*/  ISETP.LT.OR P5, PT, R143, 0xa, P5 ;  /* 0x0000000a8f00780c */ /* 0x000fc40002fa1670 */
[----:B------:R0:W-:Y:S01]  /*116b0*/  @!P1 SYNCS.ARRIVE.TRANS64.RED.A1T0 RZ, [R8+URZ], RZ ;  /* 0x000000ff08ff99a7 */ /* 0x0001e2000810043f */
[----:B------:R-:W-:Y:S02]  /*116c0*/  FSEL R25, R25, -INF , !P4 ;  /* 0xff80000019197808 */ /* 0x000fe40006000000 */
[----:B------:R-:W-:Y:S02]  /*116d0*/  ISETP.GT.AND P4, PT, R142, 0x11, P2 ;  /* 0x000000118e00780c */ /* 0x000fe40001784270 */
[----:B------:R-:W-:Y:S02]  /*116e0*/  FSEL R26, R26, -INF , !P5 ;  /* 0xff8000001a1a7808 */ /* 0x000fe40006800000 */
[----:B------:R-:W-:Y:S02]  /*116f0*/  ISETP.GT.AND P5, PT, R142, 0x18, P2 ;  /* 0x000000188e00780c */ /* 0x000fe400017a4270 */
[----:B0-----:R-:W-:Y:S02]  /*11700*/  FMNMX.FTZ R8, R48, R12, !PT ;  /* 0x0000000c30087209 */ /* 0x001fe40007810000 */
        /* <DEDUP_REMOVED lines=63> */
[----:B------:R-:W-:Y:S01]  /*11b00*/  FSEL R63, R63, -INF , !P4 ;  /* 0xff8000003f3f7808 */ /* 0x000fe20006000000 */
[----:B------:R-:W0:Y:S01]  /*11b10*/  SHFL.BFLY PT, R9, R8, 0x2, 0x1f ;  /* 0x0c401f0008097f89 */ /* 0x000e2200000e0000 */
[----:B------:R-:W-:Y:S02]  /*11b20*/  ISETP.GT.AND P4, PT, R142, 0x59, P2 ;  /* 0x000000598e00780c */ /* 0x000fe40001784270 */
[----:B------:R-:W-:Y:S02]  /*11b30*/  FSEL R64, R64, -INF , !P5 ;  /* 0xff80000040407808 */ /* 0x000fe40006800000 */
[----:B------:R-:W-:-:S02]  /*11b40*/  ISETP.GT.AND P5, PT, R142, 0x60, P2 ;  /* 0x000000608e00780c */ /* 0x000fc400017a4270 */
[C---:B------:R-:W-:Y:S02]  /*11b50*/  ISETP.LT.OR P4, PT, R143.reuse, 0x5a, P4 ;  /* 0x0000005a8f00780c */ /* 0x040fe40002781670 */
[----:B------:R-:W-:Y:S02]  /*11b60*/  ISETP.LT.OR P5, PT, R143, 0x61, P5 ;  /* 0x000000618f00780c */ /* 0x000fe40002fa1670 */
[----:B------:R-:W-:Y:S02]  /*11b70*/  FSEL R68, R68, -INF , !P4 ;  /* 0xff80000044447808 */ /* 0x000fe40006000000 */
[C---:B------:R-:W-:Y:S02]  /*11b80*/  ISETP.GT.AND P4, PT, R142.reuse, 0x68, P2 ;  /* 0x000000688e00780c */ /* 0x040fe40001784270 */
[----:B------:R-:W-:Y:S02]  /*11b90*/  FSEL R71, R71, -INF , !P5 ;  /* 0xff80000047477808 */ /* 0x000fe40006800000 */
[----:B------:R-:W-:-:S02]  /*11ba0*/  ISETP.GT.AND P5, PT, R142, 0x69, P2 ;  /* 0x000000698e00780c */ /* 0x000fc400017a4270 */
[C---:B------:R-:W-:Y:S02]  /*11bb0*/  ISETP.LT.OR P4, PT, R143.reuse, 0x69, P4 ;  /* 0x000000698f00780c */ /* 0x040fe40002781670 */
[----:B------:R-:W-:Y:S02]  /*11bc0*/  ISETP.LT.OR P5, PT, R143, 0x6a, P5 ;  /* 0x0000006a8f00780c */ /* 0x000fe40002fa1670 */
[----:B------:R-:W-:Y:S02]  /*11bd0*/  FSEL R75, R75, -INF , !P4 ;  /* 0xff8000004b4b7808 */ /* 0x000fe40006000000 */
[----:B0-----:R-:W-:Y:S02]  /*11be0*/  FMNMX.FTZ R9, R8, R9, !PT ;  /* 0x0000000908097209 */ /* 0x001fe40007810000 */
[----:B------:R-:W-:Y:S02]  /*11bf0*/  ISETP.GT.AND P4, PT, R142, 0x70, P2 ;  /* 0x000000708e00780c */ /* 0x000fe40001784270 */
[----:B------:R-:W-:Y:S01]  /*11c00*/  FSEL R76, R76, -INF , !P5 ;  /* 0xff8000004c4c7808 */ /* 0x000fe20006800000 */
[----:B------:R-:W0:Y:S01]  /*11c10*/  SHFL.BFLY PT, R82, R9, 0x1, 0x1f ;  /* 0x0c201f0009527f89 */ /* 0x000e2200000e0000 */
[----:B------:R-:W-:-:S02]  /*11c20*/  ISETP.GT.AND P5, PT, R142, 0x71, P2 ;  /* 0x000000718e00780c */ /* 0x000fc400017a4270 */
[C---:B------:R-:W-:Y:S02]  /*11c30*/  ISETP.LT.OR P4, PT, R143.reuse, 0x71, P4 ;  /* 0x000000718f00780c */ /* 0x040fe40002781670 */
[----:B------:R-:W-:Y:S02]  /*11c40*/  ISETP.LT.OR P5, PT, R143, 0x72, P5 ;  /* 0x000000728f00780c */ /* 0x000fe40002fa1670 */
[----:B------:R-:W-:Y:S02]  /*11c50*/  FSEL R77, R77, -INF , !P4 ;  /* 0xff8000004d4d7808 */ /* 0x000fe40006000000 */
[----:B------:R-:W-:Y:S02]  /*11c60*/  FSEL R78, R78, -INF , !P5 ;  /* 0xff8000004e4e7808 */ /* 0x000fe40006800000 */
[----:B0-----:R-:W-:-:S04]  /*11c70*/  FMNMX.FTZ R82, R9, R82, !PT ;  /* 0x0000005209527209 */ /* 0x001fc80007810000 */
[C---:B------:R-:W-:Y:S01]  /*11c80*/  FSETP.NEU.FTZ.AND P3, PT, R82.reuse, -INF , PT ;  /* 0xff8000005200780b */ /* 0x040fe20003f7d000 */
[----:B------:R-:W-:-:S03]  /*11c90*/  FMUL.FTZ R9, R82, UR39 ;  /* 0x0000002752097c20 */ /* 0x000fc60008410000 */
[----:B------:R-:W-:Y:S02]  /*11ca0*/  FSEL R8, R82, RZ, P3 ;  /* 0x000000ff52087208 */ /* 0x000fe40001800000 */
[----:B------:R-:W-:Y:S02]  /*11cb0*/  FSEL R9, R9, RZ, P3 ;  /* 0x000000ff09097208 */ /* 0x000fe40001800000 */
[----:B------:R-:W-:Y:S01]  /*11cc0*/  ISETP.GT.AND P3, PT, R142, 0x1, P2 ;  /* 0x000000018e00780c */ /* 0x000fe20001764270 */
[----:B------:R-:W-:Y:S02]  /*11cd0*/  FADD.FTZ R8, -R8, R12 ;  /* 0x0000000c08087221 */ /* 0x000fe40000010100 */
[--C-:B------:R-:W-:Y:S01]  /*11ce0*/  FFMA.FTZ R48, R48, UR39, -R9.reuse ;  /* 0x0000002730307c23 */ /* 0x100fe20008010809 */
[----:B------:R-:W-:Y:S01]  /*11cf0*/  ISETP.LT.OR P3, PT, R143, 0x2, P3 ;  /* 0x000000028f00780c */ /* 0x000fe20001f61670 */
[--C-:B------:R-:W-:Y:S01]  /*11d00*/  FFMA.FTZ R49, R49, UR39, -R9.reuse ;  /* 0x0000002731317c23 */ /* 0x100fe20008010809 */
[--C-:B------:R-:W-:Y:S01]  /*11d10*/  FFMA.FTZ R22, R22, UR39, -R9.reuse ;  /* 0x0000002716167c23 */ /* 0x100fe20008010809 */
[--C-:B------:R-:W-:Y:S01]  /*11d20*/  FFMA.FTZ R24, R24, UR39, -R9.reuse ;  /* 0x0000002718187c23 */ /* 0x100fe20008010809 */
[----:B------:R-:W-:Y:S01]  /*11d30*/  FSEL R11, R11, -INF , !P3 ;  /* 0xff8000000b0b7808 */ /* 0x000fe20005800000 */
[--C-:B------:R-:W-:Y:S01]  /*11d40*/  FFMA.FTZ R27, R27, UR39, -R9.reuse ;  /* 0x000000271b1b7c23 */ /* 0x100fe20008010809 */
[----:B------:R-:W-:Y:S01]  /*11d50*/  ISETP.GT.AND P3, PT, R142, 0x10, P2 ;  /* 0x000000108e00780c */ /* 0x000fe20001764270 */
[--C-:B------:R-:W-:Y:S01]  /*11d60*/  FFMA.FTZ R28, R28, UR39, -R9.reuse ;  /* 0x000000271c1c7c23 */ /* 0x100fe20008010809 */
[--C-:B------:R-:W-:Y:S01]  /*11d70*/  FFMA.FTZ R31, R31, UR39, -R9.reuse ;  /* 0x000000271f1f7c23 */ /* 0x100fe20008010809 */
        /* <DEDUP_REMOVED lines=34> */
[----:B------:R-:W-:Y:S01]  /*11fa0*/  FFMA.FTZ R85, R85, UR39, -R9 ;  /* 0x0000002755557c23 */ /* 0x000fe20008010809 */
[----:B------:R-:W-:Y:S01]  /*11fb0*/  FSEL R46, R46, -INF , !P3 ;  /* 0xff8000002e2e7808 */ /* 0x000fe20005800000 */
[----:B------:R-:W-:Y:S01]  /*11fc0*/  FMUL.FTZ R8, R8, UR39 ;  /* 0x0000002708087c20 */ /* 0x000fe20008410000 */
[----:B------:R-:W-:Y:S01]  /*11fd0*/  ISETP.GT.AND P3, PT, R142, 0x40, P2 ;  /* 0x000000408e00780c */ /* 0x000fe20001764270 */
[----:B------:R-:W-:Y:S03]  /*11fe0*/  MUFU.EX2 R48, R48 ;  /* 0x0000003000307308 */ /* 0x000fe60000000800 */
[----:B------:R-:W-:-:S04]  /*11ff0*/  ISETP.LT.OR P3, PT, R143, 0x41, P3 ;  /* 0x000000418f00780c */ /* 0x000fc80001f61670 */
[----:B------:R-:W-:Y:S01]  /*12000*/  FSEL R55, R55, -INF , !P3 ;  /* 0xff80000037377808 */ /* 0x000fe20005800000 */
[----:B------:R-:W0:Y:S01]  /*12010*/  MUFU.EX2 R12, R8 ;  /* 0x00000008000c7308 */ /* 0x000e220000000800 */
[----:B------:R-:W-:-:S04]  /*12020*/  ISETP.GT.AND P3, PT, R142, 0x49, P2 ;  /* 0x000000498e00780c */ /* 0x000fc80001764270 */
[----:B------:R-:W-:-:S03]  /*12030*/  ISETP.LT.OR P3, PT, R143, 0x4a, P3 ;  /* 0x0000004a8f00780c */ /* 0x000fc60001f61670 */
[----:B------:R-:W1:Y:S01]  /*12040*/  MUFU.EX2 R8, R49 ;  /* 0x0000003100087308 */ /* 0x000e620000000800 */
[----:B------:R-:W-:Y:S02]  /*12050*/  FSEL R60, R60, -INF , !P3 ;  /* 0xff8000003c3c7808 */ /* 0x000fe40005800000 */
[----:B------:R-:W-:-:S04]  /*12060*/  ISETP.GT.AND P3, PT, R142, 0x58, P2 ;  /* 0x000000588e00780c */ /* 0x000fc80001764270 */
[----:B------:R-:W-:Y:S01]  /*12070*/  ISETP.LT.OR P3, PT, R143, 0x59, P3 ;  /* 0x000000598f00780c */ /* 0x000fe20001f61670 */
[----:B------:R-:W-:Y:S01]  /*12080*/  MUFU.EX2 R28, R28 ;  /* 0x0000001c001c7308 */ /* 0x000fe20000000800 */
[----:B0-----:R-:W-:Y:S02]  /*12090*/  FFMA.FTZ R4, R12, R4, R48 ;  /* 0x000000040c047223 */ /* 0x001fe40000010030 */
[----:B------:R-:W-:Y:S02]  /*120a0*/  FSEL R67, R67, -INF , !P3 ;  /* 0xff80000043437808 */ /* 0x000fe40005800000 */
[----:B------:R-:W-:-:S03]  /*120b0*/  ISETP.GT.AND P3, PT, R142, 0x61, P2 ;  /* 0x000000618e00780c */ /* 0x000fc60001764270 */
[----:B------:R-:W-:Y:S01]  /*120c0*/  MUFU.EX2 R35, R35 ;  /* 0x0000002300237308 */ /* 0x000fe20000000800 */
[C---:B------:R-:W-:Y:S01]  /*120d0*/  ISETP.LT.OR P3, PT, R143.reuse, 0x62, P3 ;  /* 0x000000628f00780c */ /* 0x040fe20001f61670 */
[C---:B-1----:R-:W-:Y:S01]  /*120e0*/  FADD.FTZ R4, R8.reuse, R4 ;  /* 0x0000000408047221 */ /* 0x042fe20000010000 */
[----:B------:R-:W-:Y:S02]  /*120f0*/  F2FP.BF16.F32.PACK_AB R8, R8, R48 ;  /* 0x000000300808723e */ /* 0x000fe400000010ff */
[----:B------:R-:W-:Y:S02]  /*12100*/  FSEL R72, R72, -INF , !P3 ;  /* 0xff80000048487808 */ /* 0x000fe40005800000 */
[----:B------:R-:W-:Y:S01]  /*12110*/  ISETP.GT.AND P3, PT, R142, RZ, P2 ;  /* 0x000000ff8e00720c */ /* 0x000fe20001764270 */
[----:B------:R-:W-:Y:S03]  /*12120*/  MUFU.EX2 R36, R36 ;  /* 0x0000002400247308 */ /* 0x000fe60000000800 */
[----:B------:R-:W-:-:S04]  /*12130*/  ISETP.LT.OR P3, PT, R143, 0x1, P3 ;  /* 0x000000018f00780c */ /* 0x000fc80001f61670 */
[----:B------:R-:W-:Y:S01]  /*12140*/  FSEL R9, R10, -INF , !P3 ;  /* 0xff8000000a097808 */ /* 0x000fe20005800000 */
[----:B------:R-:W-:Y:S01]  /*12150*/  MUFU.EX2 R39, R39 ;  /* 0x0000002700277308 */ /* 0x000fe20000000800 */
[C---:B------:R-:W-:Y:S02]  /*12160*/  ISETP.GT.AND P3, PT, R142.reuse, 0x78, P2 ;  /* 0x000000788e00780c */ /* 0x040fe40001764270 */
[----:B------:R-:W-:Y:S02]  /*12170*/  FMNMX.FTZ R10, R9, R13, !PT ;  /* 0x0000000d090a7209 */ /* 0x000fe40007810000 */
[----:B------:R-:W-:Y:S02]  /*12180*/  ISETP.GT.AND P2, PT, R142, 0x79, P2 ;  /* 0x000000798e00780c */ /* 0x000fe40001744270 */
[----:B------:R-:W-:Y:S01]  /*12190*/  FMNMX.FTZ R10, R11, R10, !PT ;  /* 0x0000000a0b0a7209 */ /* 0x000fe20007810000 */
[----:B------:R-:W-:Y:S01]  /*121a0*/  MUFU.EX2 R40, R40 ;  /* 0x0000002800287308 */ /* 0x000fe20000000800 */
[----:B------:R-:W-:-:S02]  /*121b0*/  ISETP.LT.OR P3, PT, R143, 0x79, P3 ;  /* 0x000000798f00780c */ /* 0x000fc40001f61670 */
[----:B------:R-:W-:Y:S02]  /*121c0*/  FMNMX.FTZ R10, R25, R10, !PT ;  /* 0x0000000a190a7209 */ /* 0x000fe40007810000 */
[----:B------:R-:W-:Y:S02]  /*121d0*/  ISETP.LT.OR P2, PT, R143, 0x7a, P2 ;  /* 0x0000007a8f00780c */ /* 0x000fe40001741670 */
[----:B------:R-:W-:Y:S01]  /*121e0*/  FMNMX.FTZ R10, R26, R10, !PT ;  /* 0x0000000a1a0a7209 */ /* 0x000fe20007810000 */
[----:B------:R-:W-:Y:S01]  /*121f0*/  MUFU.EX2 R44, R44 ;  /* 0x0000002c002c7308 */ /* 0x000fe20000000800 */
[----:B------:R-:W-:Y:S02]  /*12200*/  FSEL R81, R81, -INF , !P3 ;  /* 0xff80000051517808 */ /* 0x000fe40005800000 */
[----:B------:R-:W-:Y:S02]  /*12210*/  FMNMX.FTZ R10, R29, R10, !PT ;  /* 0x0000000a1d0a7209 */ /* 0x000fe40007810000 */
[----:B------:R-:W-:-:S02]  /*12220*/  FSEL R83, R83, -INF , !P2 ;  /* 0xff80000053537808 */ /* 0x000fc40005000000 */
[----:B------:R-:W-:Y:S01]  /*12230*/  FMNMX.FTZ R10, R30, R10, !PT ;  /* 0x0000000a1e0a7209 */ /* 0x000fe20007810000 */
[----:B------:R-:W-:Y:S03]  /*12240*/  MUFU.EX2 R47, R47 ;  /* 0x0000002f002f7308 */ /* 0x000fe60000000800 */
[----:B------:R-:W-:-:S04]  /*12250*/  FMNMX.FTZ R10, R33, R10, !PT ;  /* 0x0000000a210a7209 */ /* 0x000fc80007810000 */
        /* <DEDUP_REMOVED lines=42> */
[----:B0-----:R-:W-:-:S07]  /*12500*/  FMNMX.FTZ R17, R17, R10, !PT ;  /* 0x0000000a11117209 */ /* 0x001fce0007810000 */
[----:B------:R-:W0:Y:S01]  /*12510*/  MUFU.EX2 R10, R22 ;  /* 0x00000016000a7308 */ /* 0x000e220000000800 */
[----:B------:R-:W1:Y:S07]  /*12520*/  SHFL.BFLY PT, R48, R17, 0x1, 0x1f ;  /* 0x0c201f0011307f89 */ /* 0x000e6e00000e0000 */
[----:B------:R1:W3:Y:S08]  /*12530*/  MUFU.EX2 R22, R24 ;  /* 0x0000001800167308 */ /* 0x0002f00000000800 */
[----:B------:R-:W-:Y:S01]  /*12540*/  MUFU.EX2 R85, R85 ;  /* 0x0000005500557308 */ /* 0x000fe20000000800 */
[----:B0-----:R-:W-:Y:S01]  /*12550*/  FADD.FTZ R4, R10, R4 ;  /* 0x000000040a047221 */ /* 0x001fe20000010000 */
[----:B-1----:R-:W-:-:S03]  /*12560*/  FMNMX.FTZ R24, R17, R48, !PT ;  /* 0x0000003011187209 */ /* 0x002fc60007810000 */
[C---:B---3--:R-:W-:Y:S01]  /*12570*/  FADD.FTZ R17, R22.reuse, R4 ;  /* 0x0000000416117221 */ /* 0x048fe20000010000 */
[----:B------:R-:W-:Y:S02]  /*12580*/  F2FP.BF16.F32.PACK_AB R10, R22, R10 ;  /* 0x0000000a160a723e */ /* 0x000fe400000010ff */
[C---:B------:R-:W-:Y:S01]  /*12590*/  FSETP.NEU.FTZ.AND P2, PT, R24.reuse, -INF , PT ;  /* 0xff8000001800780b */ /* 0x040fe20003f5d000 */
[----:B------:R-:W-:-:S05]  /*125a0*/  FMUL.FTZ R4, R24, UR39 ;  /* 0x0000002718047c20 */ /* 0x000fca0008410000 */
[----:B------:R-:W-:-:S05]  /*125b0*/  FSEL R4, R4, RZ, P2 ;  /* 0x000000ff04047208 */ /* 0x000fca0001000000 */
[--C-:B------:R-:W-:Y:S01]  /*125c0*/  FFMA.FTZ R22, R9, UR39, -R4.reuse ;  /* 0x0000002709167c23 */ /* 0x100fe20008010804 */
[--C-:B------:R-:W-:Y:S01]  /*125d0*/  FFMA.FTZ R48, R11, UR39, -R4.reuse ;  /* 0x000000270b307c23 */ /* 0x100fe20008010804 */
[--C-:B------:R-:W-:Y:S01]  /*125e0*/  FFMA.FTZ R25, R25, UR39, -R4.reuse ;  /* 0x0000002719197c23 */ /* 0x100fe20008010804 */
[--C-:B------:R-:W-:Y:S01]  /*125f0*/  FFMA.FTZ R26, R26, UR39, -R4.reuse ;  /* 0x000000271a1a7c23 */ /* 0x100fe20008010804 */
[--C-:B------:R-:W-:Y:S01]  /*12600*/  FFMA.FTZ R41, R41, UR39, -R4.reuse ;  /* 0x0000002729297c23 */ /* 0x100fe20008010804 */
[--C-:B------:R-:W-:Y:S01]  /*12610*/  FFMA.FTZ R42, R42, UR39, -R4.reuse ;  /* 0x000000272a2a7c23 */ /* 0x100fe20008010804 */
[----:B------:R-:W-:Y:S01]  /*12620*/  MUFU.EX2 R22, R22 ;  /* 0x0000001600167308 */ /* 0x000fe20000000800 */
[--C-:B------:R-:W-:Y:S01]  /*12630*/  FFMA.FTZ R55, R55, UR39, -R4.reuse ;  /* 0x0000002737377c23 */ /* 0x100fe20008010804 */
[--C-:B------:R-:W-:Y:S01]  /*12640*/  FFMA.FTZ R63, R63, UR39, -R4.reuse ;  /* 0x000000273f3f7c23 */ /* 0x100fe20008010804 */
[--C-:B------:R-:W-:Y:S01]  /*12650*/  FFMA.FTZ R64, R64, UR39, -R4.reuse ;  /* 0x0000002740407c23 */ /* 0x100fe20008010804 */
[--C-:B------:R-:W-:Y:S01]  /*12660*/  FFMA.FTZ R67, R67, UR39, -R4.reuse ;  /* 0x0000002743437c23 */ /* 0x100fe20008010804 */
[--C-:B------:R-:W-:Y:S01]  /*12670*/  FFMA.FTZ R68, R68, UR39, -R4.reuse ;  /* 0x0000002744447c23 */ /* 0x100fe20008010804 */
[--C-:B------:R-:W-:Y:S01]  /*12680*/  FFMA.FTZ R71, R71, UR39, -R4.reuse ;  /* 0x0000002747477c23 */ /* 0x100fe20008010804 */
[--C-:B------:R-:W-:Y:S01]  /*12690*/  FFMA.FTZ R72, R72, UR39, -R4.reuse ;  /* 0x0000002748487c23 */ /* 0x100fe20008010804 */
[----:B------:R-:W0:Y:S01]  /*126a0*/  MUFU.EX2 R48, R48 ;  /* 0x0000003000307308 */ /* 0x000e220000000800 */
[--C-:B------:R-:W-:Y:S01]  /*126b0*/  FFMA.FTZ R75, R75, UR39, -R4.reuse ;  /* 0x000000274b4b7c23 */ /* 0x100fe20008010804 */
[--C-:B------:R-:W-:Y:S01]  /*126c0*/  FFMA.FTZ R76, R76, UR39, -R4.reuse ;  /* 0x000000274c4c7c23 */ /* 0x100fe20008010804 */
[--C-:B------:R-:W-:Y:S01]  /*126d0*/  FFMA.FTZ R77, R77, UR39, -R4.reuse ;  /* 0x000000274d4d7c23 */ /* 0x100fe20008010804 */
[--C-:B------:R-:W-:Y:S01]  /*126e0*/  FFMA.FTZ R78, R78, UR39, -R4.reuse ;  /* 0x000000274e4e7c23 */ /* 0x100fe20008010804 */
[----:B------:R-:W-:-:S03]  /*126f0*/  FFMA.FTZ R81, R81, UR39, -R4 ;  /* 0x0000002751517c23 */ /* 0x000fc60008010804 */
[----:B------:R-:W-:Y:S08]  /*12700*/  MUFU.EX2 R25, R25 ;  /* 0x0000001900197308 */ /* 0x000ff00000000800 */
[----:B------:R-:W1:Y:S01]  /*12710*/  MUFU.EX2 R26, R26 ;  /* 0x0000001a001a7308 */ /* 0x000e620000000800 */
[----:B0-----:R-:W-:-:S07]  /*12720*/  F2FP.BF16.F32.PACK_AB R9, R48, R22 ;  /* 0x000000163009723e */ /* 0x001fce00000010ff */
[----:B------:R-:W-:Y:S08]  /*12730*/  MUFU.EX2 R41, R41 ;  /* 0x0000002900297308 */ /* 0x000ff00000000800 */
[----:B------:R-:W-:Y:S01]  /*12740*/  MUFU.EX2 R42, R42 ;  /* 0x0000002a002a7308 */ /* 0x000fe20000000800 */
[----:B-1----:R-:W-:-:S05]  /*12750*/  F2FP.BF16.F32.PACK_AB R11, R26, R25 ;  /* 0x000000191a0b723e */ /* 0x002fca00000010ff */
[----:B------:R0:W-:Y:S02]  /*12760*/  STSM.16.M88.4 [R137+0x21800], R8 ;  /* 0x0218000889007844 */ /* 0x0001e40000000200 */
[----:B------:R-:W-:Y:S08]  /*12770*/  MUFU.EX2 R67, R67 ;  /* 0x0000004300437308 */ /* 0x000ff00000000800 */
[----:B------:R-:W-:Y:S01]  /*12780*/  MUFU.EX2 R68, R68 ;  /* 0x0000004400447308 */ /* 0x000fe20000000800 */
[--C-:B0-----:R-:W-:Y:S01]  /*12790*/  FFMA.FTZ R11, R29, UR39, -R4.reuse ;  /* 0x000000271d0b7c23 */ /* 0x101fe20008010804 */
[----:B------:R-:W-:-:S06]  /*127a0*/  FFMA.FTZ R29, R33, UR39, -R4 ;  /* 0x00000027211d7c23 */ /* 0x000fcc0008010804 */
[----:B------:R0:W1:Y:S01]  /*127b0*/  MUFU.EX2 R8, R27 ;  /* 0x0000001b00087308 */ /* 0x0000620000000800 */
[--C-:B------:R-:W-:Y:S01]  /*127c0*/  FFMA.FTZ R33, R45, UR39, -R4.reuse ;  /* 0x000000272d217c23 */ /* 0x100fe20008010804 */
[----:B------:R-:W-:-:S06]  /*127d0*/  FFMA.FTZ R45, R59, UR39, -R4 ;  /* 0x000000273b2d7c23 */ /* 0x000fcc0008010804 */
[----:B------:R3:W-:Y:S01]  /*127e0*/  MUFU.EX2 R10, R31 ;  /* 0x0000001f000a7308 */ /* 0x0007e20000000800 */
[----:B0-----:R-:W-:Y:S01]  /*127f0*/  FFMA.FTZ R27, R30, UR39, -R4 ;  /* 0x000000271e1b7c23 */ /* 0x001fe20008010804 */
[----:B------:R-:W-:-:S05]  /*12800*/  FSEL R30, R24, RZ, P2 ;  /* 0x000000ff181e7208 */ /* 0x000fca0001000000 */
[----:B------:R-:W-:Y:S01]  /*12810*/  FADD.FTZ R30, -R30, R13 ;  /* 0x0000000d1e1e7221 */ /* 0x000fe20000010100 */
[----:B------:R-:W-:Y:S01]  /*12820*/  MUFU.EX2 R11, R11 ;  /* 0x0000000b000b7308 */ /* 0x000fe20000000800 */
[--C-:B---3--:R-:W-:Y:S01]  /*12830*/  FFMA.FTZ R31, R34, UR39, -R4.reuse ;  /* 0x00000027221f7c23 */ /* 0x108fe20008010804 */
[----:B-1----:R-:W-:Y:S01]  /*12840*/  FADD.FTZ R17, R8, R17 ;  /* 0x0000001108117221 */ /* 0x002fe20000010000 */
[----:B------:R-:W-:Y:S01]  /*12850*/  FMUL.FTZ R13, R30, UR39 ;  /* 0x000000271e0d7c20 */ /* 0x000fe20008410000 */
[--C-:B------:R-:W-:Y:S01]  /*12860*/  FFMA.FTZ R34, R37, UR39, -R4.reuse ;  /* 0x0000002725227c23 */ /* 0x100fe20008010804 */
[--C-:B------:R-:W-:Y:S01]  /*12870*/  FFMA.FTZ R37, R46, UR39, -R4.reuse ;  /* 0x000000272e257c23 */ /* 0x100fe20008010804 */
[C---:B------:R-:W-:Y:S01]  /*12880*/  FADD.FTZ R17, R28.reuse, R17 ;  /* 0x000000111c117221 */ /* 0x040fe20000010000 */
[----:B------:R-:W-:Y:S01]  /*12890*/  F2FP.BF16.F32.PACK_AB R8, R28, R8 ;  /* 0x000000081c08723e */ /* 0x000fe200000010ff */
[----:B------:R-:W-:Y:S01]  /*128a0*/  MUFU.EX2 R9, R32 ;  /* 0x0000002000097308 */ /* 0x000fe20000000800 */
[----:B------:R-:W-:Y:S01]  /*128b0*/  F2FP.BF16.F32.PACK_AB R28, R36, R35 ;  /* 0x00000023241c723e */ /* 0x000fe200000010ff */
[----:B------:R-:W-:-:S06]  /*128c0*/  FFMA.FTZ R46, R60, UR39, -R4 ;  /* 0x000000273c2e7c23 */ /* 0x000fcc0008010804 */
[----:B------:R-:W0:Y:S08]  /*128d0*/  MUFU.EX2 R13, R13 ;  /* 0x0000000d000d7308 */ /* 0x000e300000000800 */
[----:B------:R-:W1:Y:S08]  /*128e0*/  MUFU.EX2 R27, R27 ;  /* 0x0000001b001b7308 */ /* 0x000e700000000800 */
[----:B------:R-:W3:Y:S01]  /*128f0*/  MUFU.EX2 R29, R29 ;  /* 0x0000001d001d7308 */ /* 0x000ee20000000800 */
[----:B0-----:R-:W-:Y:S01]  /*12900*/  FFMA.FTZ R22, R13, R3, R22 ;  /* 0x000000030d167223 */ /* 0x001fe20000010016 */
[----:B------:R-:W-:-:S03]  /*12910*/  FFMA.FTZ R3, R52, UR39, -R4 ;  /* 0x0000002734037c23 */ /* 0x000fc60008010804 */
[----:B------:R-:W-:-:S03]  /*12920*/  FADD.FTZ R22, R48, R22 ;  /* 0x0000001630167221 */ /* 0x000fc60000010000 */
[----:B------:R-:W0:Y:S01]  /*12930*/  MUFU.EX2 R31, R31 ;  /* 0x0000001f001f7308 */ /* 0x000e220000000800 */
[----:B------:R-:W-:Y:S01]  /*12940*/  FADD.FTZ R30, R25, R22 ;  /* 0x00000016191e7221 */ /* 0x000fe20000010000 */
[----:B------:R-:W-:-:S03]  /*12950*/  FFMA.FTZ R25, R56, UR39, -R4 ;  /* 0x0000002738197c23 */ /* 0x000fc60008010804 */
[----:B------:R-:W-:Y:S01]  /*12960*/  FADD.FTZ R30, R26, R30 ;  /* 0x0000001e1a1e7221 */ /* 0x000fe20000010000 */
[----:B------:R-:W-:Y:S01]  /*12970*/  FADD.FTZ R26, R10, R17 ;  /* 0x000000110a1a7221 */ /* 0x000fe20000010000 */
[----:B------:R-:W-:Y:S01]  /*12980*/  F2FP.BF16.F32.PACK_AB R10, R9, R10 ;  /* 0x0000000a090a723e */ /* 0x000fe200000010ff */
[----:B------:R4:W5:Y:S01]  /*12990*/  MUFU.EX2 R32, R43 ;  /* 0x0000002b00207308 */ /* 0x0009620000000800 */
[----:B------:R-:W-:Y:S01]  /*129a0*/  FADD.FTZ R30, R11, R30 ;  /* 0x0000001e0b1e7221 */ /* 0x000fe20000010000 */
[----:B------:R-:W-:-:S03]  /*129b0*/  FADD.FTZ R26, R9, R26 ;  /* 0x0000001a091a7221 */ /* 0x000fc60000010000 */
[----:B-1----:R-:W-:Y:S01]  /*129c0*/  FADD.FTZ R30, R27, R30 ;  /* 0x0000001e1b1e7221 */ /* 0x002fe20000010000 */
[----:B------:R-:W-:Y:S02]  /*129d0*/  FADD.FTZ R9, R35, R26 ;  /* 0x0000001a23097221 */ /* 0x000fe40000010000 */
[----:B------:R-:W1:Y:S01]  /*129e0*/  MUFU.EX2 R34, R34 ;  /* 0x0000002200227308 */ /* 0x000e620000000800 */
[----:B----4-:R-:W-:Y:S01]  /*129f0*/  FFMA.FTZ R43, R38, UR39, -R4 ;  /* 0x00000027262b7c23 */ /* 0x010fe20008010804 */
[----:B---3--:R-:W-:Y:S01]  /*12a00*/  FADD.FTZ R30, R29, R30 ;  /* 0x0000001e1d1e7221 */ /* 0x008fe20000010000 */
[----:B------:R-:W-:Y:S01]  /*12a10*/  FADD.FTZ R9, R36, R9 ;  /* 0x0000000924097221 */ /* 0x000fe20000010000 */
[--C-:B------:R-:W-:Y:S01]  /*12a20*/  FFMA.FTZ R38, R51, UR39, -R4.reuse ;  /* 0x0000002733267c23 */ /* 0x100fe20008010804 */
[----:B------:R-:W-:Y:S01]  /*12a30*/  FFMA.FTZ R4, R83, UR39, -R4 ;  /* 0x0000002753047c23 */ /* 0x000fe20008010804 */
[----:B0-----:R-:W-:Y:S01]  /*12a40*/  FADD.FTZ R30, R31, R30 ;  /* 0x0000001e1f1e7221 */ /* 0x001fe20000010000 */
[----:B------:R-:W-:Y:S01]  /*12a50*/  FADD.FTZ R9, R39, R9 ;  /* 0x0000000927097221 */ /* 0x000fe20000010000 */
[----:B------:R-:W0:Y:S03]  /*12a60*/  MUFU.EX2 R43, R43 ;  /* 0x0000002b002b7308 */ /* 0x000e260000000800 */
[----:B------:R-:W-:-:S04]  /*12a70*/  FADD.FTZ R9, R40, R9 ;  /* 0x0000000928097221 */ /* 0x000fc80000010000 */
[----:B-----5:R-:W-:Y:S01]  /*12a80*/  FADD.FTZ R9, R32, R9 ;  /* 0x0000000920097221 */ /* 0x020fe20000010000 */
[----:B------:R-:W3:Y:S01]  /*12a90*/  MUFU.EX2 R33, R33 ;  /* 0x0000002100217308 */ /* 0x000ee20000000800 */
[----:B-1----:R-:W-:Y:S01]  /*12aa0*/  FADD.FTZ R35, R34, R30 ;  /* 0x0000001e22237221 */ /* 0x002fe20000010000 */
[----:B------:R-:W-:Y:S01]  /*12ab0*/  F2FP.BF16.F32.PACK_AB R30, R40, R39 ;  /* 0x00000027281e723e */ /* 0x000fe200000010ff */
[----:B------:R-:W-:Y:S01]  /*12ac0*/  FADD.FTZ R9, R44, R9 ;  /* 0x000000092c097221 */ /* 0x000fe20000010000 */
[----:B------:R-:W4:Y:S03]  /*12ad0*/  LDL R39, [R1+0x20] ;  /* 0x0000200001277983 */ /* 0x000f260000100800 */
[----:B------:R-:W-:Y:S01]  /*12ae0*/  FADD.FTZ R36, R47, R9 ;  /* 0x000000092f247221 */ /* 0x000fe20000010000 */
[----:B------:R-:W1:Y:S01]  /*12af0*/  MUFU.EX2 R37, R37 ;  /* 0x0000002500257308 */ /* 0x000e620000000800 */
[----:B0-----:R-:W-:Y:S01]  /*12b00*/  FADD.FTZ R35, R43, R35 ;  /* 0x000000232b237221 */ /* 0x001fe20000010000 */
[----:B------:R-:W-:Y:S01]  /*12b10*/  F2FP.BF16.F32.PACK_AB R9, R27, R11 ;  /* 0x0000000b1b09723e */ /* 0x000fe200000010ff */
[----:B------:R-:W-:Y:S01]  /*12b20*/  FADD.FTZ R36, R50, R36 ;  /* 0x0000002432247221 */ /* 0x000fe20000010000 */
[----:B------:R-:W-:Y:S01]  /*12b30*/  F2FP.BF16.F32.PACK_AB R11, R31, R29 ;  /* 0x0000001d1f0b723e */ /* 0x000fe200000010ff */
[----:B------:R-:W-:Y:S01]  /*12b40*/  FADD.FTZ R35, R41, R35 ;  /* 0x0000002329237221 */ /* 0x000fe20000010000 */
[----:B------:R-:W-:Y:S01]  /*12b50*/  F2FP.BF16.F32.PACK_AB R29, R43, R34 ;  /* 0x000000222b1d723e */ /* 0x000fe200000010ff */
[----:B------:R-:W-:Y:S01]  /*12b60*/  FADD.FTZ R36, R53, R36 ;  /* 0x0000002435247221 */ /* 0x000fe20000010000 */
[----:B------:R-:W0:Y:S01]  /*12b70*/  MUFU.EX2 R38, R38 ;  /* 0x0000002600267308 */ /* 0x000e220000000800 */
[C---:B------:R-:W-:Y:S01]  /*12b80*/  FADD.FTZ R35, R42.reuse, R35 ;  /* 0x000000232a237221 */ /* 0x040fe20000010000 */
[----:B------:R-:W-:Y:S01]  /*12b90*/  F2FP.BF16.F32.PACK_AB R31, R42, R41 ;  /* 0x000000292a1f723e */ /* 0x000fe200000010ff */
[----:B------:R-:W-:Y:S01]  /*12ba0*/  FADD.FTZ R36, R54, R36 ;  /* 0x0000002436247221 */ /* 0x000fe20000010000 */
[----:B--2---:R2:W-:Y:S01]  /*12bb0*/  STSM.16.M88.4 [R86], R8 ;  /* 0x0000000856007844 */ /* 0x0045e20000000200 */
[----:B---3--:R-:W-:-:S02]  /*12bc0*/  FADD.FTZ R35, R33, R35 ;  /* 0x0000002321237221 */ /* 0x008fc40000010000 */
[----:B------:R-:W-:Y:S01]  /*12bd0*/  FADD.FTZ R36, R57, R36 ;  /* 0x0000002439247221 */ /* 0x000fe20000010000 */
[----:B------:R-:W3:Y:S01]  /*12be0*/  MUFU.EX2 R3, R3 ;  /* 0x0000000300037308 */ /* 0x000ee20000000800 */
[----:B-1----:R-:W-:-:S07]  /*12bf0*/  FADD.FTZ R35, R37, R35 ;  /* 0x0000002325237221 */ /* 0x002fce0000010000 */
[----:B------:R-:W1:Y:S01]  /*12c00*/  MUFU.EX2 R22, R55 ;  /* 0x0000003700167308 */ /* 0x000e620000000800 */
[----:B0-----:R-:W-:-:S07]  /*12c10*/  FADD.FTZ R35, R38, R35 ;  /* 0x0000002326237221 */ /* 0x001fce0000010000 */
[----:B------:R-:W0:Y:S01]  /*12c20*/  MUFU.EX2 R25, R25 ;  /* 0x0000001900197308 */ /* 0x000e220000000800 */
[----:B---3--:R-:W-:-:S07]  /*12c30*/  FADD.FTZ R35, R3, R35 ;  /* 0x0000002303237221 */ /* 0x008fce0000010000 */
[----:B------:R-:W3:Y:S01]  /*12c40*/  MUFU.EX2 R45, R45 ;  /* 0x0000002d002d7308 */ /* 0x000ee20000000800 */
[----:B-1----:R-:W-:-:S07]  /*12c50*/  FADD.FTZ R35, R22, R35 ;  /* 0x0000002316237221 */ /* 0x002fce0000010000 */
[----:B------:R-:W1:Y:S01]  /*12c60*/  MUFU.EX2 R46, R46 ;  /* 0x0000002e002e7308 */ /* 0x000e620000000800 */
[----:B0-----:R-:W-:Y:S01]  /*12c70*/  FADD.FTZ R34, R25, R35 ;  /* 0x0000002319227221 */ /* 0x001fe20000010000 */
[----:B------:R-:W-:-:S06]  /*12c80*/  FADD.FTZ R36, R58, R36 ;  /* 0x000000243a247221 */ /* 0x000fcc0000010000 */
[----:B------:R-:W0:Y:S01]  /*12c90*/  MUFU.EX2 R17, R63 ;  /* 0x0000003f00117308 */ /* 0x000e220000000800 */
[----:B---3--:R-:W-:Y:S01]  /*12ca0*/  FADD.FTZ R27, R45, R34 ;  /* 0x000000222d1b7221 */ /* 0x008fe20000010000 */
[----:B------:R-:W-:-:S06]  /*12cb0*/  FADD.FTZ R35, R61, R36 ;  /* 0x000000243d237221 */ /* 0x000fcc0000010000 */
[----:B------:R-:W3:Y:S01]  /*12cc0*/  MUFU.EX2 R26, R64 ;  /* 0x00000040001a7308 */ /* 0x000ee20000000800 */
[----:B-1----:R-:W-:Y:S01]  /*12cd0*/  FADD.FTZ R36, R46, R27 ;  /* 0x0000001b2e247221 */ /* 0x002fe20000010000 */
[----:B------:R-:W-:Y:S01]  /*12ce0*/  FADD.FTZ R40, R62, R35 ;  /* 0x000000233e287221 */ /* 0x000fe20000010000 */
[----:B------:R3:W-:Y:S03]  /*12cf0*/  STSM.16.M88.4 [R139], R28 ;  /* 0x0000001c8b007844 */ /* 0x0007e60000000200 */
[----:B--2---:R-:W-:Y:S02]  /*12d00*/  FADD.FTZ R11, R65, R40 ;  /* 0x00000028410b7221 */ /* 0x004fe40000010000 */
[----:B------:R-:W-:Y:S01]  /*12d10*/  MUFU.EX2 R71, R71 ;  /* 0x0000004700477308 */ /* 0x000fe20000000800 */
[----:B0-----:R-:W-:Y:S01]  /*12d20*/  FADD.FTZ R9, R17, R36 ;  /* 0x0000002411097221 */ /* 0x001fe20000010000 */
[----:B------:R-:W-:-:S02]  /*12d30*/  F2FP.BF16.F32.PACK_AB R32, R44, R32 ;  /* 0x000000202c20723e */ /* 0x000fc400000010ff */
[----:B------:R-:W-:Y:S02]  /*12d40*/  F2FP.BF16.F32.PACK_AB R34, R50, R47 ;  /* 0x0000002f3222723e */ /* 0x000fe400000010ff */
[----:B------:R-:W-:Y:S02]  /*12d50*/  F2FP.BF16.F32.PACK_AB R33, R37, R33 ;  /* 0x000000212521723e */ /* 0x000fe400000010ff */
[----:B------:R-:W-:Y:S01]  /*12d60*/  F2FP.BF16.F32.PACK_AB R35, R3, R38 ;  /* 0x000000260323723e */ /* 0x000fe200000010ff */
[----:B------:R-:W0:Y:S01]  /*12d70*/  MUFU.EX2 R72, R72 ;  /* 0x0000004800487308 */ /* 0x000e220000000800 */
[----:B------:R-:W-:Y:S01]  /*12d80*/  F2FP.BF16.F32.PACK_AB R8, R54, R53 ;  /* 0x000000353608723e */ /* 0x000fe200000010ff */
[----:B---3--:R-:W-:Y:S01]  /*12d90*/  FADD.FTZ R28, R26, R9 ;  /* 0x000000091a1c7221 */ /* 0x008fe20000010000 */
[----:B------:R-:W-:Y:S01]  /*12da0*/  FADD.FTZ R30, R66, R11 ;  /* 0x0000000b421e7221 */ /* 0x000fe20000010000 */
[----:B------:R-:W-:Y:S02]  /*12db0*/  F2FP.BF16.F32.PACK_AB R10, R58, R57 ;  /* 0x000000393a0a723e */ /* 0x000fe400000010ff */
[----:B------:R-:W-:-:S02]  /*12dc0*/  F2FP.BF16.F32.PACK_AB R9, R25, R22 ;  /* 0x000000161909723e */ /* 0x000fc400000010ff */
[----:B------:R-:W-:Y:S01]  /*12dd0*/  F2FP.BF16.F32.PACK_AB R11, R46, R45 ;  /* 0x0000002d2e0b723e */ /* 0x000fe200000010ff */
[----:B------:R-:W-:Y:S01]  /*12de0*/  STSM.16.M88.4 [R138], R32 ;  /* 0x000000208a007844 */ /* 0x000fe20000000200 */
[----:B------:R-:W-:Y:S03]  /*12df0*/  MUFU.EX2 R75, R75 ;  /* 0x0000004b004b7308 */ /* 0x000fe60000000800 */
[----:B------:R1:W-:Y:S02]  /*12e00*/  STSM.16.M88.4 [R137+0x27800], R8 ;  /* 0x0278000889007844 */ /* 0x0003e40000000200 */
[----:B-1----:R-:W-:Y:S02]  /*12e10*/  F2FP.BF16.F32.PACK_AB R9, R26, R17 ;  /* 0x000000111a09723e */ /* 0x002fe400000010ff */
[----:B------:R-:W2:Y:S01]  /*12e20*/  LDL R17, [R1+0x18] ;  /* 0x0000180001117983 */ /* 0x000ea20000100800 */
[----:B------:R-:W1:Y:S01]  /*12e30*/  MUFU.EX2 R76, R76 ;  /* 0x0000004c004c7308 */ /* 0x000e620000000800 */
[----:B------:R-:W-:Y:S01]  /*12e40*/  FADD.FTZ R27, R69, R30 ;  /* 0x0000001e451b7221 */ /* 0x000fe20000010000 */
[----:B------:R-:W-:-:S03]  /*12e50*/  FADD.FTZ R3, R67, R28 ;  /* 0x0000001c43037221 */ /* 0x000fc60000010000 */
[----:B------:R-:W-:-:S03]  /*12e60*/  FADD.FTZ R28, R70, R27 ;  /* 0x0000001b461c7221 */ /* 0x000fc60000010000 */
[----:B------:R-:W-:Y:S01]  /*12e70*/  MUFU.EX2 R77, R77 ;  /* 0x0000004d004d7308 */ /* 0x000fe20000000800 */
[----:B------:R-:W-:-:S07]  /*12e80*/  FADD.FTZ R25, R73, R28 ;  /* 0x0000001c49197221 */ /* 0x000fce0000010000 */
[----:B------:R-:W3:Y:S08]  /*12e90*/  MUFU.EX2 R78, R78 ;  /* 0x0000004e004e7308 */ /* 0x000ef00000000800 */
[----:B------:R-:W-:Y:S08]  /*12ea0*/  MUFU.EX2 R81, R81 ;  /* 0x0000005100517308 */ /* 0x000ff00000000800 */
[----:B------:R-:W5:Y:S01]  /*12eb0*/  MUFU.EX2 R36, R4 ;  /* 0x0000000400247308 */ /* 0x000f620000000800 */
[----:B------:R-:W-:Y:S01]  /*12ec0*/  FADD.FTZ R28, R74, R25 ;  /* 0x000000194a1c7221 */ /* 0x000fe20000010000 */
[----:B------:R-:W-:-:S02]  /*12ed0*/  F2FP.BF16.F32.PACK_AB R8, R62, R61 ;  /* 0x0000003d3e08723e */ /* 0x000fc400000010ff */
[----:B------:R-:W-:Y:S01]  /*12ee0*/  F2FP.BF16.F32.PACK_AB R10, R66, R65 ;  /* 0x00000041420a723e */ /* 0x000fe200000010ff */
[----:B------:R-:W-:Y:S01]  /*12ef0*/  FADD.FTZ R25, R79, R28 ;  /* 0x0000001c4f197221 */ /* 0x000fe20000010000 */
[----:B------:R-:W-:Y:S02]  /*12f00*/  F2FP.BF16.F32.PACK_AB R11, R68, R67 ;  /* 0x00000043440b723e */ /* 0x000fe400000010ff */
[----:B------:R-:W-:Y:S02]  /*12f10*/  F2FP.BF16.F32.PACK_AB R28, R70, R69 ;  /* 0x00000045461c723e */ /* 0x000fe400000010ff */
[----:B------:R-:W-:Y:S02]  /*12f20*/  F2FP.BF16.F32.PACK_AB R30, R74, R73 ;  /* 0x000000494a1e723e */ /* 0x000fe400000010ff */
[----:B0-----:R-:W-:Y:S02]  /*12f30*/  F2FP.BF16.F32.PACK_AB R29, R72, R71 ;  /* 0x00000047481d723e */ /* 0x001fe400000010ff */
[----:B-1----:R-:W-:Y:S01]  /*12f40*/  F2FP.BF16.F32.PACK_AB R31, R76, R75 ;  /* 0x0000004b4c1f723e */ /* 0x002fe200000010ff */
[----:B------:R-:W-:Y:S01]  /*12f50*/  FADD.FTZ R22, R68, R3 ;  /* 0x0000000344167221 */ /* 0x000fe20000010000 */
[----:B------:R-:W-:-:S02]  /*12f60*/  F2FP.BF16.F32.PACK_AB R32, R80, R79 ;  /* 0x0000004f5020723e */ /* 0x000fc400000010ff */
[----:B---3--:R-:W-:Y:S02]  /*12f70*/  F2FP.BF16.F32.PACK_AB R33, R78, R77 ;  /* 0x0000004d4e21723e */ /* 0x008fe400000010ff */
[----:B------:R-:W-:Y:S02]  /*12f80*/  F2FP.BF16.F32.PACK_AB R34, R85, R84 ;  /* 0x000000545522723e */ /* 0x000fe400000010ff */
[----:B-----5:R-:W-:Y:S01]  /*12f90*/  F2FP.BF16.F32.PACK_AB R35, R36, R81 ;  /* 0x000000512423723e */ /* 0x020fe200000010ff */
[----:B------:R-:W-:-:S04]  /*12fa0*/  FADD.FTZ R3, R71, R22 ;  /* 0x0000001647037221 */ /* 0x000fc80000010000 */
[----:B------:R-:W-:-:S04]  /*12fb0*/  FADD.FTZ R22, R72, R3 ;  /* 0x0000000348167221 */ /* 0x000fc80000010000 */
[----:B------:R-:W-:-:S04]  /*12fc0*/  FADD.FTZ R3, R75, R22 ;  /* 0x000000164b037221 */ /* 0x000fc80000010000 */
[----:B------:R-:W-:-:S04]  /*12fd0*/  FADD.FTZ R22, R76, R3 ;  /* 0x000000034c167221 */ /* 0x000fc80000010000 */
[----:B------:R-:W-:Y:S01]  /*12fe0*/  FADD.FTZ R3, R77, R22 ;  /* 0x000000164d037221 */ /* 0x000fe20000010000 */
[----:B------:R-:W-:-:S03]  /*12ff0*/  FADD.FTZ R25, R80, R25 ;  /* 0x0000001950197221 */ /* 0x000fc60000010000 */
[----:B------:R-:W-:Y:S01]  /*13000*/  FADD.FTZ R4, R78, R3 ;  /* 0x000000034e047221 */ /* 0x000fe20000010000 */
[----:B------:R-:W-:-:S03]  /*13010*/  FADD.FTZ R84, R84, R25 ;  /* 0x0000001954547221 */ /* 0x000fc60000010000 */
[----:B------:R-:W-:Y:S01]  /*13020*/  FADD.FTZ R3, R81, R4 ;  /* 0x0000000451037221 */ /* 0x000fe20000010000 */
        /* <DEDUP_REMOVED lines=48> */
[----:B------:R-:W-:Y:S01]  /*13330*/  FADD.FTZ R4, R85, R84 ;  /* 0x0000005455047221 */ /* 0x000fe20000010000 */
[----:B------:R-:W-:Y:S01]  /*13340*/  FADD.FTZ R3, R36, R3 ;  /* 0x0000000324037221 */ /* 0x000fe20000010000 */
[----:B------:R-:W-:-:S02]  /*13350*/  IMAD.MOV.U32 R22, RZ, RZ, R5 ;  /* 0x000000ffff167224 */ /* 0x000fc400078e0005 */
[----:B------:R-:W-:Y:S02]  /*13360*/  IMAD.MOV.U32 R12, RZ, RZ, R82 ;  /* 0x000000ffff0c7224 */ /* 0x000fe400078e0052 */
[----:B------:R-:W-:Y:S01]  /*13370*/  IMAD.MOV.U32 R13, RZ, RZ, R24 ;  /* 0x000000ffff0d7224 */ /* 0x000fe200078e0018 */
[----:B----4-:R0:W-:Y:S04]  /*13380*/  STSM.16.M88.4 [R39], R8 ;  /* 0x0000000827007844 */ /* 0x0101e80000000200 */
[----:B------:R0:W-:Y:S04]  /*13390*/  STSM.16.M88.4 [R139+0x6000], R28 ;  /* 0x0060001c8b007844 */ /* 0x0001e80000000200 */
[----:B------:R0:W-:Y:S01]  /*133a0*/  STSM.16.M88.4 [R138+0x6000], R32 ;  /* 0x006000208a007844 */ /* 0x0001e20000000200 */
[----:B------:R1:W-:Y:S06]  /*133b0*/  MEMBAR.ALL.CTA ;  /* 0x0000000000007992 */ /* 0x0003ec0000008000 */
[----:B-1----:R-:W1:Y:S01]  /*133c0*/  FENCE.VIEW.ASYNC.S ;  /* 0x00000000000073c6 */ /* 0x002e620000000000 */
[C---:B--2---:R-:W-:Y:S01]  /*133d0*/  ISETP.GT.AND P2, PT, R0.reuse, R17, PT ;  /* 0x000000110000720c */ /* 0x044fe20003f44270 */
[----:B------:R-:W-:-:S02]  /*133e0*/  VIADD R0, R0, 0xffffffff ;  /* 0xffffffff00007836 */ /* 0x000fc40000000000 */
[----:B------:R-:W-:Y:S01]  /*133f0*/  IMAD.MOV.U32 R17, RZ, RZ, R14 ;  /* 0x000000ffff117224 */ /* 0x000fe200078e000e */
[----:B-1----:R-:W-:-:S09]  /*13400*/  NOP ;  /* 0x0000000000007918 */ /* 0x002fd20000000000 */
[----:B0-----:R-:W-:Y:S05]  /*13410*/  @P2 BRA `(.L_x_1248) ;  /* 0xffffffc400482947 */ /* 0x001fea000383ffff */
[----:B------:R-:W-:Y:S02]  /*13420*/  IMAD.MOV.U32 R13, RZ, RZ, R24 ;  /* 0x000000ffff0d7224 */ /* 0x000fe400078e0018 */
[----:B------:R-:W-:Y:S02]  /*13430*/  IMAD.MOV.U32 R12, RZ, RZ, R82 ;  /* 0x000000ffff0c7224 */ /* 0x000fe400078e0052 */
[----:B------:R-:W-:Y:S02]  /*13440*/  IMAD.MOV.U32 R17, RZ, RZ, R14 ;  /* 0x000000ffff117224 */ /* 0x000fe400078e000e */
[----:B------:R-:W-:-:S07]  /*13450*/  IMAD.MOV.U32 R22, RZ, RZ, R5 ;  /* 0x000000ffff167224 */ /* 0x000fce00078e0005 */
.L_x_1230:
[----:B------:R-:W2:Y:S01]  /*13460*/  LDL R9, [R1+0x30] ;  /* 0x0000300001097983 */ /* 0x000ea20000100800 */
[----:B------:R-:W0:Y:S01]  /*13470*/  LDC R14, c[0x0][0x9e4] ;  /* 0x00027900ff0e7b82 */ /* 0x000e220000000800 */
[----:B------:R-:W-:Y:S02]  /*13480*/  ULDC UR8, c[0x0][0x9dc] ;  /* 0x0002770000087ab9 */ /* 0x000fe40000000800 */
[----:B------:R-:W2:Y:S04]  /*13490*/  LDL R5, [R1+0x28] ;  /* 0x0000280001057983 */ /* 0x000ea80000100800 */
[----:B------:R-:W3:Y:S01]  /*134a0*/  LDL.LU R8, [R1+0x34] ;  /* 0x0000340001087983 */ /* 0x000ee20000300800 */
[----:B0-----:R-:W-:Y:S02]  /*134b0*/  ISETP.GE.AND P5, PT, R14, 0x1, PT ;  /* 0x000000010e00780c */ /* 0x001fe40003fa6270 */
[----:B--2---:R-:W-:-:S05]  /*134c0*/  IADD3 R5, R5, 0xc0, -R9 ;  /* 0x000000c005057810 */ /* 0x004fca0007ffe809 */
[----:B---3--:R-:W-:-:S04]  /*134d0*/  IMAD R5, R8, 0xc0, R5 ;  /* 0x000000c008057824 */ /* 0x008fc800078e0205 */
[----:B------:R-:W-:Y:S02]  /*134e0*/  VIADD R8, R5, -UR8 ;  /* 0x8000000805087c36 */ /* 0x000fe40008000000 */
[----:B------:R-:W-:Y:S05]  /*134f0*/  @!P5 BRA `(.L_x_1249) ;  /* 0x000000000044d947 */ /* 0x000fea0003800000 */
        /* <DEDUP_REMOVED lines=10> */
.L_x_1251:
[----:B------:R-:W-:-:S13]  /*135a0*/  ISETP.NE.AND P2, PT, R14, 0x1, PT ;  /* 0x000000010e00780c */ /* 0x000fda0003f45270 */
[----:B------:R-:W0:Y:S02]  /*135b0*/  @P2 LDC.64 R10, c[0x0][0x9e8] ;  /* 0x00027a00ff0a2b82 */ /* 0x000e240000000a00 */
[----:B0-----:R-:W-:-:S05]  /*135c0*/  @P2 IMAD.HI.U32 R10, R5, R10, RZ ;  /* 0x0000000a050a2227 */ /* 0x001fca00078e00ff */
[----:B------:R-:W-:-:S07]  /*135d0*/  @P2 SHF.R.U32.HI R5, RZ, R11, R10 ;  /* 0x0000000bff052219 */ /* 0x000fce000001160a */
.L_x_1252:
[----:B------:R-:W-:Y:S05]  /*135e0*/  BSYNC B0 ;  /* 0x0000000000007941 */ /* 0x000fea0003800000 */
.L_x_1250:
[----:B------:R-:W-:-:S05]  /*135f0*/  IMAD R5, R5, R14, RZ ;  /* 0x0000000e05057224 */ /* 0x000fca00078e02ff */
[----:B------:R-:W-:-:S07]  /*13600*/  VIMNMX R8, R8, R5, !PT ;  /* 0x0000000508087248 */ /* 0x000fce0007fe0100 */
.L_x_1249:
[----:B------:R-:W2:Y:S01]  /*13610*/  LDL R9, [R1+0x3c] ;  /* 0x00003c0001097983 */ /* 0x000ea20000100800 */
[----:B------:R-:W-:-:S05]  /*13620*/  VIADD R8, R8, 0x7f ;  /* 0x0000007f08087836 */ /* 0x000fca0000000000 */
[----:B------:R-:W-:-:S04]  /*13630*/  SHF.R.S32.HI R5, RZ, 0x1f, R8 ;  /* 0x0000001fff057819 */ /* 0x000fc80000011408 */
[----:B------:R-:W-:-:S04]  /*13640*/  LEA.HI R5, R5, R8, RZ, 0x7 ;  /* 0x0000000805057211 */ /* 0x000fc800078f38ff */
[----:B------:R-:W-:-:S04]  /*13650*/  SHF.R.S32.HI R5, RZ, 0x7, R5 ;  /* 0x00000007ff057819 */ /* 0x000fc80000011405 */
[----:B--2---:R-:W-:-:S04]  /*13660*/  VIMNMX R140, R9, R5, !PT ;  /* 0x00000005098c7248 */ /* 0x004fc80007fe0100 */
[----:B------:R-:W-:-:S13]  /*13670*/  ISETP.GE.AND P2, PT, R0, R140, PT ;  /* 0x0000008c0000720c */ /* 0x000fda0003f46270 */
[----:B------:R-:W-:Y:S05]  /*13680*/  @!P2 BRA `(.L_x_1253) ;  /* 0x0000002800f4a947 */ /* 0x000fea0003800000 */
[----:B------:R-:W-:Y:S02]  /*13690*/  IMAD.MOV.U32 R5, RZ, RZ, R13 ;  /* 0x000000ffff057224 */ /* 0x000fe400078e000d */
[----:B------:R-:W-:Y:S02]  /*136a0*/  IMAD.MOV.U32 R8, RZ, RZ, R12 ;  /* 0x000000ffff087224 */ /* 0x000fe400078e000c */
[----:B------:R-:W-:Y:S02]  /*136b0*/  IMAD.MOV.U32 R10, RZ, RZ, R22 ;  /* 0x000000ffff0a7224 */ /* 0x000fe400078e0016 */
[----:B------:R-:W-:-:S07]  /*136c0*/  IMAD.MOV.U32 R9, RZ, RZ, R17 ;  /* 0x000000ffff097224 */ /* 0x000fce00078e0011 */
.L_x_1263:
        /* <DEDUP_REMOVED lines=11> */
.L_x_1255:
[----:B------:R-:W-:Y:S01]  /*13780*/  IMAD R11, R17, 0x8, R2 ;  /* 0x00000008110b7824 */ /* 0x000fe200078e0202 */
[----:B------:R-:W-:-:S04]  /*13790*/  SHF.L.U32 R12, R22, 0x1f, RZ ;  /* 0x0000001f160c7819 */ /* 0x000fc800000006ff */
[----:B------:R0:W1:Y:S01]  /*137a0*/  SYNCS.PHASECHK.TRANS64.TRYWAIT P3, [R11+URZ+0x2d830], R12 ;  /* 0x02d8300c0b0075a7 */ /* 0x000062000806017f */
[----:B------:R-:W-:Y:S05]  /*137b0*/  @!P0 BRA `(.L_x_1256) ;  /* 0x0000000000048947 */ /* 0x000fea0003800000 */
[----:B------:R-:W-:Y:S01]  /*137c0*/  BPT.TRAP 0x1 ;  /* 0x000000040000795c */ /* 0x000fe20000300000 */
.L_x_1256:
[----:B------:R-:W-:Y:S04]  /*137d0*/  BSSY B0, `(.L_x_1254) ;  /* 0x0000004000007945 */ /* 0x000fe80003800000 */
[----:B-1----:R-:W-:Y:S05]  /*137e0*/  @P3 BRA `(.L_x_1257) ;  /* 0x0000000000083947 */ /* 0x002fea0003800000 */
[----:B------:R-:W1:Y:S02]  /*137f0*/  SYNCS.PHASECHK.TRANS64.TRYWAIT P3, [R11+URZ+0x2d830], R12 ;  /* 0x02d8300c0b0075a7 */ /* 0x000e64000806017f */
[----:B-1----:R-:W-:Y:S05]  /*13800*/  @!P3 BRA `(.L_x_1258) ;  /* 0x000000f4000cb947 */ /* 0x002fea0003800000 */
.L_x_1257:
[----:B------:R-:W-:Y:S05]  /*13810*/  BSYNC B0 ;  /* 0x0000000000007941 */ /* 0x000fea0003800000 */
.L_x_1254:
        /* <DEDUP_REMOVED lines=28> */
[----:B------:R-:W-:-:S06]  /*139e0*/  WARPGROUP.ARRIVE ;  /* 0x00000000000079c5 */ /* 0x000fcc0000000000 */
        /* <DEDUP_REMOVED lines=32> */
.L_x_1260:
[----:B------:R-:W-:Y:S01]  /*13bf0*/  SHF.L.U32 R10, R10, 0x1f, RZ ;  /* 0x0000001f0a0a7819 */ /* 0x000fe200000006ff */
[----:B------:R-:W-:-:S04]  /*13c00*/  IMAD R11, R9, 0x8, R2 ;  /* 0x00000008090b7824 */ /* 0x000fc800078e0202 */
[----:B------:R0:W1:Y:S01]  /*13c10*/  SYNCS.PHASECHK.TRANS64.TRYWAIT P2, [R11+URZ+0x2d850], R10 ;  /* 0x02d8500a0b0075a7 */ /* 0x000062000804017f */
[----:B------:R-:W-:Y:S05]  /*13c20*/  @!P0 BRA `(.L_x_1261) ;  /* 0x0000000000048947 */ /* 0x000fea0003800000 */
[----:B------:R-:W-:Y:S01]  /*13c30*/  BPT.TRAP 0x1 ;  /* 0x000000040000795c */ /* 0x000fe20000300000 */
.L_x_1261:
[----:B-1----:R-:W-:Y:S05]  /*13c40*/  @P2 BRA `(.L_x_1259) ;  /* 0x0000000000082947 */ /* 0x002fea0003800000 */
[----:B------:R-:W1:Y:S02]  /*13c50*/  SYNCS.PHASECHK.TRANS64.TRYWAIT P2, [R11+URZ+0x2d850], R10 ;  /* 0x02d8500a0b0075a7 */ /* 0x000e64000804017f */
[----:B-1----:R-:W-:Y:S05]  /*13c60*/  @!P2 BRA `(.L_x_1262) ;  /* 0x000000f00008a947 */ /* 0x002fea0003800000 */
.L_x_1259:
[----:B01----:R-:W-:Y:S01]  /*13c70*/  VIADD R10, R2, 0x400 ;  /* 0x00000400020a7836 */ /* 0x003fe20000000000 */
[----:B------:R-:W-:Y:S05]  /*13c80*/  WARPSYNC.ALL ;  /* 0x0000000000007948 */ /* 0x000fea0003800000 */
[----:B------:R-:W-:-:S04]  /*13c90*/  SHF.R.U32.HI R10, RZ, 0x4, R10 ;  /* 0x00000004ff0a7819 */ /* 0x000fc8000001160a */
[----:B------:R-:W-:-:S04]  /*13ca0*/  LOP3.LUT R10, R10, 0x3fff, RZ, 0xc0, !PT ;  /* 0x00003fff0a0a7812 */ /* 0x000fc800078ec0ff */
[----:B------:R-:W-:-:S05]  /*13cb0*/  LOP3.LUT R10, R10, 0x2000000, RZ, 0xfc, !PT ;  /* 0x020000000a0a7812 */ /* 0x000fca00078efcff */
[----:B------:R-:W-:Y:S01]  /*13cc0*/  IMAD R10, R9, 0x600, R10 ;  /* 0x00000600090a7824 */ /* 0x000fe200078e020a */
[----:B------:R-:W2:Y:S01]  /*13cd0*/  LDL R141, [R1+0x38] ;  /* 0x00003800018d7983 */ /* 0x000ea20000100800 */
[----:B------:R-:W-:Y:S02]  /*13ce0*/  IMAD.MOV.U32 R11, RZ, RZ, -0x7fffffe0 ;  /* 0x80000020ff0b7424 */ /* 0x000fe400078e00ff */
[----:B------:R-:W-:Y:S01]  /*13cf0*/  FMUL.FTZ R14, R29, UR47 ;  /* 0x0000002f1d0e7c20 */ /* 0x000fe20008410000 */
[C---:B------:R-:W-:Y:S01]  /*13d00*/  VIADD R12, R10.reuse, 0x40 ;  /* 0x000000400a0c7836 */ /* 0x040fe20000000000 */
[----:B------:R-:W-:Y:S01]  /*13d10*/  R2UR UR10, R10 ;  /* 0x000000000a0a72ca */ /* 0x000fe200000e0000 */
[----:B------:R-:W-:Y:S01]  /*13d20*/  IMAD.MOV.U32 R13, RZ, RZ, -0x7fffffe0 ;  /* 0x80000020ff0d7424 */ /* 0x000fe200078e00ff */
[C---:B------:R-:W-:Y:S01]  /*13d30*/  R2UR UR11, R11.reuse ;  /* 0x000000000b0b72ca */ /* 0x040fe200000e0000 */
[----:B------:R-:W-:Y:S01]  /*13d40*/  FMUL.FTZ R15, R32, UR47 ;  /* 0x0000002f200f7c20 */ /* 0x000fe20008410000 */
[----:B------:R-:W-:Y:S01]  /*13d50*/  R2UR UR14, R12 ;  /* 0x000000000c0e72ca */ /* 0x000fe200000e0000 */
[----:B------:R-:W-:Y:S01]  /*13d60*/  VIADD R12, R10, 0x80 ;  /* 0x000000800a0c7836 */ /* 0x000fe20000000000 */
[----:B------:R-:W-:Y:S01]  /*13d70*/  R2UR UR43, R11 ;  /* 0x000000000b2b72ca */ /* 0x000fe200000e0000 */
[----:B------:R-:W-:Y:S01]  /*13d80*/  FMUL.FTZ R11, R25, UR47 ;  /* 0x0000002f190b7c20 */ /* 0x000fe20008410000 */
[C---:B------:R-:W-:Y:S01]  /*13d90*/  R2UR UR15, R13.reuse ;  /* 0x000000000d0f72ca */ /* 0x040fe200000e0000 */
[----:B------:R-:W-:Y:S01]  /*13da0*/  MUFU.TANH R14, R14 ;  /* 0x0000000e000e7308 */ /* 0x000fe20000002400 */
[----:B------:R-:W-:Y:S01]  /*13db0*/  R2UR UR18, R12 ;  /* 0x000000000c1272ca */ /* 0x000fe200000e0000 */
[----:B------:R-:W-:Y:S01]  /*13dc0*/  VIADD R12, R10, 0xc0 ;  /* 0x000000c00a0c7836 */ /* 0x000fe20000000000 */
[C---:B------:R-:W-:Y:S01]  /*13dd0*/  R2UR UR19, R13.reuse ;  /* 0x000000000d1372ca */ /* 0x040fe200000e0000 */
[----:B------:R-:W-:Y:S01]  /*13de0*/  FMUL.FTZ R25, R36, UR47 ;  /* 0x0000002f24197c20 */ /* 0x000fe20008410000 */
[C---:B------:R-:W-:Y:S01]  /*13df0*/  R2UR UR23, R13.reuse ;  /* 0x000000000d1772ca */ /* 0x040fe200000e0000 */
[----:B------:R-:W-:Y:S01]  /*13e00*/  FMUL.FTZ R29, R40, UR47 ;  /* 0x0000002f281d7c20 */ /* 0x000fe20008410000 */
[----:B------:R-:W-:Y:S01]  /*13e10*/  R2UR UR22, R12 ;  /* 0x000000000c1672ca */ /* 0x000fe200000e0000 */
[----:B------:R-:W-:Y:S01]  /*13e20*/  VIADD R12, R10, 0x100 ;  /* 0x000001000a0c7836 */ /* 0x000fe20000000000 */
[C---:B------:R-:W-:Y:S01]  /*13e30*/  R2UR UR27, R13.reuse ;  /* 0x000000000d1b72ca */ /* 0x040fe200000e0000 */
[----:B------:R-:W-:Y:S01]  /*13e40*/  MUFU.TANH R11, R11 ;  /* 0x0000000b000b7308 */ /* 0x000fe20000002400 */
[----:B------:R-:W-:Y:S01]  /*13e50*/  R2UR UR31, R13 ;  /* 0x000000000d1f72ca */ /* 0x000fe200000e0000 */
[----:B------:R-:W-:Y:S01]  /*13e60*/  FMUL.FTZ R32, R41, UR47 ;  /* 0x0000002f29207c20 */ /* 0x000fe20008410000 */
[----:B------:R-:W-:Y:S01]  /*13e70*/  R2UR UR26, R12 ;  /* 0x000000000c1a72ca */ /* 0x000fe200000e0000 */
[----:B------:R-:W-:Y:S01]  /*13e80*/  VIADD R12, R10, 0x140 ;  /* 0x000001400a0c7836 */ /* 0x000fe20000000000 */
[----:B------:R-:W-:Y:S01]  /*13e90*/  R2UR UR35, R13 ;  /* 0x000000000d2372ca */ /* 0x000fe200000e0000 */
[----:B------:R-:W-:Y:S01]  /*13ea0*/  FMUL.FTZ R13, R28, UR47 ;  /* 0x0000002f1c0d7c20 */ /* 0x000fe20008410000 */
[----:B------:R-:W-:Y:S01]  /*13eb0*/  FMUL.FTZ R28, R37, UR47 ;  /* 0x0000002f251c7c20 */ /* 0x000fe20008410000 */
[----:B------:R-:W-:Y:S01]  /*13ec0*/  MUFU.TANH R15, R15 ;  /* 0x0000000f000f7308 */ /* 0x000fe20000002400 */
[----:B------:R-:W-:Y:S01]  /*13ed0*/  R2UR UR30, R12 ;  /* 0x000000000c1e72ca */ /* 0x000fe200000e0000 */
[----:B------:R-:W-:-:S02]  /*13ee0*/  VIADD R12, R10, 0x180 ;  /* 0x000001800a0c7836 */ /* 0x000fc40000000000 */
[----:B------:R-:W-:Y:S01]  /*13ef0*/  FMUL.FTZ R36, R45, UR47 ;  /* 0x0000002f2d247c20 */ /* 0x000fe20008410000 */
[----:B------:R-:W-:Y:S02]  /*13f00*/  VIADD R10, R10, 0x1c0 ;  /* 0x000001c00a0a7836 */ /* 0x000fe40000000000 */
[----:B------:R-:W-:Y:S01]  /*13f10*/  FMUL.FTZ R37, R48, UR47 ;  /* 0x0000002f30257c20 */ /* 0x000fe20008410000 */
[----:B------:R-:W-:Y:S01]  /*13f20*/  FMUL.FTZ R40, R49, UR47 ;  /* 0x0000002f31287c20 */ /* 0x000fe20008410000 */
[----:B------:R-:W-:Y:S01]  /*13f30*/  R2UR UR34, R12 ;  /* 0x000000000c2272ca */ /* 0x000fe200000e0000 */
[----:B------:R-:W-:Y:S01]  /*13f40*/  MUFU.TANH R13, R13 ;  /* 0x0000000d000d7308 */ /* 0x000fe20000002400 */
[----:B------:R-:W-:Y:S01]  /*13f50*/  R2UR UR42, R10 ;  /* 0x000000000a2a72ca */ /* 0x000fe200000e0000 */
[----:B------:R-:W-:Y:S01]  /*13f60*/  FMUL.FTZ R10, R24, UR47 ;  /* 0x0000002f180a7c20 */ /* 0x000fe20008410000 */
[----:B------:R-:W-:Y:S01]  /*13f70*/  FMUL.FTZ R24, R33, UR47 ;  /* 0x0000002f21187c20 */ /* 0x000fe20008410000 */
[----:B------:R-:W-:Y:S01]  /*13f80*/  FMUL.FTZ R33, R44, UR47 ;  /* 0x0000002f2c217c20 */ /* 0x000fe20008410000 */
[----:B------:R-:W-:Y:S01]  /*13f90*/  FMUL.FTZ R41, R52, UR47 ;  /* 0x0000002f34297c20 */ /* 0x000fe20008410000 */
[----:B------:R-:W-:Y:S01]  /*13fa0*/  FMUL.FTZ R44, R53, UR47 ;  /* 0x0000002f352c7c20 */ /* 0x000fe20008410000 */
[----:B------:R-:W-:Y:S01]  /*13fb0*/  FMUL.FTZ R45, R56, UR47 ;  /* 0x0000002f382d7c20 */ /* 0x000fe20008410000 */
        /* <DEDUP_REMOVED lines=17> */
[----:B0-----:R-:W-:Y:S01]  /*140d0*/  FMNMX.FTZ R12, R10, R8, !PT ;  /* 0x000000080a0c7209 */ /* 0x001fe20007810000 */
[----:B------:R-:W-:Y:S01]  /*140e0*/  FMUL.FTZ R76, R85, UR47 ;  /* 0x0000002f554c7c20 */ /* 0x000fe20008410000 */
[----:B------:R-:W-:Y:S01]  /*140f0*/  UMOV UR39, UR6 ;  /* 0x0000000600277c82 */ /* 0x000fe20008000000 */
[----:B------:R-:W-:Y:S01]  /*14100*/  FMUL.FTZ R26, R26, UR47 ;  /* 0x0000002f1a1a7c20 */ /* 0x000fe20008410000 */
[----:B------:R-:W-:Y:S01]  /*14110*/  FMNMX.FTZ R12, R11, R12, !PT ;  /* 0x0000000c0b0c7209 */ /* 0x000fe20007810000 */
[----:B------:R-:W-:Y:S01]  /*14120*/  FMUL.FTZ R27, R27, UR47 ;  /* 0x0000002f1b1b7c20 */ /* 0x000fe20008410000 */
[----:B------:R-:W-:Y:S01]  /*14130*/  FMUL.FTZ R30, R30, UR47 ;  /* 0x0000002f1e1e7c20 */ /* 0x000fe20008410000 */
[----:B------:R-:W0:Y:S01]  /*14140*/  MUFU.TANH R28, R28 ;  /* 0x0000001c001c7308 */ /* 0x000e220000002400 */
[----:B------:R-:W-:Y:S01]  /*14150*/  FMNMX.FTZ R12, R13, R12, !PT ;  /* 0x0000000c0d0c7209 */ /* 0x000fe20007810000 */
[----:B------:R-:W-:Y:S01]  /*14160*/  FMUL.FTZ R31, R31, UR47 ;  /* 0x0000002f1f1f7c20 */ /* 0x000fe20008410000 */
[----:B------:R-:W-:Y:S01]  /*14170*/  FMUL.FTZ R34, R34, UR47 ;  /* 0x0000002f22227c20 */ /* 0x000fe20008410000 */
[----:B------:R-:W-:Y:S01]  /*14180*/  FMUL.FTZ R35, R35, UR47 ;  /* 0x0000002f23237c20 */ /* 0x000fe20008410000 */
[----:B------:R-:W-:Y:S01]  /*14190*/  FMNMX.FTZ R12, R14, R12, !PT ;  /* 0x0000000c0e0c7209 */ /* 0x000fe20007810000 */
[----:B------:R-:W-:Y:S01]  /*141a0*/  FMUL.FTZ R38, R38, UR47 ;  /* 0x0000002f26267c20 */ /* 0x000fe20008410000 */
[----:B------:R-:W-:Y:S01]  /*141b0*/  FMUL.FTZ R39, R39, UR47 ;  /* 0x0000002f27277c20 */ /* 0x000fe20008410000 */
[----:B------:R-:W4:Y:S01]  /*141c0*/  MUFU.TANH R29, R29 ;  /* 0x0000001d001d7308 */ /* 0x000f220000002400 */
[----:B------:R-:W-:Y:S01]  /*141d0*/  FMNMX.FTZ R12, R15, R12, !PT ;  /* 0x0000000c0f0c7209 */ /* 0x000fe20007810000 */
[----:B------:R-:W-:Y:S01]  /*141e0*/  FMUL.FTZ R42, R42, UR47 ;  /* 0x0000002f2a2a7c20 */ /* 0x000fe20008410000 */
[----:B------:R-:W-:Y:S01]  /*141f0*/  FMUL.FTZ R43, R43, UR47 ;  /* 0x0000002f2b2b7c20 */ /* 0x000fe20008410000 */
[----:B------:R-:W-:Y:S01]  /*14200*/  FMUL.FTZ R46, R46, UR47 ;  /* 0x0000002f2e2e7c20 */ /* 0x000fe20008410000 */
[----:B-1----:R-:W-:Y:S01]  /*14210*/  FMNMX.FTZ R12, R24, R12, !PT ;  /* 0x0000000c180c7209 */ /* 0x002fe20007810000 */
[----:B------:R-:W-:Y:S01]  /*14220*/  FMUL.FTZ R47, R47, UR47 ;  /* 0x0000002f2f2f7c20 */ /* 0x000fe20008410000 */
[----:B------:R-:W-:Y:S01]  /*14230*/  FMUL.FTZ R50, R50, UR47 ;  /* 0x0000002f32327c20 */ /* 0x000fe20008410000 */
[----:B------:R-:W1:Y:S01]  /*14240*/  MUFU.TANH R32, R32 ;  /* 0x0000002000207308 */ /* 0x000e620000002400 */
[----:B---3--:R-:W-:Y:S01]  /*14250*/  FMNMX.FTZ R12, R25, R12, !PT ;  /* 0x0000000c190c7209 */ /* 0x008fe20007810000 */
[----:B------:R-:W-:Y:S01]  /*14260*/  FMUL.FTZ R63, R63, UR47 ;  /* 0x0000002f3f3f7c20 */ /* 0x000fe20008410000 */
[----:B------:R-:W-:Y:S01]  /*14270*/  FMUL.FTZ R81, R66, UR47 ;  /* 0x0000002f42517c20 */ /* 0x000fe20008410000 */
[----:B------:R-:W-:Y:S01]  /*14280*/  FMUL.FTZ R67, R67, UR47 ;  /* 0x0000002f43437c20 */ /* 0x000fe20008410000 */
[----:B0-----:R-:W-:Y:S01]  /*14290*/  FMNMX.FTZ R12, R28, R12, !PT ;  /* 0x0000000c1c0c7209 */ /* 0x001fe20007810000 */
[----:B------:R-:W-:Y:S01]  /*142a0*/  FMUL.FTZ R70, R70, UR47 ;  /* 0x0000002f46467c20 */ /* 0x000fe20008410000 */
[----:B------:R-:W-:Y:S01]  /*142b0*/  FMUL.FTZ R71, R71, UR47 ;  /* 0x0000002f47477c20 */ /* 0x000fe20008410000 */
[----:B------:R-:W0:Y:S01]  /*142c0*/  MUFU.TANH R33, R33 ;  /* 0x0000002100217308 */ /* 0x000e220000002400 */
[----:B----4-:R-:W-:Y:S01]  /*142d0*/  FMNMX.FTZ R12, R29, R12, !PT ;  /* 0x0000000c1d0c7209 */ /* 0x010fe20007810000 */
        /* <DEDUP_REMOVED lines=10> */
[----:B------:R-:W-:-:S04]  /*14380*/  WARPGROUP.ARRIVE ;  /* 0x00000000000079c5 */ /* 0x000fc80000000000 */
[----:B------:R-:W1:Y:S01]  /*14390*/  MUFU.TANH R37, R37 ;  /* 0x0000002500257308 */ /* 0x000e620000002400 */
[----:B0-----:R-:W-:-:S07]  /*143a0*/  FMNMX.FTZ R12, R33, R12, !PT ;  /* 0x0000000c210c7209 */ /* 0x001fce0007810000 */
[----:B------:R-:W0:Y:S01]  /*143b0*/  MUFU.TANH R40, R40 ;  /* 0x0000002800287308 */ /* 0x000e220000002400 */
[----:B---3--:R-:W-:-:S07]  /*143c0*/  FMNMX.FTZ R12, R36, R12, !PT ;  /* 0x0000000c240c7209 */ /* 0x008fce0007810000 */
[----:B------:R-:W3:Y:S01]  /*143d0*/  MUFU.TANH R41, R41 ;  /* 0x0000002900297308 */ /* 0x000ee20000002400 */
[----:B-1----:R-:W-:-:S07]  /*143e0*/  FMNMX.FTZ R12, R37, R12, !PT ;  /* 0x0000000c250c7209 */ /* 0x002fce0007810000 */
        /* <DEDUP_REMOVED lines=34> */
[----:B------:R-:W-:Y:S01]  /*14610*/  MUFU.TANH R26, R26 ;  /* 0x0000001a001a7308 */ /* 0x000fe20000002400 */
[----:B-1----:R-:W-:-:S07]  /*14620*/  FMNMX.FTZ R12, R73, R12, !PT ;  /* 0x0000000c490c7209 */ /* 0x002fce0007810000 */
[----:B------:R-:W-:Y:S01]  /*14630*/  MUFU.TANH R27, R27 ;  /* 0x0000001b001b7308 */ /* 0x000fe20000002400 */
[----:B0-----:R-:W-:-:S05]  /*14640*/  FMNMX.FTZ R12, R76, R12, !PT ;  /* 0x0000000c4c0c7209 */ /* 0x001fca0007810000 */
[----:B------:R-:W0:Y:S02]  /*14650*/  SHFL.BFLY PT, R77, R12, 0x2, 0x1f ;  /* 0x0c401f000c4d7f89 */ /* 0x000e2400000e0000 */
[----:B------:R-:W-:Y:S08]  /*14660*/  MUFU.TANH R30, R30 ;  /* 0x0000001e001e7308 */ /* 0x000ff00000002400 */
[----:B------:R-:W-:Y:S08]  /*14670*/  MUFU.TANH R31, R31 ;  /* 0x0000001f001f7308 */ /* 0x000ff00000002400 */
[----:B------:R-:W-:Y:S01]  /*14680*/  MUFU.TANH R34, R34 ;  /* 0x0000002200227308 */ /* 0x000fe20000002400 */
[----:B0-----:R-:W-:-:S07]  /*14690*/  FMNMX.FTZ R12, R12, R77, !PT ;  /* 0x0000004d0c0c7209 */ /* 0x001fce0007810000 */
[----:B------:R-:W-:Y:S01]  /*146a0*/  MUFU.TANH R35, R35 ;  /* 0x0000002300237308 */ /* 0x000fe20000002400 */
[----:B------:R-:W0:Y:S07]  /*146b0*/  SHFL.BFLY PT, R77, R12, 0x1, 0x1f ;  /* 0x0c201f000c4d7f89 */ /* 0x000e2e00000e0000 */
[----:B------:R-:W-:Y:S08]  /*146c0*/  MUFU.TANH R38, R38 ;  /* 0x0000002600267308 */ /* 0x000ff00000002400 */
[----:B------:R-:W-:Y:S08]  /*146d0*/  MUFU.TANH R39, R39 ;  /* 0x0000002700277308 */ /* 0x000ff00000002400 */
[----:B------:R-:W-:Y:S01]  /*146e0*/  MUFU.TANH R42, R42 ;  /* 0x0000002a002a7308 */ /* 0x000fe20000002400 */
[----:B0-----:R-:W-:-:S05]  /*146f0*/  FMNMX.FTZ R12, R12, R77, !PT ;  /* 0x0000004d0c0c7209 */ /* 0x001fca0007810000 */
[C---:B------:R-:W-:Y:S01]  /*14700*/  FADD.FTZ R8, -R12.reuse, R8 ;  /* 0x000000080c087221 */ /* 0x040fe20000010100 */
[----:B------:R-:W-:Y:S01]  /*14710*/  FMUL.FTZ R77, R12, UR39 ;  /* 0x000000270c4d7c20 */ /* 0x000fe20008410000 */
[----:B------:R-:W-:Y:S02]  /*14720*/  MUFU.TANH R43, R43 ;  /* 0x0000002b002b7308 */ /* 0x000fe40000002400 */
[----:B------:R-:W-:Y:S01]  /*14730*/  FMUL.FTZ R8, R8, UR39 ;  /* 0x0000002708087c20 */ /* 0x000fe20008410000 */
        /* <DEDUP_REMOVED lines=18> */
[--C-:B------:R-:W-:Y:S01]  /*14860*/  FFMA.FTZ R45, R45, UR39, -R77.reuse ;  /* 0x000000272d2d7c23 */ /* 0x100fe2000801084d */
[--C-:B------:R-:W-:Y:S01]  /*14870*/  FFMA.FTZ R48, R48, UR39, -R77.reuse ;  /* 0x0000002730307c23 */ /* 0x100fe2000801084d */
[--C-:B------:R-:W-:Y:S01]  /*14880*/  FFMA.FTZ R49, R49, UR39, -R77.reuse ;  /* 0x0000002731317c23 */ /* 0x100fe2000801084d */
[----:B------:R1:W3:Y:S01]  /*14890*/  MUFU.EX2 R10, R11 ;  /* 0x0000000b000a7308 */ /* 0x0002e20000000800 */
[--C-:B------:R-:W-:Y:S01]  /*148a0*/  FFMA.FTZ R52, R52, UR39, -R77.reuse ;  /* 0x0000002734347c23 */ /* 0x100fe2000801084d */
[--C-:B------:R-:W-:Y:S01]  /*148b0*/  FFMA.FTZ R53, R53, UR39, -R77.reuse ;  /* 0x0000002735357c23 */ /* 0x100fe2000801084d */
[--C-:B------:R-:W-:Y:S01]  /*148c0*/  FFMA.FTZ R56, R56, UR39, -R77.reuse ;  /* 0x0000002738387c23 */ /* 0x100fe2000801084d */
[--C-:B------:R-:W-:Y:S01]  /*148d0*/  FFMA.FTZ R57, R57, UR39, -R77.reuse ;  /* 0x0000002739397c23 */ /* 0x100fe2000801084d */
[--C-:B------:R-:W-:Y:S01]  /*148e0*/  FFMA.FTZ R60, R60, UR39, -R77.reuse ;  /* 0x000000273c3c7c23 */ /* 0x100fe2000801084d */
[--C-:B------:R-:W-:Y:S01]  /*148f0*/  FFMA.FTZ R61, R61, UR39, -R77.reuse ;  /* 0x000000273d3d7c23 */ /* 0x100fe2000801084d */
[--C-:B------:R-:W-:Y:S01]  /*14900*/  FFMA.FTZ R64, R64, UR39, -R77.reuse ;  /* 0x0000002740407c23 */ /* 0x100fe2000801084d */
[----:B------:R-:W-:Y:S01]  /*14910*/  MUFU.TANH R46, R46 ;  /* 0x0000002e002e7308 */ /* 0x000fe20000002400 */
[----:B0-----:R-:W-:Y:S01]  /*14920*/  FFMA.FTZ R4, R80, R4, R8 ;  /* 0x0000000450047223 */ /* 0x001fe20000010008 */
[----:B-1----:R-:W-:Y:S01]  /*14930*/  FMUL.FTZ R11, R51, UR47 ;  /* 0x0000002f330b7c20 */ /* 0x002fe20008410000 */
[----:B------:R-:W-:Y:S01]  /*14940*/  FMUL.FTZ R51, R54, UR47 ;  /* 0x0000002f36337c20 */ /* 0x000fe20008410000 */
[----:B------:R-:W-:Y:S01]  /*14950*/  FMUL.FTZ R54, R58, UR47 ;  /* 0x0000002f3a367c20 */ /* 0x000fe20008410000 */
[----:B------:R-:W-:Y:S01]  /*14960*/  FMUL.FTZ R58, R59, UR47 ;  /* 0x0000002f3b3a7c20 */ /* 0x000fe20008410000 */
[--C-:B------:R-:W-:Y:S01]  /*14970*/  FFMA.FTZ R65, R65, UR39, -R77.reuse ;  /* 0x0000002741417c23 */ /* 0x100fe2000801084d */
[--C-:B------:R-:W-:Y:S01]  /*14980*/  FFMA.FTZ R68, R68, UR39, -R77.reuse ;  /* 0x0000002744447c23 */ /* 0x100fe2000801084d */
[----:B------:R-:W-:Y:S01]  /*14990*/  MUFU.TANH R47, R47 ;  /* 0x0000002f002f7308 */ /* 0x000fe20000002400 */
[C---:B---3--:R-:W-:Y:S01]  /*149a0*/  FADD.FTZ R4, R10.reuse, R4 ;  /* 0x000000040a047221 */ /* 0x048fe20000010000 */
[----:B------:R-:W-:Y:S01]  /*149b0*/  F2FP.BF16.F32.PACK_AB R8, R10, R8 ;  /* 0x000000080a08723e */ /* 0x000fe200000010ff */
[--C-:B------:R-:W-:Y:S01]  /*149c0*/  FFMA.FTZ R69, R69, UR39, -R77.reuse ;  /* 0x0000002745457c23 */ /* 0x100fe2000801084d */
[--C-:B------:R-:W-:Y:S01]  /*149d0*/  FFMA.FTZ R72, R72, UR39, -R77.reuse ;  /* 0x0000002748487c23 */ /* 0x100fe2000801084d */
[--C-:B------:R-:W-:Y:S01]  /*149e0*/  FFMA.FTZ R73, R73, UR39, -R77.reuse ;  /* 0x0000002749497c23 */ /* 0x100fe2000801084d */
[----:B------:R-:W-:Y:S01]  /*149f0*/  FFMA.FTZ R76, R76, UR39, -R77 ;  /* 0x000000274c4c7c23 */ /* 0x000fe2000801084d */
[----:B------:R-:W-:Y:S01]  /*14a00*/  FMUL.FTZ R77, R62, UR47 ;  /* 0x0000002f3e4d7c20 */ /* 0x000fe20008410000 */
[----:B------:R-:W0:Y:S08]  /*14a10*/  MUFU.EX2 R10, R13 ;  /* 0x0000000d000a7308 */ /* 0x000e300000000800 */
[----:B------:R1:W3:Y:S08]  /*14a20*/  MUFU.EX2 R13, R14 ;  /* 0x0000000e000d7308 */ /* 0x0002f00000000800 */
[----:B------:R-:W4:Y:S01]  /*14a30*/  MUFU.TANH R50, R50 ;  /* 0x0000003200327308 */ /* 0x000f220000002400 */
[----:B0-----:R-:W-:Y:S01]  /*14a40*/  FADD.FTZ R4, R10, R4 ;  /* 0x000000040a047221 */ /* 0x001fe20000010000 */
[----:B-1----:R-:W-:-:S06]  /*14a50*/  FMUL.FTZ R14, R55, UR47 ;  /* 0x0000002f370e7c20 */ /* 0x002fcc0008410000 */
[----:B------:R-:W0:Y:S01]  /*14a60*/  MUFU.TANH R11, R11 ;  /* 0x0000000b000b7308 */ /* 0x000e220000002400 */
[C---:B---3--:R-:W-:Y:S01]  /*14a70*/  FADD.FTZ R4, R13.reuse, R4 ;  /* 0x000000040d047221 */ /* 0x048fe20000010000 */
[----:B------:R-:W-:Y:S02]  /*14a80*/  F2FP.BF16.F32.PACK_AB R10, R13, R10 ;  /* 0x0000000a0d0a723e */ /* 0x000fe400000010ff */
[----:B------:R-:W-:-:S04]  /*14a90*/  FMNMX.FTZ R13, R26, R5, !PT ;  /* 0x000000051a0d7209 */ /* 0x000fc80007810000 */
[----:B------:R-:W-:Y:S01]  /*14aa0*/  FMNMX.FTZ R13, R27, R13, !PT ;  /* 0x0000000d1b0d7209 */ /* 0x000fe20007810000 */
[----:B------:R-:W1:Y:S03]  /*14ab0*/  MUFU.TANH R51, R51 ;  /* 0x0000003300337308 */ /* 0x000e660000002400 */
[----:B------:R-:W-:-:S04]  /*14ac0*/  FMNMX.FTZ R13, R30, R13, !PT ;  /* 0x0000000d1e0d7209 */ /* 0x000fc80007810000 */
[----:B------:R-:W-:Y:S01]  /*14ad0*/  FMNMX.FTZ R13, R31, R13, !PT ;  /* 0x0000000d1f0d7209 */ /* 0x000fe20007810000 */
[----:B------:R-:W3:Y:S03]  /*14ae0*/  MUFU.TANH R14, R14 ;  /* 0x0000000e000e7308 */ /* 0x000ee60000002400 */
[----:B------:R-:W-:-:S04]  /*14af0*/  FMNMX.FTZ R13, R34, R13, !PT ;  /* 0x0000000d220d7209 */ /* 0x000fc80007810000 */
[----:B------:R-:W-:Y:S01]  /*14b00*/  FMNMX.FTZ R13, R35, R13, !PT ;  /* 0x0000000d230d7209 */ /* 0x000fe20007810000 */
[----:B------:R-:W5:Y:S03]  /*14b10*/  MUFU.TANH R54, R54 ;  /* 0x0000003600367308 */ /* 0x000f660000002400 */
[----:B------:R-:W-:-:S04]  /*14b20*/  FMNMX.FTZ R13, R38, R13, !PT ;  /* 0x0000000d260d7209 */ /* 0x000fc80007810000 */
[----:B------:R-:W-:Y:S01]  /*14b30*/  FMNMX.FTZ R13, R39, R13, !PT ;  /* 0x0000000d270d7209 */ /* 0x000fe20007810000 */
[----:B------:R-:W2:Y:S03]  /*14b40*/  MUFU.TANH R58, R58 ;  /* 0x0000003a003a7308 */ /* 0x000ea60000002400 */
[----:B------:R-:W-:-:S04]  /*14b50*/  FMNMX.FTZ R13, R42, R13, !PT ;  /* 0x0000000d2a0d7209 */ /* 0x000fc80007810000 */
[----:B------:R-:W-:Y:S01]  /*14b60*/  FMNMX.FTZ R13, R43, R13, !PT ;  /* 0x0000000d2b0d7209 */ /* 0x000fe20007810000 */
[----:B------:R-:W2:Y:S03]  /*14b70*/  MUFU.TANH R77, R77 ;  /* 0x0000004d004d7308 */ /* 0x000ea60000002400 */
[----:B------:R-:W-:-:S04]  /*14b80*/  FMNMX.FTZ R13, R46, R13, !PT ;  /* 0x0000000d2e0d7209 */ /* 0x000fc80007810000 */
[----:B------:R-:W-:Y:S01]  /*14b90*/  FMNMX.FTZ R13, R47, R13, !PT ;  /* 0x0000000d2f0d7209 */ /* 0x000fe20007810000 */
[----:B------:R-:W2:Y:S03]  /*14ba0*/  MUFU.TANH R63, R63 ;  /* 0x0000003f003f7308 */ /* 0x000ea60000002400 */
[----:B----4-:R-:W-:-:S04]  /*14bb0*/  FMNMX.FTZ R13, R50, R13, !PT ;  /* 0x0000000d320d7209 */ /* 0x010fc80007810000 */
[----:B0-----:R-:W-:Y:S01]  /*14bc0*/  FMNMX.FTZ R13, R11, R13, !PT ;  /* 0x0000000d0b0d7209 */ /* 0x001fe20007810000 */
[----:B------:R-:W0:Y:S03]  /*14bd0*/  MUFU.TANH R81, R81 ;  /* 0x0000005100517308 */ /* 0x000e260000002400 */
[----:B-1----:R-:W-:-:S04]  /*14be0*/  FMNMX.FTZ R13, R51, R13, !PT ;  /* 0x0000000d330d7209 */ /* 0x002fc80007810000 */
[----:B---3--:R-:W-:Y:S01]  /*14bf0*/  FMNMX.FTZ R13, R14, R13, !PT ;  /* 0x0000000d0e0d7209 */ /* 0x008fe20007810000 */
[----:B------:R-:W1:Y:S03]  /*14c00*/  MUFU.TANH R67, R67 ;  /* 0x0000004300437308 */ /* 0x000e660000002400 */
[----:B-----5:R-:W-:-:S04]  /*14c10*/  FMNMX.FTZ R13, R54, R13, !PT ;  /* 0x0000000d360d7209 */ /* 0x020fc80007810000 */
[----:B--2---:R-:W-:Y:S01]  /*14c20*/  FMNMX.FTZ R13, R58, R13, !PT ;  /* 0x0000000d3a0d7209 */ /* 0x004fe20007810000 */
[----:B------:R-:W2:Y:S03]  /*14c30*/  MUFU.TANH R70, R70 ;  /* 0x0000004600467308 */ /* 0x000ea60000002400 */
[----:B------:R-:W-:-:S04]  /*14c40*/  FMNMX.FTZ R13, R77, R13, !PT ;  /* 0x0000000d4d0d7209 */ /* 0x000fc80007810000 */
[----:B------:R-:W-:Y:S01]  /*14c50*/  FMNMX.FTZ R13, R63, R13, !PT ;  /* 0x0000000d3f0d7209 */ /* 0x000fe20007810000 */
[----:B------:R-:W3:Y:S03]  /*14c60*/  MUFU.TANH R71, R71 ;  /* 0x0000004700477308 */ /* 0x000ee60000002400 */
[----:B0-----:R-:W-:-:S04]  /*14c70*/  FMNMX.FTZ R13, R81, R13, !PT ;  /* 0x0000000d510d7209 */ /* 0x001fc80007810000 */
[----:B-1----:R-:W-:Y:S01]  /*14c80*/  FMNMX.FTZ R13, R67, R13, !PT ;  /* 0x0000000d430d7209 */ /* 0x002fe20007810000 */
[----:B------:R-:W0:Y:S03]  /*14c90*/  MUFU.TANH R74, R74 ;  /* 0x0000004a004a7308 */ /* 0x000e260000002400 */
[----:B--2---:R-:W-:-:S05]  /*14ca0*/  FMNMX.FTZ R13, R70, R13, !PT ;  /* 0x0000000d460d7209 */ /* 0x004fca0007810000 */
[----:B------:R-:W1:Y:S01]  /*14cb0*/  MUFU.TANH R75, R75 ;  /* 0x0000004b004b7308 */ /* 0x000e620000002400 */
[----:B---3--:R-:W-:-:S07]  /*14cc0*/  FMNMX.FTZ R13, R71, R13, !PT ;  /* 0x0000000d470d7209 */ /* 0x008fce0007810000 */
        /* <DEDUP_REMOVED lines=11> */
[----:B--2---:R-:W-:-:S04]  /*14d80*/  FMNMX.FTZ R13, R83, R13, !PT ;  /* 0x0000000d530d7209 */ /* 0x004fc80007810000 */
[----:B0-----:R-:W-:-:S04]  /*14d90*/  FMNMX.FTZ R13, R85, R13, !PT ;  /* 0x0000000d550d7209 */ /* 0x001fc80007810000 */
[----:B-1----:R-:W-:-:S05]  /*14da0*/  FMNMX.FTZ R13, R87, R13, !PT ;  /* 0x0000000d570d7209 */ /* 0x002fca0007810000 */
[----:B------:R-:W0:Y:S02]  /*14db0*/  SHFL.BFLY PT, R55, R13, 0x2, 0x1f ;  /* 0x0c401f000d377f89 */ /* 0x000e2400000e0000 */
[----:B0-----:R-:W-:-:S05]  /*14dc0*/  FMNMX.FTZ R13, R13, R55, !PT ;  /* 0x000000370d0d7209 */ /* 0x001fca0007810000 */
[----:B------:R-:W0:Y:S02]  /*14dd0*/  SHFL.BFLY PT, R55, R13, 0x1, 0x1f ;  /* 0x0c201f000d377f89 */ /* 0x000e2400000e0000 */
[----:B0-----:R-:W-:-:S05]  /*14de0*/  FMNMX.FTZ R13, R13, R55, !PT ;  /* 0x000000370d0d7209 */ /* 0x001fca0007810000 */
[C---:B------:R-:W-:Y:S01]  /*14df0*/  FMUL.FTZ R86, R13.reuse, UR39 ;  /* 0x000000270d567c20 */ /* 0x040fe20008410000 */
[----:B------:R-:W-:-:S03]  /*14e00*/  FADD.FTZ R5, -R13, R5 ;  /* 0x000000050d057221 */ /* 0x000fc60000010100 */
[--C-:B------:R-:W-:Y:S01]  /*14e10*/  FFMA.FTZ R59, R27, UR39, -R86.reuse ;  /* 0x000000271b3b7c23 */ /* 0x100fe20008010856 */
[--C-:B------:R-:W-:Y:S01]  /*14e20*/  FFMA.FTZ R55, R26, UR39, -R86.reuse ;  /* 0x000000271a377c23 */ /* 0x100fe20008010856 */
[----:B------:R-:W-:Y:S01]  /*14e30*/  IMAD.MOV.U32 R27, RZ, RZ, 0x40000040 ;  /* 0x40000040ff1b7424 */ /* 0x000fe200078e00ff */
[----:B------:R-:W-:Y:S01]  /*14e40*/  LOP3.LUT R26, R141, 0x10000, RZ, 0xfc, !PT ;  /* 0x000100008d1a7812 */ /* 0x000fe200078efcff */
[--C-:B------:R-:W-:Y:S01]  /*14e50*/  FFMA.FTZ R62, R30, UR39, -R86.reuse ;  /* 0x000000271e3e7c23 */ /* 0x100fe20008010856 */
[----:B------:R-:W-:Y:S01]  /*14e60*/  FFMA.FTZ R66, R31, UR39, -R86 ;  /* 0x000000271f427c23 */ /* 0x000fe20008010856 */
[----:B------:R-:W-:Y:S01]  /*14e70*/  IMAD.MOV.U32 R31, RZ, RZ, 0x40000040 ;  /* 0x40000040ff1f7424 */ /* 0x000fe200078e00ff */
[C---:B------:R-:W-:Y:S01]  /*14e80*/  R2UR UR8, R26.reuse ;  /* 0x000000001a0872ca */ /* 0x040fe200000e0000 */
[----:B------:R-:W-:Y:S01]  /*14e90*/  VIADD R30, R26, 0x2 ;  /* 0x000000021a1e7836 */ /* 0x000fe20000000000 */
[----:B------:R-:W-:Y:S01]  /*14ea0*/  R2UR UR9, R27 ;  /* 0x000000001b0972ca */ /* 0x000fe200000e0000 */
[----:B------:R-:W-:Y:S01]  /*14eb0*/  IMAD.MOV.U32 R27, RZ, RZ, 0x40000040 ;  /* 0x40000040ff1b7424 */ /* 0x000fe200078e00ff */
[----:B------:R-:W-:Y:S01]  /*14ec0*/  R2UR UR13, R31 ;  /* 0x000000001f0d72ca */ /* 0x000fe200000e0000 */
[----:B------:R-:W-:Y:S01]  /*14ed0*/  IMAD.MOV.U32 R31, RZ, RZ, 0x40000040 ;  /* 0x40000040ff1f7424 */ /* 0x000fe200078e00ff */
[----:B------:R-:W-:Y:S01]  /*14ee0*/  R2UR UR12, R30 ;  /* 0x000000001e0c72ca */ /* 0x000fe200000e0000 */
[----:B------:R-:W-:Y:S01]  /*14ef0*/  VIADD R30, R26, 0x4 ;  /* 0x000000041a1e7836 */ /* 0x000fe20000000000 */
[----:B------:R-:W-:Y:S01]  /*14f00*/  R2UR UR41, R27 ;  /* 0x000000001b2972ca */ /* 0x000fe200000e0000 */
[----:B------:R-:W0:Y:S01]  /*14f10*/  S2R R141, SR_TID.X ;  /* 0x00000000008d7919 */ /* 0x000e220000002100 */
[----:B------:R-:W-:Y:S01]  /*14f20*/  R2UR UR17, R31 ;  /* 0x000000001f1172ca */ /* 0x000fe200000e0000 */
[----:B------:R-:W-:Y:S01]  /*14f30*/  IMAD.MOV.U32 R31, RZ, RZ, 0x40000040 ;  /* 0x40000040ff1f7424 */ /* 0x000fe200078e00ff */
[----:B------:R-:W-:Y:S01]  /*14f40*/  R2UR UR16, R30 ;  /* 0x000000001e1072ca */ /* 0x000fe200000e0000 */
[----:B------:R-:W-:-:S02]  /*14f50*/  VIADD R30, R26, 0x6 ;  /* 0x000000061a1e7836 */ /* 0x000fc40000000000 */
[--C-:B------:R-:W-:Y:S01]  /*14f60*/  FFMA.FTZ R82, R11, UR39, -R86.reuse ;  /* 0x000000270b527c23 */ /* 0x100fe20008010856 */
[----:B------:R-:W-:Y:S01]  /*14f70*/  HGMMA.64x96x16.F32.BF16 R88, gdesc[UR8].tnspB, R88, gsb0 ;  /* 0x41600000085879f0 */ /* 0x000fe20008001858 */
[----:B------:R-:W-:Y:S01]  /*14f80*/  R2UR UR21, R31 ;  /* 0x000000001f1572ca */ /* 0x000fe200000e0000 */
[----:B------:R-:W-:Y:S01]  /*14f90*/  IMAD.MOV.U32 R31, RZ, RZ, 0x40000040 ;  /* 0x40000040ff1f7424 */ /* 0x000fe200078e00ff */
[----:B------:R-:W-:Y:S01]  /*14fa0*/  R2UR UR20, R30 ;  /* 0x000000001e1472ca */ /* 0x000fe200000e0000 */
[----:B------:R-:W-:Y:S01]  /*14fb0*/  VIADD R30, R26, 0x600 ;  /* 0x000006001a1e7836 */ /* 0x000fe20000000000 */
[----:B------:R-:W-:Y:S01]  /*14fc0*/  MUFU.EX2 R55, R55 ;  /* 0x0000003700377308 */ /* 0x000fe20000000800 */
[----:B------:R-:W-:Y:S01]  /*14fd0*/  FFMA.FTZ R34, R34, UR39, -R86 ;  /* 0x0000002722227c23 */ /* 0x000fe20008010856 */
[----:B------:R-:W-:Y:S01]  /*14fe0*/  R2UR UR25, R31 ;  /* 0x000000001f1972ca */ /* 0x000fe200000e0000 */
[----:B------:R-:W-:Y:S01]  /*14ff0*/  IMAD.MOV.U32 R31, RZ, RZ, 0x40000040 ;  /* 0x40000040ff1f7424 */ /* 0x000fe200078e00ff */
[----:B------:R-:W-:Y:S01]  /*15000*/  R2UR UR24, R30 ;  /* 0x000000001e1872ca */ /* 0x000fe200000e0000 */
[----:B------:R-:W-:-:S02]  /*15010*/  VIADD R30, R26, 0x602 ;  /* 0x000006021a1e7836 */ /* 0x000fc40000000000 */
[--C-:B------:R-:W-:Y:S01]  /*15020*/  FFMA.FTZ R35, R35, UR39, -R86.reuse ;  /* 0x0000002723237c23 */ /* 0x100fe20008010856 */
[--C-:B------:R-:W-:Y:S01]  /*15030*/  FFMA.FTZ R38, R38, UR39, -R86.reuse ;  /* 0x0000002726267c23 */ /* 0x100fe20008010856 */
[----:B------:R-:W-:Y:S01]  /*15040*/  R2UR UR29, R31 ;  /* 0x000000001f1d72ca */ /* 0x000fe200000e0000 */
[----:B------:R-:W-:Y:S01]  /*15050*/  IMAD.MOV.U32 R31, RZ, RZ, 0x40000040 ;  /* 0x40000040ff1f7424 */ /* 0x000fe200078e00ff */
[----:B------:R-:W-:Y:S01]  /*15060*/  R2UR UR28, R30 ;  /* 0x000000001e1c72ca */ /* 0x000fe200000e0000 */
[C---:B------:R-:W-:Y:S01]  /*15070*/  VIADD R30, R26.reuse, 0x604 ;  /* 0x000006041a1e7836 */ /* 0x040fe20000000000 */
[----:B------:R-:W-:Y:S01]  /*15080*/  MUFU.EX2 R59, R59 ;  /* 0x0000003b003b7308 */ /* 0x000fe20000000800 */
[----:B------:R-:W-:Y:S01]  /*15090*/  VIADD R26, R26, 0x606 ;  /* 0x000006061a1a7836 */ /* 0x000fe20000000000 */
[----:B------:R-:W-:Y:S01]  /*150a0*/  R2UR UR33, R31 ;  /* 0x000000001f2172ca */ /* 0x000fe200000e0000 */
[--C-:B------:R-:W-:Y:S01]  /*150b0*/  FFMA.FTZ R39, R39, UR39, -R86.reuse ;  /* 0x0000002727277c23 */ /* 0x100fe20008010856 */
[----:B------:R-:W-:Y:S01]  /*150c0*/  R2UR UR32, R30 ;  /* 0x000000001e2072ca */ /* 0x000fe200000e0000 */
[--C-:B------:R-:W-:Y:S01]  /*150d0*/  FFMA.FTZ R42, R42, UR39, -R86.reuse ;  /* 0x000000272a2a7c23 */ /* 0x100fe20008010856 */
[----:B------:R-:W-:Y:S01]  /*150e0*/  R2UR UR40, R26 ;  /* 0x000000001a2872ca */ /* 0x000fe200000e0000 */
[--C-:B------:R-:W-:Y:S01]  /*150f0*/  FFMA.FTZ R43, R43, UR39, -R86.reuse ;  /* 0x000000272b2b7c23 */ /* 0x100fe20008010856 */
[--C-:B------:R-:W-:Y:S01]  /*15100*/  FFMA.FTZ R46, R46, UR39, -R86.reuse ;  /* 0x000000272e2e7c23 */ /* 0x100fe20008010856 */
[----:B0-----:R-:W-:Y:S01]  /*15110*/  SHF.R.U32.HI R11, RZ, 0x7, R141 ;  /* 0x00000007ff0b7819 */ /* 0x001fe2000001168d */
[--C-:B------:R-:W-:Y:S01]  /*15120*/  FFMA.FTZ R47, R47, UR39, -R86.reuse ;  /* 0x000000272f2f7c23 */ /* 0x100fe20008010856 */
[----:B------:R-:W-:Y:S01]  /*15130*/  ISETP.GE.U32.AND P2, PT, R141, 0x180, PT ;  /* 0x000001808d00780c */ /* 0x000fe20003f46070 */
[--C-:B------:R-:W-:Y:S01]  /*15140*/  FFMA.FTZ R50, R50, UR39, -R86.reuse ;  /* 0x0000002732327c23 */ /* 0x100fe20008010856 */
[----:B------:R-:W-:Y:S01]  /*15150*/  FFMA.FTZ R51, R51, UR39, -R86 ;  /* 0x0000002733337c23 */ /* 0x000fe20008010856 */
[----:B------:R-:W-:-:S02]  /*15160*/  VIADD R11, R11, 0x9 ;  /* 0x000000090b0b7836 */ /* 0x000fc40000000000 */
        /* <DEDUP_REMOVED lines=15> */
[----:B------:R-:W-:Y:S01]  /*15260*/  FFMA.FTZ R85, R85, UR39, -R86 ;  /* 0x0000002755557c23 */ /* 0x000fe20008010856 */
[----:B------:R-:W-:-:S02]  /*15270*/  @!P1 IMAD R9, R9, 0x8, R2 ;  /* 0x0000000809099824 */ /* 0x000fc400078e0202 */
[----:B------:R-:W-:Y:S01]  /*15280*/  FMUL.FTZ R5, R5, UR39 ;  /* 0x0000002705057c20 */ /* 0x000fe20008410000 */
[----:B------:R-:W-:Y:S02]  /*15290*/  WARPGROUP.DEPBAR.LE gsb0, 0x0 ;  /* 0x00008000000079c5 */ /* 0x000fe40000010000 */
[----:B------:R-:W-:Y:S01]  /*152a0*/  WARPGROUP.ARRIVE ;  /* 0x00000000000079c5 */ /* 0x000fe20000000000 */
[----:B------:R-:W-:Y:S01]  /*152b0*/  SEL R11, R11, 0x9, !P2 ;  /* 0x000000090b0b7807 */ /* 0x000fe20005000000 */
[----:B------:R-:W-:Y:S01]  /*152c0*/  MUFU.EX2 R62, R62 ;  /* 0x0000003e003e7308 */ /* 0x000fe20000000800 */
[----:B------:R-:W-:Y:S02]  /*152d0*/  FFMA.FTZ R86, R87, UR39, -R86 ;  /* 0x0000002757567c23 */ /* 0x000fe40008010856 */
[----:B------:R-:W2:Y:S01]  /*152e0*/  LDL R87, [R1+0x1c] ;  /* 0x00001c0001577983 */ /* 0x000ea20000100800 */
[----:B------:R-:W-:Y:S04]  /*152f0*/  HGMMA.64x96x16.F32.BF16 R88, gdesc[UR12].tnspB, R88, gsb0 ;  /* 0x416000000c5879f0 */ /* 0x000fe80008001858 */
[----:B------:R-:W-:Y:S01]  /*15300*/  MUFU.EX2 R66, R66 ;  /* 0x0000004200427308 */ /* 0x000fe20000000800 */
[----:B------:R-:W-:-:S07]  /*15310*/  @!P1 VIADD R9, R9, 0x2d860 ;  /* 0x0002d86009099836 */ /* 0x000fce0000000000 */
[----:B------:R-:W0:Y:S01]  /*15320*/  MUFU.EX2 R5, R5 ;  /* 0x0000000500057308 */ /* 0x000e220000000800 */
[----:B------:R-:W-:Y:S02]  /*15330*/  WARPGROUP.DEPBAR.LE gsb0, 0x0 ;  /* 0x00008000000079c5 */ /* 0x000fe40000010000 */
[----:B------:R-:W-:-:S06]  /*15340*/  WARPGROUP.ARRIVE ;  /* 0x00000000000079c5 */ /* 0x000fcc0000000000 */
[----:B------:R-:W-:Y:S03]  /*15350*/  HGMMA.64x96x16.F32.BF16 R88, gdesc[UR16].tnspB, R88, gsb0 ;  /* 0x41600000105879f0 */ /* 0x000fe60008001858 */
        /* <DEDUP_REMOVED lines=14> */
[----:B------:R-:W-:Y:S01]  /*15440*/  HGMMA.64x96x16.F32.BF16 R88, gdesc[UR40].tnspB, R88, gsb0 ;  /* 0x41600000285879f0 */ /* 0x000fe20008001858 */
[----:B------:R-:W-:Y:S01]  /*15450*/  @!P1 PRMT R9, RZ, 0x654, R9 ;  /* 0x00000654ff099816 */ /* 0x000fe20000000009 */
[----:B------:R-:W1:Y:S01]  /*15460*/  MUFU.EX2 R34, R34 ;  /* 0x0000002200227308 */ /* 0x000e620000000800 */
[----:B0-----:R-:W-:-:S04]  /*15470*/  FFMA.FTZ R3, R5, R3, R55 ;  /* 0x0000000305037223 */ /* 0x001fc80000010037 */
[----:B------:R-:W-:-:S03]  /*15480*/  FADD.FTZ R3, R59, R3 ;  /* 0x000000033b037221 */ /* 0x000fc60000010000 */
[----:B------:R-:W0:Y:S01]  /*15490*/  MUFU.EX2 R35, R35 ;  /* 0x0000002300237308 */ /* 0x000e220000000800 */
[----:B------:R-:W-:-:S07]  /*154a0*/  FADD.FTZ R3, R62, R3 ;  /* 0x000000033e037221 */ /* 0x000fce0000010000 */
[----:B------:R-:W3:Y:S01]  /*154b0*/  MUFU.EX2 R38, R38 ;  /* 0x0000002600267308 */ /* 0x000ee20000000800 */
[----:B------:R-:W-:-:S07]  /*154c0*/  FADD.FTZ R3, R66, R3 ;  /* 0x0000000342037221 */ /* 0x000fce0000010000 */
[----:B------:R-:W-:Y:S01]  /*154d0*/  MUFU.EX2 R39, R39 ;  /* 0x0000002700277308 */ /* 0x000fe20000000800 */
[----:B-1----:R-:W-:-:S04]  /*154e0*/  FADD.FTZ R3, R34, R3 ;  /* 0x0000000322037221 */ /* 0x002fc80000010000 */
[----:B0-----:R-:W-:-:S04]  /*154f0*/  FADD.FTZ R3, R35, R3 ;  /* 0x0000000323037221 */ /* 0x001fc80000010000 */
[----:B---3--:R-:W-:Y:S01]  /*15500*/  FADD.FTZ R3, R38, R3 ;  /* 0x0000000326037221 */ /* 0x008fe20000010000 */
[----:B------:R-:W-:Y:S02]  /*15510*/  WARPGROUP.DEPBAR.LE gsb0, 0x0 ;  /* 0x00008000000079c5 */ /* 0x000fe40000010000 */
[----:B------:R0:W-:Y:S06]  /*15520*/  BAR.ARV R11, 0x100 ;  /* 0x0004000b0000751d */ /* 0x0001ec0000002000 */
[----:B0-----:R-:W-:-:S04]  /*15530*/  @!P1 IMAD R11, R17, 0x8, R2 ;  /* 0x00000008110b9824 */ /* 0x001fc800078e0202 */
[----:B------:R-:W-:-:S05]  /*15540*/  @!P1 VIADD R11, R11, 0x2d840 ;  /* 0x0002d8400b0b9836 */ /* 0x000fca0000000000 */
[----:B------:R-:W-:-:S04]  /*15550*/  @!P1 PRMT R11, RZ, 0x654, R11 ;  /* 0x00000654ff0b9816 */ /* 0x000fc8000000000b */
[----:B------:R0:W-:Y:S01]  /*15560*/  @!P1 SYNCS.ARRIVE.TRANS64.RED.A1T0 RZ, [R11+URZ], RZ ;  /* 0x000000ff0bff99a7 */ /* 0x0001e2000810043f */
[----:B------:R1:W-:Y:S01]  /*15570*/  @!P1 SYNCS.ARRIVE.TRANS64.RED.A1T0 RZ, [R9+URZ], RZ ;  /* 0x000000ff09ff99a7 */ /* 0x0003e2000810043f */
[----:B0-----:R-:W-:Y:S02]  /*15580*/  F2FP.BF16.F32.PACK_AB R11, R66, R62 ;  /* 0x0000003e420b723e */ /* 0x001fe400000010ff */
[----:B-1----:R-:W-:-:S05]  /*15590*/  F2FP.BF16.F32.PACK_AB R9, R59, R55 ;  /* 0x000000373b09723e */ /* 0x002fca00000010ff */
[----:B------:R0:W-:Y:S02]  /*155a0*/  STSM.16.M88.4 [R137+0x21800], R8 ;  /* 0x0218000889007844 */ /* 0x0001e40000000200 */
[----:B0-----:R-:W0:Y:S08]  /*155b0*/  MUFU.EX2 R8, R15 ;  /* 0x0000000f00087308 */ /* 0x001e300000000800 */
[----:B------:R-:W1:Y:S08]  /*155c0*/  MUFU.EX2 R9, R24 ;  /* 0x0000001800097308 */ /* 0x000e700000000800 */
[----:B------:R-:W3:Y:S01]  /*155d0*/  MUFU.EX2 R10, R25 ;  /* 0x00000019000a7308 */ /* 0x000ee20000000800 */
[----:B0-----:R-:W-:-:S07]  /*155e0*/  FADD.FTZ R4, R8, R4 ;  /* 0x0000000408047221 */ /* 0x001fce0000010000 */
[----:B------:R-:W0:Y:S01]  /*155f0*/  MUFU.EX2 R11, R28 ;  /* 0x0000001c000b7308 */ /* 0x000e220000000800 */
[----:B-1----:R-:W-:-:S04]  /*15600*/  FADD.FTZ R4, R9, R4 ;  /* 0x0000000409047221 */ /* 0x002fc80000010000 */
[----:B---3--:R-:W-:-:S04]  /*15610*/  FADD.FTZ R4, R10, R4 ;  /* 0x000000040a047221 */ /* 0x008fc80000010000 */
[C---:B0-----:R-:W-:Y:S01]  /*15620*/  FADD.FTZ R4, R11.reuse, R4 ;  /* 0x000000040b047221 */ /* 0x041fe20000010000 */
[----:B------:R-:W-:Y:S02]  /*15630*/  F2FP.BF16.F32.PACK_AB R10, R11, R10 ;  /* 0x0000000a0b0a723e */ /* 0x000fe400000010ff */
[----:B------:R-:W-:Y:S02]  /*15640*/  F2FP.BF16.F32.PACK_AB R11, R39, R38 ;  /* 0x00000026270b723e */ /* 0x000fe400000010ff */
[----:B------:R-:W3:Y:S01]  /*15650*/  LDL R38, [R1+0x20] ;  /* 0x0000200001267983 */ /* 0x000ee20000100800 */
[----:B------:R-:W0:Y:S08]  /*15660*/  MUFU.EX2 R24, R29 ;  /* 0x0000001d00187308 */ /* 0x000e300000000800 */
[----:B------:R-:W1:Y:S08]  /*15670*/  MUFU.EX2 R15, R32 ;  /* 0x00000020000f7308 */ /* 0x000e700000000800 */
[----:B------:R-:W4:Y:S08]  /*15680*/  MUFU.EX2 R25, R42 ;  /* 0x0000002a00197308 */ /* 0x000f300000000800 */
[----:B------:R-:W5:Y:S01]  /*15690*/  MUFU.EX2 R26, R33 ;  /* 0x00000021001a7308 */ /* 0x000f620000000800 */
[----:B0-----:R-:W-:-:S07]  /*156a0*/  FADD.FTZ R4, R24, R4 ;  /* 0x0000000418047221 */ /* 0x001fce0000010000 */
[----:B------:R-:W0:Y:S08]  /*156b0*/  MUFU.EX2 R43, R43 ;  /* 0x0000002b002b7308 */ /* 0x000e300000000800 */
[----:B------:R-:W0:Y:S01]  /*156c0*/  MUFU.EX2 R36, R36 ;  /* 0x0000002400247308 */ /* 0x000e220000000800 */
[----:B------:R-:W-:Y:S01]  /*156d0*/  FADD.FTZ R3, R39, R3 ;  /* 0x0000000327037221 */ /* 0x000fe20000010000 */
[----:B-1----:R-:W-:-:S06]  /*156e0*/  FADD.FTZ R4, R15, R4 ;  /* 0x000000040f047221 */ /* 0x002fcc0000010000 */
[----:B------:R-:W1:Y:S08]  /*156f0*/  MUFU.EX2 R27, R46 ;  /* 0x0000002e001b7308 */ /* 0x000e700000000800 */
[----:B------:R-:W1:Y:S01]  /*15700*/  MUFU.EX2 R37, R37 ;  /* 0x0000002500257308 */ /* 0x000e620000000800 */
[----:B----4-:R-:W-:Y:S01]  /*15710*/  FADD.FTZ R3, R25, R3 ;  /* 0x0000000319037221 */ /* 0x010fe20000010000 */
[----:B-----5:R-:W-:-:S06]  /*15720*/  FADD.FTZ R4, R26, R4 ;  /* 0x000000041a047221 */ /* 0x020fcc0000010000 */
[----:B------:R-:W4:Y:S08]  /*15730*/  MUFU.EX2 R47, R47 ;  /* 0x0000002f002f7308 */ /* 0x000f300000000800 */
[----:B------:R-:W5:Y:S01]  /*15740*/  MUFU.EX2 R40, R40 ;  /* 0x0000002800287308 */ /* 0x000f620000000800 */
[----:B0-----:R-:W-:Y:S01]  /*15750*/  FADD.FTZ R3, R43, R3 ;  /* 0x000000032b037221 */ /* 0x001fe20000010000 */
[----:B------:R-:W-:-:S06]  /*15760*/  FADD.FTZ R4, R36, R4 ;  /* 0x0000000424047221 */ /* 0x000fcc0000010000 */
[----:B------:R-:W0:Y:S08]  /*15770*/  MUFU.EX2 R50, R50 ;  /* 0x0000003200327308 */ /* 0x000e300000000800 */
[----:B------:R-:W0:Y:S01]  /*15780*/  MUFU.EX2 R41, R41 ;  /* 0x0000002900297308 */ /* 0x000e220000000800 */
[----:B-1----:R-:W-:Y:S01]  /*15790*/  FADD.FTZ R3, R27, R3 ;  /* 0x000000031b037221 */ /* 0x002fe20000010000 */
[----:B------:R-:W-:-:S06]  /*157a0*/  FADD.FTZ R4, R37, R4 ;  /* 0x0000000425047221 */ /* 0x000fcc0000010000 */
        /* <DEDUP_REMOVED lines=9> */
[----:B------:R-:W2:Y:S01]  /*15840*/  MUFU.EX2 R48, R48 ;  /* 0x0000003000307308 */ /* 0x000ea20000000800 */
        /* <DEDUP_REMOVED lines=9> */
[----:B--2---:R-:W-:-:S06]  /*158e0*/  FADD.FTZ R33, R48, R33 ;  /* 0x0000002130217221 */ /* 0x004fcc0000010000 */
[----:B------:R-:W0:Y:S01]  /*158f0*/  MUFU.EX2 R31, R77 ;  /* 0x0000004d001f7308 */ /* 0x000e220000000800 */
[----:B------:R-:W-:-:S07]  /*15900*/  F2FP.BF16.F32.PACK_AB R8, R9, R8 ;  /* 0x000000080908723e */ /* 0x000fce00000010ff */
[----:B------:R-:W2:Y:S01]  /*15910*/  MUFU.EX2 R53, R53 ;  /* 0x0000003500357308 */ /* 0x000ea20000000800 */
[----:B------:R-:W-:Y:S01]  /*15920*/  F2FP.BF16.F32.PACK_AB R9, R35, R34 ;  /* 0x000000222309723e */ /* 0x000fe200000010ff */
[----:B-1----:R-:W-:-:S06]  /*15930*/  FADD.FTZ R3, R29, R4 ;  /* 0x000000041d037221 */ /* 0x002fcc0000010000 */
[----:B------:R-:W1:Y:S01]  /*15940*/  MUFU.EX2 R63, R63 ;  /* 0x0000003f003f7308 */ /* 0x000e620000000800 */
[----:B------:R-:W-:-:S07]  /*15950*/  FADD.FTZ R33, R30, R33 ;  /* 0x000000211e217221 */ /* 0x000fce0000010000 */
[----:B------:R-:W1:Y:S01]  /*15960*/  MUFU.EX2 R56, R56 ;  /* 0x0000003800387308 */ /* 0x000e620000000800 */
[----:B------:R5:W-:Y:S01]  /*15970*/  STSM.16.M88.4 [R87], R8 ;  /* 0x0000000857007844 */ /* 0x000be20000000200 */
[----:B----4-:R-:W-:-:S06]  /*15980*/  FADD.FTZ R4, R58, R3 ;  /* 0x000000033a047221 */ /* 0x010fcc0000010000 */
[----:B------:R-:W4:Y:S08]  /*15990*/  MUFU.EX2 R81, R81 ;  /* 0x0000005100517308 */ /* 0x000f300000000800 */
[----:B------:R-:W4:Y:S01]  /*159a0*/  MUFU.EX2 R57, R57 ;  /* 0x0000003900397308 */ /* 0x000f220000000800 */
[----:B-----5:R-:W-:Y:S01]  /*159b0*/  FADD.FTZ R10, R52, R33 ;  /* 0x00000021340a7221 */ /* 0x020fe20000010000 */
[----:B0-----:R-:W-:-:S06]  /*159c0*/  FADD.FTZ R4, R31, R4 ;  /* 0x000000041f047221 */ /* 0x001fcc0000010000 */
[----:B------:R-:W0:Y:S01]  /*159d0*/  MUFU.EX2 R67, R67 ;  /* 0x0000004300437308 */ /* 0x000e220000000800 */
[----:B--2---:R-:W-:-:S07]  /*159e0*/  FADD.FTZ R3, R53, R10 ;  /* 0x0000000a35037221 */ /* 0x004fce0000010000 */
[----:B------:R-:W2:Y:S01]  /*159f0*/  MUFU.EX2 R60, R60 ;  /* 0x0000003c003c7308 */ /* 0x000ea20000000800 */
[----:B-1----:R-:W-:Y:S01]  /*15a00*/  FADD.FTZ R4, R63, R4 ;  /* 0x000000043f047221 */ /* 0x002fe20000010000 */
[----:B------:R-:W-:-:S06]  /*15a10*/  F2FP.BF16.F32.PACK_AB R11, R14, R51 ;  /* 0x000000330e0b723e */ /* 0x000fcc00000010ff */
[----:B------:R-:W1:Y:S01]  /*15a20*/  MUFU.EX2 R70, R70 ;  /* 0x0000004600467308 */ /* 0x000e620000000800 */
[----:B------:R-:W-:-:S07]  /*15a30*/  FADD.FTZ R14, R56, R3 ;  /* 0x00000003380e7221 */ /* 0x000fce0000010000 */
[----:B------:R-:W5:Y:S01]  /*15a40*/  MUFU.EX2 R61, R61 ;  /* 0x0000003d003d7308 */ /* 0x000f620000000800 */
[----:B------:R-:W-:Y:S01]  /*15a50*/  F2FP.BF16.F32.PACK_AB R24, R15, R24 ;  /* 0x000000180f18723e */ /* 0x000fe200000010ff */
[----:B----4-:R-:W-:-:S06]  /*15a60*/  FADD.FTZ R4, R81, R4 ;  /* 0x0000000451047221 */ /* 0x010fcc0000010000 */
[----:B------:R-:W4:Y:S01]  /*15a70*/  MUFU.EX2 R71, R71 ;  /* 0x0000004700477308 */ /* 0x000f220000000800 */
[----:B------:R-:W-:-:S07]  /*15a80*/  FADD.FTZ R15, R57, R14 ;  /* 0x0000000e390f7221 */ /* 0x000fce0000010000 */
[----:B------:R-:W4:Y:S01]  /*15a90*/  MUFU.EX2 R64, R64 ;  /* 0x0000004000407308 */ /* 0x000f220000000800 */
[----:B0-----:R-:W-:Y:S01]  /*15aa0*/  FADD.FTZ R3, R67, R4 ;  /* 0x0000000443037221 */ /* 0x001fe20000010000 */
[----:B--2---:R-:W-:-:S06]  /*15ab0*/  FADD.FTZ R34, R60, R15 ;  /* 0x0000000f3c227221 */ /* 0x004fcc0000010000 */
[----:B------:R-:W-:Y:S08]  /*15ac0*/  MUFU.EX2 R65, R65 ;  /* 0x0000004100417308 */ /* 0x000ff00000000800 */
[----:B------:R-:W0:Y:S01]  /*15ad0*/  MUFU.EX2 R74, R74 ;  /* 0x0000004a004a7308 */ /* 0x000e220000000800 */
[----:B-1----:R-:W-:Y:S01]  /*15ae0*/  FADD.FTZ R14, R70, R3 ;  /* 0x00000003460e7221 */ /* 0x002fe20000010000 */
[----:B-----5:R-:W-:-:S06]  /*15af0*/  FADD.FTZ R15, R61, R34 ;  /* 0x000000223d0f7221 */ /* 0x020fcc0000010000 */
[----:B------:R-:W-:Y:S01]  /*15b00*/  MUFU.EX2 R68, R68 ;  /* 0x0000004400447308 */ /* 0x000fe20000000800 */
[----:B------:R-:W-:-:S07]  /*15b10*/  F2FP.BF16.F32.PACK_AB R25, R43, R25 ;  /* 0x000000192b19723e */ /* 0x000fce00000010ff */
[----:B------:R-:W1:Y:S01]  /*15b20*/  MUFU.EX2 R75, R75 ;  /* 0x0000004b004b7308 */ /* 0x000e620000000800 */
[----:B------:R-:W-:Y:S02]  /*15b30*/  F2FP.BF16.F32.PACK_AB R26, R36, R26 ;  /* 0x0000001a241a723e */ /* 0x000fe400000010ff */
[----:B------:R-:W-:Y:S01]  /*15b40*/  F2FP.BF16.F32.PACK_AB R27, R47, R27 ;  /* 0x0000001b2f1b723e */ /* 0x000fe200000010ff */
[----:B----4-:R-:W-:Y:S01]  /*15b50*/  FADD.FTZ R3, R71, R14 ;  /* 0x0000000e47037221 */ /* 0x010fe20000010000 */
[----:B------:R-:W-:-:S03]  /*15b60*/  F2FP.BF16.F32.PACK_AB R8, R40, R37 ;  /* 0x000000252808723e */ /* 0x000fc600000010ff */
[----:B------:R-:W-:Y:S01]  /*15b70*/  MUFU.EX2 R32, R69 ;  /* 0x0000004500207308 */ /* 0x000fe20000000800 */
[----:B------:R-:W-:Y:S02]  /*15b80*/  F2FP.BF16.F32.PACK_AB R9, R82, R50 ;  /* 0x000000325209723e */ /* 0x000fe400000010ff */
[----:B------:R-:W-:-:S05]  /*15b90*/  F2FP.BF16.F32.PACK_AB R10, R44, R41 ;  /* 0x000000292c0a723e */ /* 0x000fca00000010ff */
[----:B------:R-:W2:Y:S01]  /*15ba0*/  MUFU.EX2 R78, R78 ;  /* 0x0000004e004e7308 */ /* 0x000ea20000000800 */
[----:B------:R-:W-:Y:S01]  /*15bb0*/  FADD.FTZ R14, R64, R15 ;  /* 0x0000000f400e7221 */ /* 0x000fe20000010000 */
[----:B------:R-:W-:Y:S06]  /*15bc0*/  STSM.16.M88.4 [R139], R24 ;  /* 0x000000188b007844 */ /* 0x000fec0000000200 */
[----:B------:R-:W-:Y:S01]  /*15bd0*/  MUFU.EX2 R72, R72 ;  /* 0x0000004800487308 */ /* 0x000fe20000000800 */
[----:B------:R0:W-:Y:S07]  /*15be0*/  STSM.16.M88.4 [R138], R8 ;  /* 0x000000088a007844 */ /* 0x0001ee0000000200 */
[----:B------:R-:W4:Y:S08]  /*15bf0*/  MUFU.EX2 R79, R79 ;  /* 0x0000004f004f7308 */ /* 0x000f300000000800 */
[----:B------:R-:W-:Y:S01]  /*15c00*/  MUFU.EX2 R73, R73 ;  /* 0x0000004900497308 */ /* 0x000fe20000000800 */
[----:B0-----:R-:W-:Y:S01]  /*15c10*/  FADD.FTZ R10, R74, R3 ;  /* 0x000000034a0a7221 */ /* 0x001fe20000010000 */
[----:B------:R-:W-:-:S06]  /*15c20*/  FADD.FTZ R11, R65, R14 ;  /* 0x0000000e410b7221 */ /* 0x000fcc0000010000 */
[----:B------:R-:W0:Y:S01]  /*15c30*/  MUFU.EX2 R33, R84 ;  /* 0x0000005400217308 */ /* 0x000e220000000800 */
[----:B-1----:R-:W-:Y:S01]  /*15c40*/  FADD.FTZ R3, R75, R10 ;  /* 0x0000000a4b037221 */ /* 0x002fe20000010000 */
[----:B------:R-:W-:-:S06]  /*15c50*/  FADD.FTZ R15, R68, R11 ;  /* 0x0000000b440f7221 */ /* 0x000fcc0000010000 */
[----:B------:R-:W-:Y:S08]  /*15c60*/  MUFU.EX2 R76, R76 ;  /* 0x0000004c004c7308 */ /* 0x000ff00000000800 */
[----:B------:R-:W1:Y:S08]  /*15c70*/  MUFU.EX2 R4, R83 ;  /* 0x0000005300047308 */ /* 0x000e700000000800 */
[----:B------:R-:W-:Y:S08]  /*15c80*/  MUFU.EX2 R85, R85 ;  /* 0x0000005500557308 */ /* 0x000ff00000000800 */
[----:B------:R-:W5:Y:S01]  /*15c90*/  MUFU.EX2 R86, R86 ;  /* 0x0000005600567308 */ /* 0x000f620000000800 */
[----:B--2---:R-:W-:Y:S01]  /*15ca0*/  FADD.FTZ R14, R78, R3 ;  /* 0x000000034e0e7221 */ /* 0x004fe20000010000 */
[----:B------:R-:W-:Y:S01]  /*15cb0*/  FADD.FTZ R15, R32, R15 ;  /* 0x0000000f200f7221 */ /* 0x000fe20000010000 */
[----:B------:R-:W-:-:S02]  /*15cc0*/  F2FP.BF16.F32.PACK_AB R28, R48, R28 ;  /* 0x0000001c301c723e */ /* 0x000fc400000010ff */
[----:B----4-:R-:W-:Y:S01]  /*15cd0*/  FADD.FTZ R14, R79, R14 ;  /* 0x0000000e4f0e7221 */ /* 0x010fe20000010000 */
[----:B------:R-:W-:Y:S01]  /*15ce0*/  FADD.FTZ R34, R72, R15 ;  /* 0x0000000f48227221 */ /* 0x000fe20000010000 */
[----:B------:R-:W-:Y:S02]  /*15cf0*/  F2FP.BF16.F32.PACK_AB R29, R58, R29 ;  /* 0x0000001d3a1d723e */ /* 0x000fe400000010ff */
[----:B------:R-:W-:Y:S02]  /*15d00*/  F2FP.BF16.F32.PACK_AB R30, R52, R30 ;  /* 0x0000001e341e723e */ /* 0x000fe400000010ff */
[----:B------:R-:W-:Y:S01]  /*15d10*/  F2FP.BF16.F32.PACK_AB R31, R63, R31 ;  /* 0x0000001f3f1f723e */ /* 0x000fe200000010ff */
[----:B0-----:R-:W-:Y:S01]  /*15d20*/  FADD.FTZ R3, R33, R14 ;  /* 0x0000000e21037221 */ /* 0x001fe20000010000 */
[----:B------:R-:W-:Y:S01]  /*15d30*/  F2FP.BF16.F32.PACK_AB R8, R56, R53 ;  /* 0x000000353808723e */ /* 0x000fe200000010ff */
[----:B------:R-:W-:Y:S01]  /*15d40*/  FADD.FTZ R15, R73, R34 ;  /* 0x00000022490f7221 */ /* 0x000fe20000010000 */
[----:B------:R-:W-:-:S02]  /*15d50*/  F2FP.BF16.F32.PACK_AB R9, R67, R81 ;  /* 0x000000514309723e */ /* 0x000fc400000010ff */
[----:B------:R-:W-:Y:S02]  /*15d60*/  F2FP.BF16.F32.PACK_AB R10, R60, R57 ;  /* 0x000000393c0a723e */ /* 0x000fe400000010ff */
[----:B------:R-:W-:Y:S02]  /*15d70*/  F2FP.BF16.F32.PACK_AB R11, R71, R70 ;  /* 0x00000046470b723e */ /* 0x000fe400000010ff */
[----:B------:R-:W-:Y:S02]  /*15d80*/  F2FP.BF16.F32.PACK_AB R24, R64, R61 ;  /* 0x0000003d4018723e */ /* 0x000fe400000010ff */
[----:B------:R-:W-:Y:S02]  /*15d90*/  F2FP.BF16.F32.PACK_AB R25, R75, R74 ;  /* 0x0000004a4b19723e */ /* 0x000fe400000010ff */
[----:B------:R-:W-:Y:S02]  /*15da0*/  F2FP.BF16.F32.PACK_AB R26, R68, R65 ;  /* 0x00000041441a723e */ /* 0x000fe400000010ff */
[----:B------:R-:W-:-:S02]  /*15db0*/  F2FP.BF16.F32.PACK_AB R27, R79, R78 ;  /* 0x0000004e4f1b723e */ /* 0x000fc400000010ff */
[----:B------:R-:W-:Y:S02]  /*15dc0*/  F2FP.BF16.F32.PACK_AB R32, R72, R32 ;  /* 0x000000204820723e */ /* 0x000fe400000010ff */
[----:B-1----:R-:W-:Y:S02]  /*15dd0*/  F2FP.BF16.F32.PACK_AB R33, R4, R33 ;  /* 0x000000210421723e */ /* 0x002fe400000010ff */
[----:B------:R-:W-:Y:S02]  /*15de0*/  F2FP.BF16.F32.PACK_AB R34, R76, R73 ;  /* 0x000000494c22723e */ /* 0x000fe400000010ff */
[----:B-----5:R-:W-:Y:S01]  /*15df0*/  F2FP.BF16.F32.PACK_AB R35, R86, R85 ;  /* 0x000000555623723e */ /* 0x020fe200000010ff */
[----:B------:R-:W-:Y:S04]  /*15e00*/  STSM.16.M88.4 [R137+0x27800], R28 ;  /* 0x0278001c89007844 */ /* 0x000fe80000000200 */
[----:B---3--:R0:W-:Y:S04]  /*15e10*/  STSM.16.M88.4 [R38], R8 ;  /* 0x0000000826007844 */ /* 0x0081e80000000200 */
[----:B------:R1:W-:Y:S04]  /*15e20*/  STSM.16.M88.4 [R139+0x6000], R24 ;  /* 0x006000188b007844 */ /* 0x0003e80000000200 */
[----:B------:R1:W-:Y:S01]  /*15e30*/  STSM.16.M88.4 [R138+0x6000], R32 ;  /* 0x006000208a007844 */ /* 0x0003e20000000200 */
[----:B------:R-:W-:Y:S01]  /*15e40*/  @!PT LDS RZ, [RZ] ;  /* 0x00000000fffff984 */ /* 0x000fe20000000800 */
[----:B------:R-:W-:Y:S01]  /*15e50*/  @!PT LDS RZ, [RZ] ;  /* 0x00000000fffff984 */ /* 0x000fe20000000800 */
[----:B------:R-:W-:Y:S01]  /*15e60*/  @!PT LDS RZ, [RZ] ;  /* 0x00000000fffff984 */ /* 0x000fe20000000800 */
[----:B------:R-:W-:Y:S01]  /*15e70*/  @!PT LDS RZ, [RZ] ;  /* 0x00000000fffff984 */ /* 0x000fe20000000800 */
[----:B------:R2:W-:Y:S06]  /*15e80*/  MEMBAR.ALL.CTA ;  /* 0x0000000000007992 */ /* 0x0005ec0000008000 */
[----:B--2---:R-:W2:Y:S01]  /*15e90*/  FENCE.VIEW.ASYNC.S ;  /* 0x00000000000073c6 */ /* 0x004ea20000000000 */
[----:B------:R-:W-:Y:S01]  /*15ea0*/  ISETP.GT.AND P2, PT, R0, R140, PT ;  /* 0x0000008c0000720c */ /* 0x000fe20003f44270 */
[----:B------:R-:W-:Y:S01]  /*15eb0*/  FADD.FTZ R14, R4, R3 ;  /* 0x00000003040e7221 */ /* 0x000fe20000010000 */
[----:B------:R-:W-:-:S03]  /*15ec0*/  FMUL.FTZ R90, R90, R5 ;  /* 0x000000055a5a7220 */ /* 0x000fc60000410000 */
        /* <DEDUP_REMOVED lines=50> */
[----:B------:R-:W-:-:S02]  /*161f0*/  VIADD R0, R0, 0xffffffff ;  /* 0xffffffff00007836 */ /* 0x000fc40000000000 */
[----:B0-----:R-:W-:Y:S02]  /*16200*/  IMAD.MOV.U32 R10, RZ, RZ, R22 ;  /* 0x000000ffff0a7224 */ /* 0x001fe400078e0016 */
[----:B------:R-:W-:Y:S02]  /*16210*/  IMAD.MOV.U32 R9, RZ, RZ, R17 ;  /* 0x000000ffff097224 */ /* 0x000fe400078e0011 */
[----:B------:R-:W-:Y:S02]  /*16220*/  IMAD.MOV.U32 R5, RZ, RZ, R13 ;  /* 0x000000ffff057224 */ /* 0x000fe400078e000d */
[----:B------:R-:W-:Y:S01]  /*16230*/  IMAD.MOV.U32 R8, RZ, RZ, R12 ;  /* 0x000000ffff087224 */ /* 0x000fe200078e000c */
[----:B--2---:R-:W-:Y:S01]  /*16240*/  NOP ;  /* 0x0000000000007918 */ /* 0x004fe20000000000 */
[----:B-1----:R-:W-:Y:S05]  /*16250*/  @P2 BRA `(.L_x_1263) ;  /* 0xffffffd4001c2947 */ /* 0x002fea000383ffff */
.L_x_1253:
[----:B------:R-:W2:Y:S02]  /*16260*/  LDL R5, [R1+0x3c] ;  /* 0x00003c0001057983 */ /* 0x000ea40000100800 */
[----:B--2---:R-:W-:-:S13]  /*16270*/  ISETP.GE.AND P2, PT, R0, R5, PT ;  /* 0x000000050000720c */ /* 0x004fda0003f46270 */
[----:B------:R-:W-:Y:S05]  /*16280*/  @!P2 BRA `(.L_x_1264) ;  /* 0x0000003c0008a947 */ /* 0x000fea0003800000 */
[----:B------:R-:W2:Y:S04]  /*16290*/  LDL R8, [R1+0x30] ;  /* 0x0000300001087983 */ /* 0x000ea80000100800 */
[----:B------:R-:W2:Y:S01]  /*162a0*/  LDL R5, [R1+0x28] ;  /* 0x0000280001057983 */ /* 0x000ea20000100800 */
[----:B------:R-:W-:Y:S02]  /*162b0*/  IMAD.MOV.U32 R14, RZ, RZ, R22 ;  /* 0x000000ffff0e7224 */ /* 0x000fe400078e0016 */
[----:B------:R-:W-:Y:S02]  /*162c0*/  IMAD.MOV.U32 R11, RZ, RZ, R17 ;  /* 0x000000ffff0b7224 */ /* 0x000fe400078e0011 */
[----:B--2---:R-:W-:Y:S02]  /*162d0*/  IMAD.IADD R10, R5, 0x1, -R8 ;  /* 0x00000001050a7824 */ /* 0x004fe400078e0a08 */
[----:B------:R-:W-:-:S02]  /*162e0*/  IMAD.MOV.U32 R5, RZ, RZ, R13 ;  /* 0x000000ffff057224 */ /* 0x000fc400078e000d */
[--C-:B------:R-:W-:Y:S02]  /*162f0*/  IMAD.IADD R9, R20, 0x1, R10.reuse ;  /* 0x0000000114097824 */ /* 0x100fe400078e020a */
[----:B------:R-:W-:Y:S02]  /*16300*/  IMAD.IADD R10, R21, 0x1, R10 ;  /* 0x00000001150a7824 */ /* 0x000fe400078e020a */
[----:B------:R-:W-:Y:S01]  /*16310*/  IMAD.MOV.U32 R8, RZ, RZ, R12 ;  /* 0x000000ffff087224 */ /* 0x000fe200078e000c */
[----:B------:R-:W-:Y:S02]  /*16320*/  LOP3.LUT R145, RZ, R9, RZ, 0x33, !PT ;  /* 0x00000009ff917212 */ /* 0x000fe400078e33ff */
[----:B------:R-:W-:-:S07]  /*16330*/  LOP3.LUT R140, RZ, R10, RZ, 0x33, !PT ;  /* 0x0000000aff8c7212 */ /* 0x000fce00078e33ff */
.L_x_1282:
        /* <DEDUP_REMOVED lines=11> */
.L_x_1266:
[----:B------:R-:W-:Y:S01]  /*163f0*/  IMAD R12, R17, 0x8, R2 ;  /* 0x00000008110c7824 */ /* 0x000fe200078e0202 */
[----:B------:R-:W-:-:S04]  /*16400*/  SHF.L.U32 R13, R22, 0x1f, RZ ;  /* 0x0000001f160d7819 */ /* 0x000fc800000006ff */
[----:B------:R0:W1:Y:S01]  /*16410*/  SYNCS.PHASECHK.TRANS64.TRYWAIT P3, [R12+URZ+0x2d830], R13 ;  /* 0x02d8300d0c0075a7 */ /* 0x000062000806017f */
[----:B------:R-:W-:Y:S05]  /*16420*/  @!P0 BRA `(.L_x_1267) ;  /* 0x0000000000048947 */ /* 0x000fea0003800000 */
[----:B------:R-:W-:Y:S01]  /*16430*/  BPT.TRAP 0x1 ;  /* 0x000000040000795c */ /* 0x000fe20000300000 */
.L_x_1267:
[----:B------:R-:W-:Y:S04]  /*16440*/  BSSY B0, `(.L_x_1265) ;  /* 0x0000004000007945 */ /* 0x000fe80003800000 */
[----:B-1----:R-:W-:Y:S05]  /*16450*/  @P3 BRA `(.L_x_1268) ;  /* 0x0000000000083947 */ /* 0x002fea0003800000 */
[----:B------:R-:W1:Y:S02]  /*16460*/  SYNCS.PHASECHK.TRANS64.TRYWAIT P3, [R12+URZ+0x2d830], R13 ;  /* 0x02d8300d0c0075a7 */ /* 0x000e64000806017f */
[----:B-1----:R-:W-:Y:S05]  /*16470*/  @!P3 BRA `(.L_x_1269) ;  /* 0x000000c80018b947 */ /* 0x002fea0003800000 */
.L_x_1268:
[----:B------:R-:W-:Y:S05]  /*16480*/  BSYNC B0 ;  /* 0x0000000000007941 */ /* 0x000fea0003800000 */
.L_x_1265:
        /* <DEDUP_REMOVED lines=10> */
[----:B------:R-:W-:Y:S01]  /*16530*/  R2UR UR9, R7 ;  /* 0x00000000070972ca */ /* 0x000fe200000e0000 */
[----:B------:R-:W-:Y:S01]  /*16540*/  IMAD.MOV.U32 R29, RZ, RZ, -0x7fffffe0 ;  /* 0x80000020ff1d7424 */ /* 0x000fe200078e00ff */
[----:B------:R-:W-:Y:S02]  /*16550*/  R2UR UR15, R27 ;  /* 0x000000001b0f72ca */ /* 0x000fe400000e0000 */
[----:B------:R-:W-:Y:S02]  /*16560*/  R2UR UR19, R25 ;  /* 0x00000000191372ca */ /* 0x000fe400000e0000 */
[----:B------:R-:W-:-:S02]  /*16570*/  R2UR UR23, R27 ;  /* 0x000000001b1772ca */ /* 0x000fc400000e0000 */
[----:B------:R-:W-:Y:S02]  /*16580*/  R2UR UR27, R29 ;  /* 0x000000001d1b72ca */ /* 0x000fe400000e0000 */
[----:B------:R-:W-:Y:S02]  /*16590*/  R2UR UR12, R154 ;  /* 0x000000009a0c72ca */ /* 0x000fe400000e0000 */
[----:B------:R-:W-:Y:S01]  /*165a0*/  R2UR UR13, R155 ;  /* 0x000000009b0d72ca */ /* 0x000fe200000e0000 */
[----:B------:R0:W-:Y:S01]  /*165b0*/  BAR.SYNC.DEFER_BLOCKING R15, 0x100 ;  /* 0x0004000f0000751d */ /* 0x0001e20000010000 */
[----:B------:R-:W-:Y:S01]  /*165c0*/  R2UR UR16, R152 ;  /* 0x00000000981072ca */ /* 0x000fe200000e0000 */
[----:B--2---:R-:W-:-:S04]  /*165d0*/  IMAD R12, R17, 0x600, R12 ;  /* 0x00000600110c7824 */ /* 0x004fc800078e020c */
[C---:B------:R-:W-:Y:S01]  /*165e0*/  VIADD R26, R12.reuse, 0x2 ;  /* 0x000000020c1a7836 */ /* 0x040fe20000000000 */
[C---:B------:R-:W-:Y:S01]  /*165f0*/  R2UR UR10, R12.reuse ;  /* 0x000000000c0a72ca */ /* 0x040fe200000e0000 */
[C---:B------:R-:W-:Y:S02]  /*16600*/  VIADD R24, R12.reuse, 0x200 ;  /* 0x000002000c187836 */ /* 0x040fe40000000000 */
[----:B------:R-:W-:Y:S01]  /*16610*/  VIADD R28, R12, 0x400 ;  /* 0x000004000c1c7836 */ /* 0x000fe20000000000 */
[----:B------:R-:W-:Y:S01]  /*16620*/  R2UR UR14, R26 ;  /* 0x000000001a0e72ca */ /* 0x000fe200000e0000 */
[----:B------:R-:W-:Y:S01]  /*16630*/  VIADD R26, R12, 0x202 ;  /* 0x000002020c1a7836 */ /* 0x000fe20000000000 */
[----:B------:R-:W-:Y:S02]  /*16640*/  R2UR UR18, R24 ;  /* 0x00000000181272ca */ /* 0x000fe400000e0000 */
[----:B------:R-:W-:Y:S02]  /*16650*/  R2UR UR26, R28 ;  /* 0x000000001c1a72ca */ /* 0x000fe400000e0000 */
[----:B------:R-:W-:-:S02]  /*16660*/  R2UR UR22, R26 ;  /* 0x000000001a1672ca */ /* 0x000fc400000e0000 */
[----:B------:R-:W-:-:S06]  /*16670*/  WARPGROUP.ARRIVE ;  /* 0x00000000000079c5 */ /* 0x000fcc0000000000 */
[----:B------:R-:W-:Y:S01]  /*16680*/  HGMMA.64x128x16.F32.BF16 R24, gdesc[UR8], RZ, !UPT, gsb0 ;  /* 0x01e00000081879f0 */ /* 0x000fe2000c0018ff */
[----:B------:R-:W-:Y:S02]  /*16690*/  R2UR UR17, R153 ;  /* 0x00000000991172ca */ /* 0x000fe400000e0000 */
[----:B------:R-:W-:Y:S02]  /*166a0*/  WARPGROUP.DEPBAR.LE gsb0, 0x0 ;  /* 0x00008000000079c5 */ /* 0x000fe40000010000 */
[----:B------:R-:W-:-:S07]  /*166b0*/  WARPGROUP.ARRIVE ;  /* 0x00000000000079c5 */ /* 0x000fce0000000000 */
        /* <DEDUP_REMOVED lines=26> */
.L_x_1271:
[----:B------:R-:W-:Y:S01]  /*16860*/  SHF.L.U32 R12, R14, 0x1f, RZ ;  /* 0x0000001f0e0c7819 */ /* 0x000fe200000006ff */
[----:B------:R-:W-:-:S04]  /*16870*/  IMAD R13, R11, 0x8, R2 ;  /* 0x000000080b0d7824 */ /* 0x000fc800078e0202 */
[----:B------:R0:W1:Y:S01]  /*16880*/  SYNCS.PHASECHK.TRANS64.TRYWAIT P2, [R13+URZ+0x2d850], R12 ;  /* 0x02d8500c0d0075a7 */ /* 0x000062000804017f */
[----:B------:R-:W-:Y:S05]  /*16890*/  @!P0 BRA `(.L_x_1272) ;  /* 0x0000000000048947 */ /* 0x000fea0003800000 */
[----:B------:R-:W-:Y:S01]  /*168a0*/  BPT.TRAP 0x1 ;  /* 0x000000040000795c */ /* 0x000fe20000300000 */
.L_x_1272:
[----:B-1----:R-:W-:Y:S05]  /*168b0*/  @P2 BRA `(.L_x_1270) ;  /* 0x0000000000082947 */ /* 0x002fea0003800000 */
[----:B------:R-:W1:Y:S02]  /*168c0*/  SYNCS.PHASECHK.TRANS64.TRYWAIT P2, [R13+URZ+0x2d850], R12 ;  /* 0x02d8500c0d0075a7 */ /* 0x000e64000804017f */
[----:B-1----:R-:W-:Y:S05]  /*168d0*/  @!P2 BRA `(.L_x_1273) ;  /* 0x000000c40014a947 */ /* 0x002fea0003800000 */
.L_x_1270:
        /* <DEDUP_REMOVED lines=8> */
[C---:B------:R-:W-:Y:S01]  /*16960*/  R2UR UR11, R13.reuse ;  /* 0x000000000d0b72ca */ /* 0x040fe200000e0000 */
[----:B------:R-:W4:Y:S01]  /*16970*/  LDL R142, [R1+0x30] ;  /* 0x00003000018e7983 */ /* 0x000f220000100800 */
[----:B------:R-:W-:Y:S02]  /*16980*/  LOP3.LUT R12, R12, 0x2000000, RZ, 0xfc, !PT ;  /* 0x020000000c0c7812 */ /* 0x000fe400078efcff */
[----:B------:R-:W-:Y:S01]  /*16990*/  R2UR UR43, R13 ;  /* 0x000000000d2b72ca */ /* 0x000fe200000e0000 */
[----:B------:R-:W-:Y:S01]  /*169a0*/  WARPGROUP.ARRIVE ;  /* 0x00000000000079c5 */ /* 0x000fe20000000000 */
[----:B------:R-:W-:Y:S01]  /*169b0*/  R2UR UR15, R15 ;  /* 0x000000000f0f72ca */ /* 0x000fe200000e0000 */
[----:B------:R-:W-:Y:S01]  /*169c0*/  IMAD R12, R11, 0x600, R12 ;  /* 0x000006000b0c7824 */ /* 0x000fe200078e020c */
[C---:B------:R-:W-:Y:S02]  /*169d0*/  R2UR UR19, R15.reuse ;  /* 0x000000000f1372ca */ /* 0x040fe400000e0000 */
[----:B------:R-:W-:Y:S01]  /*169e0*/  R2UR UR23, R15 ;  /* 0x000000000f1772ca */ /* 0x000fe200000e0000 */
[C---:B------:R-:W-:Y:S01]  /*169f0*/  VIADD R14, R12.reuse, 0x40 ;  /* 0x000000400c0e7836 */ /* 0x040fe20000000000 */
[----:B------:R-:W-:-:S02]  /*16a00*/  R2UR UR10, R12 ;  /* 0x000000000c0a72ca */ /* 0x000fc400000e0000 */
[C---:B------:R-:W-:Y:S02]  /*16a10*/  R2UR UR27, R15.reuse ;  /* 0x000000000f1b72ca */ /* 0x040fe400000e0000 */
[----:B------:R-:W-:Y:S01]  /*16a20*/  R2UR UR14, R14 ;  /* 0x000000000e0e72ca */ /* 0x000fe200000e0000 */
[----:B------:R-:W-:Y:S01]  /*16a30*/  VIADD R14, R12, 0x80 ;  /* 0x000000800c0e7836 */ /* 0x000fe20000000000 */
[C---:B------:R-:W-:Y:S02]  /*16a40*/  R2UR UR31, R15.reuse ;  /* 0x000000000f1f72ca */ /* 0x040fe400000e0000 */
[----:B------:R-:W-:Y:S02]  /*16a50*/  R2UR UR35, R15 ;  /* 0x000000000f2372ca */ /* 0x000fe400000e0000 */
        /* <DEDUP_REMOVED lines=8> */
[----:B------:R-:W-:Y:S02]  /*16ae0*/  VIADD R12, R12, 0x1c0 ;  /* 0x000001c00c0c7836 */ /* 0x000fe40000000000 */
[----:B------:R-:W-:Y:S01]  /*16af0*/  IMAD.MOV.U32 R13, RZ, RZ, 0x40000040 ;  /* 0x40000040ff0d7424 */ /* 0x000fe200078e00ff */
[----:B------:R-:W-:Y:S02]  /*16b00*/  R2UR UR34, R14 ;  /* 0x000000000e2272ca */ /* 0x000fe400000e0000 */
[----:B------:R-:W-:Y:S02]  /*16b10*/  R2UR UR42, R12 ;  /* 0x000000000c2a72ca */ /* 0x000fe400000e0000 */
[----:B------:R-:W-:Y:S01]  /*16b20*/  R2UR UR9, R13 ;  /* 0x000000000d0972ca */ /* 0x000fe200000e0000 */
[----:B------:R-:W-:-:S05]  /*16b30*/  IMAD.MOV.U32 R15, RZ, RZ, 0x40000040 ;  /* 0x40000040ff0f7424 */ /* 0x000fca00078e00ff */
[----:B------:R-:W-:Y:S01]  /*16b40*/  R2UR UR13, R15 ;  /* 0x000000000f0d72ca */ /* 0x000fe200000e0000 */
[----:B------:R-:W-:-:S05]  /*16b50*/  IMAD.MOV.U32 R15, RZ, RZ, 0x40000040 ;  /* 0x40000040ff0f7424 */ /* 0x000fca00078e00ff */
[----:B------:R-:W-:Y:S02]  /*16b60*/  R2UR UR17, R15 ;  /* 0x000000000f1172ca */ /* 0x000fe400000e0000 */
[----:B--2---:R-:W-:-:S04]  /*16b70*/  LOP3.LUT R12, R141, 0x10000, RZ, 0xfc, !PT ;  /* 0x000100008d0c7812 */ /* 0x004fc800078efcff */
        /* <DEDUP_REMOVED lines=10> */
[----:B------:R-:W-:-:S03]  /*16c20*/  IMAD.MOV.U32 R15, RZ, RZ, 0x40000040 ;  /* 0x40000040ff0f7424 */ /* 0x000fc600078e00ff */
[----:B------:R-:W-:Y:S02]  /*16c30*/  R2UR UR20, R14 ;  /* 0x000000000e1472ca */ /* 0x000fe400000e0000 */
[----:B------:R-:W-:Y:S01]  /*16c40*/  R2UR UR21, R15 ;  /* 0x000000000f1572ca */ /* 0x000fe200000e0000 */
[----:B------:R-:W-:Y:S02]  /*16c50*/  WARPGROUP.DEPBAR.LE gsb0, 0x0 ;  /* 0x00008000000079c5 */ /* 0x000fe40000010000 */
[----:B------:R-:W-:-:S06]  /*16c60*/  WARPGROUP.ARRIVE ;  /* 0x00000000000079c5 */ /* 0x000fcc0000000000 */
[----:B------:R-:W-:Y:S01]  /*16c70*/  HGMMA.64x96x16.F32.BF16 R88, gdesc[UR16].tnspB, R88, gsb0 ;  /* 0x41600000105879f0 */ /* 0x000fe20008001858 */
        /* <DEDUP_REMOVED lines=28> */
[----:B------:R-:W-:Y:S01]  /*16e40*/  FMUL.FTZ R14, R25, UR46 ;  /* 0x0000002e190e7c20 */ /* 0x000fe20008410000 */
[----:B------:R-:W-:Y:S01]  /*16e50*/  FMUL.FTZ R25, R30, UR46 ;  /* 0x0000002e1e197c20 */ /* 0x000fe20008410000 */
[----:B------:R-:W-:Y:S01]  /*16e60*/  FMUL.FTZ R30, R34, UR46 ;  /* 0x0000002e221e7c20 */ /* 0x000fe20008410000 */
[----:B------:R-:W-:Y:S01]  /*16e70*/  FMUL.FTZ R34, R37, UR46 ;  /* 0x0000002e25227c20 */ /* 0x000fe20008410000 */
[----:B------:R-:W-:Y:S01]  /*16e80*/  FMUL.FTZ R37, R42, UR46 ;  /* 0x0000002e2a257c20 */ /* 0x000fe20008410000 */
[----:B------:R-:W-:Y:S01]  /*16e90*/  FMUL.FTZ R42, R45, UR46 ;  /* 0x0000002e2d2a7c20 */ /* 0x000fe20008410000 */
[----:B------:R-:W-:Y:S02]  /*16ea0*/  FMUL.FTZ R45, R50, UR46 ;  /* 0x0000002e322d7c20 */ /* 0x000fe40008410000 */
[----:B------:R-:W0:Y:S01]  /*16eb0*/  S2R R50, SR_TID.X ;  /* 0x0000000000327919 */ /* 0x000e220000002100 */
[----:B------:R-:W-:Y:S01]  /*16ec0*/  FMUL.FTZ R12, R24, UR46 ;  /* 0x0000002e180c7c20 */ /* 0x000fe20008410000 */
[----:B------:R-:W-:Y:S01]  /*16ed0*/  FMUL.FTZ R24, R28, UR46 ;  /* 0x0000002e1c187c20 */ /* 0x000fe20008410000 */
[----:B------:R-:W-:Y:S01]  /*16ee0*/  FMUL.FTZ R28, R32, UR46 ;  /* 0x0000002e201c7c20 */ /* 0x000fe20008410000 */
[----:B------:R-:W-:-:S02]  /*16ef0*/  WARPGROUP.DEPBAR.LE gsb0, 0x0 ;  /* 0x00008000000079c5 */ /* 0x000fc40000010000 */
[----:B------:R-:W-:-:S06]  /*16f00*/  WARPGROUP.ARRIVE ;  /* 0x00000000000079c5 */ /* 0x000fcc0000000000 */
[----:B------:R-:W-:Y:S01]  /*16f10*/  HGMMA.64x96x16.F32.BF16 R88, gdesc[UR40].tnspB, R88, gsb0 ;  /* 0x41600000285879f0 */ /* 0x000fe20008001858 */
[----:B0-----:R-:W-:Y:S01]  /*16f20*/  SHF.R.U32.HI R144, RZ, 0x7, R50 ;  /* 0x00000007ff907819 */ /* 0x001fe20000011632 */
[----:B------:R-:W-:Y:S01]  /*16f30*/  FMUL.FTZ R32, R36, UR46 ;  /* 0x0000002e24207c20 */ /* 0x000fe20008410000 */
[----:B------:R-:W-:Y:S01]  /*16f40*/  ISETP.GE.U32.AND P2, PT, R50, 0x180, PT ;  /* 0x000001803200780c */ /* 0x000fe20003f46070 */
[----:B------:R-:W-:Y:S02]  /*16f50*/  FMUL.FTZ R36, R40, UR46 ;  /* 0x0000002e28247c20 */ /* 0x000fe40008410000 */
[----:B------:R-:W-:Y:S02]  /*16f60*/  VIADD R50, R144, 0x9 ;  /* 0x0000000990327836 */ /* 0x000fe40000000000 */
        /* <DEDUP_REMOVED lines=54> */
[----:B------:R-:W0:Y:S08]  /*172d0*/  MUFU.TANH R12, R12 ;  /* 0x0000000c000c7308 */ /* 0x000e300000002400 */
[----:B------:R-:W1:Y:S08]  /*172e0*/  MUFU.TANH R14, R14 ;  /* 0x0000000e000e7308 */ /* 0x000e700000002400 */
[----:B------:R-:W2:Y:S01]  /*172f0*/  MUFU.TANH R13, R13 ;  /* 0x0000000d000d7308 */ /* 0x000ea20000002400 */
[----:B------:R-:W-:-:S02]  /*17300*/  WARPGROUP.DEPBAR.LE gsb0, 0x0 ;  /* 0x00008000000079c5 */ /* 0x000fc40000010000 */
[----:B------:R5:W-:Y:S06]  /*17310*/  BAR.ARV R50, 0x100 ;  /* 0x000400320000751d */ /* 0x000bec0000002000 */
[----:B-----5:R-:W-:-:S04]  /*17320*/  @!P1 IMAD R50, R17, 0x8, R2 ;  /* 0x0000000811329824 */ /* 0x020fc800078e0202 */
[----:B------:R-:W-:-:S05]  /*17330*/  @!P1 VIADD R50, R50, 0x2d840 ;  /* 0x0002d84032329836 */ /* 0x000fca0000000000 */
[----:B------:R-:W-:-:S04]  /*17340*/  @!P1 PRMT R50, RZ, 0x654, R50 ;  /* 0x00000654ff329816 */ /* 0x000fc80000000032 */
[----:B------:R3:W-:Y:S01]  /*17350*/  @!P1 SYNCS.ARRIVE.TRANS64.RED.A1T0 RZ, [R50+URZ], RZ ;  /* 0x000000ff32ff99a7 */ /* 0x0007e2000810043f */
[----:B------:R-:W0:Y:S01]  /*17360*/  MUFU.TANH R15, R15 ;  /* 0x0000000f000f7308 */ /* 0x000e220000002400 */
[----:B---3--:R-:W-:-:S07]  /*17370*/  IADD3 R50, R143, 0x1, -R83 ;  /* 0x000000018f327810 */ /* 0x008fce0007ffe853 */
[----:B------:R-:W3:Y:S01]  /*17380*/  MUFU.TANH R24, R24 ;  /* 0x0000001800187308 */ /* 0x000ee20000002400 */
[----:B----4-:R-:W-:-:S07]  /*17390*/  IMAD.IADD R50, R50, 0x1, -R142 ;  /* 0x0000000132327824 */ /* 0x010fce00078e0a8e */
[----:B------:R-:W4:Y:S01]  /*173a0*/  MUFU.TANH R26, R26 ;  /* 0x0000001a001a7308 */ /* 0x000f220000002400 */
[----:B------:R-:W-:-:S07]  /*173b0*/  IMAD R142, R136, -0x2, R50 ;  /* 0xfffffffe888e7824 */ /* 0x000fce00078e0232 */
[----:B------:R-:W0:Y:S01]  /*173c0*/  MUFU.TANH R25, R25 ;  /* 0x0000001900197308 */ /* 0x000e220000002400 */
[----:B------:R-:W-:-:S07]  /*173d0*/  VIADD R143, R142, UR45 ;  /* 0x0000002d8e8f7c36 */ /* 0x000fce0008000000 */
        /* <DEDUP_REMOVED lines=58> */
[C---:B------:R-:W-:Y:S02]  /*17780*/  IMAD.IADD R87, R20.reuse, 0x1, R143 ;  /* 0x0000000114577824 */ /* 0x040fe400078e028f */
[----:B------:R-:W-:Y:S01]  /*17790*/  IMAD.IADD R86, R20, 0x1, R142 ;  /* 0x0000000114567824 */ /* 0x000fe200078e028e */
[----:B-1234-:R-:W-:Y:S06]  /*177a0*/  @!P5 BRA `(.L_x_1274) ;  /* 0x000000000058d947 */ /* 0x01efec0003800000 */
        /* <DEDUP_REMOVED lines=11> */
.L_x_1276:
[----:B------:R-:W-:-:S05]  /*17860*/  IMAD.U32 R144, RZ, RZ, UR4 ;  /* 0x00000004ff907e24 */ /* 0x000fca000f8e00ff */
[----:B------:R-:W-:-:S13]  /*17870*/  ISETP.NE.AND P2, PT, R144, 0x1, PT ;  /* 0x000000019000780c */ /* 0x000fda0003f45270 */
[----:B------:R-:W1:Y:S02]  /*17880*/  @P2 LDC.64 R50, c[0x0][0x9e8] ;  /* 0x00027a00ff322b82 */ /* 0x000e640000000a00 */
[----:B-1----:R-:W-:-:S04]  /*17890*/  @P2 IMAD.HI.U32 R156, R9, R50, RZ ;  /* 0x00000032099c2227 */ /* 0x002fc800078e00ff */
[----:B------:R-:W-:Y:S01]  /*178a0*/  IMAD.MOV.U32 R50, RZ, RZ, R9 ;  /* 0x000000ffff327224 */ /* 0x000fe200078e0009 */
[----:B------:R-:W-:-:S07]  /*178b0*/  @P2 SHF.R.U32.HI R50, RZ, R51, R156 ;  /* 0x00000033ff322219 */ /* 0x000fce000001169c */
.L_x_1277:
[----:B------:R-:W-:Y:S05]  /*178c0*/  BSYNC B0 ;  /* 0x0000000000007941 */ /* 0x000fea0003800000 */
.L_x_1275:
[----:B------:R-:W-:-:S04]  /*178d0*/  IMAD R50, R50, R144, -R83 ;  /* 0x0000009032327224 */ /* 0x000fc800078e0a53 */
[----:B------:R-:W-:-:S05]  /*178e0*/  IMAD R50, R136, -0x2, R50 ;  /* 0xfffffffe88327824 */ /* 0x000fca00078e0232 */
[----:B------:R-:W-:Y:S02]  /*178f0*/  VIMNMX R86, R86, R50, !PT ;  /* 0x0000003256567248 */ /* 0x000fe40007fe0100 */
[----:B------:R-:W-:-:S07]  /*17900*/  VIADDMNMX R87, R50, R144, R87, PT ;  /* 0x0000009032577246 */ /* 0x000fce0003800157 */
.L_x_1274:
[----:B------:R-:W-:Y:S01]  /*17910*/  ISETP.GT.AND P2, PT, R0, -0x1, PT ;  /* 0xffffffff0000780c */ /* 0x000fe20003f44270 */
[C---:B------:R-:W-:Y:S02]  /*17920*/  IMAD.IADD R143, R21.reuse, 0x1, R143 ;  /* 0x00000001158f7824 */ /* 0x040fe400078e028f */
[----:B------:R-:W-:Y:S01]  /*17930*/  IMAD.IADD R142, R21, 0x1, R142 ;  /* 0x00000001158e7824 */ /* 0x000fe200078e028e */
[C---:B------:R-:W-:Y:S02]  /*17940*/  ISETP.GT.AND P4, PT, R86.reuse, RZ, P2 ;  /* 0x000000ff5600720c */ /* 0x040fe40001784270 */
[----:B------:R-:W-:Y:S02]  /*17950*/  ISETP.GT.AND P3, PT, R86, 0x1, P2 ;  /* 0x000000015600780c */ /* 0x000fe40001764270 */
[C---:B------:R-:W-:Y:S02]  /*17960*/  ISETP.LT.OR P4, PT, R87.reuse, 0x1, P4 ;  /* 0x000000015700780c */ /* 0x040fe40002781670 */
[----:B------:R-:W-:-:S02]  /*17970*/  ISETP.LT.OR P3, PT, R87, 0x2, P3 ;  /* 0x000000025700780c */ /* 0x000fc40001f61670 */
[----:B0-----:R-:W-:Y:S02]  /*17980*/  FSEL R50, R12, -INF , !P4 ;  /* 0xff8000000c327808 */ /* 0x001fe40006000000 */
[----:B------:R-:W-:Y:S02]  /*17990*/  FSEL R14, R14, -INF , !P3 ;  /* 0xff8000000e0e7808 */ /* 0x000fe40005800000 */
[C---:B------:R-:W-:Y:S02]  /*179a0*/  ISETP.GT.AND P4, PT, R86.reuse, 0x8, P2 ;  /* 0x000000085600780c */ /* 0x040fe40001784270 */
[----:B------:R-:W-:Y:S02]  /*179b0*/  ISETP.GT.AND P3, PT, R86, 0x9, P2 ;  /* 0x000000095600780c */ /* 0x000fe40001764270 */
[C---:B------:R-:W-:Y:S02]  /*179c0*/  ISETP.LT.OR P4, PT, R87.reuse, 0x9, P4 ;  /* 0x000000095700780c */ /* 0x040fe40002781670 */
[----:B------:R-:W-:-:S02]  /*179d0*/  ISETP.LT.OR P3, PT, R87, 0xa, P3 ;  /* 0x0000000a5700780c */ /* 0x000fc40001f61670 */
[----:B------:R-:W-:Y:S02]  /*179e0*/  FSEL R24, R24, -INF , !P4 ;  /* 0xff80000018187808 */ /* 0x000fe40006000000 */
        /* <DEDUP_REMOVED lines=84> */
[----:B------:R-:W-:Y:S01]  /*17f30*/  FSEL R85, R85, -INF , !P3 ;  /* 0xff80000055557808 */ /* 0x000fe20005800000 */
[----:B------:R-:W-:Y:S08]  /*17f40*/  @!P5 BRA `(.L_x_1278) ;  /* 0x000000000058d947 */ /* 0x000ff00003800000 */
        /* <DEDUP_REMOVED lines=11> */
.L_x_1280:
[----:B------:R-:W-:-:S05]  /*18000*/  IMAD.U32 R12, RZ, RZ, UR4 ;  /* 0x00000004ff0c7e24 */ /* 0x000fca000f8e00ff */
[----:B------:R-:W-:-:S13]  /*18010*/  ISETP.NE.AND P3, PT, R12, 0x1, PT ;  /* 0x000000010c00780c */ /* 0x000fda0003f65270 */
[----:B------:R-:W0:Y:S02]  /*18020*/  @P3 LDC.64 R28, c[0x0][0x9e8] ;  /* 0x00027a00ff1c3b82 */ /* 0x000e240000000a00 */
[----:B0-----:R-:W-:-:S04]  /*18030*/  @P3 IMAD.HI.U32 R86, R10, R28, RZ ;  /* 0x0000001c0a563227 */ /* 0x001fc800078e00ff */
[----:B------:R-:W-:Y:S01]  /*18040*/  IMAD.MOV.U32 R28, RZ, RZ, R10 ;  /* 0x000000ffff1c7224 */ /* 0x000fe200078e000a */
[----:B------:R-:W-:-:S07]  /*18050*/  @P3 SHF.R.U32.HI R28, RZ, R29, R86 ;  /* 0x0000001dff1c3219 */ /* 0x000fce0000011656 */
.L_x_1281:
[----:B------:R-:W-:Y:S05]  /*18060*/  BSYNC B0 ;  /* 0x0000000000007941 */ /* 0x000fea0003800000 */
.L_x_1279:
[----:B------:R-:W-:-:S04]  /*18070*/  IMAD R83, R28, R12, -R83 ;  /* 0x0000000c1c537224 */ /* 0x000fc800078e0a53 */
[----:B------:R-:W-:-:S05]  /*18080*/  IMAD R83, R136, -0x2, R83 ;  /* 0xfffffffe88537824 */ /* 0x000fca00078e0253 */
[----:B------:R-:W-:Y:S02]  /*18090*/  VIMNMX R142, R142, R83, !PT ;  /* 0x000000538e8e7248 */ /* 0x000fe40007fe0100 */
[----:B------:R-:W-:-:S07]  /*180a0*/  VIADDMNMX R143, R83, R12, R143, PT ;  /* 0x0000000c538f7246 */ /* 0x000fce000380018f */
.L_x_1278:
[----:B------:R-:W-:Y:S01]  /*180b0*/  @!P1 IMAD R11, R11, 0x8, R2 ;  /* 0x000000080b0b9824 */ /* 0x000fe200078e0202 */
[----:B------:R-:W2:Y:S01]  /*180c0*/  LDL R83, [R1+0x1c] ;  /* 0x00001c0001537983 */ /* 0x000ea20000100800 */
[----:B------:R-:W-:Y:S02]  /*180d0*/  UMOV UR39, UR5 ;  /* 0x0000000500277c82 */ /* 0x000fe40008000000 */
[----:B------:R-:W-:-:S05]  /*180e0*/  @!P1 VIADD R11, R11, 0x2d860 ;  /* 0x0002d8600b0b9836 */ /* 0x000fca0000000000 */
[----:B------:R-:W-:-:S04]  /*180f0*/  @!P1 PRMT R11, RZ, 0x654, R11 ;  /* 0x00000654ff0b9816 */ /* 0x000fc8000000000b */
[----:B------:R0:W-:Y:S02]  /*18100*/  @!P1 SYNCS.ARRIVE.TRANS64.RED.A1T0 RZ, [R11+URZ], RZ ;  /* 0x000000ff0bff99a7 */ /* 0x0001e4000810043f */
[----:B0-----:R-:W-:-:S04]  /*18110*/  FMNMX.FTZ R11, R50, R8, !PT ;  /* 0x00000008320b7209 */ /* 0x001fc80007810000 */
        /* <DEDUP_REMOVED lines=30> */
[----:B------:R-:W-:-:S05]  /*18300*/  FMNMX.FTZ R11, R85, R11, !PT ;  /* 0x0000000b550b7209 */ /* 0x000fca0007810000 */
[----:B------:R-:W0:Y:S02]  /*18310*/  SHFL.BFLY PT, R12, R11, 0x2, 0x1f ;  /* 0x0c401f000b0c7f89 */ /* 0x000e2400000e0000 */
[----:B0-----:R-:W-:-:S05]  /*18320*/  FMNMX.FTZ R12, R11, R12, !PT ;  /* 0x0000000c0b0c7209 */ /* 0x001fca0007810000 */
[----:B------:R-:W0:Y:S02]  /*18330*/  SHFL.BFLY PT, R11, R12, 0x1, 0x1f ;  /* 0x0c201f000c0b7f89 */ /* 0x000e2400000e0000 */
[----:B0-----:R-:W-:-:S04]  /*18340*/  FMNMX.FTZ R12, R12, R11, !PT ;  /* 0x0000000b0c0c7209 */ /* 0x001fc80007810000 */
[----:B------:R-:W-:-:S04]  /*18350*/  FSETP.NEU.FTZ.AND P3, PT, R12, -INF , PT ;  /* 0xff8000000c00780b */ /* 0x000fc80003f7d000 */
[----:B------:R-:W-:-:S05]  /*18360*/  FSEL R11, R12, RZ, P3 ;  /* 0x000000ff0c0b7208 */ /* 0x000fca0001800000 */
[----:B------:R-:W-:Y:S01]  /*18370*/  FADD.FTZ R8, -R11, R8 ;  /* 0x000000080b087221 */ /* 0x000fe20000010100 */
[----:B------:R-:W-:-:S03]  /*18380*/  FMUL.FTZ R11, R12, UR39 ;  /* 0x000000270c0b7c20 */ /* 0x000fc60008410000 */
[----:B------:R-:W-:Y:S02]  /*18390*/  FMUL.FTZ R8, R8, UR39 ;  /* 0x0000002708087c20 */ /* 0x000fe40008410000 */
[----:B------:R-:W-:Y:S02]  /*183a0*/  FSEL R11, R11, RZ, P3 ;  /* 0x000000ff0b0b7208 */ /* 0x000fe40001800000 */
[----:B------:R-:W-:Y:S02]  /*183b0*/  ISETP.GT.AND P3, PT, R142, 0x1, P2 ;  /* 0x000000018e00780c */ /* 0x000fe40001764270 */
[----:B------:R-:W-:Y:S01]  /*183c0*/  MUFU.EX2 R8, R8 ;  /* 0x0000000800087308 */ /* 0x000fe20000000800 */
[--C-:B------:R-:W-:Y:S01]  /*183d0*/  FFMA.FTZ R50, R50, UR39, -R11.reuse ;  /* 0x0000002732327c23 */ /* 0x100fe2000801080b */
[----:B------:R-:W-:Y:S01]  /*183e0*/  ISETP.LT.OR P4, PT, R143, 0x2, P3 ;  /* 0x000000028f00780c */ /* 0x000fe20001f81670 */
[--C-:B------:R-:W-:Y:S01]  /*183f0*/  FFMA.FTZ R14, R14, UR39, -R11.reuse ;  /* 0x000000270e0e7c23 */ /* 0x100fe2000801080b */
[----:B------:R-:W-:Y:S01]  /*18400*/  ISETP.GT.AND P3, PT, R142, 0x8, P2 ;  /* 0x000000088e00780c */ /* 0x000fe20001764270 */
[--C-:B------:R-:W-:Y:S01]  /*18410*/  FFMA.FTZ R28, R24, UR39, -R11.reuse ;  /* 0x00000027181c7c23 */ /* 0x100fe2000801080b */
[----:B------:R-:W-:Y:S01]  /*18420*/  FSEL R15, R15, -INF , !P4 ;  /* 0xff8000000f0f7808 */ /* 0x000fe20006000000 */
[--C-:B------:R-:W-:Y:S01]  /*18430*/  FFMA.FTZ R26, R26, UR39, -R11.reuse ;  /* 0x000000271a1a7c23 */ /* 0x100fe2000801080b */
[----:B------:R-:W-:Y:S01]  /*18440*/  ISETP.GT.AND P4, PT, R142, 0x9, P2 ;  /* 0x000000098e00780c */ /* 0x000fe20001784270 */
[----:B------:R-:W0:Y:S01]  /*18450*/  MUFU.EX2 R24, R50 ;  /* 0x0000003200187308 */ /* 0x000e220000000800 */
[----:B------:R-:W-:Y:S01]  /*18460*/  ISETP.LT.OR P3, PT, R143, 0x9, P3 ;  /* 0x000000098f00780c */ /* 0x000fe20001f61670 */
[--C-:B------:R-:W-:Y:S01]  /*18470*/  FFMA.FTZ R51, R51, UR39, -R11.reuse ;  /* 0x0000002733337c23 */ /* 0x100fe2000801080b */
[----:B------:R-:W-:Y:S01]  /*18480*/  ISETP.LT.OR P4, PT, R143, 0xa, P4 ;  /* 0x0000000a8f00780c */ /* 0x000fe20002781670 */
[--C-:B------:R-:W-:Y:S01]  /*18490*/  FFMA.FTZ R144, R144, UR39, -R11.reuse ;  /* 0x0000002790907c23 */ /* 0x100fe2000801080b */
[----:B------:R-:W-:Y:S01]  /*184a0*/  FSEL R25, R25, -INF , !P3 ;  /* 0xff80000019197808 */ /* 0x000fe20005800000 */
[--C-:B------:R-:W-:Y:S01]  /*184b0*/  FFMA.FTZ R32, R32, UR39, -R11.reuse ;  /* 0x0000002720207c23 */ /* 0x100fe2000801080b */
[----:B------:R-:W-:Y:S01]  /*184c0*/  FSEL R27, R27, -INF , !P4 ;  /* 0xff8000001b1b7808 */ /* 0x000fe20006000000 */
[----:B------:R-:W1:Y:S01]  /*184d0*/  MUFU.EX2 R14, R14 ;  /* 0x0000000e000e7308 */ /* 0x000e620000000800 */
[----:B------:R-:W-:Y:S01]  /*184e0*/  ISETP.GT.AND P4, PT, R142, 0x11, P2 ;  /* 0x000000118e00780c */ /* 0x000fe20001784270 */
[--C-:B------:R-:W-:Y:S01]  /*184f0*/  FFMA.FTZ R34, R34, UR39, -R11.reuse ;  /* 0x0000002722227c23 */ /* 0x100fe2000801080b */
[----:B------:R-:W-:Y:S01]  /*18500*/  ISETP.GT.AND P3, PT, R142, 0x10, P2 ;  /* 0x000000108e00780c */ /* 0x000fe20001764270 */
[--C-:B------:R-:W-:Y:S01]  /*18510*/  FFMA.FTZ R36, R36, UR39, -R11.reuse ;  /* 0x0000002724247c23 */ /* 0x100fe2000801080b */
[C---:B------:R-:W-:Y:S01]  /*18520*/  ISETP.LT.OR P4, PT, R143.reuse, 0x12, P4 ;  /* 0x000000128f00780c */ /* 0x040fe20002781670 */
[--C-:B------:R-:W-:Y:S01]  /*18530*/  FFMA.FTZ R38, R38, UR39, -R11.reuse ;  /* 0x0000002726267c23 */ /* 0x100fe2000801080b */
[----:B------:R-:W-:Y:S01]  /*18540*/  ISETP.LT.OR P3, PT, R143, 0x11, P3 ;  /* 0x000000118f00780c */ /* 0x000fe20001f61670 */
[----:B------:R-:W3:Y:S01]  /*18550*/  MUFU.EX2 R28, R28 ;  /* 0x0000001c001c7308 */ /* 0x000ee20000000800 */
[----:B------:R-:W-:Y:S01]  /*18560*/  FSEL R31, R31, -INF , !P4 ;  /* 0xff8000001f1f7808 */ /* 0x000fe20006000000 */
[----:B0-----:R-:W-:Y:S01]  /*18570*/  FFMA.FTZ R4, R8, R4, R24 ;  /* 0x0000000408047223 */ /* 0x001fe20000010018 */
[----:B------:R-:W-:Y:S01]  /*18580*/  ISETP.GT.AND P4, PT, R142, 0x19, P2 ;  /* 0x000000198e00780c */ /* 0x000fe20001784270 */
[--C-:B------:R-:W-:Y:S01]  /*18590*/  FFMA.FTZ R40, R40, UR39, -R11.reuse ;  /* 0x0000002728287c23 */ /* 0x100fe2000801080b */
[----:B------:R-:W-:Y:S01]  /*185a0*/  FSEL R30, R30, -INF , !P3 ;  /* 0xff8000001e1e7808 */ /* 0x000fe20005800000 */
[--C-:B------:R-:W-:Y:S01]  /*185b0*/  FFMA.FTZ R42, R42, UR39, -R11.reuse ;  /* 0x000000272a2a7c23 */ /* 0x100fe2000801080b */
[----:B------:R-:W-:Y:S01]  /*185c0*/  ISETP.LT.OR P4, PT, R143, 0x1a, P4 ;  /* 0x0000001a8f00780c */ /* 0x000fe20002781670 */
[----:B------:R-:W0:Y:S01]  /*185d0*/  MUFU.EX2 R26, R26 ;  /* 0x0000001a001a7308 */ /* 0x000e220000000800 */
[----:B------:R-:W-:Y:S01]  /*185e0*/  ISETP.GT.AND P3, PT, R142, 0x18, P2 ;  /* 0x000000188e00780c */ /* 0x000fe20001764270 */
[----:B-1----:R-:W-:Y:S01]  /*185f0*/  FADD.FTZ R4, R14, R4 ;  /* 0x000000040e047221 */ /* 0x002fe20000010000 */
[----:B------:R-:W-:Y:S01]  /*18600*/  FSEL R35, R35, -INF , !P4 ;  /* 0xff80000023237808 */ /* 0x000fe20006000000 */
[--C-:B------:R-:W-:Y:S01]  /*18610*/  FFMA.FTZ R44, R44, UR39, -R11.reuse ;  /* 0x000000272c2c7c23 */ /* 0x100fe2000801080b */
[----:B------:R-:W-:Y:S01]  /*18620*/  ISETP.GT.AND P4, PT, R142, 0x21, P2 ;  /* 0x000000218e00780c */ /* 0x000fe20001784270 */
[--C-:B------:R-:W-:Y:S01]  /*18630*/  FFMA.FTZ R46, R46, UR39, -R11.reuse ;  /* 0x000000272e2e7c23 */ /* 0x100fe2000801080b */
[C---:B------:R-:W-:Y:S01]  /*18640*/  ISETP.LT.OR P3, PT, R143.reuse, 0x19, P3 ;  /* 0x000000198f00780c */ /* 0x040fe20001f61670 */
[----:B------:R-:W1:Y:S01]  /*18650*/  MUFU.EX2 R51, R51 ;  /* 0x0000003300337308 */ /* 0x000e620000000800 */
[----:B------:R-:W-:Y:S01]  /*18660*/  ISETP.LT.OR P4, PT, R143, 0x22, P4 ;  /* 0x000000228f00780c */ /* 0x000fe20002781670 */
[----:B---3--:R-:W-:Y:S01]  /*18670*/  FADD.FTZ R4, R28, R4 ;  /* 0x000000041c047221 */ /* 0x008fe20000010000 */
[----:B------:R-:W-:Y:S01]  /*18680*/  FSEL R33, R33, -INF , !P3 ;  /* 0xff80000021217808 */ /* 0x000fe20005800000 */
[--C-:B------:R-:W-:Y:S01]  /*18690*/  FFMA.FTZ R48, R48, UR39, -R11.reuse ;  /* 0x0000002730307c23 */ /* 0x100fe2000801080b */
[----:B------:R-:W-:Y:S01]  /*186a0*/  FSEL R39, R39, -INF , !P4 ;  /* 0xff80000027277808 */ /* 0x000fe20006000000 */
[--C-:B------:R-:W-:Y:S01]  /*186b0*/  FFMA.FTZ R52, R52, UR39, -R11.reuse ;  /* 0x0000002734347c23 */ /* 0x100fe2000801080b */
[C---:B------:R-:W-:Y:S01]  /*186c0*/  ISETP.GT.AND P4, PT, R142.reuse, 0x29, P2 ;  /* 0x000000298e00780c */ /* 0x040fe20001784270 */
[----:B------:R-:W-:Y:S01]  /*186d0*/  MUFU.EX2 R34, R34 ;  /* 0x0000002200227308 */ /* 0x000fe20000000800 */
[----:B------:R-:W-:Y:S01]  /*186e0*/  ISETP.GT.AND P3, PT, R142, 0x20, P2 ;  /* 0x000000208e00780c */ /* 0x000fe20001764270 */
[--C-:B------:R-:W-:Y:S01]  /*186f0*/  FFMA.FTZ R54, R54, UR39, -R11.reuse ;  /* 0x0000002736367c23 */ /* 0x100fe2000801080b */
[C---:B------:R-:W-:Y:S01]  /*18700*/  ISETP.LT.OR P4, PT, R143.reuse, 0x2a, P4 ;  /* 0x0000002a8f00780c */ /* 0x040fe20002781670 */
[--C-:B------:R-:W-:Y:S01]  /*18710*/  FFMA.FTZ R56, R56, UR39, -R11.reuse ;  /* 0x0000002738387c23 */ /* 0x100fe2000801080b */
[----:B------:R-:W-:Y:S01]  /*18720*/  ISETP.LT.OR P3, PT, R143, 0x21, P3 ;  /* 0x000000218f00780c */ /* 0x000fe20001f61670 */
[--C-:B------:R-:W-:Y:S01]  /*18730*/  FFMA.FTZ R58, R58, UR39, -R11.reuse ;  /* 0x000000273a3a7c23 */ /* 0x100fe2000801080b */
[----:B------:R-:W-:Y:S01]  /*18740*/  FSEL R43, R43, -INF , !P4 ;  /* 0xff8000002b2b7808 */ /* 0x000fe20006000000 */
[----:B------:R-:W-:Y:S01]  /*18750*/  MUFU.EX2 R36, R36 ;  /* 0x0000002400247308 */ /* 0x000fe20000000800 */
[----:B------:R-:W-:Y:S01]  /*18760*/  ISETP.GT.AND P4, PT, R142, 0x31, P2 ;  /* 0x000000318e00780c */ /* 0x000fe20001784270 */
[--C-:B------:R-:W-:Y:S01]  /*18770*/  FFMA.FTZ R60, R60, UR39, -R11.reuse ;  /* 0x000000273c3c7c23 */ /* 0x100fe2000801080b */
[----:B------:R-:W-:Y:S01]  /*18780*/  FSEL R37, R37, -INF , !P3 ;  /* 0xff80000025257808 */ /* 0x000fe20005800000 */
[--C-:B------:R-:W-:Y:S01]  /*18790*/  FFMA.FTZ R62, R62, UR39, -R11.reuse ;  /* 0x000000273e3e7c23 */ /* 0x100fe2000801080b */
[----:B------:R-:W-:Y:S01]  /*187a0*/  ISETP.LT.OR P4, PT, R143, 0x32, P4 ;  /* 0x000000328f00780c */ /* 0x000fe20002781670 */
[--C-:B------:R-:W-:Y:S01]  /*187b0*/  FFMA.FTZ R64, R64, UR39, -R11.reuse ;  /* 0x0000002740407c23 */ /* 0x100fe2000801080b */
[----:B------:R-:W-:Y:S01]  /*187c0*/  ISETP.GT.AND P3, PT, R142, 0x28, P2 ;  /* 0x000000288e00780c */ /* 0x000fe20001764270 */
[----:B------:R-:W-:Y:S01]  /*187d0*/  MUFU.EX2 R38, R38 ;  /* 0x0000002600267308 */ /* 0x000fe20000000800 */
[----:B------:R-:W-:Y:S01]  /*187e0*/  FSEL R47, R47, -INF , !P4 ;  /* 0xff8000002f2f7808 */ /* 0x000fe20006000000 */
[--C-:B------:R-:W-:Y:S01]  /*187f0*/  FFMA.FTZ R66, R66, UR39, -R11.reuse ;  /* 0x0000002742427c23 */ /* 0x100fe2000801080b */
[----:B------:R-:W-:Y:S01]  /*18800*/  ISETP.GT.AND P4, PT, R142, 0x39, P2 ;  /* 0x000000398e00780c */ /* 0x000fe20001784270 */
[--C-:B------:R-:W-:Y:S01]  /*18810*/  FFMA.FTZ R68, R68, UR39, -R11.reuse ;  /* 0x0000002744447c23 */ /* 0x100fe2000801080b */
[C---:B------:R-:W-:Y:S01]  /*18820*/  ISETP.LT.OR P3, PT, R143.reuse, 0x29, P3 ;  /* 0x000000298f00780c */ /* 0x040fe20001f61670 */
[--C-:B------:R-:W-:Y:S01]  /*18830*/  FFMA.FTZ R70, R70, UR39, -R11.reuse ;  /* 0x0000002746467c23 */ /* 0x100fe2000801080b */
[----:B------:R-:W-:Y:S01]  /*18840*/  ISETP.LT.OR P4, PT, R143, 0x3a, P4 ;  /* 0x0000003a8f00780c */ /* 0x000fe20002781670 */
[----:B------:R-:W-:Y:S01]  /*18850*/  MUFU.EX2 R40, R40 ;  /* 0x0000002800287308 */ /* 0x000fe20000000800 */
[----:B------:R-:W-:Y:S01]  /*18860*/  FSEL R41, R41, -INF , !P3 ;  /* 0xff80000029297808 */ /* 0x000fe20005800000 */
[--C-:B------:R-:W-:Y:S01]  /*18870*/  FFMA.FTZ R72, R72, UR39, -R11.reuse ;  /* 0x0000002748487c23 */ /* 0x100fe2000801080b */
[----:B------:R-:W-:Y:S01]  /*18880*/  FSEL R53, R53, -INF , !P4 ;  /* 0xff80000035357808 */ /* 0x000fe20006000000 */
[--C-:B------:R-:W-:Y:S01]  /*18890*/  FFMA.FTZ R74, R74, UR39, -R11.reuse ;  /* 0x000000274a4a7c23 */ /* 0x100fe2000801080b */
[----:B------:R-:W-:Y:S01]  /*188a0*/  ISETP.GT.AND P4, PT, R142, 0x41, P2 ;  /* 0x000000418e00780c */ /* 0x000fe20001784270 */
[--C-:B------:R-:W-:Y:S01]  /*188b0*/  FFMA.FTZ R76, R76, UR39, -R11.reuse ;  /* 0x000000274c4c7c23 */ /* 0x100fe2000801080b */
[----:B------:R-:W-:Y:S01]  /*188c0*/  ISETP.GT.AND P3, PT, R142, 0x30, P2 ;  /* 0x000000308e00780c */ /* 0x000fe20001764270 */
[----:B------:R-:W-:Y:S01]  /*188d0*/  MUFU.EX2 R42, R42 ;  /* 0x0000002a002a7308 */ /* 0x000fe20000000800 */
[C---:B------:R-:W-:Y:S01]  /*188e0*/  ISETP.LT.OR P4, PT, R143.reuse, 0x42, P4 ;  /* 0x000000428f00780c */ /* 0x040fe20002781670 */
[--C-:B------:R-:W-:Y:S01]  /*188f0*/  FFMA.FTZ R80, R80, UR39, -R11.reuse ;  /* 0x0000002750507c23 */ /* 0x100fe2000801080b */
[----:B------:R-:W-:Y:S01]  /*18900*/  ISETP.LT.OR P3, PT, R143, 0x31, P3 ;  /* 0x000000318f00780c */ /* 0x000fe20001f61670 */
[--C-:B------:R-:W-:Y:S01]  /*18910*/  FFMA.FTZ R141, R141, UR39, -R11.reuse ;  /* 0x000000278d8d7c23 */ /* 0x100fe2000801080b */
[----:B------:R-:W-:Y:S01]  /*18920*/  FSEL R57, R57, -INF , !P4 ;  /* 0xff80000039397808 */ /* 0x000fe20006000000 */
[--C-:B------:R-:W-:Y:S01]  /*18930*/  FFMA.FTZ R84, R84, UR39, -R11.reuse ;  /* 0x0000002754547c23 */ /* 0x100fe2000801080b */
[----:B------:R-:W-:Y:S01]  /*18940*/  ISETP.GT.AND P4, PT, R142, 0x49, P2 ;  /* 0x000000498e00780c */ /* 0x000fe20001784270 */
[----:B------:R-:W-:Y:S01]  /*18950*/  MUFU.EX2 R44, R44 ;  /* 0x0000002c002c7308 */ /* 0x000fe20000000800 */
[----:B------:R-:W-:Y:S01]  /*18960*/  FSEL R45, R45, -INF , !P3 ;  /* 0xff8000002d2d7808 */ /* 0x000fe20005800000 */
[----:B------:R-:W-:Y:S01]  /*18970*/  FFMA.FTZ R11, R85, UR39, -R11 ;  /* 0x00000027550b7c23 */ /* 0x000fe2000801080b */
[----:B------:R-:W-:-:S02]  /*18980*/  ISETP.LT.OR P4, PT, R143, 0x4a, P4 ;  /* 0x0000004a8f00780c */ /* 0x000fc40002781670 */
[C---:B------:R-:W-:Y:S02]  /*18990*/  ISETP.GT.AND P3, PT, R142.reuse, 0x38, P2 ;  /* 0x000000388e00780c */ /* 0x040fe40001764270 */
[----:B------:R-:W-:Y:S01]  /*189a0*/  FSEL R61, R61, -INF , !P4 ;  /* 0xff8000003d3d7808 */ /* 0x000fe20006000000 */
[----:B------:R-:W-:Y:S01]  /*189b0*/  MUFU.EX2 R46, R46 ;  /* 0x0000002e002e7308 */ /* 0x000fe20000000800 */
[----:B------:R-:W-:Y:S02]  /*189c0*/  ISETP.GT.AND P4, PT, R142, 0x51, P2 ;  /* 0x000000518e00780c */ /* 0x000fe40001784270 */
[C---:B------:R-:W-:Y:S02]  /*189d0*/  ISETP.LT.OR P3, PT, R143.reuse, 0x39, P3 ;  /* 0x000000398f00780c */ /* 0x040fe40001f61670 */
[----:B------:R-:W-:Y:S02]  /*189e0*/  ISETP.LT.OR P4, PT, R143, 0x52, P4 ;  /* 0x000000528f00780c */ /* 0x000fe40002781670 */
[----:B------:R-:W-:Y:S01]  /*189f0*/  FSEL R49, R49, -INF , !P3 ;  /* 0xff80000031317808 */ /* 0x000fe20005800000 */
[----:B------:R-:W-:Y:S01]  /*18a00*/  MUFU.EX2 R48, R48 ;  /* 0x0000003000307308 */ /* 0x000fe20000000800 */
[----:B------:R-:W-:-:S02]  /*18a10*/  FSEL R65, R65, -INF , !P4 ;  /* 0xff80000041417808 */ /* 0x000fc40006000000 */
[C---:B------:R-:W-:Y:S02]  /*18a20*/  ISETP.GT.AND P4, PT, R142.reuse, 0x59, P2 ;  /* 0x000000598e00780c */ /* 0x040fe40001784270 */
[C---:B------:R-:W-:Y:S02]  /*18a30*/  ISETP.GT.AND P3, PT, R142.reuse, 0x40, P2 ;  /* 0x000000408e00780c */ /* 0x040fe40001764270 */
[C---:B------:R-:W-:Y:S01]  /*18a40*/  ISETP.LT.OR P4, PT, R143.reuse, 0x5a, P4 ;  /* 0x0000005a8f00780c */ /* 0x040fe20002781670 */
[----:B------:R-:W-:Y:S01]  /*18a50*/  MUFU.EX2 R52, R52 ;  /* 0x0000003400347308 */ /* 0x000fe20000000800 */
[----:B------:R-:W-:Y:S02]  /*18a60*/  ISETP.LT.OR P3, PT, R143, 0x41, P3 ;  /* 0x000000418f00780c */ /* 0x000fe40001f61670 */
[----:B------:R-:W-:Y:S02]  /*18a70*/  FSEL R69, R69, -INF , !P4 ;  /* 0xff80000045457808 */ /* 0x000fe40006000000 */
[----:B------:R-:W-:-:S02]  /*18a80*/  ISETP.GT.AND P4, PT, R142, 0x61, P2 ;  /* 0x000000618e00780c */ /* 0x000fc40001784270 */
[----:B------:R-:W-:Y:S01]  /*18a90*/  FSEL R55, R55, -INF , !P3 ;  /* 0xff80000037377808 */ /* 0x000fe20005800000 */
[----:B------:R-:W-:Y:S01]  /*18aa0*/  MUFU.EX2 R54, R54 ;  /* 0x0000003600367308 */ /* 0x000fe20000000800 */
[----:B------:R-:W-:Y:S02]  /*18ab0*/  ISETP.LT.OR P4, PT, R143, 0x62, P4 ;  /* 0x000000628f00780c */ /* 0x000fe40002781670 */
[C---:B------:R-:W-:Y:S02]  /*18ac0*/  ISETP.GT.AND P3, PT, R142.reuse, 0x48, P2 ;  /* 0x000000488e00780c */ /* 0x040fe40001764270 */
[----:B------:R-:W-:Y:S02]  /*18ad0*/  FSEL R73, R73, -INF , !P4 ;  /* 0xff80000049497808 */ /* 0x000fe40006000000 */
[----:B------:R-:W-:Y:S01]  /*18ae0*/  ISETP.GT.AND P4, PT, R142, 0x69, P2 ;  /* 0x000000698e00780c */ /* 0x000fe20001784270 */
[----:B------:R-:W-:Y:S01]  /*18af0*/  MUFU.EX2 R56, R56 ;  /* 0x0000003800387308 */ /* 0x000fe20000000800 */
[----:B------:R-:W-:-:S02]  /*18b00*/  ISETP.LT.OR P3, PT, R143, 0x49, P3 ;  /* 0x000000498f00780c */ /* 0x000fc40001f61670 */
[----:B------:R-:W-:Y:S02]  /*18b10*/  ISETP.LT.OR P4, PT, R143, 0x6a, P4 ;  /* 0x0000006a8f00780c */ /* 0x000fe40002781670 */
[----:B------:R-:W-:Y:S02]  /*18b20*/  FSEL R59, R59, -INF , !P3 ;  /* 0xff8000003b3b7808 */ /* 0x000fe40005800000 */
[----:B------:R-:W-:Y:S01]  /*18b30*/  FSEL R77, R77, -INF , !P4 ;  /* 0xff8000004d4d7808 */ /* 0x000fe20006000000 */
[----:B------:R-:W-:Y:S01]  /*18b40*/  MUFU.EX2 R58, R58 ;  /* 0x0000003a003a7308 */ /* 0x000fe20000000800 */
[C---:B------:R-:W-:Y:S02]  /*18b50*/  ISETP.GT.AND P4, PT, R142.reuse, RZ, P2 ;  /* 0x000000ff8e00720c */ /* 0x040fe40001784270 */
[----:B------:R-:W-:Y:S02]  /*18b60*/  ISETP.GT.AND P3, PT, R142, 0x50, P2 ;  /* 0x000000508e00780c */ /* 0x000fe40001764270 */
[----:B------:R-:W-:-:S02]  /*18b70*/  ISETP.LT.OR P4, PT, R143, 0x1, P4 ;  /* 0x000000018f00780c */ /* 0x000fc40002781670 */
[----:B------:R-:W-:Y:S01]  /*18b80*/  ISETP.LT.OR P3, PT, R143, 0x51, P3 ;  /* 0x000000518f00780c */ /* 0x000fe20001f61670 */
[----:B------:R-:W-:Y:S01]  /*18b90*/  MUFU.EX2 R60, R60 ;  /* 0x0000003c003c7308 */ /* 0x000fe20000000800 */
[----:B------:R-:W-:Y:S02]  /*18ba0*/  FSEL R29, R13, -INF , !P4 ;  /* 0xff8000000d1d7808 */ /* 0x000fe40006000000 */
[----:B------:R-:W-:Y:S02]  /*18bb0*/  FSEL R63, R63, -INF , !P3 ;  /* 0xff8000003f3f7808 */ /* 0x000fe40005800000 */
[----:B------:R-:W-:Y:S02]  /*18bc0*/  FMNMX.FTZ R13, R29, R5, !PT ;  /* 0x000000051d0d7209 */ /* 0x000fe40007810000 */
        /* <DEDUP_REMOVED lines=8> */
[----:B------:R-:W-:Y:S02]  /*18c50*/  ISETP.GT.AND P3, PT, R142, 0x60, P2 ;  /* 0x000000608e00780c */ /* 0x000fe40001764270 */
[----:B------:R-:W-:-:S02]  /*18c60*/  FMNMX.FTZ R13, R30, R13, !PT ;  /* 0x0000000d1e0d7209 */ /* 0x000fc40007810000 */
[----:B------:R-:W-:Y:S01]  /*18c70*/  ISETP.LT.OR P3, PT, R143, 0x61, P3 ;  /* 0x000000618f00780c */ /* 0x000fe20001f61670 */
[----:B------:R-:W-:Y:S01]  /*18c80*/  MUFU.EX2 R66, R66 ;  /* 0x0000004200427308 */ /* 0x000fe20000000800 */
[----:B------:R-:W-:Y:S02]  /*18c90*/  FMNMX.FTZ R13, R31, R13, !PT ;  /* 0x0000000d1f0d7209 */ /* 0x000fe40007810000 */
        /* <DEDUP_REMOVED lines=20> */
[C---:B------:R-:W-:Y:S02]  /*18de0*/  ISETP.GT.AND P4, PT, R142.reuse, 0x78, P2 ;  /* 0x000000788e00780c */ /* 0x040fe40001784270 */
[----:B------:R-:W-:Y:S02]  /*18df0*/  FMNMX.FTZ R13, R49, R13, !PT ;  /* 0x0000000d310d7209 */ /* 0x000fe40007810000 */
[----:B------:R-:W-:Y:S01]  /*18e00*/  ISETP.LT.OR P3, PT, R143, 0x72, P3 ;  /* 0x000000728f00780c */ /* 0x000fe20001f61670 */
        /* <DEDUP_REMOVED lines=9> */
[----:B------:R-:W-:Y:S01]  /*18ea0*/  ISETP.LT.OR P2, PT, R143, 0x7a, P2 ;  /* 0x0000007a8f00780c */ /* 0x000fe20001741670 */
[----:B------:R-:W-:Y:S01]  /*18eb0*/  MUFU.EX2 R84, R84 ;  /* 0x0000005400547308 */ /* 0x000fe20000000800 */
[----:B------:R-:W-:-:S02]  /*18ec0*/  FMNMX.FTZ R13, R61, R13, !PT ;  /* 0x0000000d3d0d7209 */ /* 0x000fc40007810000 */
[----:B------:R-:W-:Y:S02]  /*18ed0*/  FSEL R81, R81, -INF , !P4 ;  /* 0xff80000051517808 */ /* 0x000fe40006000000 */
[----:B------:R-:W-:Y:S02]  /*18ee0*/  FMNMX.FTZ R13, R63, R13, !PT ;  /* 0x0000000d3f0d7209 */ /* 0x000fe40007810000 */
[----:B------:R-:W-:Y:S01]  /*18ef0*/  FSEL R82, R82, -INF , !P2 ;  /* 0xff80000052527808 */ /* 0x000fe20005000000 */
[----:B------:R-:W-:Y:S01]  /*18f00*/  MUFU.EX2 R11, R11 ;  /* 0x0000000b000b7308 */ /* 0x000fe20000000800 */
[----:B------:R-:W-:Y:S02]  /*18f10*/  FMNMX.FTZ R13, R65, R13, !PT ;  /* 0x0000000d410d7209 */ /* 0x000fe40007810000 */
[----:B------:R-:W-:Y:S02]  /*18f20*/  F2FP.BF16.F32.PACK_AB R24, R14, R24 ;  /* 0x000000180e18723e */ /* 0x000fe400000010ff */
        /* <DEDUP_REMOVED lines=10> */
[----:B------:R-:W3:Y:S02]  /*18fd0*/  SHFL.BFLY PT, R14, R13, 0x2, 0x1f ;  /* 0x0c401f000d0e7f89 */ /* 0x000ee400000e0000 */
[----:B---3--:R-:W-:-:S05]  /*18fe0*/  FMNMX.FTZ R13, R13, R14, !PT ;  /* 0x0000000e0d0d7209 */ /* 0x008fca0007810000 */
[----:B------:R-:W3:Y:S02]  /*18ff0*/  SHFL.BFLY PT, R14, R13, 0x1, 0x1f ;  /* 0x0c201f000d0e7f89 */ /* 0x000ee400000e0000 */
[----:B---3--:R-:W-:Y:S01]  /*19000*/  FMNMX.FTZ R13, R13, R14, !PT ;  /* 0x0000000e0d0d7209 */ /* 0x008fe20007810000 */
[C---:B0-----:R-:W-:Y:S01]  /*19010*/  FADD.FTZ R14, R26.reuse, R4 ;  /* 0x000000041a0e7221 */ /* 0x041fe20000010000 */
[----:B------:R-:W-:Y:S02]  /*19020*/  F2FP.BF16.F32.PACK_AB R26, R26, R28 ;  /* 0x0000001c1a1a723e */ /* 0x000fe400000010ff */
[C---:B------:R-:W-:Y:S01]  /*19030*/  FSETP.NEU.FTZ.AND P2, PT, R13.reuse, -INF , PT ;  /* 0xff8000000d00780b */ /* 0x040fe20003f5d000 */
[----:B------:R-:W-:Y:S01]  /*19040*/  FMUL.FTZ R4, R13, UR39 ;  /* 0x000000270d047c20 */ /* 0x000fe20008410000 */
[----:B-1----:R-:W-:-:S04]  /*19050*/  FADD.FTZ R14, R51, R14 ;  /* 0x0000000e330e7221 */ /* 0x002fc80000010000 */
        /* <DEDUP_REMOVED lines=21> */
[----:B------:R-:W-:-:S02]  /*191b0*/  FFMA.FTZ R79, R79, UR39, -R4 ;  /* 0x000000274f4f7c23 */ /* 0x000fc40008010804 */
        /* <DEDUP_REMOVED lines=10> */
[----:B------:R-:W-:Y:S01]  /*19260*/  FSEL R30, R13, RZ, P2 ;  /* 0x000000ff0d1e7208 */ /* 0x000fe20001000000 */
[----:B------:R-:W-:-:S05]  /*19270*/  FFMA.FTZ R27, R31, UR39, -R4 ;  /* 0x000000271f1b7c23 */ /* 0x000fca0008010804 */
[----:B------:R-:W0:Y:S01]  /*19280*/  MUFU.EX2 R24, R144 ;  /* 0x0000009000187308 */ /* 0x000e220000000800 */
[--C-:B------:R-:W-:Y:S01]  /*19290*/  FFMA.FTZ R31, R33, UR39, -R4.reuse ;  /* 0x00000027211f7c23 */ /* 0x100fe20008010804 */
[--C-:B------:R-:W-:Y:S01]  /*192a0*/  FFMA.FTZ R33, R35, UR39, -R4.reuse ;  /* 0x0000002723217c23 */ /* 0x100fe20008010804 */
[----:B------:R-:W-:Y:S01]  /*192b0*/  FADD.FTZ R30, -R30, R5 ;  /* 0x000000051e1e7221 */ /* 0x000fe20000010100 */
[--C-:B------:R-:W-:Y:S01]  /*192c0*/  FFMA.FTZ R35, R37, UR39, -R4.reuse ;  /* 0x0000002725237c23 */ /* 0x100fe20008010804 */
[--C-:B------:R-:W-:Y:S01]  /*192d0*/  FFMA.FTZ R37, R47, UR39, -R4.reuse ;  /* 0x000000272f257c23 */ /* 0x100fe20008010804 */
[--C-:B------:R-:W-:Y:S01]  /*192e0*/  FFMA.FTZ R47, R49, UR39, -R4.reuse ;  /* 0x00000027312f7c23 */ /* 0x100fe20008010804 */
[----:B------:R-:W-:Y:S01]  /*192f0*/  FMUL.FTZ R5, R30, UR39 ;  /* 0x000000271e057c20 */ /* 0x000fe20008410000 */
[----:B------:R-:W-:Y:S01]  /*19300*/  MUFU.EX2 R25, R25 ;  /* 0x0000001900197308 */ /* 0x000fe20000000800 */
[----:B------:R-:W-:-:S07]  /*19310*/  FFMA.FTZ R49, R57, UR39, -R4 ;  /* 0x0000002739317c23 */ /* 0x000fce0008010804 */
[----:B------:R-:W1:Y:S01]  /*19320*/  MUFU.EX2 R5, R5 ;  /* 0x0000000500057308 */ /* 0x000e620000000800 */
[C---:B0-----:R-:W-:Y:S01]  /*19330*/  FADD.FTZ R14, R24.reuse, R14 ;  /* 0x0000000e180e7221 */ /* 0x041fe20000010000 */
[----:B------:R-:W-:-:S06]  /*19340*/  F2FP.BF16.F32.PACK_AB R24, R24, R51 ;  /* 0x000000331818723e */ /* 0x000fcc00000010ff */
[----:B------:R-:W0:Y:S08]  /*19350*/  MUFU.EX2 R26, R32 ;  /* 0x00000020001a7308 */ /* 0x000e300000000800 */
[----:B------:R-:W3:Y:S01]  /*19360*/  MUFU.EX2 R27, R27 ;  /* 0x0000001b001b7308 */ /* 0x000ee20000000800 */
[----:B-1----:R-:W-:Y:S01]  /*19370*/  FFMA.FTZ R28, R5, R3, R28 ;  /* 0x00000003051c7223 */ /* 0x002fe2000001001c */
[--C-:B------:R-:W-:Y:S01]  /*19380*/  FFMA.FTZ R3, R53, UR39, -R4.reuse ;  /* 0x0000002735037c23 */ /* 0x100fe20008010804 */
[----:B------:R-:W-:-:S02]  /*19390*/  FFMA.FTZ R53, R59, UR39, -R4 ;  /* 0x000000273b357c23 */ /* 0x000fc40008010804 */
[----:B------:R-:W-:Y:S01]  /*193a0*/  FADD.FTZ R28, R15, R28 ;  /* 0x0000001c0f1c7221 */ /* 0x000fe20000010000 */
[--C-:B------:R-:W-:Y:S01]  /*193b0*/  FFMA.FTZ R15, R55, UR39, -R4.reuse ;  /* 0x00000027370f7c23 */ /* 0x100fe20008010804 */
[----:B------:R-:W-:Y:S01]  /*193c0*/  FFMA.FTZ R55, R61, UR39, -R4 ;  /* 0x000000273d377c23 */ /* 0x000fe20008010804 */
[----:B------:R-:W1:Y:S01]  /*193d0*/  MUFU.EX2 R31, R31 ;  /* 0x0000001f001f7308 */ /* 0x000e620000000800 */
[----:B------:R-:W-:Y:S01]  /*193e0*/  FADD.FTZ R29, R29, R28 ;  /* 0x0000001c1d1d7221 */ /* 0x000fe20000010000 */
[----:B0-----:R-:W-:Y:S01]  /*193f0*/  FADD.FTZ R28, R26, R14 ;  /* 0x0000000e1a1c7221 */ /* 0x001fe20000010000 */
[----:B------:R-:W-:Y:S01]  /*19400*/  F2FP.BF16.F32.PACK_AB R26, R34, R26 ;  /* 0x0000001a221a723e */ /* 0x000fe200000010ff */
[----:B------:R-:W-:Y:S01]  /*19410*/  FFMA.FTZ R4, R82, UR39, -R4 ;  /* 0x0000002752047c23 */ /* 0x000fe20008010804 */
[----:B------:R-:W-:Y:S01]  /*19420*/  FADD.FTZ R29, R50, R29 ;  /* 0x0000001d321d7221 */ /* 0x000fe20000010000 */
[----:B------:R-:W-:Y:S02]  /*19430*/  FADD.FTZ R28, R34, R28 ;  /* 0x0000001c221c7221 */ /* 0x000fe40000010000 */
[----:B------:R-:W0:Y:S01]  /*19440*/  MUFU.EX2 R33, R33 ;  /* 0x0000002100217308 */ /* 0x000e220000000800 */
[----:B------:R-:W-:Y:S01]  /*19450*/  FADD.FTZ R29, R25, R29 ;  /* 0x0000001d191d7221 */ /* 0x000fe20000010000 */
[----:B------:R-:W-:Y:S01]  /*19460*/  FADD.FTZ R28, R36, R28 ;  /* 0x0000001c241c7221 */ /* 0x000fe20000010000 */
[----:B---3--:R-:W-:-:S02]  /*19470*/  F2FP.BF16.F32.PACK_AB R25, R27, R25 ;  /* 0x000000191b19723e */ /* 0x008fc400000010ff */
[----:B------:R-:W-:Y:S01]  /*19480*/  FADD.FTZ R29, R27, R29 ;  /* 0x0000001d1b1d7221 */ /* 0x000fe20000010000 */
[C---:B------:R-:W-:Y:S01]  /*19490*/  FADD.FTZ R30, R38.reuse, R28 ;  /* 0x0000001c261e7221 */ /* 0x040fe20000010000 */
[----:B------:R-:W-:Y:S01]  /*194a0*/  F2FP.BF16.F32.PACK_AB R28, R38, R36 ;  /* 0x00000024261c723e */ /* 0x000fe200000010ff */
[----:B------:R-:W3:Y:S01]  /*194b0*/  MUFU.EX2 R35, R35 ;  /* 0x0000002300237308 */ /* 0x000ee20000000800 */
[----:B-1----:R-:W-:Y:S01]  /*194c0*/  FADD.FTZ R29, R31, R29 ;  /* 0x0000001d1f1d7221 */ /* 0x002fe20000010000 */
[----:B------:R-:W-:-:S04]  /*194d0*/  FADD.FTZ R30, R40, R30 ;  /* 0x0000001e281e7221 */ /* 0x000fc80000010000 */
[----:B------:R-:W-:Y:S02]  /*194e0*/  FADD.FTZ R30, R42, R30 ;  /* 0x0000001e2a1e7221 */ /* 0x000fe40000010000 */
[----:B------:R-:W1:Y:S01]  /*194f0*/  MUFU.EX2 R37, R37 ;  /* 0x0000002500257308 */ /* 0x000e620000000800 */
[C---:B0-----:R-:W-:Y:S01]  /*19500*/  FADD.FTZ R29, R33.reuse, R29 ;  /* 0x0000001d211d7221 */ /* 0x041fe20000010000 */
[----:B------:R-:W-:Y:S01]  /*19510*/  FADD.FTZ R30, R44, R30 ;  /* 0x0000001e2c1e7221 */ /* 0x000fe20000010000 */
[----:B------:R-:W-:-:S05]  /*19520*/  F2FP.BF16.F32.PACK_AB R27, R33, R31 ;  /* 0x0000001f211b723e */ /* 0x000fca00000010ff */
[----:B------:R-:W0:Y:S01]  /*19530*/  MUFU.EX2 R47, R47 ;  /* 0x0000002f002f7308 */ /* 0x000e220000000800 */
[----:B---3--:R-:W-:-:S07]  /*19540*/  FADD.FTZ R29, R35, R29 ;  /* 0x0000001d231d7221 */ /* 0x008fce0000010000 */
[----:B------:R-:W3:Y:S01]  /*19550*/  MUFU.EX2 R3, R3 ;  /* 0x0000000300037308 */ /* 0x000ee20000000800 */
[----:B------:R-:W-:-:S07]  /*19560*/  FADD.FTZ R29, R39, R29 ;  /* 0x0000001d271d7221 */ /* 0x000fce0000010000 */
[----:B------:R-:W4:Y:S01]  /*19570*/  MUFU.EX2 R15, R15 ;  /* 0x0000000f000f7308 */ /* 0x000f220000000800 */
[----:B------:R-:W-:-:S07]  /*19580*/  FADD.FTZ R29, R41, R29 ;  /* 0x0000001d291d7221 */ /* 0x000fce0000010000 */
[----:B------:R-:W5:Y:S01]  /*19590*/  MUFU.EX2 R49, R49 ;  /* 0x0000003100317308 */ /* 0x000f620000000800 */
[----:B------:R-:W-:Y:S01]  /*195a0*/  FADD.FTZ R51, R43, R29 ;  /* 0x0000001d2b337221 */ /* 0x000fe20000010000 */
[----:B------:R-:W-:Y:S01]  /*195b0*/  FADD.FTZ R29, R46, R30 ;  /* 0x0000001e2e1d7221 */ /* 0x000fe20000010000 */
[----:B------:R-:W-:Y:S01]  /*195c0*/  F2FP.BF16.F32.PACK_AB R30, R42, R40 ;  /* 0x000000282a1e723e */ /* 0x000fe200000010ff */
[----:B--2---:R2:W-:Y:S01]  /*195d0*/  STSM.16.M88.4 [R83], R24 ;  /* 0x0000001853007844 */ /* 0x0045e20000000200 */
[----:B------:R-:W-:Y:S01]  /*195e0*/  FADD.FTZ R51, R45, R51 ;  /* 0x000000332d337221 */ /* 0x000fe20000010000 */
[----:B------:R-:W-:Y:S02]  /*195f0*/  FADD.FTZ R29, R48, R29 ;  /* 0x0000001d301d7221 */ /* 0x000fe40000010000 */
[----:B------:R-:W2:Y:S01]  /*19600*/  MUFU.EX2 R53, R53 ;  /* 0x0000003500357308 */ /* 0x000ea20000000800 */
[----:B-1----:R-:W-:Y:S01]  /*19610*/  FADD.FTZ R51, R37, R51 ;  /* 0x0000003325337221 */ /* 0x002fe20000010000 */
[----:B------:R-:W-:-:S03]  /*19620*/  FADD.FTZ R40, R52, R29 ;  /* 0x0000001d34287221 */ /* 0x000fc60000010000 */
[----:B0-----:R-:W-:-:S03]  /*19630*/  FADD.FTZ R29, R47, R51 ;  /* 0x000000332f1d7221 */ /* 0x001fc60000010000 */
[----:B------:R-:W0:Y:S01]  /*19640*/  MUFU.EX2 R55, R55 ;  /* 0x0000003700377308 */ /* 0x000e220000000800 */
[----:B---3--:R-:W-:Y:S01]  /*19650*/  FADD.FTZ R31, R3, R29 ;  /* 0x0000001d031f7221 */ /* 0x008fe20000010000 */
[----:B------:R-:W-:Y:S01]  /*19660*/  F2FP.BF16.F32.PACK_AB R29, R39, R35 ;  /* 0x00000023271d723e */ /* 0x000fe200000010ff */
[----:B------:R-:W-:Y:S02]  /*19670*/  FADD.FTZ R40, R54, R40 ;  /* 0x0000002836287221 */ /* 0x000fe40000010000 */
[----:B----4-:R-:W-:Y:S01]  /*19680*/  FADD.FTZ R33, R15, R31 ;  /* 0x0000001f0f217221 */ /* 0x010fe20000010000 */
[----:B------:R-:W-:Y:S01]  /*19690*/  F2FP.BF16.F32.PACK_AB R31, R43, R41 ;  /* 0x000000292b1f723e */ /* 0x000fe200000010ff */
[----:B------:R-:W-:Y:S01]  /*196a0*/  FADD.FTZ R40, R56, R40 ;  /* 0x0000002838287221 */ /* 0x000fe20000010000 */
[----:B------:R-:W1:Y:S01]  /*196b0*/  MUFU.EX2 R14, R63 ;  /* 0x0000003f000e7308 */ /* 0x000e620000000800 */
[----:B------:R-:W3:Y:S01]  /*196c0*/  LDL R41, [R1+0x20] ;  /* 0x0000200001297983 */ /* 0x000ee20000100800 */
[----:B-----5:R-:W-:-:S06]  /*196d0*/  FADD.FTZ R42, R49, R33 ;  /* 0x00000021312a7221 */ /* 0x020fcc0000010000 */
[----:B------:R-:W4:Y:S01]  /*196e0*/  MUFU.EX2 R34, R65 ;  /* 0x0000004100227308 */ /* 0x000f220000000800 */
[----:B--2---:R-:W-:Y:S01]  /*196f0*/  FADD.FTZ R42, R53, R42 ;  /* 0x0000002a352a7221 */ /* 0x004fe20000010000 */
[----:B------:R-:W-:Y:S02]  /*19700*/  F2FP.BF16.F32.PACK_AB R44, R46, R44 ;  /* 0x0000002c2e2c723e */ /* 0x000fe400000010ff */
[----:B------:R-:W-:Y:S02]  /*19710*/  F2FP.BF16.F32.PACK_AB R45, R37, R45 ;  /* 0x0000002d252d723e */ /* 0x000fe400000010ff */
[----:B------:R-:W-:Y:S02]  /*19720*/  F2FP.BF16.F32.PACK_AB R47, R3, R47 ;  /* 0x0000002f032f723e */ /* 0x000fe400000010ff */
[----:B------:R-:W-:Y:S01]  /*19730*/  F2FP.BF16.F32.PACK_AB R24, R56, R54 ;  /* 0x000000363818723e */ /* 0x000fe200000010ff */
[----:B------:R-:W2:Y:S01]  /*19740*/  MUFU.EX2 R38, R67 ;  /* 0x0000004300267308 */ /* 0x000ea20000000800 */
[----:B------:R-:W-:-:S02]  /*19750*/  F2FP.BF16.F32.PACK_AB R46, R52, R48 ;  /* 0x00000030342e723e */ /* 0x000fc400000010ff */
[----:B------:R-:W-:Y:S02]  /*19760*/  F2FP.BF16.F32.PACK_AB R26, R60, R58 ;  /* 0x0000003a3c1a723e */ /* 0x000fe400000010ff */
[----:B------:R-:W-:Y:S02]  /*19770*/  F2FP.BF16.F32.PACK_AB R25, R49, R15 ;  /* 0x0000000f3119723e */ /* 0x000fe400000010ff */
[C---:B0-----:R-:W-:Y:S01]  /*19780*/  F2FP.BF16.F32.PACK_AB R27, R55.reuse, R53 ;  /* 0x00000035371b723e */ /* 0x041fe200000010ff */
[----:B------:R-:W-:Y:S01]  /*19790*/  FADD.FTZ R35, R55, R42 ;  /* 0x0000002a37237221 */ /* 0x000fe20000010000 */
[----:B------:R-:W-:Y:S01]  /*197a0*/  STSM.16.M88.4 [R139], R28 ;  /* 0x0000001c8b007844 */ /* 0x000fe20000000200 */
[----:B------:R-:W-:Y:S01]  /*197b0*/  FADD.FTZ R40, R58, R40 ;  /* 0x000000283a287221 */ /* 0x000fe20000010000 */
[----:B------:R-:W0:Y:S02]  /*197c0*/  MUFU.EX2 R50, R69 ;  /* 0x0000004500327308 */ /* 0x000e240000000800 */
[----:B------:R-:W-:Y:S01]  /*197d0*/  STSM.16.M88.4 [R138], R44 ;  /* 0x0000002c8a007844 */ /* 0x000fe20000000200 */
[----:B-1----:R-:W-:-:S03]  /*197e0*/  FADD.FTZ R35, R14, R35 ;  /* 0x000000230e237221 */ /* 0x002fc60000010000 */
[----:B------:R4:W-:Y:S02]  /*197f0*/  STSM.16.M88.4 [R137+0x27800], R24 ;  /* 0x0278001889007844 */ /* 0x0009e40000000200 */
[----:B------:R-:W1:Y:S08]  /*19800*/  MUFU.EX2 R36, R71 ;  /* 0x0000004700247308 */ /* 0x000e700000000800 */
[----:B------:R-:W5:Y:S01]  /*19810*/  MUFU.EX2 R73, R73 ;  /* 0x0000004900497308 */ /* 0x000f620000000800 */
[----:B----4-:R-:W-:-:S02]  /*19820*/  F2FP.BF16.F32.PACK_AB R25, R34, R14 ;  /* 0x0000000e2219723e */ /* 0x010fc400000010ff */
[----:B------:R-:W4:Y:S01]  /*19830*/  LDL R14, [R1+0x3c] ;  /* 0x00003c00010e7983 */ /* 0x000f220000100800 */
[----:B------:R-:W-:-:S04]  /*19840*/  FADD.FTZ R33, R60, R40 ;  /* 0x000000283c217221 */ /* 0x000fc80000010000 */
[----:B------:R-:W5:Y:S01]  /*19850*/  MUFU.EX2 R75, R75 ;  /* 0x0000004b004b7308 */ /* 0x000f620000000800 */
[----:B------:R-:W-:Y:S01]  /*19860*/  FADD.FTZ R33, R62, R33 ;  /* 0x000000213e217221 */ /* 0x000fe20000010000 */
[----:B------:R-:W-:-:S03]  /*19870*/  FADD.FTZ R35, R34, R35 ;  /* 0x0000002322237221 */ /* 0x000fc60000010000 */
[----:B------:R-:W-:Y:S01]  /*19880*/  FADD.FTZ R39, R64, R33 ;  /* 0x0000002140277221 */ /* 0x000fe20000010000 */
[----:B--2---:R-:W-:Y:S02]  /*19890*/  FADD.FTZ R35, R38, R35 ;  /* 0x0000002326237221 */ /* 0x004fe40000010000 */
[----:B------:R-:W2:Y:S01]  /*198a0*/  MUFU.EX2 R77, R77 ;  /* 0x0000004d004d7308 */ /* 0x000ea20000000800 */
[----:B------:R-:W-:Y:S01]  /*198b0*/  FADD.FTZ R39, R66, R39 ;  /* 0x0000002742277221 */ /* 0x000fe20000010000 */
[----:B0-----:R-:W-:-:S03]  /*198c0*/  FADD.FTZ R35, R50, R35 ;  /* 0x0000002332237221 */ /* 0x001fc60000010000 */
[----:B------:R-:W-:Y:S01]  /*198d0*/  FADD.FTZ R39, R68, R39 ;  /* 0x0000002744277221 */ /* 0x000fe20000010000 */
[----:B-1----:R-:W-:Y:S02]  /*198e0*/  FADD.FTZ R28, R36, R35 ;  /* 0x00000023241c7221 */ /* 0x002fe40000010000 */
[----:B------:R-:W0:Y:S01]  /*198f0*/  MUFU.EX2 R32, R80 ;  /* 0x0000005000207308 */ /* 0x000e220000000800 */
[----:B------:R-:W-:Y:S01]  /*19900*/  FADD.FTZ R39, R70, R39 ;  /* 0x0000002746277221 */ /* 0x000fe20000010000 */
[----:B-----5:R-:W-:-:S06]  /*19910*/  FADD.FTZ R28, R73, R28 ;  /* 0x0000001c491c7221 */ /* 0x020fcc0000010000 */
[----:B------:R-:W1:Y:S01]  /*19920*/  MUFU.EX2 R33, R78 ;  /* 0x0000004e00217308 */ /* 0x000e620000000800 */
[----:B------:R-:W-:-:S07]  /*19930*/  FADD.FTZ R39, R72, R39 ;  /* 0x0000002748277221 */ /* 0x000fce0000010000 */
[----:B------:R-:W5:Y:S08]  /*19940*/  MUFU.EX2 R40, R79 ;  /* 0x0000004f00287308 */ /* 0x000f700000000800 */
[----:B------:R-:W-:Y:S08]  /*19950*/  MUFU.EX2 R81, R81 ;  /* 0x0000005100517308 */ /* 0x000ff00000000800 */
[----:B------:R-:W5:Y:S01]  /*19960*/  MUFU.EX2 R52, R4 ;  /* 0x0000000400347308 */ /* 0x000f620000000800 */
[----:B------:R-:W-:Y:S01]  /*19970*/  FADD.FTZ R39, R74, R39 ;  /* 0x000000274a277221 */ /* 0x000fe20000010000 */
[----:B------:R-:W-:-:S03]  /*19980*/  FADD.FTZ R42, R75, R28 ;  /* 0x0000001c4b2a7221 */ /* 0x000fc60000010000 */
[----:B------:R-:W-:Y:S01]  /*19990*/  FADD.FTZ R39, R76, R39 ;  /* 0x000000274c277221 */ /* 0x000fe20000010000 */
[----:B--2---:R-:W-:Y:S01]  /*199a0*/  FADD.FTZ R42, R77, R42 ;  /* 0x0000002a4d2a7221 */ /* 0x004fe20000010000 */
[----:B------:R-:W-:Y:S02]  /*199b0*/  F2FP.BF16.F32.PACK_AB R24, R64, R62 ;  /* 0x0000003e4018723e */ /* 0x000fe400000010ff */
[----:B------:R-:W-:Y:S01]  /*199c0*/  F2FP.BF16.F32.PACK_AB R26, R68, R66 ;  /* 0x00000042441a723e */ /* 0x000fe200000010ff */
[----:B0-----:R-:W-:Y:S01]  /*199d0*/  FADD.FTZ R48, R32, R39 ;  /* 0x0000002720307221 */ /* 0x001fe20000010000 */
[----:B------:R-:W-:Y:S01]  /*199e0*/  F2FP.BF16.F32.PACK_AB R27, R50, R38 ;  /* 0x00000026321b723e */ /* 0x000fe200000010ff */
[----:B-1----:R-:W-:Y:S01]  /*199f0*/  FADD.FTZ R3, R33, R42 ;  /* 0x0000002a21037221 */ /* 0x002fe20000010000 */
[----:B------:R-:W-:Y:S02]  /*19a00*/  F2FP.BF16.F32.PACK_AB R28, R72, R70 ;  /* 0x00000046481c723e */ /* 0x000fe400000010ff */
[----:B------:R-:W-:-:S02]  /*19a10*/  F2FP.BF16.F32.PACK_AB R30, R76, R74 ;  /* 0x0000004a4c1e723e */ /* 0x000fc400000010ff */
[----:B------:R-:W-:Y:S02]  /*19a20*/  F2FP.BF16.F32.PACK_AB R29, R73, R36 ;  /* 0x00000024491d723e */ /* 0x000fe400000010ff */
[----:B------:R-:W-:Y:S02]  /*19a30*/  F2FP.BF16.F32.PACK_AB R31, R77, R75 ;  /* 0x0000004b4d1f723e */ /* 0x000fe400000010ff */
[----:B------:R-:W-:Y:S02]  /*19a40*/  F2FP.BF16.F32.PACK_AB R32, R141, R32 ;  /* 0x000000208d20723e */ /* 0x000fe400000010ff */
[----:B-----5:R-:W-:Y:S02]  /*19a50*/  F2FP.BF16.F32.PACK_AB R33, R40, R33 ;  /* 0x000000212821723e */ /* 0x020fe400000010ff */
[----:B------:R-:W-:Y:S02]  /*19a60*/  F2FP.BF16.F32.PACK_AB R34, R11, R84 ;  /* 0x000000540b22723e */ /* 0x000fe400000010ff */
[----:B------:R-:W-:Y:S01]  /*19a70*/  F2FP.BF16.F32.PACK_AB R35, R52, R81 ;  /* 0x000000513423723e */ /* 0x000fe200000010ff */
[----:B------:R-:W-:Y:S01]  /*19a80*/  FADD.FTZ R15, R141, R48 ;  /* 0x000000308d0f7221 */ /* 0x000fe20000010000 */
[----:B------:R-:W-:-:S03]  /*19a90*/  FADD.FTZ R4, R40, R3 ;  /* 0x0000000328047221 */ /* 0x000fc60000010000 */
[----:B------:R-:W-:Y:S01]  /*19aa0*/  FADD.FTZ R84, R84, R15 ;  /* 0x0000000f54547221 */ /* 0x000fe20000010000 */
[----:B------:R-:W-:Y:S01]  /*19ab0*/  FADD.FTZ R3, R81, R4 ;  /* 0x0000000451037221 */ /* 0x000fe20000010000 */
[-C--:B------:R-:W-:Y:S01]  /*19ac0*/  FMUL.FTZ R88, R88, R8.reuse ;  /* 0x0000000858587220 */ /* 0x080fe20000410000 */
[-C--:B------:R-:W-:Y:S01]  /*19ad0*/  FMUL.FTZ R89, R89, R8.reuse ;  /* 0x0000000859597220 */ /* 0x080fe20000410000 */
        /* <DEDUP_REMOVED lines=48> */
[----:B------:R-:W-:-:S02]  /*19de0*/  IMAD.MOV.U32 R11, RZ, RZ, R17 ;  /* 0x000000ffff0b7224 */ /* 0x000fc400078e0011 */
[----:B------:R-:W-:Y:S02]  /*19df0*/  IMAD.MOV.U32 R8, RZ, RZ, R12 ;  /* 0x000000ffff087224 */ /* 0x000fe400078e000c */
[----:B------:R-:W-:Y:S01]  /*19e00*/  IMAD.MOV.U32 R5, RZ, RZ, R13 ;  /* 0x000000ffff057224 */ /* 0x000fe200078e000d */
[----:B---3--:R0:W-:Y:S04]  /*19e10*/  STSM.16.M88.4 [R41], R24 ;  /* 0x0000001829007844 */ /* 0x0081e80000000200 */
[----:B------:R0:W-:Y:S04]  /*19e20*/  STSM.16.M88.4 [R139+0x6000], R28 ;  /* 0x0060001c8b007844 */ /* 0x0001e80000000200 */
[----:B------:R0:W-:Y:S01]  /*19e30*/  STSM.16.M88.4 [R138+0x6000], R32 ;  /* 0x006000208a007844 */ /* 0x0001e20000000200 */
[----:B------:R1:W-:Y:S06]  /*19e40*/  MEMBAR.ALL.CTA ;  /* 0x0000000000007992 */ /* 0x0003ec0000008000 */
[----:B-1----:R-:W1:Y:S01]  /*19e50*/  FENCE.VIEW.ASYNC.S ;  /* 0x00000000000073c6 */ /* 0x002e620000000000 */
[C---:B----4-:R-:W-:Y:S01]  /*19e60*/  ISETP.GT.AND P2, PT, R0.reuse, R14, PT ;  /* 0x0000000e0000720c */ /* 0x050fe20003f44270 */
[----:B------:R-:W-:-:S02]  /*19e70*/  VIADD R0, R0, 0xffffffff ;  /* 0xffffffff00007836 */ /* 0x000fc40000000000 */
[----:B------:R-:W-:Y:S01]  /*19e80*/  IMAD.MOV.U32 R14, RZ, RZ, R22 ;  /* 0x000000ffff0e7224 */ /* 0x000fe200078e0016 */
[----:B-1----:R-:W-:-:S09]  /*19e90*/  NOP ;  /* 0x0000000000007918 */ /* 0x002fd20000000000 */
[----:B0-----:R-:W-:Y:S05]  /*19ea0*/  @P2 BRA `(.L_x_1282) ;  /* 0xffffffc400242947 */ /* 0x001fea000383ffff */
.L_x_1264:
[----:B------:R-:W-:Y:S05]  /*19eb0*/  WARPSYNC.ALL ;  /* 0x0000000000007948 */ /* 0x000fea0003800000 */
[----:B------:R-:W-:Y:S06]  /*19ec0*/  BAR.ARV 0x8, 0x1a0 ;  /* 0x0206800000007b1d */ /* 0x000fec0000002000 */
[----:B------:R-:W-:Y:S05]  /*19ed0*/  @!P0 BRA `(.L_x_1283) ;  /* 0x0000000000048947 */ /* 0x000fea0003800000 */
[----:B------:R-:W-:Y:S01]  /*19ee0*/  BPT.TRAP 0x1 ;  /* 0x000000040000795c */ /* 0x000fe20000300000 */
.L_x_1283:
[----:B------:R-:W-:Y:S01]  /*19ef0*/  IMAD R11, R17, 0x8, R2 ;  /* 0x00000008110b7824 */ /* 0x000fe200078e0202 */
[----:B------:R-:W-:-:S04]  /*19f00*/  SHF.L.U32 R0, R22, 0x1f, RZ ;  /* 0x0000001f16007819 */ /* 0x000fc800000006ff */
[----:B------:R0:W1:Y:S01]  /*19f10*/  SYNCS.PHASECHK.TRANS64.TRYWAIT P2, [R11+URZ+0x2d850], R0 ;  /* 0x02d850000b0075a7 */ /* 0x000062000804017f */
[----:B------:R-:W-:Y:S05]  /*19f20*/  @!P0 BRA `(.L_x_1284) ;  /* 0x0000000000048947 */ /* 0x000fea0003800000 */
[----:B------:R-:W-:Y:S01]  /*19f30*/  BPT.TRAP 0x1 ;  /* 0x000000040000795c */ /* 0x000fe20000300000 */
.L_x_1284:
[----:B------:R-:W2:Y:S01]  /*19f40*/  LDL.LU R5, [R1+0x38] ;  /* 0x0000380001057983 */ /* 0x000ea20000300800 */
[----:B------:R-:W-:Y:S02]  /*19f50*/  VIADD R2, R2, 0x400 ;  /* 0x0000040002027836 */ /* 0x000fe40000000000 */
[----:B------:R-:W-:-:S03]  /*19f60*/  IMAD.MOV.U32 R9, RZ, RZ, 0x40000040 ;  /* 0x40000040ff097424 */ /* 0x000fc600078e00ff */
[----:B------:R-:W-:-:S04]  /*19f70*/  SHF.R.U32.HI R2, RZ, 0x4, R2 ;  /* 0x00000004ff027819 */ /* 0x000fc80000011602 */
[----:B------:R-:W-:-:S04]  /*19f80*/  LOP3.LUT R2, R2, 0x3fff, RZ, 0xc0, !PT ;  /* 0x00003fff02027812 */ /* 0x000fc800078ec0ff */
[----:B------:R-:W-:Y:S02]  /*19f90*/  LOP3.LUT R2, R2, 0x2000000, RZ, 0xfc, !PT ;  /* 0x0200000002027812 */ /* 0x000fe400078efcff */
[----:B--2---:R-:W-:Y:S01]  /*19fa0*/  LOP3.LUT R8, R5, 0x10000, RZ, 0xfc, !PT ;  /* 0x0001000005087812 */ /* 0x004fe200078efcff */
[----:B-1----:R-:W-:Y:S06]  /*19fb0*/  @P2 BRA `(.L_x_1285) ;  /* 0x0000000000082947 */ /* 0x002fec0003800000 */
[----:B------:R-:W1:Y:S02]  /*19fc0*/  SYNCS.PHASECHK.TRANS64.TRYWAIT P0, [R11+URZ+0x2d850], R0 ;  /* 0x02d850000b0075a7 */ /* 0x000e64000800017f */
[----:B-1----:R-:W-:Y:S05]  /*19fd0*/  @!P0 BRA `(.L_x_1286) ;  /* 0x0000008c00688947 */ /* 0x002fea0003800000 */
.L_x_1285:
[----:B------:R-:W-:Y:S01]  /*19fe0*/  IMAD R6, R17, 0x600, R2 ;  /* 0x0000060011067824 */ /* 0x000fe200078e0202 */
[----:B------:R-:W2:Y:S01]  /*19ff0*/  LDL.LU R24, [R1+0x4c] ;  /* 0x00004c0001187983 */ /* 0x000ea20000300800 */
[----:B------:R-:W-:Y:S01]  /*1a000*/  IMAD.MOV.U32 R7, RZ, RZ, -0x7fffffe0 ;  /* 0x80000020ff077424 */ /* 0x000fe200078e00ff */
[----:B------:R-:W-:Y:S05]  /*1a010*/  WARPSYNC.ALL ;  /* 0x0000000000007948 */ /* 0x000fea0003800000 */
[C---:B------:R-:W-:Y:S01]  /*1a020*/  R2UR UR4, R8.reuse ;  /* 0x00000000080472ca */ /* 0x040fe200000e0000 */
[----:B------:R-:W-:Y:S01]  /*1a030*/  WARPGROUP.ARRIVE ;  /* 0x00000000000079c5 */ /* 0x000fe20000000000 */
[----:B------:R-:W-:Y:S01]  /*1a040*/  R2UR UR5, R9 ;  /* 0x00000000090572ca */ /* 0x000fe200000e0000 */
[----:B------:R-:W-:Y:S01]  /*1a050*/  VIADD R20, R8, 0x2 ;  /* 0x0000000208147836 */ /* 0x000fe20000000000 */
[C---:B------:R-:W-:Y:S01]  /*1a060*/  R2UR UR6, R6.reuse ;  /* 0x00000000060672ca */ /* 0x040fe200000e0000 */
[----:B------:R-:W-:Y:S01]  /*1a070*/  VIADD R14, R6, 0x40 ;  /* 0x00000040060e7836 */ /* 0x000fe20000000000 */
[----:B------:R-:W-:Y:S01]  /*1a080*/  R2UR UR7, R7 ;  /* 0x00000000070772ca */ /* 0x000fe200000e0000 */
[----:B------:R-:W-:Y:S01]  /*1a090*/  IMAD.MOV.U32 R21, RZ, RZ, 0x40000040 ;  /* 0x40000040ff157424 */ /* 0x000fe200078e00ff */
[----:B------:R-:W3:Y:S01]  /*1a0a0*/  SHFL.BFLY PT, R5, R4, 0x2, 0x1f ;  /* 0x0c401f0004057f89 */ /* 0x000ee200000e0000 */
[----:B------:R-:W-:-:S02]  /*1a0b0*/  IMAD.MOV.U32 R15, RZ, RZ, -0x7fffffe0 ;  /* 0x80000020ff0f7424 */ /* 0x000fc400078e00ff */
[----:B------:R-:W-:Y:S01]  /*1a0c0*/  IMAD.MOV.U32 R9, RZ, RZ, 0x40000040 ;  /* 0x40000040ff097424 */ /* 0x000fe200078e00ff */
[----:B01----:R-:W0:Y:S01]  /*1a0d0*/  SHFL.BFLY PT, R0, R3, 0x2, 0x1f ;  /* 0x0c401f0003007f89 */ /* 0x003e2200000e0000 */
[----:B------:R-:W-:Y:S02]  /*1a0e0*/  IMAD.MOV.U32 R7, RZ, RZ, -0x7fffffe0 ;  /* 0x80000020ff077424 */ /* 0x000fe400078e00ff */
[----:B------:R-:W-:-:S04]  /*1a0f0*/  VIADD R17, R17, 0x1 ;  /* 0x0000000111117836 */ /* 0x000fc80000000000 */
[----:B------:R-:W-:Y:S01]  /*1a100*/  HGMMA.64x96x16.F32.BF16 R88, gdesc[UR4].tnspB, R88, gsb0 ;  /* 0x41600000045879f0 */ /* 0x000fe20008001858 */
[----:B------:R-:W-:Y:S01]  /*1a110*/  R2UR UR4, R20 ;  /* 0x00000000140472ca */ /* 0x000fe200000e0000 */
[----:B------:R-:W-:Y:S01]  /*1a120*/  VIADD R20, R8, 0x4 ;  /* 0x0000000408147836 */ /* 0x000fe20000000000 */
[----:B------:R-:W-:Y:S01]  /*1a130*/  R2UR UR5, R21 ;  /* 0x00000000150572ca */ /* 0x000fe200000e0000 */
[----:B------:R-:W-:Y:S01]  /*1a140*/  IMAD.MOV.U32 R21, RZ, RZ, 0x40000040 ;  /* 0x40000040ff157424 */ /* 0x000fe200078e00ff */
[----:B------:R-:W-:Y:S01]  /*1a150*/  R2UR UR6, R14 ;  /* 0x000000000e0672ca */ /* 0x000fe200000e0000 */
[----:B------:R-:W-:Y:S01]  /*1a160*/  VIADD R14, R6, 0x80 ;  /* 0x00000080060e7836 */ /* 0x000fe20000000000 */
[----:B------:R-:W-:Y:S01]  /*1a170*/  R2UR UR7, R15 ;  /* 0x000000000f0772ca */ /* 0x000fe200000e0000 */
[----:B------:R-:W-:Y:S01]  /*1a180*/  IMAD.MOV.U32 R15, RZ, RZ, -0x7fffffe0 ;  /* 0x80000020ff0f7424 */ /* 0x000fe200078e00ff */
[----:B------:R-:W-:Y:S01]  /*1a190*/  ISETP.NE.AND P2, PT, R17, 0x2, PT ;  /* 0x000000021100780c */ /* 0x000fe20003f45270 */
[----:B---3--:R-:W-:Y:S01]  /*1a1a0*/  FADD.FTZ R5, R5, R4 ;  /* 0x0000000405057221 */ /* 0x008fe20000010000 */
[----:B------:R-:W-:-:S02]  /*1a1b0*/  IMAD.MOV.U32 R4, RZ, RZ, RZ ;  /* 0x000000ffff047224 */ /* 0x000fc400078e00ff */
[----:B------:R-:W-:Y:S01]  /*1a1c0*/  SEL R17, R17, RZ, P2 ;  /* 0x000000ff11117207 */ /* 0x000fe20001000000 */
[----:B0-----:R-:W-:Y:S01]  /*1a1d0*/  FADD.FTZ R2, R0, R3 ;  /* 0x0000000300027221 */ /* 0x001fe20000010000 */
[----:B------:R-:W-:Y:S01]  /*1a1e0*/  SEL R3, RZ, 0x1, P2 ;  /* 0x00000001ff037807 */ /* 0x000fe20001000000 */
[----:B------:R-:W0:Y:S03]  /*1a1f0*/  SHFL.BFLY PT, R0, R5, 0x1, 0x1f ;  /* 0x0c201f0005007f89 */ /* 0x000e2600000e0000 */
[----:B------:R-:W-:Y:S01]  /*1a200*/  LOP3.LUT R22, R22, R3, RZ, 0x3c, !PT ;  /* 0x0000000316167212 */ /* 0x000fe200078e3cff */
[----:B------:R-:W-:Y:S01]  /*1a210*/  IMAD.MOV.U32 R3, RZ, RZ, -0x800000 ;  /* 0xff800000ff037424 */ /* 0x000fe200078e00ff */
[----:B------:R-:W-:Y:S02]  /*1a220*/  WARPGROUP.DEPBAR.LE gsb0, 0x0 ;  /* 0x00008000000079c5 */ /* 0x000fe40000010000 */
[----:B------:R-:W-:-:S06]  /*1a230*/  WARPGROUP.ARRIVE ;  /* 0x00000000000079c5 */ /* 0x000fcc0000000000 */
        /* <DEDUP_REMOVED lines=19> */
[----:B------:R-:W-:Y:S02]  /*1a370*/  IMAD.MOV.U32 R15, RZ, RZ, -0x7fffffe0 ;  /* 0x80000020ff0f7424 */ /* 0x000fe400078e00ff */
[----:B--2---:R-:W-:-:S05]  /*1a380*/  VIADD R24, R24, 0x1 ;  /* 0x0000000118187836 */ /* 0x004fca0000000000 */
[----:B------:R-:W-:Y:S01]  /*1a390*/  STL [R1+0x4c], R24 ;  /* 0x00004c1801007387 */ /* 0x000fe20000100800 */
        /* <DEDUP_REMOVED lines=34> */
[----:B------:R-:W-:Y:S01]  /*1a5c0*/  R2UR UR4, R8 ;  /* 0x00000000080472ca */ /* 0x000fe200000e0000 */
[----:B0-----:R-:W-:Y:S01]  /*1a5d0*/  FADD.FTZ R8, R5, R0 ;  /* 0x0000000005087221 */ /* 0x001fe20000010000 */
[----:B------:R-:W-:Y:S01]  /*1a5e0*/  R2UR UR5, R9 ;  /* 0x00000000090572ca */ /* 0x000fe200000e0000 */
[----:B------:R-:W-:Y:S01]  /*1a5f0*/  @!P1 VIADD R9, R11, 0x2d860 ;  /* 0x0002d8600b099836 */ /* 0x000fe20000000000 */
[----:B------:R-:W-:Y:S01]  /*1a600*/  R2UR UR6, R6 ;  /* 0x00000000060672ca */ /* 0x000fe200000e0000 */
[----:B------:R-:W-:Y:S01]  /*1a610*/  IMAD.U32 R5, RZ, RZ, UR39 ;  /* 0x00000027ff057e24 */ /* 0x000fe2000f8e00ff */
[----:B------:R-:W-:Y:S01]  /*1a620*/  R2UR UR7, R7 ;  /* 0x00000000070772ca */ /* 0x000fe200000e0000 */
[----:B------:R-:W-:Y:S01]  /*1a630*/  IMAD.U32 R11, RZ, RZ, UR39 ;  /* 0x00000027ff0b7e24 */ /* 0x000fe2000f8e00ff */
[----:B------:R-:W0:Y:S01]  /*1a640*/  SHFL.BFLY PT, R7, R2, 0x1, 0x1f ;  /* 0x0c201f0002077f89 */ /* 0x000e2200000e0000 */
[----:B------:R-:W-:Y:S01]  /*1a650*/  FSETP.NE.FTZ.AND P0, PT, R8, RZ, PT ;  /* 0x000000ff0800720b */ /* 0x000fe20003f15000 */
[----:B------:R-:W-:Y:S01]  /*1a660*/  IMAD.MOV.U32 R0, RZ, RZ, -0x800000 ;  /* 0xff800000ff007424 */ /* 0x000fe200078e00ff */
[----:B------:R-:W-:-:S11]  /*1a670*/  @!P1 PRMT R9, RZ, 0x654, R9 ;  /* 0x00000654ff099816 */ /* 0x000fd60000000009 */
[----:B------:R-:W1:Y:S01]  /*1a680*/  @P0 MUFU.LG2 R6, R8 ;  /* 0x0000000800060308 */ /* 0x000e620000000c00 */
[----:B------:R-:W-:-:S07]  /*1a690*/  @P0 FMUL.FTZ R5, R5, 0.69314718246459960938 ;  /* 0x3f31721805050820 */ /* 0x000fce0000410000 */
[----:B------:R-:W-:Y:S01]  /*1a6a0*/  @P0 MUFU.RCP R4, R8 ;  /* 0x0000000800040308 */ /* 0x000fe20000001000 */
[----:B0-----:R-:W-:Y:S01]  /*1a6b0*/  FADD.FTZ R10, R2, R7 ;  /* 0x00000007020a7221 */ /* 0x001fe20000010000 */
[----:B------:R-:W-:-:S04]  /*1a6c0*/  IMAD.MOV.U32 R2, RZ, RZ, RZ ;  /* 0x000000ffff027224 */ /* 0x000fc800078e00ff */
[----:B------:R-:W-:Y:S01]  /*1a6d0*/  FSETP.NE.FTZ.AND P3, PT, R10, RZ, PT ;  /* 0x000000ff0a00720b */ /* 0x000fe20003f75000 */
[----:B-1----:R-:W-:-:S04]  /*1a6e0*/  @P0 FMUL.FTZ R6, R6, 0.69314718246459960938 ;  /* 0x3f31721806060820 */ /* 0x002fc80000410000 */
[----:B------:R-:W-:Y:S01]  /*1a6f0*/  @P0 FFMA.FTZ R0, R5, R12, R6 ;  /* 0x0000000c05000223 */ /* 0x000fe20000010006 */
[----:B------:R-:W-:-:S07]  /*1a700*/  PLOP3.LUT P0, PT, PT, PT, PT, 0x8, 0x0 ;  /* 0x000000000000781c */ /* 0x000fce0003f0e170 */
[----:B------:R-:W0:Y:S01]  /*1a710*/  @P3 MUFU.LG2 R7, R10 ;  /* 0x0000000a00073308 */ /* 0x000e220000000c00 */
[----:B------:R-:W-:-:S07]  /*1a720*/  @P3 FMUL.FTZ R11, R11, 0.69314718246459960938 ;  /* 0x3f3172180b0b3820 */ /* 0x000fce0000410000 */
[----:B------:R-:W1:Y:S01]  /*1a730*/  @P3 MUFU.RCP R2, R10 ;  /* 0x0000000a00023308 */ /* 0x000e620000001000 */
[----:B0-----:R-:W-:-:S04]  /*1a740*/  @P3 FMUL.FTZ R8, R7, 0.69314718246459960938 ;  /* 0x3f31721807083820 */ /* 0x001fc80000410000 */
[----:B------:R-:W-:Y:S01]  /*1a750*/  @P3 FFMA.FTZ R3, R11, R13, R8 ;  /* 0x0000000d0b033223 */ /* 0x000fe20000010008 */
[----:B------:R-:W-:Y:S02]  /*1a760*/  WARPGROUP.DEPBAR.LE gsb0, 0x0 ;  /* 0x00008000000079c5 */ /* 0x000fe40000010000 */
[----:B------:R-:W-:-:S06]  /*1a770*/  WARPGROUP.ARRIVE ;  /* 0x00000000000079c5 */ /* 0x000fcc0000000000 */
[----:B------:R-:W-:Y:S03]  /*1a780*/  HGMMA.64x96x16.F32.BF16 R88, gdesc[UR4].tnspB, R88, gsb0 ;  /* 0x41600000045879f0 */ /* 0x000fe60008001858 */
        /* <DEDUP_REMOVED lines=49> */
[----:B0-----:R-:W-:-:S07]  /*1aaa0*/  FMUL.FTZ R135, R135, R2 ;  /* 0x0000000287877220 */ /* 0x001fce0000410000 */
.L_x_1171:
[----:B------:R-:W-:Y:S05]  /*1aab0*/  WARPSYNC.ALL ;  /* 0x0000000000007948 */ /* 0x000fea0003800000 */
[----:B------:R-:W0:Y:S08]  /*1aac0*/  S2UR UR5, SR_CgaCtaId ;  /* 0x00000000000579c3 */ /* 0x000e300000008800 */
[----:B------:R-:W-:Y:S06]  /*1aad0*/  BAR.SYNC.DEFER_BLOCKING 0x5, 0x1a0 ;  /* 0x0146800000007b1d */ /* 0x000fec0000010000 */
[----:B------:R-:W-:Y:S01]  /*1aae0*/  UMOV UR4, 0x400 ;  /* 0x0000040000047882 */ /* 0x000fe20000000000 */
[----:B------:R-:W-:Y:S01]  /*1aaf0*/  BSSY B0, `(.L_x_1287) ;  /* 0x0000190000007945 */ /* 0x000fe20003800000 */
[----:B------:R-:W1:Y:S01]  /*1ab00*/  S2R R46, SR_TID.X ;  /* 0x00000000002e7919 */ /* 0x000e620000002100 */
[----:B0-----:R-:W-:-:S06]  /*1ab10*/  ULEA UR4, UR5, UR4, 0x18 ;  /* 0x0000000405047291 */ /* 0x001fcc000f8ec03f */
[----:B------:R-:W-:-:S05]  /*1ab20*/  IMAD.U32 R2, RZ, RZ, UR4 ;  /* 0x00000004ff027e24 */ /* 0x000fca000f8e00ff */
[----:B------:R-:W0:Y:S01]  /*1ab30*/  LDS.128 R8, [R2+0x2d8d0] ;  /* 0x02d8d00002087984 */ /* 0x000e220000000c00 */
[----:B-1----:R-:W-:-:S05]  /*1ab40*/  VIADD R32, R46, 0xffffff80 ;  /* 0xffffff802e207836 */ /* 0x002fca0000000000 */
[----:B------:R-:W-:-:S04]  /*1ab50*/  SHF.R.S32.HI R33, RZ, 0x1f, R32 ;  /* 0x0000001fff217819 */ /* 0x000fc80000011420 */
[----:B------:R-:W-:-:S04]  /*1ab60*/  LEA.HI R20, R33, R32, RZ, 0x2 ;  /* 0x0000002021147211 */ /* 0x000fc800078f10ff */
[----:B------:R-:W-:Y:S02]  /*1ab70*/  LOP3.LUT R5, R20, 0x1ffffffc, RZ, 0xc0, !PT ;  /* 0x1ffffffc14057812 */ /* 0x000fe400078ec0ff */
[----:B------:R-:W-:-:S03]  /*1ab80*/  SHF.R.S32.HI R20, RZ, 0x2, R20 ;  /* 0x00000002ff147819 */ /* 0x000fc60000011414 */
[----:B------:R-:W-:-:S04]  /*1ab90*/  IMAD.IADD R5, R32, 0x1, -R5 ;  /* 0x0000000120057824 */ /* 0x000fc800078e0a05 */
[----:B------:R-:W-:Y:S01]  /*1aba0*/  IMAD.SHL.U32 R36, R5, 0x8, RZ ;  /* 0x0000000805247824 */ /* 0x000fe200078e00ff */
[----:B0-----:R0:W-:Y:S04]  /*1abb0*/  STL.64 [R1+0x30], R8 ;  /* 0x0000300801007387 */ /* 0x0011e80000100a00 */
[----:B------:R0:W-:Y:S01]  /*1abc0*/  STL.64 [R1+0x38], R10 ;  /* 0x0000380a01007387 */ /* 0x0001e20000100a00 */
[----:B------:R-:W-:Y:S06]  /*1abd0*/  BAR.ARV 0x4, 0x1a0 ;  /* 0x0106800000007b1d */ /* 0x000fec0000002000 */
[----:B------:R-:W-:Y:S05]  /*1abe0*/  @P0 BRA `(.L_x_1288) ;  /* 0x0000001000240947 */ /* 0x000fea0003800000 */
[----:B------:R-:W2:Y:S01]  /*1abf0*/  LDL R45, [R1+0x48] ;  /* 0x00004800012d7983 */ /* 0x000ea20000100800 */
[CC--:B------:R-:W-:Y:S01]  /*1ac00*/  LEA.HI R4, R33.reuse, R32.reuse, RZ, 0x4 ;  /* 0x0000002021047211 */ /* 0x0c0fe200078f20ff */
[----:B------:R-:W-:Y:S05]  /*1ac10*/  WARPSYNC.ALL ;  /* 0x0000000000007948 */ /* 0x000fea0003800000 */
[----:B------:R-:W1:Y:S01]  /*1ac20*/  S2R R5, SR_SWINHI ;  /* 0x0000000000057919 */ /* 0x000e620000002f00 */
[----:B0-----:R-:W-:Y:S01]  /*1ac30*/  SHF.R.S32.HI R11, RZ, 0x4, R4 ;  /* 0x00000004ff0b7819 */ /* 0x001fe20000011404 */
[----:B------:R-:W-:Y:S01]  /*1ac40*/  ULDC.64 UR4, c[0x0][0xbd8] ;  /* 0x0002f60000047ab9 */ /* 0x000fe20000000a00 */
[----:B------:R-:W-:-:S02]  /*1ac50*/  LEA.HI R10, R33, R32, RZ, 0x5 ;  /* 0x00000020210a7211 */ /* 0x000fc400078f28ff */
[C---:B------:R-:W-:Y:S02]  /*1ac60*/  LEA.HI R8, R4.reuse, R11, RZ, 0x1 ;  /* 0x0000000b04087211 */ /* 0x040fe400078f08ff */
[----:B------:R-:W-:Y:S02]  /*1ac70*/  LOP3.LUT R9, R4, 0xfffffff0, RZ, 0xc0, !PT ;  /* 0xfffffff004097812 */ /* 0x000fe400078ec0ff */
[----:B------:R-:W-:Y:S02]  /*1ac80*/  LOP3.LUT R8, R8, 0x1ffffffe, RZ, 0xc0, !PT ;  /* 0x1ffffffe08087812 */ /* 0x000fe400078ec0ff */
[----:B------:R-:W-:Y:S01]  /*1ac90*/  SHF.R.S32.HI R10, RZ, 0x5, R10 ;  /* 0x00000005ff0a7819 */ /* 0x000fe2000001140a */
[----:B------:R-:W-:Y:S01]  /*1aca0*/  IMAD.IADD R9, R32, 0x1, -R9 ;  /* 0x0000000120097824 */ /* 0x000fe200078e0a09 */
[----:B------:R-:W-:Y:S01]  /*1acb0*/  F2FP.BF16.F32.PACK_AB R6, R93, R6 ;  /* 0x000000065d06723e */ /* 0x000fe200000010ff */
[----:B------:R-:W-:Y:S01]  /*1acc0*/  IMAD.IADD R8, R11, 0x1, -R8 ;  /* 0x000000010b087824 */ /* 0x000fe200078e0a08 */
[----:B------:R-:W-:Y:S01]  /*1acd0*/  F2FP.BF16.F32.PACK_AB R26, R125, R26 ;  /* 0x0000001a7d1a723e */ /* 0x000fe200000010ff */
[----:B------:R-:W-:Y:S01]  /*1ace0*/  IMAD R9, R10, 0x10, R9 ;  /* 0x000000100a097824 */ /* 0x000fe200078e0209 */
[----:B------:R-:W-:Y:S01]  /*1acf0*/  F2FP.BF16.F32.PACK_AB R27, R34, R27 ;  /* 0x0000001b221b723e */ /* 0x000fe200000010ff */
[----:B------:R-:W-:Y:S01]  /*1ad00*/  IMAD.SHL.U32 R8, R8, 0x8, RZ ;  /* 0x0000000808087824 */ /* 0x000fe200078e00ff */
[----:B------:R-:W-:-:S02]  /*1ad10*/  MOV R28, R2 ;  /* 0x00000002001c7202 */ /* 0x000fc40000000f00 */
[----:B-1----:R-:W-:Y:S01]  /*1ad20*/  MOV R29, R5 ;  /* 0x00000005001d7202 */ /* 0x002fe20000000f00 */
[----:B------:R-:W-:-:S04]  /*1ad30*/  IMAD.U32 R5, R9, 0x20, R8 ;  /* 0x0000002009057824 */ /* 0x000fc800078e0008 */
[----:B------:R-:W-:Y:S01]  /*1ad40*/  IMAD.WIDE R4, R5, 0x2, R28 ;  /* 0x0000000205047825 */ /* 0x000fe200078e021c */
[----:B------:R-:W-:Y:S02]  /*1ad50*/  BAR.SYNC.DEFER_BLOCKING 0x1, 0x180 ;  /* 0x0046000000007b1d */ /* 0x000fe40000010000 */
[C---:B------:R-:W-:Y:S02]  /*1ad60*/  IADD3 R39, P1, R4.reuse, 0x6000, RZ ;  /* 0x0000600004277810 */ /* 0x040fe40007f3e0ff */
[C---:B------:R-:W-:Y:S02]  /*1ad70*/  IADD3 R31, P4, R4.reuse, 0x20, RZ ;  /* 0x00000020041f7810 */ /* 0x040fe40007f9e0ff */
[C---:B------:R-:W-:Y:S01]  /*1ad80*/  IADD3 R35, P3, R4.reuse, 0x3000, RZ ;  /* 0x0000300004237810 */ /* 0x040fe20007f7e0ff */
[--C-:B------:R-:W-:Y:S01]  /*1ad90*/  IMAD.X R15, RZ, RZ, R5.reuse, P1 ;  /* 0x000000ffff0f7224 */ /* 0x100fe200008e0605 */
[C---:B------:R-:W-:Y:S01]  /*1ada0*/  IADD3 R37, P2, R4.reuse, 0x3020, RZ ;  /* 0x0000302004257810 */ /* 0x040fe20007f5e0ff */
[--C-:B------:R-:W-:Y:S01]  /*1adb0*/  IMAD.X R9, RZ, RZ, R5.reuse, P4 ;  /* 0x000000ffff097224 */ /* 0x100fe200020e0605 */
[----:B------:R-:W-:Y:S01]  /*1adc0*/  LOP3.LUT R13, R4, 0x180, RZ, 0xc0, !PT ;  /* 0x00000180040d7812 */ /* 0x000fe200078ec0ff */
[----:B------:R-:W-:Y:S01]  /*1add0*/  IMAD.X R11, RZ, RZ, R5, P3 ;  /* 0x000000ffff0b7224 */ /* 0x000fe200018e0605 */
[----:B------:R-:W-:-:S02]  /*1ade0*/  ISETP.NE.U32.AND P1, PT, RZ, UR4, PT ;  /* 0x00000004ff007c0c */ /* 0x000fc4000bf25070 */
[----:B------:R-:W-:Y:S02]  /*1adf0*/  IADD3 R41, P0, R4, 0x6020, RZ ;  /* 0x0000602004297810 */ /* 0x000fe40007f1e0ff */
[----:B------:R-:W-:Y:S02]  /*1ae00*/  LOP3.LUT R8, R31, 0x180, RZ, 0xc0, !PT ;  /* 0x000001801f087812 */ /* 0x000fe400078ec0ff */
[----:B------:R-:W-:Y:S01]  /*1ae10*/  LOP3.LUT R10, R35, 0x180, RZ, 0xc0, !PT ;  /* 0x00000180230a7812 */ /* 0x000fe200078ec0ff */
[----:B------:R-:W-:Y:S01]  /*1ae20*/  IMAD.X R25, RZ, RZ, R5, P0 ;  /* 0x000000ffff197224 */ /* 0x000fe200000e0605 */
[----:B------:R-:W-:Y:S02]  /*1ae30*/  LOP3.LUT R12, R37, 0x180, RZ, 0xc0, !PT ;  /* 0x00000180250c7812 */ /* 0x000fe400078ec0ff */
[----:B------:R-:W-:Y:S02]  /*1ae40*/  LOP3.LUT R14, R39, 0x180, RZ, 0xc0, !PT ;  /* 0x00000180270e7812 */ /* 0x000fe400078ec0ff */
[----:B------:R-:W-:-:S02]  /*1ae50*/  SHF.R.U64 R13, R13, 0x3, RZ ;  /* 0x000000030d0d7819 */ /* 0x000fc400000012ff */
[----:B------:R-:W-:Y:S01]  /*1ae60*/  ISETP.NE.AND.EX P1, PT, RZ, UR5, PT, P1 ;  /* 0x00000005ff007c0c */ /* 0x000fe2000bf25310 */
[----:B------:R-:W-:Y:S01]  /*1ae70*/  ULDC.64 UR4, c[0x0][0xbe0] ;  /* 0x0002f80000047ab9 */ /* 0x000fe20000000a00 */
[----:B------:R-:W-:Y:S02]  /*1ae80*/  SHF.R.U64 R8, R8, 0x3, RZ ;  /* 0x0000000308087819 */ /* 0x000fe400000012ff */
[----:B------:R-:W-:Y:S02]  /*1ae90*/  SHF.R.U64 R10, R10, 0x3, RZ ;  /* 0x000000030a0a7819 */ /* 0x000fe400000012ff */
[----:B------:R-:W-:Y:S02]  /*1aea0*/  SHF.R.U64 R12, R12, 0x3, RZ ;  /* 0x000000030c0c7819 */ /* 0x000fe400000012ff */
[----:B------:R-:W-:Y:S02]  /*1aeb0*/  SHF.R.U64 R14, R14, 0x3, RZ ;  /* 0x000000030e0e7819 */ /* 0x000fe400000012ff */
[----:B------:R-:W-:Y:S01]  /*1aec0*/  LOP3.LUT R4, R13, R4, RZ, 0x3c, !PT ;  /* 0x000000040d047212 */ /* 0x000fe200078e3cff */
[----:B------:R-:W-:Y:S01]  /*1aed0*/  IMAD.X R13, RZ, RZ, R5, P2 ;  /* 0x000000ffff0d7224 */ /* 0x000fe200010e0605 */
[----:B------:R-:W-:-:S02]  /*1aee0*/  ISETP.NE.U32.AND P0, PT, RZ, UR4, PT ;  /* 0x00000004ff007c0c */ /* 0x000fc4000bf05070 */
[----:B------:R-:W-:Y:S02]  /*1aef0*/  LOP3.LUT R8, R8, R31, RZ, 0x3c, !PT ;  /* 0x0000001f08087212 */ /* 0x000fe400078e3cff */
[----:B------:R-:W-:Y:S02]  /*1af00*/  LOP3.LUT R24, R41, 0x180, RZ, 0xc0, !PT ;  /* 0x0000018029187812 */ /* 0x000fe400078ec0ff */
[----:B------:R-:W-:Y:S02]  /*1af10*/  LOP3.LUT R10, R10, R35, RZ, 0x3c, !PT ;  /* 0x000000230a0a7212 */ /* 0x000fe400078e3cff */
[----:B------:R-:W-:Y:S02]  /*1af20*/  LOP3.LUT R12, R12, R37, RZ, 0x3c, !PT ;  /* 0x000000250c0c7212 */ /* 0x000fe400078e3cff */
[----:B------:R-:W-:Y:S02]  /*1af30*/  LOP3.LUT R14, R14, R39, RZ, 0x3c, !PT ;  /* 0x000000270e0e7212 */ /* 0x000fe400078e3cff */
[----:B------:R-:W-:-:S02]  /*1af40*/  MOV R35, R4 ;  /* 0x0000000400237202 */ /* 0x000fc40000000f00 */
[----:B------:R-:W-:Y:S02]  /*1af50*/  ISETP.NE.AND.EX P0, PT, RZ, UR5, PT, P0 ;  /* 0x00000005ff007c0c */ /* 0x000fe4000bf05300 */
[----:B------:R-:W-:Y:S02]  /*1af60*/  F2FP.BF16.F32.PACK_AB R4, R30, R7 ;  /* 0x000000071e04723e */ /* 0x000fe400000010ff */
[----:B------:R-:W-:Y:S01]  /*1af70*/  SHF.R.U64 R24, R24, 0x3, RZ ;  /* 0x0000000318187819 */ /* 0x000fe200000012ff */
[----:B------:R-:W2:Y:S01]  /*1af80*/  LDC.64 R30, c[0x0][0xbd8] ;  /* 0x0002f600ff1e7b82 */ /* 0x000ea20000000a00 */
[----:B------:R-:W-:Y:S02]  /*1af90*/  F2FP.BF16.F32.PACK_AB R5, R91, R90 ;  /* 0x0000005a5b05723e */ /* 0x000fe400000010ff */
[----:B------:R-:W-:Y:S02]  /*1afa0*/  F2FP.BF16.F32.PACK_AB R7, R95, R94 ;  /* 0x0000005e5f07723e */ /* 0x000fe400000010ff */
[----:B------:R-:W-:-:S02]  /*1afb0*/  MOV R40, R8 ;  /* 0x0000000800287202 */ /* 0x000fc40000000f00 */
[----:B------:R-:W-:Y:S01]  /*1afc0*/  MOV R38, R10 ;  /* 0x0000000a00267202 */ /* 0x000fe20000000f00 */
[----:B------:R0:W-:Y:S01]  /*1afd0*/  STSM.16.M88.4 [R35], R4 ;  /* 0x0000000423007844 */ /* 0x0001e20000000200 */
[----:B------:R-:W-:Y:S02]  /*1afe0*/  MOV R39, R12 ;  /* 0x0000000c00277202 */ /* 0x000fe40000000f00 */
[----:B------:R-:W-:Y:S02]  /*1aff0*/  MOV R37, R14 ;  /* 0x0000000e00257202 */ /* 0x000fe40000000f00 */
[----:B------:R-:W-:Y:S02]  /*1b000*/  F2FP.BF16.F32.PACK_AB R8, R97, R96 ;  /* 0x000000606108723e */ /* 0x000fe400000010ff */
[----:B------:R-:W-:Y:S02]  /*1b010*/  F2FP.BF16.F32.PACK_AB R9, R99, R98 ;  /* 0x000000626309723e */ /* 0x000fe400000010ff */
[----:B------:R-:W-:-:S02]  /*1b020*/  F2FP.BF16.F32.PACK_AB R10, R101, R100 ;  /* 0x00000064650a723e */ /* 0x000fc400000010ff */
[----:B------:R-:W-:Y:S02]  /*1b030*/  F2FP.BF16.F32.PACK_AB R11, R103, R102 ;  /* 0x00000066670b723e */ /* 0x000fe400000010ff */
[----:B------:R-:W-:Y:S02]  /*1b040*/  F2FP.BF16.F32.PACK_AB R12, R21, R104 ;  /* 0x00000068150c723e */ /* 0x000fe400000010ff */
[----:B------:R-:W-:Y:S01]  /*1b050*/  F2FP.BF16.F32.PACK_AB R13, R107, R106 ;  /* 0x0000006a6b0d723e */ /* 0x000fe200000010ff */
[----:B------:R1:W-:Y:S01]  /*1b060*/  STSM.16.M88.4 [R40], R8 ;  /* 0x0000000828007844 */ /* 0x0003e20000000200 */
[----:B------:R-:W-:Y:S02]  /*1b070*/  F2FP.BF16.F32.PACK_AB R14, R109, R108 ;  /* 0x0000006c6d0e723e */ /* 0x000fe400000010ff */
[----:B------:R-:W-:Y:S02]  /*1b080*/  F2FP.BF16.F32.PACK_AB R15, R111, R110 ;  /* 0x0000006e6f0f723e */ /* 0x000fe400000010ff */
[----:B------:R-:W-:-:S02]  /*1b090*/  LOP3.LUT R24, R24, R41, RZ, 0x3c, !PT ;  /* 0x0000002918187212 */ /* 0x000fc400078e3cff */
[----:B------:R-:W-:Y:S01]  /*1b0a0*/  LEA.HI R33, R33, R32, RZ, 0x7 ;  /* 0x0000002021217211 */ /* 0x000fe200078f38ff */
[----:B------:R3:W-:Y:S01]  /*1b0b0*/  STSM.16.M88.4 [R38], R12 ;  /* 0x0000000c26007844 */ /* 0x0007e20000000200 */
[----:B0-----:R-:W-:Y:S02]  /*1b0c0*/  MOV R35, R24 ;  /* 0x0000001800237202 */ /* 0x001fe40000000f00 */
[----:B------:R-:W-:Y:S02]  /*1b0d0*/  F2FP.BF16.F32.PACK_AB R4, R113, R112 ;  /* 0x000000707104723e */ /* 0x000fe400000010ff */
[----:B------:R-:W-:Y:S02]  /*1b0e0*/  F2FP.BF16.F32.PACK_AB R5, R115, R114 ;  /* 0x000000727305723e */ /* 0x000fe400000010ff */
[----:B------:R-:W-:Y:S02]  /*1b0f0*/  F2FP.BF16.F32.PACK_AB R6, R117, R116 ;  /* 0x000000747506723e */ /* 0x000fe400000010ff */
[----:B------:R-:W-:-:S02]  /*1b100*/  F2FP.BF16.F32.PACK_AB R7, R119, R118 ;  /* 0x000000767707723e */ /* 0x000fc400000010ff */
[----:B------:R-:W-:Y:S02]  /*1b110*/  F2FP.BF16.F32.PACK_AB R24, R121, R120 ;  /* 0x000000787918723e */ /* 0x000fe400000010ff */
[----:B------:R-:W-:Y:S01]  /*1b120*/  F2FP.BF16.F32.PACK_AB R25, R123, R122 ;  /* 0x0000007a7b19723e */ /* 0x000fe200000010ff */
[----:B------:R0:W-:Y:S01]  /*1b130*/  STSM.16.M88.4 [R39], R4 ;  /* 0x0000000427007844 */ /* 0x0001e20000000200 */
[----:B-1----:R-:W-:Y:S01]  /*1b140*/  F2FP.BF16.F32.PACK_AB R8, R129, R128 ;  /* 0x000000808108723e */ /* 0x002fe200000010ff */
[----:B---3--:R-:W1:Y:S01]  /*1b150*/  @P0 LDC.64 R12, c[0x0][0xbe0] ;  /* 0x0002f800ff0c0b82 */ /* 0x008e620000000a00 */
[----:B------:R-:W-:Y:S01]  /*1b160*/  LOP3.LUT R15, R33, 0xffffff80, RZ, 0xc0, !PT ;  /* 0xffffff80210f7812 */ /* 0x000fe200078ec0ff */
[----:B------:R3:W-:Y:S01]  /*1b170*/  STSM.16.M88.4 [R37], R24 ;  /* 0x0000001825007844 */ /* 0x0007e20000000200 */
[----:B------:R-:W-:Y:S01]  /*1b180*/  F2FP.BF16.F32.PACK_AB R9, R131, R130 ;  /* 0x000000828309723e */ /* 0x000fe200000010ff */
[----:B------:R-:W-:Y:S01]  /*1b190*/  ULDC UR4, c[0x0][0xa88] ;  /* 0x0002a20000047ab9 */ /* 0x000fe20000000800 */
[----:B------:R-:W-:-:S02]  /*1b1a0*/  F2FP.BF16.F32.PACK_AB R10, R133, R132 ;  /* 0x00000084850a723e */ /* 0x000fc400000010ff */
[----:B------:R-:W-:Y:S01]  /*1b1b0*/  F2FP.BF16.F32.PACK_AB R11, R135, R134 ;  /* 0x00000086870b723e */ /* 0x000fe200000010ff */
[----:B------:R-:W-:Y:S02]  /*1b1c0*/  IMAD.IADD R15, R32, 0x1, -R15 ;  /* 0x00000001200f7824 */ /* 0x000fe400078e0a0f */
[----:B------:R-:W-:Y:S02]  /*1b1d0*/  IMAD.MOV.U32 R38, RZ, RZ, RZ ;  /* 0x000000ffff267224 */ /* 0x000fe400078e00ff */
[----:B------:R3:W-:Y:S01]  /*1b1e0*/  STSM.16.M88.4 [R35], R8 ;  /* 0x0000000823007844 */ /* 0x0007e20000000200 */
[----:B------:R-:W-:-:S04]  /*1b1f0*/  SHF.R.S32.HI R14, RZ, 0x1f, R15 ;  /* 0x0000001fff0e7819 */ /* 0x000fc8000001140f */
[----:B0-----:R-:W-:-:S04]  /*1b200*/  LEA.HI R4, R14, R15, RZ, 0x2 ;  /* 0x0000000f0e047211 */ /* 0x001fc800078f10ff */
[--C-:B------:R-:W-:Y:S02]  /*1b210*/  SHF.R.S32.HI R6, RZ, 0x2, R4.reuse ;  /* 0x00000002ff067819 */ /* 0x100fe40000011404 */
[----:B------:R-:W-:-:S04]  /*1b220*/  SHF.R.S32.HI R5, RZ, 0x1f, R4 ;  /* 0x0000001fff057819 */ /* 0x000fc80000011404 */
[----:B------:R-:W-:Y:S01]  /*1b230*/  LEA.HI R5, R5, R6, RZ, 0x3 ;  /* 0x0000000605057211 */ /* 0x000fe200078f18ff */
[----:B------:R-:W-:-:S03]  /*1b240*/  IMAD.U32 R42, RZ, RZ, UR4 ;  /* 0x00000004ff2a7e24 */ /* 0x000fc6000f8e00ff */
[----:B------:R-:W-:Y:S01]  /*1b250*/  LOP3.LUT R7, R5, 0xfffffff8, RZ, 0xc0, !PT ;  /* 0xfffffff805077812 */ /* 0x000fe200078ec0ff */
[C---:B--2---:R-:W-:Y:S01]  /*1b260*/  IMAD.WIDE R30, R45.reuse, 0x4, R30 ;  /* 0x000000042d1e7825 */ /* 0x044fe200078e021e */
[----:B------:R-:W-:Y:S03]  /*1b270*/  BAR.SYNC.DEFER_BLOCKING 0x1, 0x180 ;  /* 0x0046000000007b1d */ /* 0x000fe60000010000 */
[----:B-1----:R-:W-:-:S03]  /*1b280*/  @P0 IMAD.WIDE R4, R45, 0x4, R12 ;  /* 0x000000042d040825 */ /* 0x002fc600078e020c */
[----:B------:R3:W5:Y:S01]  /*1b290*/  @P1 LDG.E R38, desc[UR52][R30.64] ;  /* 0x000000341e261981 */ /* 0x000762000c1e1900 */
[----:B------:R-:W-:Y:S01]  /*1b2a0*/  SHF.R.S32.HI R33, RZ, 0x7, R33 ;  /* 0x00000007ff217819 */ /* 0x000fe20000011421 */
[----:B------:R-:W-:Y:S01]  /*1b2b0*/  IMAD.IADD R7, R6, 0x1, -R7 ;  /* 0x0000000106077824 */ /* 0x000fe200078e0a07 */
[----:B------:R-:W-:Y:S01]  /*1b2c0*/  LEA.HI R14, R14, R15, RZ, 0x5 ;  /* 0x0000000f0e0e7211 */ /* 0x000fe200078f28ff */
[----:B------:R3:W5:Y:S02]  /*1b2d0*/  @P0 LDG.E R42, desc[UR52][R4.64] ;  /* 0x00000034042a0981 */ /* 0x000764000c1e1900 */
[----:B------:R-:W-:Y:S01]  /*1b2e0*/  IMAD.HI R6, R33, 0x55555556, RZ ;  /* 0x5555555621067827 */ /* 0x000fe200078e02ff */
[----:B------:R-:W-:Y:S06]  /*1b2f0*/  @P0 BRA `(.L_x_1289) ;  /* 0x0000000000100947 */ /* 0x000fec0003800000 */
[----:B------:R-:W-:Y:S05]  /*1b300*/  @!P1 BRA `(.L_x_1289) ;  /* 0x00000000000c9947 */ /* 0x000fea0003800000 */
[----:B---3--:R-:W2:Y:S04]  /*1b310*/  LDG.E R5, desc[UR52][R30.64] ;  /* 0x000000341e057981 */ /* 0x008ea8000c1e1900 */
[----:B-----5:R-:W2:Y:S02]  /*1b320*/  LDG.E R42, desc[UR52][R30.64+0x4] ;  /* 0x000004341e2a7981 */ /* 0x020ea4000c1e1900 */
[----:B--2---:R-:W-:-:S07]  /*1b330*/  IMAD.IADD R42, R42, 0x1, -R5 ;  /* 0x000000012a2a7824 */ /* 0x004fce00078e0a05 */
.L_x_1289:
[----:B------:R-:W2:Y:S01]  /*1b340*/  LDL.LU R47, [R1+0x44] ;  /* 0x00004400012f7983 */ /* 0x000ea20000300800 */
[----:B------:R-:W-:Y:S01]  /*1b350*/  LEA.HI R6, R6, R6, RZ, 0x1 ;  /* 0x0000000606067211 */ /* 0x000fe200078f08ff */
[----:B------:R-:W-:Y:S02]  /*1b360*/  ULDC.64 UR4, c[0x0][0xb70] ;  /* 0x0002dc0000047ab9 */ /* 0x000fe40000000a00 */
[----:B------:R-:W4:Y:S01]  /*1b370*/  LDL.LU R46, [R1+0x50] ;  /* 0x00005000012e7983 */ /* 0x000f220000300800 */
[----:B------:R-:W-:Y:S01]  /*1b380*/  SHF.R.S32.HI R14, RZ, 0x5, R14 ;  /* 0x00000005ff0e7819 */ /* 0x000fe2000001140e */
[----:B------:R-:W-:Y:S01]  /*1b390*/  IMAD R33, R6, -0x3, R33 ;  /* 0xfffffffd06217824 */ /* 0x000fe200078e0221 */
[----:B-----5:R-:W-:Y:S02]  /*1b3a0*/  SHF.R.S32.HI R39, RZ, 0x1f, R38 ;  /* 0x0000001fff277819 */ /* 0x020fe40000011426 */
[----:B------:R-:W-:Y:S01]  /*1b3b0*/  SHF.R.S32.HI R6, RZ, 0x1f, R45 ;  /* 0x0000001fff067819 */ /* 0x000fe2000001142d */
[----:B------:R-:W-:Y:S01]  /*1b3c0*/  IMAD R14, R14, 0x10, R7 ;  /* 0x000000100e0e7824 */ /* 0x000fe200078e0207 */
[----:B------:R-:W-:Y:S01]  /*1b3d0*/  SEL R45, R45, RZ, !P1 ;  /* 0x000000ff2d2d7207 */ /* 0x000fe20004800000 */
[----:B------:R-:W-:Y:S01]  /*1b3e0*/  IMAD R7, R20, 0x20, R36 ;  /* 0x0000002014077824 */ /* 0x000fe200078e0224 */
[----:B------:R-:W-:Y:S01]  /*1b3f0*/  SEL R44, R6, RZ, !P1 ;  /* 0x000000ff062c7207 */ /* 0x000fe20004800000 */
[----:B---3--:R-:W-:Y:S01]  /*1b400*/  IMAD R11, R33, 0x40, R14 ;  /* 0x00000040210b7824 */ /* 0x008fe200078e020e */
[----:B------:R-:W-:Y:S01]  /*1b410*/  LOP3.LUT P0, RZ, R15, 0x3, RZ, 0xc0, !PT ;  /* 0x000000030fff7812 */ /* 0x000fe2000780c0ff */
[----:B------:R-:W-:-:S03]  /*1b420*/  IMAD.WIDE R28, R7, 0x2, R28 ;  /* 0x00000002071c7825 */ /* 0x000fc600078e021c */
[C---:B------:R-:W-:Y:S02]  /*1b430*/  IADD3 R13, P5, R28.reuse, 0x3000, RZ ;  /* 0x000030001c0d7810 */ /* 0x040fe40007fbe0ff */
[C---:B------:R-:W-:Y:S02]  /*1b440*/  IADD3 R25, P4, R28.reuse, 0x4800, RZ ;  /* 0x000048001c197810 */ /* 0x040fe40007f9e0ff */
[----:B------:R-:W-:Y:S02]  /*1b450*/  IADD3 R31, P3, R28, 0x6000, RZ ;  /* 0x000060001c1f7810 */ /* 0x000fe40007f7e0ff */
[----:B------:R-:W-:Y:S02]  /*1b460*/  LOP3.LUT R12, R13, 0x180, RZ, 0xc0, !PT ;  /* 0x000001800d0c7812 */ /* 0x000fe400078ec0ff */
[----:B------:R-:W-:Y:S02]  /*1b470*/  LOP3.LUT R24, R25, 0x180, RZ, 0xc0, !PT ;  /* 0x0000018019187812 */ /* 0x000fe400078ec0ff */
[----:B------:R-:W-:-:S02]  /*1b480*/  LOP3.LUT R30, R31, 0x180, RZ, 0xc0, !PT ;  /* 0x000001801f1e7812 */ /* 0x000fc400078ec0ff */
[----:B------:R-:W-:Y:S02]  /*1b490*/  SHF.R.U64 R12, R12, 0x3, RZ ;  /* 0x000000030c0c7819 */ /* 0x000fe400000012ff */
[----:B------:R-:W-:Y:S02]  /*1b4a0*/  SHF.R.U64 R24, R24, 0x3, RZ ;  /* 0x0000000318187819 */ /* 0x000fe400000012ff */
[----:B------:R-:W-:Y:S02]  /*1b4b0*/  SHF.R.U64 R30, R30, 0x3, RZ ;  /* 0x000000031e1e7819 */ /* 0x000fe400000012ff */
[----:B------:R-:W-:Y:S01]  /*1b4c0*/  LOP3.LUT R12, R12, R13, RZ, 0x3c, !PT ;  /* 0x0000000d0c0c7212 */ /* 0x000fe200078e3cff */
[--C-:B------:R-:W-:Y:S01]  /*1b4d0*/  IMAD.X R13, RZ, RZ, R29.reuse, P5 ;  /* 0x000000ffff0d7224 */ /* 0x100fe200028e061d */
[----:B------:R-:W-:Y:S01]  /*1b4e0*/  LOP3.LUT R24, R24, R25, RZ, 0x3c, !PT ;  /* 0x0000001918187212 */ /* 0x000fe200078e3cff */
[--C-:B------:R-:W-:Y:S01]  /*1b4f0*/  IMAD.X R25, RZ, RZ, R29.reuse, P4 ;  /* 0x000000ffff197224 */ /* 0x100fe200020e061d */
[----:B------:R-:W-:Y:S01]  /*1b500*/  LOP3.LUT R30, R30, R31, RZ, 0x3c, !PT ;  /* 0x0000001f1e1e7212 */ /* 0x000fe200078e3cff */
[----:B------:R-:W-:Y:S01]  /*1b510*/  IMAD.X R31, RZ, RZ, R29, P3 ;  /* 0x000000ffff1f7224 */ /* 0x000fe200018e061d */
[----:B------:R-:W-:Y:S01]  /*1b520*/  SHF.R.S32.HI R37, RZ, 0x1f, R36 ;  /* 0x0000001fff257819 */ /* 0x000fe20000011424 */
[----:B------:R-:W-:Y:S01]  /*1b530*/  BSSY B1, `(.L_x_1290) ;  /* 0x000005c000017945 */ /* 0x000fe20003800000 */
[----:B--2---:R-:W-:Y:S01]  /*1b540*/  SHF.R.S32.HI R43, RZ, 0x1f, R47 ;  /* 0x0000001fff2b7819 */ /* 0x004fe2000001142f */
[----:B----4-:R-:W-:-:S04]  /*1b550*/  IMAD R11, R46, 0xc0, R11 ;  /* 0x000000c02e0b7824 */ /* 0x010fc800078e020b */
[----:B------:R-:W-:Y:S01]  /*1b560*/  IMAD R4, R43, UR4, RZ ;  /* 0x000000042b047c24 */ /* 0x000fe2000f8e02ff */
[----:B------:R-:W-:-:S03]  /*1b570*/  SHF.R.S32.HI R7, RZ, 0x1f, R11 ;  /* 0x0000001fff077819 */ /* 0x000fc6000001140b */
[C---:B------:R-:W-:Y:S02]  /*1b580*/  IMAD R9, R47.reuse, UR5, R4 ;  /* 0x000000052f097c24 */ /* 0x040fe4000f8e0204 */
[----:B------:R-:W-:Y:S01]  /*1b590*/  IMAD.WIDE.U32 R4, R47, UR4, R38 ;  /* 0x000000042f047c25 */ /* 0x000fe2000f8e0026 */
[----:B------:R-:W-:-:S03]  /*1b5a0*/  ULDC.64 UR4, c[0x0][0xb78] ;  /* 0x0002de0000047ab9 */ /* 0x000fc60000000a00 */
[----:B------:R-:W-:Y:S01]  /*1b5b0*/  IMAD.IADD R5, R5, 0x1, R9 ;  /* 0x0000000105057824 */ /* 0x000fe200078e0209 */
[----:B------:R-:W-:Y:S01]  /*1b5c0*/  IADD3 R9, P2, R28, 0x1800, RZ ;  /* 0x000018001c097810 */ /* 0x000fe20007f5e0ff */
[----:B------:R-:W-:Y:S02]  /*1b5d0*/  IMAD R6, R44, UR4, RZ ;  /* 0x000000042c067c24 */ /* 0x000fe4000f8e02ff */
[----:B------:R-:W-:Y:S01]  /*1b5e0*/  IMAD.WIDE.U32 R4, R45, UR4, R4 ;  /* 0x000000042d047c25 */ /* 0x000fe2000f8e0004 */
[----:B------:R-:W-:-:S03]  /*1b5f0*/  LOP3.LUT R8, R9, 0x180, RZ, 0xc0, !PT ;  /* 0x0000018009087812 */ /* 0x000fc600078ec0ff */
[----:B------:R-:W-:Y:S01]  /*1b600*/  IMAD R6, R45, UR5, R6 ;  /* 0x000000052d067c24 */ /* 0x000fe2000f8e0206 */
[----:B------:R-:W-:Y:S01]  /*1b610*/  IADD3 R4, P1, R11, R4, RZ ;  /* 0x000000040b047210 */ /* 0x000fe20007f3e0ff */
[----:B------:R-:W-:Y:S01]  /*1b620*/  ULDC.64 UR4, c[0x0][0xb40] ;  /* 0x0002d00000047ab9 */ /* 0x000fe20000000a00 */
[----:B------:R-:W-:Y:S02]  /*1b630*/  SHF.R.U64 R8, R8, 0x3, RZ ;  /* 0x0000000308087819 */ /* 0x000fe400000012ff */
[----:B------:R-:W-:Y:S01]  /*1b640*/  IADD3.X R7, R7, R5, R6, P1, !PT ;  /* 0x0000000507077210 */ /* 0x000fe20000ffe406 */
[----:B------:R-:W-:Y:S01]  /*1b650*/  VIADD R5, R11, 0x8 ;  /* 0x000000080b057836 */ /* 0x000fe20000000000 */
[----:B------:R-:W-:Y:S02]  /*1b660*/  LEA R40, P1, R4, UR4, 0x2 ;  /* 0x0000000404287c11 */ /* 0x000fe4000f8210ff */
[----:B------:R-:W-:Y:S01]  /*1b670*/  LOP3.LUT R8, R8, R9, RZ, 0x3c, !PT ;  /* 0x0000000908087212 */ /* 0x000fe200078e3cff */
[----:B------:R-:W-:Y:S01]  /*1b680*/  IMAD.X R9, RZ, RZ, R29, P2 ;  /* 0x000000ffff097224 */ /* 0x000fe200010e061d */
[----:B------:R-:W-:Y:S01]  /*1b690*/  LEA.HI.X R41, R4, UR5, R7, 0x2, P1 ;  /* 0x0000000504297c11 */ /* 0x000fe200088f1407 */
[----:B------:R-:W-:Y:S01]  /*1b6a0*/  ULDC.64 UR4, c[0x0][0xaa0] ;  /* 0x0002a80000047ab9 */ /* 0x000fe20000000a00 */
[----:B------:R-:W-:-:S02]  /*1b6b0*/  IADD3 R7, P2, R28, 0x7800, RZ ;  /* 0x000078001c077810 */ /* 0x000fc40007f5e0ff */
[----:B------:R-:W-:Y:S02]  /*1b6c0*/  LOP3.LUT R4, R28, 0x180, RZ, 0xc0, !PT ;  /* 0x000001801c047812 */ /* 0x000fe400078ec0ff */
[-C--:B------:R-:W-:Y:S01]  /*1b6d0*/  ISETP.GE.OR P1, PT, R11, R42.reuse, P0 ;  /* 0x0000002a0b00720c */ /* 0x080fe20000726670 */
[----:B------:R-:W-:Y:S01]  /*1b6e0*/  IMAD.X R33, RZ, RZ, R29, P2 ;  /* 0x000000ffff217224 */ /* 0x000fe200010e061d */
[----:B------:R-:W-:Y:S02]  /*1b6f0*/  ISETP.GE.OR P0, PT, R5, R42, P0 ;  /* 0x0000002a0500720c */ /* 0x000fe40000706670 */
[----:B------:R-:W-:Y:S02]  /*1b700*/  LOP3.LUT R6, R7, 0x180, RZ, 0xc0, !PT ;  /* 0x0000018007067812 */ /* 0x000fe400078ec0ff */
[----:B------:R-:W-:Y:S02]  /*1b710*/  SHF.R.U64 R5, R4, 0x3, RZ ;  /* 0x0000000304057819 */ /* 0x000fe400000012ff */
[----:B------:R-:W-:-:S02]  /*1b720*/  SHF.R.U64 R6, R6, 0x3, RZ ;  /* 0x0000000306067819 */ /* 0x000fc400000012ff */
[----:B------:R-:W-:Y:S01]  /*1b730*/  LOP3.LUT R4, R5, R28, RZ, 0x3c, !PT ;  /* 0x0000001c05047212 */ /* 0x000fe200078e3cff */
[----:B------:R-:W-:Y:S01]  /*1b740*/  IMAD.MOV.U32 R5, RZ, RZ, R29 ;  /* 0x000000ffff057224 */ /* 0x000fe200078e001d */
[----:B------:R-:W-:Y:S01]  /*1b750*/  LOP3.LUT R32, R6, R7, RZ, 0x3c, !PT ;  /* 0x0000000706207212 */ /* 0x000fe200078e3cff */
[----:B------:R-:W-:Y:S04]  /*1b760*/  @!P1 STG.E desc[UR52][R40.64], R0 ;  /* 0x0000000028009986 */ /* 0x000fe8000c101934 */
[----:B------:R0:W-:Y:S01]  /*1b770*/  @!P0 STG.E desc[UR52][R40.64+0x20], R3 ;  /* 0x0000200328008986 */ /* 0x0001e2000c101934 */
[----:B------:R-:W-:-:S03]  /*1b780*/  IMAD R21, R39, UR4, RZ ;  /* 0x0000000427157c24 */ /* 0x000fc6000f8e02ff */
[----:B------:R-:W5:Y:S04]  /*1b790*/  LD.E.128 R4, desc[UR52][R4.64] ;  /* 0x0000003404047980 */ /* 0x000f68000c101d00 */
[----:B------:R-:W5:Y:S04]  /*1b7a0*/  LD.E.128 R8, desc[UR52][R8.64] ;  /* 0x0000003408087980 */ /* 0x000f68000c101d00 */
[----:B------:R-:W5:Y:S04]  /*1b7b0*/  LD.E.128 R12, desc[UR52][R12.64] ;  /* 0x000000340c0c7980 */ /* 0x000f68000c101d00 */
[----:B------:R-:W5:Y:S04]  /*1b7c0*/  LD.E.128 R24, desc[UR52][R24.64] ;  /* 0x0000003418187980 */ /* 0x000f68000c101d00 */
[----:B------:R-:W5:Y:S04]  /*1b7d0*/  LD.E.128 R28, desc[UR52][R30.64] ;  /* 0x000000341e1c7980 */ /* 0x000f68000c101d00 */
[----:B------:R-:W5:Y:S01]  /*1b7e0*/  LD.E.128 R32, desc[UR52][R32.64] ;  /* 0x0000003420207980 */ /* 0x000f62000c101d00 */
[C---:B0-----:R-:W-:Y:S01]  /*1b7f0*/  IMAD.WIDE.U32 R40, R38.reuse, UR4, R36 ;  /* 0x0000000426287c25 */ /* 0x041fe2000f8e0024 */
[----:B------:R-:W-:Y:S01]  /*1b800*/  @!PT LDS RZ, [RZ] ;  /* 0x00000000fffff984 */ /* 0x000fe20000000800 */
[----:B------:R-:W-:Y:S01]  /*1b810*/  @!PT LDS RZ, [RZ] ;  /* 0x00000000fffff984 */ /* 0x000fe20000000800 */
[----:B------:R-:W-:Y:S01]  /*1b820*/  @!PT LDS RZ, [RZ] ;  /* 0x00000000fffff984 */ /* 0x000fe20000000800 */
[----:B------:R-:W-:Y:S01]  /*1b830*/  @!PT LDS RZ, [RZ] ;  /* 0x00000000fffff984 */ /* 0x000fe20000000800 */
[----:B------:R0:W-:Y:S06]  /*1b840*/  MEMBAR.ALL.CTA ;  /* 0x0000000000007992 */ /* 0x0001ec0000008000 */
[----:B0-----:R-:W0:Y:S01]  /*1b850*/  FENCE.VIEW.ASYNC.S ;  /* 0x00000000000073c6 */ /* 0x001e220000000000 */
[----:B------:R-:W-:Y:S01]  /*1b860*/  IMAD R21, R38, UR5, R21 ;  /* 0x0000000526157c24 */ /* 0x000fe2000f8e0215 */
[----:B------:R-:W-:Y:S01]  /*1b870*/  ULDC.64 UR4, c[0x0][0xae0] ;  /* 0x0002b80000047ab9 */ /* 0x000fe20000000a00 */
[----:B------:R-:W-:-:S02]  /*1b880*/  IMAD R42, R46, -0xc0, R42 ;  /* 0xffffff402e2a7824 */ /* 0x000fc400078e022a */
[----:B------:R-:W-:Y:S02]  /*1b890*/  IMAD.IADD R41, R41, 0x1, R21 ;  /* 0x0000000129297824 */ /* 0x000fe400078e0215 */
[----:B------:R-:W-:Y:S01]  /*1b8a0*/  IMAD R21, R43, UR4, RZ ;  /* 0x000000042b157c24 */ /* 0x000fe2000f8e02ff */
[CC--:B------:R-:W-:Y:S01]  /*1b8b0*/  ISETP.GE.AND P0, PT, R20.reuse, R42.reuse, PT ;  /* 0x0000002a1400720c */ /* 0x0c0fe20003f06270 */
[----:B------:R-:W-:Y:S02]  /*1b8c0*/  VIADD R3, R20, 0x60 ;  /* 0x0000006014037836 */ /* 0x000fe40000000000 */
[----:B------:R-:W-:Y:S02]  /*1b8d0*/  VIADD R0, R2, 0x2d820 ;  /* 0x0002d82002007836 */ /* 0x000fe40000000000 */
[----:B------:R-:W-:Y:S01]  /*1b8e0*/  IMAD R21, R47, UR5, R21 ;  /* 0x000000052f157c24 */ /* 0x000fe2000f8e0215 */
[----:B------:R-:W-:Y:S01]  /*1b8f0*/  ISETP.GE.AND P3, PT, R3, R42, PT ;  /* 0x0000002a0300720c */ /* 0x000fe20003f66270 */
[----:B------:R-:W-:Y:S01]  /*1b900*/  IMAD.WIDE.U32 R38, R47, UR4, R40 ;  /* 0x000000042f267c25 */ /* 0x000fe2000f8e0028 */
[----:B------:R-:W-:Y:S01]  /*1b910*/  ULDC.64 UR4, c[0x0][0xae8] ;  /* 0x0002ba0000047ab9 */ /* 0x000fe20000000a00 */
[----:B------:R-:W-:-:S02]  /*1b920*/  PRMT R0, RZ, 0x654, R0 ;  /* 0x00000654ff007816 */ /* 0x000fc40000000000 */
[----:B------:R-:W-:Y:S01]  /*1b930*/  IMAD.IADD R39, R39, 0x1, R21 ;  /* 0x0000000127277824 */ /* 0x000fe200078e0215 */
[----:B------:R-:W-:Y:S01]  /*1b940*/  SHF.R.S32.HI R21, RZ, 0x1f, R20 ;  /* 0x0000001fff157819 */ /* 0x000fe20000011414 */
[----:B------:R-:W-:Y:S02]  /*1b950*/  IMAD R3, R44, UR4, RZ ;  /* 0x000000042c037c24 */ /* 0x000fe4000f8e02ff */
[C---:B------:R-:W-:Y:S01]  /*1b960*/  IMAD.WIDE.U32 R40, R45.reuse, UR4, R38 ;  /* 0x000000042d287c25 */ /* 0x040fe2000f8e0026 */
[----:B0-----:R0:W-:Y:S03]  /*1b970*/  SYNCS.ARRIVE.TRANS64.RED.A1T0 RZ, [R0+URZ], RZ ;  /* 0x000000ff00ff79a7 */ /* 0x0011e6000810043f */
[----:B------:R-:W-:Y:S02]  /*1b980*/  IMAD R3, R45, UR5, R3 ;  /* 0x000000052d037c24 */ /* 0x000fe4000f8e0203 */
        /* <DEDUP_REMOVED lines=22> */
.L_x_1291:
[----:B------:R-:W-:Y:S05]  /*1baf0*/  BSYNC B1 ;  /* 0x0000000000017941 */ /* 0x000fea0003800000 */
.L_x_1290:
        /* <DEDUP_REMOVED lines=24> */
.L_x_1288:
[----:B0-----:R-:W2:Y:S01]  /*1bc80*/  LDL R8, [R1+0x48] ;  /* 0x0000480001087983 */ /* 0x001ea20000100800 */
[----:B------:R-:W-:Y:S01]  /*1bc90*/  ULDC.64 UR4, c[0x0][0xbd8] ;  /* 0x0002f60000047ab9 */ /* 0x000fe20000000a00 */
[----:B------:R-:W2:Y:S01]  /*1bca0*/  LDC.64 R4, c[0x0][0xbd8] ;  /* 0x0002f600ff047b82 */ /* 0x000ea20000000a00 */
[----:B------:R-:W-:Y:S01]  /*1bcb0*/  ISETP.NE.U32.AND P0, PT, RZ, UR4, PT ;  /* 0x00000004ff007c0c */ /* 0x000fe2000bf05070 */
[----:B------:R-:W-:-:S03]  /*1bcc0*/  IMAD.MOV.U32 R3, RZ, RZ, RZ ;  /* 0x000000ffff037224 */ /* 0x000fc600078e00ff */
[----:B------:R-:W-:Y:S01]  /*1bcd0*/  ISETP.NE.AND.EX P0, PT, RZ, UR5, PT, P0 ;  /* 0x00000005ff007c0c */ /* 0x000fe2000bf05300 */
[----:B------:R-:W-:Y:S02]  /*1bce0*/  ULDC.64 UR4, c[0x0][0xbe0] ;  /* 0x0002f80000047ab9 */ /* 0x000fe40000000a00 */
[----:B------:R-:W-:-:S04]  /*1bcf0*/  ISETP.NE.U32.AND P1, PT, RZ, UR4, PT ;  /* 0x00000004ff007c0c */ /* 0x000fc8000bf25070 */
[----:B------:R-:W-:-:S13]  /*1bd00*/  ISETP.NE.AND.EX P1, PT, RZ, UR5, PT, P1 ;  /* 0x00000005ff007c0c */ /* 0x000fda000bf25310 */
[----:B------:R-:W0:Y:S01]  /*1bd10*/  @P1 LDC.64 R6, c[0x0][0xbe0] ;  /* 0x0002f800ff061b82 */ /* 0x000e220000000a00 */
[----:B------:R-:W-:Y:S02]  /*1bd20*/  ULDC UR4, c[0x0][0xa88] ;  /* 0x0002a20000047ab9 */ /* 0x000fe40000000800 */
[----:B------:R-:W-:Y:S02]  /*1bd30*/  IMAD.U32 R0, RZ, RZ, UR4 ;  /* 0x00000004ff007e24 */ /* 0x000fe4000f8e00ff */
[----:B--2---:R-:W-:-:S04]  /*1bd40*/  IMAD.WIDE R4, R8, 0x4, R4 ;  /* 0x0000000408047825 */ /* 0x004fc800078e0204 */
[----:B0-----:R-:W-:Y:S01]  /*1bd50*/  @P1 IMAD.WIDE R6, R8, 0x4, R6 ;  /* 0x0000000408061825 */ /* 0x001fe200078e0206 */
[----:B------:R0:W5:Y:S04]  /*1bd60*/  @P0 LDG.E R3, desc[UR52][R4.64] ;  /* 0x0000003404030981 */ /* 0x000168000c1e1900 */
[----:B------:R0:W5:Y:S01]  /*1bd70*/  @P1 LDG.E R0, desc[UR52][R6.64] ;  /* 0x0000003406001981 */ /* 0x000162000c1e1900 */
[----:B------:R-:W-:Y:S01]  /*1bd80*/  ISETP.GT.AND P2, PT, R32, 0xbf, PT ;  /* 0x000000bf2000780c */ /* 0x000fe20003f44270 */
[----:B------:R-:W-:-:S12]  /*1bd90*/  @P1 BRA `(.L_x_1293) ;  /* 0x0000000000101947 */ /* 0x000fd80003800000 */
[----:B------:R-:W-:Y:S05]  /*1bda0*/  @!P0 BRA `(.L_x_1293) ;  /* 0x00000000000c8947 */ /* 0x000fea0003800000 */
[----:B0-----:R-:W2:Y:S04]  /*1bdb0*/  LDG.E R7, desc[UR52][R4.64] ;  /* 0x0000003404077981 */ /* 0x001ea8000c1e1900 */
[----:B-----5:R-:W2:Y:S02]  /*1bdc0*/  LDG.E R0, desc[UR52][R4.64+0x4] ;  /* 0x0000043404007981 */ /* 0x020ea4000c1e1900 */
[----:B--2---:R-:W-:-:S07]  /*1bdd0*/  IMAD.IADD R0, R0, 0x1, -R7 ;  /* 0x0000000100007824 */ /* 0x004fce00078e0a07 */
.L_x_1293:
[----:B------:R-:W2:Y:S04]  /*1bde0*/  LDL R13, [R1+0x44] ;  /* 0x00004400010d7983 */ /* 0x000ea80000100800 */
[----:B------:R1:W5:Y:S01]  /*1bdf0*/  LDL R12, [R1+0x50] ;  /* 0x00005000010c7983 */ /* 0x0003620000100800 */
[----:B0-----:R-:W-:Y:S01]  /*1be00*/  SHF.R.S32.HI R4, RZ, 0x1f, R8 ;  /* 0x0000001fff047819 */ /* 0x001fe20000011408 */
[----:B------:R-:W-:Y:S01]  /*1be10*/  BSSY B1, `(.L_x_1294) ;  /* 0x000001c000017945 */ /* 0x000fe20003800000 */
[----:B------:R-:W-:Y:S02]  /*1be20*/  SEL R11, R8, RZ, !P0 ;  /* 0x000000ff080b7207 */ /* 0x000fe40004000000 */
[----:B------:R-:W-:Y:S02]  /*1be30*/  SHF.R.S32.HI R37, RZ, 0x1f, R36 ;  /* 0x0000001fff257819 */ /* 0x000fe40000011424 */
[----:B------:R-:W-:-:S02]  /*1be40*/  SEL R10, R4, RZ, !P0 ;  /* 0x000000ff040a7207 */ /* 0x000fc40004000000 */
[----:B-----5:R-:W-:Y:S02]  /*1be50*/  SHF.R.S32.HI R8, RZ, 0x1f, R3 ;  /* 0x0000001fff087819 */ /* 0x020fe40000011403 */
[----:B--2---:R-:W-:Y:S01]  /*1be60*/  SHF.R.S32.HI R9, RZ, 0x1f, R13 ;  /* 0x0000001fff097819 */ /* 0x004fe2000001140d */
[----:B-1----:R-:W-:Y:S06]  /*1be70*/  @P2 BRA `(.L_x_1295) ;  /* 0x0000000000542947 */ /* 0x002fec0003800000 */
[----:B------:R-:W-:-:S04]  /*1be80*/  IMAD R4, R12, 0xc0, R46 ;  /* 0x000000c00c047824 */ /* 0x000fc800078e022e */
        /* <DEDUP_REMOVED lines=20> */
.L_x_1295:
[----:B------:R-:W-:Y:S05]  /*1bfd0*/  BSYNC B1 ;  /* 0x0000000000017941 */ /* 0x000fea0003800000 */
.L_x_1294:
[----:B------:R-:W-:Y:S01]  /*1bfe0*/  ULDC.64 UR4, c[0x0][0xaa0] ;  /* 0x0002a80000047ab9 */ /* 0x000fe20000000a00 */
[----:B0-----:R-:W-:Y:S01]  /*1bff0*/  IMAD R7, R12, -0xc0, R0 ;  /* 0xffffff400c077824 */ /* 0x001fe200078e0200 */
[----:B------:R-:W-:Y:S01]  /*1c000*/  SHF.R.S32.HI R21, RZ, 0x1f, R20 ;  /* 0x0000001fff157819 */ /* 0x000fe20000011414 */
[----:B------:R-:W-:Y:S01]  /*1c010*/  IMAD R6, R8, UR4, RZ ;  /* 0x0000000408067c24 */ /* 0x000fe2000f8e02ff */
[----:B------:R-:W-:Y:S01]  /*1c020*/  BSSY B1, `(.L_x_1296) ;  /* 0x0000026000017945 */ /* 0x000fe20003800000 */
[----:B------:R-:W-:Y:S01]  /*1c030*/  IMAD.WIDE.U32 R4, R3, UR4, R36 ;  /* 0x0000000403047c25 */ /* 0x000fe2000f8e0024 */
[----:B------:R-:W-:-:S03]  /*1c040*/  ISETP.GE.AND P0, PT, R20, R7, PT ;  /* 0x000000071400720c */ /* 0x000fc60003f06270 */
[----:B------:R-:W-:Y:S01]  /*1c050*/  IMAD R3, R3, UR5, R6 ;  /* 0x0000000503037c24 */ /* 0x000fe2000f8e0206 */
[----:B------:R-:W-:Y:S01]  /*1c060*/  ULDC.64 UR4, c[0x0][0xae0] ;  /* 0x0002b80000047ab9 */ /* 0x000fe20000000a00 */
[----:B------:R-:W-:Y:S02]  /*1c070*/  VIADD R0, R20, 0x60 ;  /* 0x0000006014007836 */ /* 0x000fe40000000000 */
[----:B------:R-:W-:Y:S02]  /*1c080*/  IMAD R6, R9, UR4, RZ ;  /* 0x0000000409067c24 */ /* 0x000fe4000f8e02ff */
[----:B------:R-:W-:Y:S01]  /*1c090*/  IMAD.IADD R5, R5, 0x1, R3 ;  /* 0x0000000105057824 */ /* 0x000fe200078e0203 */
[----:B------:R-:W-:Y:S01]  /*1c0a0*/  ISETP.GE.AND P1, PT, R0, R7, PT ;  /* 0x000000070000720c */ /* 0x000fe20003f26270 */
[C---:B------:R-:W-:Y:S02]  /*1c0b0*/  IMAD R3, R13.reuse, UR5, R6 ;  /* 0x000000050d037c24 */ /* 0x040fe4000f8e0206 */
[----:B------:R-:W-:Y:S01]  /*1c0c0*/  IMAD.WIDE.U32 R4, R13, UR4, R4 ;  /* 0x000000040d047c25 */ /* 0x000fe2000f8e0004 */
[----:B------:R-:W-:-:S03]  /*1c0d0*/  ULDC.64 UR4, c[0x0][0xae8] ;  /* 0x0002ba0000047ab9 */ /* 0x000fc60000000a00 */
[----:B------:R-:W-:Y:S02]  /*1c0e0*/  IMAD.IADD R5, R5, 0x1, R3 ;  /* 0x0000000105057824 */ /* 0x000fe400078e0203 */
[----:B------:R-:W-:Y:S02]  /*1c0f0*/  IMAD R0, R10, UR4, RZ ;  /* 0x000000040a007c24 */ /* 0x000fe4000f8e02ff */
[----:B------:R-:W-:-:S04]  /*1c100*/  IMAD.WIDE.U32 R6, R11, UR4, R4 ;  /* 0x000000040b067c25 */ /* 0x000fc8000f8e0004 */
[----:B------:R-:W-:Y:S02]  /*1c110*/  IMAD R3, R11, UR5, R0 ;  /* 0x000000050b037c24 */ /* 0x000fe4000f8e0200 */
        /* <DEDUP_REMOVED lines=22> */
.L_x_1297:
[----:B------:R-:W-:Y:S05]  /*1c280*/  BSYNC B1 ;  /* 0x0000000000017941 */ /* 0x000fea0003800000 */
.L_x_1296:
        /* <DEDUP_REMOVED lines=22> */
.L_x_1292:
[----:B------:R-:W-:Y:S05]  /*1c3f0*/  BSYNC B0 ;  /* 0x0000000000007941 */ /* 0x000fea0003800000 */
.L_x_1287:
[----:B------:R-:W4:Y:S01]  /*1c400*/  LDL R0, [R1+0x3c] ;  /* 0x00003c0001007983 */ /* 0x000f220000100800 */
[----:B------:R-:W-:Y:S02]  /*1c410*/  ULDC UR4, c[0x0][0xc14] ;  /* 0x0003050000047ab9 */ /* 0x000fe40000000800 */
[----:B----4-:R-:W-:-:S13]  /*1c420*/  ISETP.GE.AND P0, PT, R0, UR4, PT ;  /* 0x0000000400007c0c */ /* 0x010fda000bf06270 */
[----:B------:R-:W-:Y:S05]  /*1c430*/  @!P0 BRA `(.L_x_1298) ;  /* 0xfffffe4c00288947 */ /* 0x000fea000383ffff */
[----:B------:R-:W-:Y:S05]  /*1c440*/  BRA `(.L_x_1089) ;  /* 0x0000005c00dc7947 */ /* 0x000fea0003800000 */
.L_x_1087:
[----:B------:R-:W-:-:S08]  /*1c450*/  NOP ;  /* 0x0000000000007918 */ /* 0x000fd00000000000 */
[----:B------:R-:W0:-:S00]  /*1c460*/  USETMAXREG.DEALLOC.CTAPOOL 0x20 ;  /* 0x00000020000079c8 */ /* 0x000e0000080e0500 */
[----:B0-----:R-:W-:-:S06]  /*1c470*/  LOP3.LUT R0, R0, 0x3, RZ, 0xc0, !PT ;  /* 0x0000000300007812 */ /* 0x001fcc00078ec0ff */
[----:B------:R-:W0:Y:S02]  /*1c480*/  SHFL.IDX PT, R0, R0, RZ, 0x1f ;  /* 0x00001fff00007589 */ /* 0x000e2400000e0000 */
[----:B0-----:R-:W-:-:S13]  /*1c490*/  ISETP.NE.AND P0, PT, R0, RZ, PT ;  /* 0x000000ff0000720c */ /* 0x001fda0003f05270 */
[----:B------:R-:W-:Y:S05]  /*1c4a0*/  @P0 BRA `(.L_x_1089) ;  /* 0x0000005c00c40947 */ /* 0x000fea0003800000 */
[----:B------:R-:W2:Y:S01]  /*1c4b0*/  LDL.LU R7, [R1] ;  /* 0x0000000001077983 */ /* 0x000ea20000300800 */
        /* <DEDUP_REMOVED lines=20> */
[----:B------:R-:W-:Y:S02]  /*1c600*/  IMAD.MOV.U32 R16, RZ, RZ, RZ ;  /* 0x000000ffff107224 */ /* 0x000fe400078e00ff */
        /* <DEDUP_REMOVED lines=25> */
[----:B------:R2:W-:Y:S01]  /*1c7a0*/  STL [R1], R7 ;  /* 0x0000000701007387 */ /* 0x0005e20000100800 */
[----:B0-----:R-:W-:-:S05]  /*1c7b0*/  IMAD R4, R4, UR4, RZ ;  /* 0x0000000404047c24 */ /* 0x001fca000f8e02ff */
[----:B-1----:R-:W-:Y:S01]  /*1c7c0*/  ISETP.GT.AND P0, PT, R4, UR6, PT ;  /* 0x0000000604007c0c */ /* 0x002fe2000bf04270 */
[----:B------:R-:W-:-:S12]  /*1c7d0*/  IMAD.MOV.U32 R3, RZ, RZ, R4 ;  /* 0x000000ffff037224 */ /* 0x000fd800078e0004 */
[----:B--2---:R-:W-:Y:S05]  /*1c7e0*/  @P0 BRA `(.L_x_1299) ;  /* 0x0000000000b80947 */ /* 0x004fea0003800000 */
[----:B------:R-:W-:Y:S01]  /*1c7f0*/  IMAD.MOV.U32 R4, RZ, RZ, R3 ;  /* 0x000000ffff047224 */ /* 0x000fe200078e0003 */
[----:B------:R-:W-:Y:S01]  /*1c800*/  ULDC UR5, c[0x0][0xc14] ;  /* 0x0003050000057ab9 */ /* 0x000fe20000000800 */
[----:B------:R-:W-:Y:S01]  /*1c810*/  IMAD.MOV.U32 R19, RZ, RZ, RZ ;  /* 0x000000ffff137224 */ /* 0x000fe200078e00ff */
[----:B------:R-:W-:Y:S01]  /*1c820*/  ULDC UR7, c[0x0][0xc14] ;  /* 0x0003050000077ab9 */ /* 0x000fe20000000800 */
[----:B------:R-:W-:-:S05]  /*1c830*/  ULDC UR4, c[0x0][0xc10] ;  /* 0x0003040000047ab9 */ /* 0x000fca0000000800 */
.L_x_1303:
[----:B------:R-:W-:Y:S02]  /*1c840*/  VIADD R0, R19, 0x1f ;  /* 0x0000001f13007836 */ /* 0x000fe40000000000 */
[----:B------:R-:W-:-:S03]  /*1c850*/  IMAD.U32 R19, RZ, RZ, UR7 ;  /* 0x00000007ff137e24 */ /* 0x000fc6000f8e00ff */
[----:B------:R-:W-:-:S13]  /*1c860*/  ISETP.GE.AND P0, PT, R0, UR5, PT ;  /* 0x0000000500007c0c */ /* 0x000fda000bf06270 */
[----:B------:R-:W-:Y:S05]  /*1c870*/  @P0 BRA `(.L_x_1300) ;  /* 0x0000000400d00947 */ /* 0x000fea0003800000 */
[----:B------:R-:W-:Y:S01]  /*1c880*/  IMAD.MOV.U32 R19, RZ, RZ, R0 ;  /* 0x000000ffff137224 */ /* 0x000fe200078e0000 */
[C---:B------:R-:W-:Y:S01]  /*1c890*/  ISETP.NE.AND P1, PT, R28.reuse, 0x1f, PT ;  /* 0x0000001f1c00780c */ /* 0x040fe20003f25270 */
[----:B------:R-:W-:Y:S01]  /*1c8a0*/  BSSY B0, `(.L_x_1301) ;  /* 0x0000008000007945 */ /* 0x000fe20003800000 */
[----:B------:R-:W-:Y:S02]  /*1c8b0*/  IMAD.MOV.U32 R0, RZ, RZ, RZ ;  /* 0x000000ffff007224 */ /* 0x000fe400078e00ff */
[----:B------:R-:W-:-:S05]  /*1c8c0*/  IMAD.IADD R5, R28, 0x1, R19 ;  /* 0x000000011c057824 */ /* 0x000fca00078e0213 */
[----:B------:R-:W-:-:S13]  /*1c8d0*/  ISETP.GE.OR P0, PT, R5, UR5, !P1 ;  /* 0x0000000505007c0c */ /* 0x000fda000cf06670 */
[----:B------:R-:W-:Y:S05]  /*1c8e0*/  @P0 BRA `(.L_x_1302) ;  /* 0x00000000000c0947 */ /* 0x000fea0003800000 */
[----:B------:R-:W0:Y:S02]  /*1c8f0*/  LDC.64 R2, c[0x0][0xc58] ;  /* 0x00031600ff027b82 */ /* 0x000e240000000a00 */
[----:B0-----:R-:W-:-:S05]  /*1c900*/  IMAD.WIDE R2, R5, 0x4, R2 ;  /* 0x0000000405027825 */ /* 0x001fca00078e0202 */
[----:B------:R0:W5:Y:S02]  /*1c910*/  LDG.E R0, desc[UR52][R2.64] ;  /* 0x0000003402007981 */ /* 0x000164000c1e1900 */
.L_x_1302:
[----:B------:R-:W-:Y:S05]  /*1c920*/  BSYNC B0 ;  /* 0x0000000000007941 */ /* 0x000fea0003800000 */
.L_x_1301:
[----:B0----5:R-:W0:Y:S01]  /*1c930*/  SHFL.UP PT, R2, R0, 0x1, RZ ;  /* 0x0420000000027989 */ /* 0x021e2200000e00ff */
[C---:B------:R-:W-:Y:S02]  /*1c940*/  ISETP.NE.AND P0, PT, R28.reuse, RZ, PT ;  /* 0x000000ff1c00720c */ /* 0x040fe40003f05270 */
[----:B------:R-:W-:Y:S02]  /*1c950*/  ISETP.GE.U32.AND P1, PT, R28, 0x2, PT ;  /* 0x000000021c00780c */ /* 0x000fe40003f26070 */
        /* <DEDUP_REMOVED lines=23> */
.L_x_1299:
        /* <DEDUP_REMOVED lines=20> */
.L_x_1304:
        /* <DEDUP_REMOVED lines=59> */
.L_x_1300:
[----:B------:R-:W-:Y:S02]  /*1cfc0*/  IMAD.MOV.U32 R17, RZ, RZ, RZ ;  /* 0x000000ffff117224 */ /* 0x000fe400078e00ff */
[----:B------:R-:W-:Y:S02]  /*1cfd0*/  IMAD.U32 R16, RZ, RZ, UR6 ;  /* 0x00000006ff107e24 */ /* 0x000fe4000f8e00ff */
[----:B------:R-:W-:-:S07]  /*1cfe0*/  IMAD.MOV.U32 R18, RZ, RZ, RZ ;  /* 0x000000ffff127224 */ /* 0x000fce00078e00ff */
.L_x_1305:
        /* <DEDUP_REMOVED lines=16> */
[----:B------:R-:W-:Y:S02]  /*1d0f0*/  IMAD.MOV.U32 R22, RZ, RZ, RZ ;  /* 0x000000ffff167224 */ /* 0x000fe400078e00ff */
[----:B------:R-:W-:-:S07]  /*1d100*/  IMAD.MOV.U32 R24, RZ, RZ, 0x1 ;  /* 0x00000001ff187424 */ /* 0x000fce00078e00ff */
.L_x_1408:
[----:B------:R-:W-:Y:S05]  /*1d110*/  YIELD ;  /* 0x0000000000007946 */ /* 0x000fea0003800000 */
[----:B------:R-:W-:Y:S01]  /*1d120*/  ULDC.64 UR4, c[0x0][0xa28] ;  /* 0x00028a0000047ab9 */ /* 0x000fe20000000a00 */
[----:B0-----:R-:W-:Y:S01]  /*1d130*/  IMAD.MOV.U32 R8, RZ, RZ, RZ ;  /* 0x000000ffff087224 */ /* 0x001fe200078e00ff */
[----:B------:R-:W-:Y:S01]  /*1d140*/  ISETP.NE.U32.AND P0, PT, RZ, UR4, PT ;  /* 0x00000004ff007c0c */ /* 0x000fe2000bf05070 */
[----:B0-----:R-:W-:Y:S01]  /*1d150*/  IMAD.MOV.U32 R0, RZ, RZ, RZ ;  /* 0x000000ffff007224 */ /* 0x001fe200078e00ff */
[----:B------:R-:W-:Y:S01]  /*1d160*/  ULDC.64 UR8, c[0x0][0xa08] ;  /* 0x0002820000087ab9 */ /* 0x000fe20000000a00 */
[----:B------:R-:W-:Y:S01]  /*1d170*/  ULDC.64 UR10, c[0x0][0xa10] ;  /* 0x00028400000a7ab9 */ /* 0x000fe20000000a00 */
[----:B------:R-:W-:Y:S01]  /*1d180*/  ISETP.NE.AND.EX P0, PT, RZ, UR5, PT, P0 ;  /* 0x00000005ff007c0c */ /* 0x000fe2000bf05300 */
[----:B------:R-:W-:-:S12]  /*1d190*/  ULDC.64 UR4, c[0x0][0xa00] ;  /* 0x0002800000047ab9 */ /* 0x000fd80000000a00 */
[----:B--2---:R-:W0:Y:S01]  /*1d1a0*/  @P0 LDC.64 R2, c[0x0][0xa28] ;  /* 0x00028a00ff020b82 */ /* 0x004e220000000a00 */
[----:B------:R-:W-:-:S04]  /*1d1b0*/  ISETP.NE.U32.AND P2, PT, RZ, UR4, PT ;  /* 0x00000004ff007c0c */ /* 0x000fc8000bf45070 */
[----:B------:R-:W-:Y:S01]  /*1d1c0*/  ISETP.NE.AND.EX P2, PT, RZ, UR5, PT, P2 ;  /* 0x00000005ff007c0c */ /* 0x000fe2000bf45320 */
[----:B------:R-:W-:Y:S01]  /*1d1d0*/  ULDC.64 UR4, c[0x0][0xa18] ;  /* 0x0002860000047ab9 */ /* 0x000fe20000000a00 */
[----:B0-----:R-:W-:-:S05]  /*1d1e0*/  @P0 IMAD.WIDE R2, R19, 0x4, R2 ;  /* 0x0000000413020825 */ /* 0x001fca00078e0202 */
[----:B------:R0:W5:Y:S01]  /*1d1f0*/  @P0 LDG.E R8, desc[UR52][R2.64] ;  /* 0x0000003402080981 */ /* 0x000162000c1e1900 */
[----:B------:R-:W-:Y:S01]  /*1d200*/  ISETP.NE.U32.AND P0, PT, RZ, UR4, PT ;  /* 0x00000004ff007c0c */ /* 0x000fe2000bf05070 */
[----:B0-----:R-:W0:Y:S03]  /*1d210*/  LDC.64 R2, c[0x0][0xa00] ;  /* 0x00028000ff027b82 */ /* 0x001e260000000a00 */
[----:B------:R-:W-:-:S13]  /*1d220*/  ISETP.NE.AND.EX P0, PT, RZ, UR5, PT, P0 ;  /* 0x00000005ff007c0c */ /* 0x000fda000bf05300 */
[----:B------:R-:W2:Y:S01]  /*1d230*/  @P0 LDC.64 R4, c[0x0][0xa18] ;  /* 0x00028600ff040b82 */ /* 0x000ea20000000a00 */
[----:B0-----:R-:W-:-:S05]  /*1d240*/  IMAD.WIDE R2, R19, 0x4, R2 ;  /* 0x0000000413027825 */ /* 0x001fca00078e0202 */
[----:B------:R-:W3:Y:S01]  /*1d250*/  @P2 LDG.E R0, desc[UR52][R2.64] ;  /* 0x0000003402002981 */ /* 0x000ee2000c1e1900 */
[----:B------:R-:W-:Y:S02]  /*1d260*/  ULDC UR4, c[0x0][0x288] ;  /* 0x0000a20000047ab9 */ /* 0x000fe40000000800 */
[----:B------:R-:W-:Y:S01]  /*1d270*/  IMAD.U32 R7, RZ, RZ, UR4 ;  /* 0x00000004ff077e24 */ /* 0x000fe2000f8e00ff */
[----:B------:R-:W-:Y:S01]  /*1d280*/  ULDC.64 UR4, c[0x0][0x3f8] ;  /* 0x0000fe0000047ab9 */ /* 0x000fe20000000a00 */
[----:B--2---:R-:W-:-:S05]  /*1d290*/  @P0 IMAD.WIDE R4, R19, 0x4, R4 ;  /* 0x0000000413040825 */ /* 0x004fca00078e0204 */
[----:B------:R0:W5:Y:S01]  /*1d2a0*/  @P0 LDG.E R7, desc[UR52][R4.64] ;  /* 0x0000003404070981 */ /* 0x000162000c1e1900 */
[----:B------:R-:W-:Y:S01]  /*1d2b0*/  UISETP.NE.U32.AND UP0, UPT, UR4, URZ, UPT ;  /* 0x0000003f0400728c */ /* 0x000fe2000bf05070 */
[----:B------:R-:W-:Y:S01]  /*1d2c0*/  ISETP.NE.U32.AND P1, PT, RZ, UR8, PT ;  /* 0x00000008ff007c0c */ /* 0x000fe2000bf25070 */
[----:B------:R-:W-:Y:S01]  /*1d2d0*/  ULDC UR6, c[0x0][0x338] ;  /* 0x0000ce0000067ab9 */ /* 0x000fe20000000800 */
[----:B------:R-:W-:Y:S01]  /*1d2e0*/  ULDC UR4, c[0x0][0x404] ;  /* 0x0001010000047ab9 */ /* 0x000fe20000000800 */
[----:B------:R-:W-:Y:S01]  /*1d2f0*/  UISETP.NE.AND.EX UP0, UPT, UR5, URZ, UPT, UP0 ;  /* 0x0000003f0500728c */ /* 0x000fe2000bf05300 */
[----:B------:R-:W-:Y:S01]  /*1d300*/  ISETP.NE.AND.EX P3, PT, RZ, UR9, PT, P1 ;  /* 0x00000009ff007c0c */ /* 0x000fe2000bf65310 */
[----:B------:R-:W-:Y:S01]  /*1d310*/  IMAD.U32 R6, RZ, RZ, UR6 ;  /* 0x00000006ff067e24 */ /* 0x000fe2000f8e00ff */
[----:B------:R-:W-:Y:S01]  /*1d320*/  ULDC UR5, c[0x0][0x2e0] ;  /* 0x0000b80000057ab9 */ /* 0x000fe20000000800 */
[----:B------:R-:W-:Y:S01]  /*1d330*/  USEL UR4, UR4, 0x1, UP0 ;  /* 0x0000000104047887 */ /* 0x000fe20008000000 */
[----:B------:R-:W-:-:S03]  /*1d340*/  ISETP.NE.U32.AND P1, PT, RZ, UR10, PT ;  /* 0x0000000aff007c0c */ /* 0x000fc6000bf25070 */
[----:B------:R-:W-:Y:S01]  /*1d350*/  UIMAD UR4, UR4, UR5, URZ ;  /* 0x00000005040472a4 */ /* 0x000fe2000f8e023f */
[----:B------:R-:W-:-:S05]  /*1d360*/  ISETP.NE.AND.EX P1, PT, RZ, UR11, PT, P1 ;  /* 0x0000000bff007c0c */ /* 0x000fca000bf25310 */
[----:B------:R-:W-:Y:S01]  /*1d370*/  IMAD.U32 R9, RZ, RZ, UR4 ;  /* 0x00000004ff097e24 */ /* 0x000fe2000f8e00ff */
[----:B---3--:R0:W-:Y:S01]  /*1d380*/  STL [R1+0x8], R0 ;  /* 0x0000080001007387 */ /* 0x0081e20000100800 */
[----:B------:R-:W-:Y:S06]  /*1d390*/  @P0 BRA `(.L_x_1307) ;  /* 0x0000000000100947 */ /* 0x000fec0003800000 */
[----:B------:R-:W-:Y:S05]  /*1d3a0*/  @!P2 BRA `(.L_x_1307) ;  /* 0x00000000000ca947 */ /* 0x000fea0003800000 */
[----:B0-----:R-:W2:Y:S04]  /*1d3b0*/  LDG.E R0, desc[UR52][R2.64] ;  /* 0x0000003402007981 */ /* 0x001ea8000c1e1900 */
[----:B-----5:R-:W2:Y:S02]  /*1d3c0*/  LDG.E R7, desc[UR52][R2.64+0x4] ;  /* 0x0000043402077981 */ /* 0x020ea4000c1e1900 */
[----:B--2---:R-:W-:-:S07]  /*1d3d0*/  IMAD.IADD R7, R7, 0x1, -R0 ;  /* 0x0000000107077824 */ /* 0x004fce00078e0a00 */
.L_x_1307:
[----:B0-----:R-:W0:Y:S01]  /*1d3e0*/  LDC.64 R4, c[0x0][0xa08] ;  /* 0x00028200ff047b82 */ /* 0x001e220000000a00 */
[----:B------:R-:W-:Y:S01]  /*1d3f0*/  IMAD.MOV.U32 R23, RZ, RZ, RZ ;  /* 0x000000ffff177224 */ /* 0x000fe200078e00ff */
[----:B------:R-:W-:-:S06]  /*1d400*/  ULDC.64 UR4, c[0x0][0xa20] ;  /* 0x0002880000047ab9 */ /* 0x000fcc0000000a00 */
[----:B------:R-:W2:Y:S01]  /*1d410*/  LDC.64 R2, c[0x0][0xa10] ;  /* 0x00028400ff027b82 */ /* 0x000ea20000000a00 */
[----:B------:R-:W-:Y:S02]  /*1d420*/  IMAD.MOV.U32 R0, RZ, RZ, RZ ;  /* 0x000000ffff007224 */ /* 0x000fe400078e00ff */
[----:B0-----:R-:W-:-:S05]  /*1d430*/  IMAD.WIDE R4, R19, 0x4, R4 ;  /* 0x0000000413047825 */ /* 0x001fca00078e0204 */
[----:B------:R-:W3:Y:S01]  /*1d440*/  @P3 LDG.E R23, desc[UR52][R4.64] ;  /* 0x0000003404173981 */ /* 0x000ee2000c1e1900 */
[----:B--2---:R-:W-:-:S05]  /*1d450*/  IMAD.WIDE R2, R19, 0x4, R2 ;  /* 0x0000000413027825 */ /* 0x004fca00078e0202 */
[----:B------:R0:W5:Y:S01]  /*1d460*/  @P1 LDG.E R0, desc[UR52][R2.64] ;  /* 0x0000003402001981 */ /* 0x000162000c1e1900 */
[----:B------:R-:W-:-:S04]  /*1d470*/  ISETP.NE.U32.AND P0, PT, RZ, UR4, PT ;  /* 0x00000004ff007c0c */ /* 0x000fc8000bf05070 */
[----:B------:R-:W-:Y:S01]  /*1d480*/  ISETP.NE.AND.EX P0, PT, RZ, UR5, PT, P0 ;  /* 0x00000005ff007c0c */ /* 0x000fe2000bf05300 */
[----:B---3-5:R-:W-:-:S12]  /*1d490*/  IMAD.IADD R23, R23, 0x1, R8 ;  /* 0x0000000117177824 */ /* 0x028fd800078e0208 */
[----:B0-----:R-:W-:Y:S05]  /*1d4a0*/  @!P0 BRA `(.L_x_1308) ;  /* 0x0000000000108947 */ /* 0x001fea0003800000 */
[----:B------:R-:W0:Y:S02]  /*1d4b0*/  LDC.64 R4, c[0x0][0xa20] ;  /* 0x00028800ff047b82 */ /* 0x000e240000000a00 */
[----:B0-----:R-:W-:-:S05]  /*1d4c0*/  IMAD.WIDE R4, R19, 0x4, R4 ;  /* 0x0000000413047825 */ /* 0x001fca00078e0204 */
[----:B------:R0:W5:Y:S01]  /*1d4d0*/  LDG.E R9, desc[UR52][R4.64] ;  /* 0x0000003404097981 */ /* 0x000162000c1e1900 */
[----:B------:R-:W-:Y:S05]  /*1d4e0*/  BRA `(.L_x_1309) ;  /* 0x0000000000107947 */ /* 0x000fea0003800000 */
.L_x_1308:
[----:B------:R-:W-:Y:S05]  /*1d4f0*/  @!P3 BRA `(.L_x_1309) ;  /* 0x00000000000cb947 */ /* 0x000fea0003800000 */
[----:B------:R-:W2:Y:S04]  /*1d500*/  LDG.E R10, desc[UR52][R4.64] ;  /* 0x00000034040a7981 */ /* 0x000ea8000c1e1900 */
[----:B------:R-:W2:Y:S02]  /*1d510*/  LDG.E R9, desc[UR52][R4.64+0x4] ;  /* 0x0000043404097981 */ /* 0x000ea4000c1e1900 */
[----:B--2---:R-:W-:-:S07]  /*1d520*/  IMAD.IADD R9, R9, 0x1, -R10 ;  /* 0x0000000109097824 */ /* 0x004fce00078e0a0a */
.L_x_1309:
[----:B0-----:R-:W2:Y:S04]  /*1d530*/  @P1 LDG.E R5, desc[UR52][R2.64] ;  /* 0x0000003402051981 */ /* 0x001ea8000c1e1900 */
[----:B------:R-:W2:Y:S01]  /*1d540*/  @P1 LDG.E R4, desc[UR52][R2.64+0x4] ;  /* 0x0000043402041981 */ /* 0x000ea2000c1e1900 */
[----:B-----5:R-:W-:Y:S02]  /*1d550*/  IMAD.IADD R10, R9, 0x1, -R8 ;  /* 0x00000001090a7824 */ /* 0x020fe400078e0a08 */
[----:B------:R-:W-:-:S05]  /*1d560*/  IMAD R14, R17, 0xc0, RZ ;  /* 0x000000c0110e7824 */ /* 0x000fca00078e02ff */
[----:B------:R-:W-:Y:S01]  /*1d570*/  IADD3 R11, -R7, 0xc0, R14 ;  /* 0x000000c0070b7810 */ /* 0x000fe20007ffe10e */
[----:B--2---:R-:W-:Y:S02]  /*1d580*/  @P1 IMAD.IADD R6, R4, 0x1, -R5 ;  /* 0x0000000104061824 */ /* 0x004fe400078e0a05 */
[----:B------:R-:W0:Y:S02]  /*1d590*/  LDC.64 R4, c[0x0][0x9e0] ;  /* 0x00027800ff047b82 */ /* 0x000e240000000a00 */
[----:B------:R-:W-:-:S04]  /*1d5a0*/  IMAD.IADD R12, R10, 0x1, R6 ;  /* 0x000000010a0c7824 */ /* 0x000fc800078e0206 */
[C---:B------:R-:W-:Y:S02]  /*1d5b0*/  VIADD R8, R12.reuse, 0x7f ;  /* 0x0000007f0c087836 */ /* 0x040fe40000000000 */
[----:B------:R-:W-:-:S03]  /*1d5c0*/  IMAD.IADD R2, R12, 0x1, R11 ;  /* 0x000000010c027824 */ /* 0x000fc600078e020b */
[----:B------:R-:W-:-:S04]  /*1d5d0*/  SHF.R.S32.HI R9, RZ, 0x1f, R8 ;  /* 0x0000001fff097819 */ /* 0x000fc80000011408 */
[----:B------:R-:W-:-:S04]  /*1d5e0*/  LEA.HI R9, R9, R8, RZ, 0x7 ;  /* 0x0000000809097211 */ /* 0x000fc800078f38ff */
[----:B------:R-:W-:Y:S02]  /*1d5f0*/  SHF.R.S32.HI R3, RZ, 0x7, R9 ;  /* 0x00000007ff037819 */ /* 0x000fe40000011409 */
[----:B0-----:R-:W-:Y:S01]  /*1d600*/  ISETP.GE.AND P2, PT, R5, 0x1, PT ;  /* 0x000000010500780c */ /* 0x001fe20003f46270 */
[----:B------:R-:W-:-:S12]  /*1d610*/  IMAD.IADD R11, R2, 0x1, R4 ;  /* 0x00000001020b7824 */ /* 0x000fd800078e0204 */
        /* <DEDUP_REMOVED lines=12> */
.L_x_1312:
[----:B------:R-:W-:-:S13]  /*1d6e0*/  ISETP.NE.AND P0, PT, R5, 0x1, PT ;  /* 0x000000010500780c */ /* 0x000fda0003f05270 */
[----:B------:R-:W0:Y:S02]  /*1d6f0*/  @P0 LDC.64 R8, c[0x0][0x9e8] ;  /* 0x00027a00ff080b82 */ /* 0x000e240000000a00 */
[----:B0-----:R-:W-:-:S05]  /*1d700*/  @P0 IMAD.HI.U32 R8, R4, R8, RZ ;  /* 0x0000000804080227 */ /* 0x001fca00078e00ff */
[----:B------:R-:W-:-:S07]  /*1d710*/  @P0 SHF.R.U32.HI R4, RZ, R9, R8 ;  /* 0x00000009ff040219 */ /* 0x000fce0000011608 */
.L_x_1313:
[----:B------:R-:W-:Y:S05]  /*1d720*/  BSYNC B0 ;  /* 0x0000000000007941 */ /* 0x000fea0003800000 */
.L_x_1311:
[----:B------:R-:W-:-:S05]  /*1d730*/  IMAD R4, R4, R5, R5 ;  /* 0x0000000504047224 */ /* 0x000fca00078e0205 */
[----:B------:R-:W-:-:S07]  /*1d740*/  VIMNMX R11, R11, R4, PT ;  /* 0x000000040b0b7248 */ /* 0x000fce0003fe0100 */
.L_x_1310:
        /* <DEDUP_REMOVED lines=15> */
.L_x_1316:
[----:B------:R-:W-:-:S13]  /*1d840*/  ISETP.NE.AND P0, PT, R5, 0x1, PT ;  /* 0x000000010500780c */ /* 0x000fda0003f05270 */
[----:B------:R-:W0:Y:S02]  /*1d850*/  @P0 LDC.64 R8, c[0x0][0x9e8] ;  /* 0x00027a00ff080b82 */ /* 0x000e240000000a00 */
[----:B0-----:R-:W-:-:S04]  /*1d860*/  @P0 IMAD.HI.U32 R12, R4, R8, RZ ;  /* 0x00000008040c0227 */ /* 0x001fc800078e00ff */
[----:B------:R-:W-:Y:S01]  /*1d870*/  IMAD.MOV.U32 R8, RZ, RZ, R4 ;  /* 0x000000ffff087224 */ /* 0x000fe200078e0004 */
[----:B------:R-:W-:-:S07]  /*1d880*/  @P0 SHF.R.U32.HI R8, RZ, R9, R12 ;  /* 0x00000009ff080219 */ /* 0x000fce000001160c */
.L_x_1317:
[----:B------:R-:W-:Y:S05]  /*1d890*/  BSYNC B0 ;  /* 0x0000000000007941 */ /* 0x000fea0003800000 */
.L_x_1315:
[----:B------:R-:W-:-:S05]  /*1d8a0*/  IMAD R8, R8, R5, RZ ;  /* 0x0000000508087224 */ /* 0x000fca00078e02ff */
[----:B------:R-:W-:-:S07]  /*1d8b0*/  VIMNMX R7, R7, R8, !PT ;  /* 0x0000000807077248 */ /* 0x000fce0007fe0100 */
.L_x_1314:
[----:B------:R-:W-:Y:S01]  /*1d8c0*/  VIADD R11, R11, 0x7f ;  /* 0x0000007f0b0b7836 */ /* 0x000fe20000000000 */
[----:B------:R-:W-:Y:S01]  /*1d8d0*/  SHF.R.S32.HI R12, RZ, 0x1f, R7 ;  /* 0x0000001fff0c7819 */ /* 0x000fe20000011407 */
[----:B------:R-:W-:Y:S01]  /*1d8e0*/  BSSY B0, `(.L_x_1318) ;  /* 0x00000d6000007945 */ /* 0x000fe20003800000 */
[----:B------:R-:W-:Y:S02]  /*1d8f0*/  PLOP3.LUT P2, PT, PT, PT, PT, 0x80, 0x0 ;  /* 0x000000000000781c */ /* 0x000fe40003f4f070 */
[----:B------:R-:W-:Y:S02]  /*1d900*/  SHF.R.S32.HI R8, RZ, 0x1f, R11 ;  /* 0x0000001fff087819 */ /* 0x000fe4000001140b */
[----:B------:R-:W-:Y:S02]  /*1d910*/  LEA.HI R12, R12, R7, RZ, 0x7 ;  /* 0x000000070c0c7211 */ /* 0x000fe400078f38ff */
[----:B------:R-:W-:Y:S02]  /*1d920*/  LEA.HI R8, R8, R11, RZ, 0x7 ;  /* 0x0000000b08087211 */ /* 0x000fe400078f38ff */
[----:B------:R-:W-:-:S02]  /*1d930*/  SHF.R.S32.HI R12, RZ, 0x7, R12 ;  /* 0x00000007ff0c7819 */ /* 0x000fc4000001140c */
[----:B------:R-:W-:Y:S02]  /*1d940*/  SHF.R.S32.HI R8, RZ, 0x7, R8 ;  /* 0x00000007ff087819 */ /* 0x000fe40000011408 */
[----:B------:R-:W-:Y:S02]  /*1d950*/  VIMNMX R5, RZ, R12, !PT ;  /* 0x0000000cff057248 */ /* 0x000fe40007fe0100 */
[----:B------:R-:W-:-:S03]  /*1d960*/  VIMNMX R7, R3, R8, PT ;  /* 0x0000000803077248 */ /* 0x000fc60003fe0100 */
[--C-:B------:R-:W-:Y:S02]  /*1d970*/  IMAD R5, R5, 0x80, -R10.reuse ;  /* 0x0000008005057824 */ /* 0x100fe400078e0a0a */
[----:B------:R-:W-:-:S03]  /*1d980*/  IMAD R7, R7, 0x80, -R10 ;  /* 0x0000008007077824 */ /* 0x000fc600078e0a0a */
[----:B------:R-:W-:Y:S02]  /*1d990*/  VIMNMX R5, RZ, R5, !PT ;  /* 0x00000005ff057248 */ /* 0x000fe40007fe0100 */
[----:B------:R-:W-:-:S04]  /*1d9a0*/  VIMNMX R6, R7, R6, PT ;  /* 0x0000000607067248 */ /* 0x000fc80003fe0100 */
[----:B------:R-:W-:-:S13]  /*1d9b0*/  ISETP.GT.AND P0, PT, R6, R5, PT ;  /* 0x000000050600720c */ /* 0x000fda0003f04270 */
[----:B------:R-:W-:Y:S01]  /*1d9c0*/  @P0 VIADD R7, R6, 0x7f ;  /* 0x0000007f06070836 */ /* 0x000fe20000000000 */
[----:B------:R-:W-:-:S04]  /*1d9d0*/  SHF.R.U32.HI R6, RZ, 0x7, R5 ;  /* 0x00000007ff067819 */ /* 0x000fc80000011605 */
[----:B------:R-:W-:-:S04]  /*1d9e0*/  @P0 SHF.R.S32.HI R8, RZ, 0x1f, R7 ;  /* 0x0000001fff080819 */ /* 0x000fc80000011407 */
[----:B------:R-:W-:Y:S01]  /*1d9f0*/  @P0 LEA.HI R8, R8, R7, RZ, 0x7 ;  /* 0x0000000708080211 */ /* 0x000fe200078f38ff */
[----:B------:R-:W-:-:S03]  /*1da00*/  IMAD.MOV.U32 R7, RZ, RZ, R6 ;  /* 0x000000ffff077224 */ /* 0x000fc600078e0006 */
[----:B------:R-:W-:-:S04]  /*1da10*/  @P0 SHF.R.S32.HI R7, RZ, 0x7, R8 ;  /* 0x00000007ff070819 */ /* 0x000fc80000011408 */
[----:B------:R-:W-:-:S13]  /*1da20*/  ISETP.GT.AND P0, PT, R7, R6, PT ;  /* 0x000000060700720c */ /* 0x000fda0003f04270 */
[----:B------:R-:W-:Y:S05]  /*1da30*/  @!P0 BRA `(.L_x_1319) ;  /* 0x0000000c00008947 */ /* 0x000fea0003800000 */
        /* <DEDUP_REMOVED lines=10> */
.L_x_1454:
[----:B------:R-:W-:-:S03]  /*1dae0*/  UMOV UR4, 0xffffffff ;  /* 0xffffffff00047882 */ /* 0x000fc60000000000 */
[----:B------:R-:W-:Y:S05]  /*1daf0*/  BRA.DIV UR4, `(.L_x_1321) ;  /* 0x0000005204e47947 */ /* 0x000fea000b800000 */
[----:B------:R-:W-:-:S13]  /*1db00*/  ELECT P6, URZ, PT ;  /* 0x00000000003f782f */ /* 0x000fda00038c0000 */
.L_x_1457:
        /* <DEDUP_REMOVED lines=12> */
.L_x_1458:
[----:B------:R-:W-:Y:S05]  /*1dbd0*/  BSYNC B1 ;  /* 0x0000000000017941 */ /* 0x000fea0003800000 */
.L_x_1322:
[----:B------:R-:W-:Y:S04]  /*1dbe0*/  BSSY B1, `(.L_x_1324) ;  /* 0x0000049000017945 */ /* 0x000fe80003800000 */
[----:B------:R-:W-:Y:S05]  /*1dbf0*/  @!P6 BRA `(.L_x_1325) ;  /* 0x00000004001ce947 */ /* 0x000fea0003800000 */
[----:B------:R-:W-:Y:S01]  /*1dc00*/  IMAD R10, R25, 0x8, R8 ;  /* 0x00000008190a7824 */ /* 0x000fe200078e0208 */
[----:B------:R-:W-:-:S04]  /*1dc10*/  SHF.L.U32 R13, R26, 0x1f, RZ ;  /* 0x0000001f1a0d7819 */ /* 0x000fc800000006ff */
[----:B------:R-:W2:Y:S02]  /*1dc20*/  SYNCS.PHASECHK.TRANS64.TRYWAIT P0, [R10+URZ+0x2d8a0], R13 ;  /* 0x02d8a00d0a0075a7 */ /* 0x000ea4000800017f */
[----:B--2---:R-:W-:Y:S05]  /*1dc30*/  @!P0 BRA `(.L_x_1326) ;  /* 0x0000005000c88947 */ /* 0x004fea0003800000 */
.L_x_1459:
[----:B0-----:R-:W0:Y:S02]  /*1dc40*/  S2R R11, SR_TID.X ;  /* 0x00000000000b7919 */ /* 0x001e240000002100 */
[----:B0-----:R-:W-:-:S04]  /*1dc50*/  LOP3.LUT R11, R11, 0x7f, RZ, 0xc0, !PT ;  /* 0x0000007f0b0b7812 */ /* 0x001fc800078ec0ff */
[----:B------:R-:W-:-:S13]  /*1dc60*/  ISETP.NE.AND P1, PT, R11, RZ, PT ;  /* 0x000000ff0b00720c */ /* 0x000fda0003f25270 */
[----:B------:R-:W-:Y:S05]  /*1dc70*/  @P1 BRA `(.L_x_1327) ;  /* 0x0000000000141947 */ /* 0x000fea0003800000 */
[----:B------:R-:W-:Y:S01]  /*1dc80*/  ISETP.NE.AND P0, PT, R28, RZ, PT ;  /* 0x000000ff1c00720c */ /* 0x000fe20003f05270 */
[----:B------:R-:W-:-:S04]  /*1dc90*/  IMAD.MOV.U32 R11, RZ, RZ, 0x6000 ;  /* 0x00006000ff0b7424 */ /* 0x000fc800078e00ff */
[----:B------:R0:W-:Y:S08]  /*1dca0*/  SYNCS.ARRIVE.TRANS64 RZ, [R10+URZ+0x2d890], R11 ;  /* 0x02d8900b0aff79a7 */ /* 0x0001f0000800003f */
[----:B------:R-:W-:Y:S05]  /*1dcb0*/  @!P0 BRA `(.L_x_1327) ;  /* 0x0000000000048947 */ /* 0x000fea0003800000 */
[----:B------:R-:W-:Y:S01]  /*1dcc0*/  BPT.TRAP 0x1 ;  /* 0x000000040000795c */ /* 0x000fe20000300000 */
.L_x_1327:
[----:B------:R-:W-:Y:S01]  /*1dcd0*/  IMAD R12, R25, 0x6000, R8 ;  /* 0x00006000190c7824 */ /* 0x000fe200078e0208 */
[----:B------:R-:W-:Y:S01]  /*1dce0*/  R2UR UR9, R10 ;  /* 0x000000000a0972ca */ /* 0x000fe200000e0000 */
[----:B0-----:R-:W-:Y:S01]  /*1dcf0*/  IMAD R11, R7, 0x80, R0 ;  /* 0x00000080070b7824 */ /* 0x001fe200078e0200 */
        /* <DEDUP_REMOVED lines=22> */
[----:B------:R0:W-:Y:S01]  /*1de60*/  UTMALDG.4D [UR8], [UR4], desc[UR6] ;  /* 0x00000608040075b4 */ /* 0x0001e20008019000 */
[----:B------:R-:W3:Y:S02]  /*1de70*/  SYNCS.PHASECHK.TRANS64.TRYWAIT P0, [R10+URZ+0x2d8c0], R13 ;  /* 0x02d8c00d0a0075a7 */ /* 0x000ee4000800017f */
[----:B0--3--:R-:W-:Y:S05]  /*1de80*/  @!P0 BRA `(.L_x_1328) ;  /* 0x0000005000488947 */ /* 0x009fea0003800000 */
.L_x_1460:
[----:B------:R-:W-:Y:S05]  /*1de90*/  @P1 BRA `(.L_x_1329) ;  /* 0x0000000000141947 */ /* 0x000fea0003800000 */
[----:B------:R-:W-:Y:S01]  /*1dea0*/  ISETP.NE.AND P0, PT, R28, RZ, PT ;  /* 0x000000ff1c00720c */ /* 0x000fe20003f05270 */
[----:B0-2---:R-:W-:-:S04]  /*1deb0*/  IMAD.MOV.U32 R13, RZ, RZ, 0x6000 ;  /* 0x00006000ff0d7424 */ /* 0x005fc800078e00ff */
[----:B------:R3:W-:Y:S08]  /*1dec0*/  SYNCS.ARRIVE.TRANS64 RZ, [R10+URZ+0x2d8b0], R13 ;  /* 0x02d8b00d0aff79a7 */ /* 0x0007f0000800003f */
[----:B------:R-:W-:Y:S05]  /*1ded0*/  @!P0 BRA `(.L_x_1329) ;  /* 0x0000000000048947 */ /* 0x000fea0003800000 */
[----:B------:R-:W-:Y:S01]  /*1dee0*/  BPT.TRAP 0x1 ;  /* 0x000000040000795c */ /* 0x000fe20000300000 */
.L_x_1329:
        /* <DEDUP_REMOVED lines=24> */
.L_x_1325:
[----:B------:R-:W-:Y:S05]  /*1e070*/  BSYNC B1 ;  /* 0x0000000000017941 */ /* 0x000fea0003800000 */
.L_x_1324:
[----:B------:R-:W-:Y:S01]  /*1e080*/  VIADD R25, R25, 0x1 ;  /* 0x0000000119197836 */ /* 0x000fe20000000000 */
[----:B------:R-:W-:Y:S01]  /*1e090*/  PLOP3.LUT P2, PT, PT, PT, PT, 0x8, 0x0 ;  /* 0x000000000000781c */ /* 0x000fe20003f4e170 */
[----:B------:R-:W-:-:S03]  /*1e0a0*/  VIADD R7, R7, 0xfffffffe ;  /* 0xfffffffe07077836 */ /* 0x000fc60000000000 */
[----:B------:R-:W-:-:S04]  /*1e0b0*/  ISETP.NE.AND P0, PT, R25, 0x2, PT ;  /* 0x000000021900780c */ /* 0x000fc80003f05270 */
[----:B------:R-:W-:Y:S02]  /*1e0c0*/  SEL R25, R25, RZ, P0 ;  /* 0x000000ff19197207 */ /* 0x000fe40000000000 */
[----:B0-----:R-:W-:Y:S02]  /*1e0d0*/  SEL R11, RZ, 0x1, P0 ;  /* 0x00000001ff0b7807 */ /* 0x001fe40000000000 */
[----:B------:R-:W-:Y:S02]  /*1e0e0*/  ISETP.GE.AND P0, PT, R7, R6, PT ;  /* 0x000000060700720c */ /* 0x000fe40003f06270 */
[----:B------:R-:W-:-:S11]  /*1e0f0*/  LOP3.LUT R26, R26, R11, RZ, 0x3c, !PT ;  /* 0x0000000b1a1a7212 */ /* 0x000fd600078e3cff */
[----:B------:R-:W-:Y:S05]  /*1e100*/  @!P0 BRA `(.L_x_1319) ;  /* 0x00000004004c8947 */ /* 0x000fea0003800000 */
.L_x_1336:
[----:B------:R-:W-:Y:S05]  /*1e110*/  YIELD ;  /* 0x0000000000007946 */ /* 0x000fea0003800000 */
[----:B------:R-:W-:Y:S04]  /*1e120*/  BSSY B1, `(.L_x_1330) ;  /* 0x0000048000017945 */ /* 0x000fe80003800000 */
[----:B------:R-:W-:Y:S05]  /*1e130*/  @!P6 BRA `(.L_x_1331) ;  /* 0x000000040018e947 */ /* 0x000fea0003800000 */
[----:B------:R-:W-:Y:S01]  /*1e140*/  IMAD R11, R25, 0x8, R8 ;  /* 0x00000008190b7824 */ /* 0x000fe200078e0208 */
[----:B--23--:R-:W-:-:S04]  /*1e150*/  SHF.L.U32 R10, R26, 0x1f, RZ ;  /* 0x0000001f1a0a7819 */ /* 0x00cfc800000006ff */
[----:B------:R-:W0:Y:S02]  /*1e160*/  SYNCS.PHASECHK.TRANS64.TRYWAIT P0, [R11+URZ+0x2d8a0], R10 ;  /* 0x02d8a00a0b0075a7 */ /* 0x000e24000800017f */
[----:B0-----:R-:W-:Y:S05]  /*1e170*/  @!P0 BRA `(.L_x_1332) ;  /* 0x0000004c00a08947 */ /* 0x001fea0003800000 */
.L_x_1461:
        /* <DEDUP_REMOVED lines=9> */
.L_x_1333:
[----:B------:R-:W-:Y:S01]  /*1e210*/  IMAD R13, R25, 0x6000, R8 ;  /* 0x00006000190d7824 */ /* 0x000fe200078e0208 */
[----:B------:R-:W-:Y:S01]  /*1e220*/  R2UR UR9, R11 ;  /* 0x000000000b0972ca */ /* 0x000fe200000e0000 */
[----:B--2---:R-:W-:Y:S01]  /*1e230*/  IMAD R12, R7, 0x80, R0 ;  /* 0x00000080070c7824 */ /* 0x004fe200078e0200 */
        /* <DEDUP_REMOVED lines=24> */
.L_x_1462:
[----:B------:R-:W-:Y:S05]  /*1e3c0*/  @P0 BRA `(.L_x_1335) ;  /* 0x0000000000140947 */ /* 0x000fea0003800000 */
[----:B------:R-:W-:Y:S01]  /*1e3d0*/  ISETP.NE.AND P1, PT, R28, RZ, PT ;  /* 0x000000ff1c00720c */ /* 0x000fe20003f25270 */
[----:B0-2---:R-:W-:-:S04]  /*1e3e0*/  IMAD.MOV.U32 R10, RZ, RZ, 0x6000 ;  /* 0x00006000ff0a7424 */ /* 0x005fc800078e00ff */
[----:B------:R3:W-:Y:S08]  /*1e3f0*/  SYNCS.ARRIVE.TRANS64 RZ, [R11+URZ+0x2d8b0], R10 ;  /* 0x02d8b00a0bff79a7 */ /* 0x0007f0000800003f */
[----:B------:R-:W-:Y:S05]  /*1e400*/  @!P1 BRA `(.L_x_1335) ;  /* 0x0000000000049947 */ /* 0x000fea0003800000 */
[----:B------:R-:W-:Y:S01]  /*1e410*/  BPT.TRAP 0x1 ;  /* 0x000000040000795c */ /* 0x000fe20000300000 */
.L_x_1335:
        /* <DEDUP_REMOVED lines=24> */
.L_x_1331:
[----:B------:R-:W-:Y:S05]  /*1e5a0*/  BSYNC B1 ;  /* 0x0000000000017941 */ /* 0x000fea0003800000 */
.L_x_1330:
[----:B------:R-:W-:Y:S02]  /*1e5b0*/  VIADD R25, R25, 0x1 ;  /* 0x0000000119197836 */ /* 0x000fe40000000000 */
[----:B0-23--:R-:W-:-:S03]  /*1e5c0*/  VIADD R10, R7, 0xffffffff ;  /* 0xffffffff070a7836 */ /* 0x00dfc60000000000 */
[----:B------:R-:W-:-:S04]  /*1e5d0*/  ISETP.NE.AND P0, PT, R25, 0x2, PT ;  /* 0x000000021900780c */ /* 0x000fc80003f05270 */
[----:B------:R-:W-:Y:S02]  /*1e5e0*/  SEL R11, RZ, 0x1, P0 ;  /* 0x00000001ff0b7807 */ /* 0x000fe40000000000 */
[----:B------:R-:W-:Y:S02]  /*1e5f0*/  SEL R25, R25, RZ, P0 ;  /* 0x000000ff19197207 */ /* 0x000fe40000000000 */
[----:B------:R-:W-:Y:S01]  /*1e600*/  ISETP.GT.AND P0, PT, R7, R6, PT ;  /* 0x000000060700720c */ /* 0x000fe20003f04270 */
[----:B------:R-:W-:Y:S01]  /*1e610*/  IMAD.MOV.U32 R7, RZ, RZ, R10 ;  /* 0x000000ffff077224 */ /* 0x000fe200078e000a */
[----:B------:R-:W-:-:S11]  /*1e620*/  LOP3.LUT R26, R26, R11, RZ, 0x3c, !PT ;  /* 0x0000000b1a1a7212 */ /* 0x000fd600078e3cff */
[----:B------:R-:W-:Y:S05]  /*1e630*/  @P0 BRA `(.L_x_1336) ;  /* 0xfffffff800b40947 */ /* 0x000fea000383ffff */
.L_x_1319:
[----:B------:R-:W-:Y:S05]  /*1e640*/  BSYNC B0 ;  /* 0x0000000000007941 */ /* 0x000fea0003800000 */
.L_x_1318:
[----:B------:R-:W0:Y:S01]  /*1e650*/  LDC.64 R6, c[0x0][0x9e0] ;  /* 0x00027800ff067b82 */ /* 0x000e220000000a00 */
[----:B------:R-:W-:Y:S07]  /*1e660*/  @!P2 WARPSYNC.ALL ;  /* 0x000000000000a948 */ /* 0x000fee0003800000 */
[----:B------:R-:W-:Y:S01]  /*1e670*/  @!P2 BAR.SYNC.DEFER_BLOCKING 0xc, 0x1a0 ;  /* 0x030680000000ab1d */ /* 0x000fe20000010000 */
        /* <DEDUP_REMOVED lines=14> */
.L_x_1339:
[----:B------:R-:W-:-:S13]  /*1e760*/  ISETP.NE.AND P1, PT, R7, 0x1, PT ;  /* 0x000000010700780c */ /* 0x000fda0003f25270 */
[----:B------:R-:W0:Y:S02]  /*1e770*/  @P1 LDC.64 R8, c[0x0][0x9e8] ;  /* 0x00027a00ff081b82 */ /* 0x000e240000000a00 */
[----:B0-----:R-:W-:-:S05]  /*1e780*/  @P1 IMAD.HI.U32 R8, R0, R8, RZ ;  /* 0x0000000800081227 */ /* 0x001fca00078e00ff */
[----:B------:R-:W-:-:S07]  /*1e790*/  @P1 SHF.R.U32.HI R0, RZ, R9, R8 ;  /* 0x00000009ff001219 */ /* 0x000fce0000011608 */
.L_x_1340:
[----:B------:R-:W-:Y:S05]  /*1e7a0*/  BSYNC B0 ;  /* 0x0000000000007941 */ /* 0x000fea0003800000 */
.L_x_1338:
[----:B------:R-:W-:-:S05]  /*1e7b0*/  IMAD R5, R0, R7, R7 ;  /* 0x0000000700057224 */ /* 0x000fca00078e0207 */
[----:B------:R-:W-:-:S07]  /*1e7c0*/  VIMNMX R6, R6, R5, PT ;  /* 0x0000000506067248 */ /* 0x000fce0003fe0100 */
.L_x_1337:
[----:B------:R-:W-:Y:S01]  /*1e7d0*/  VIADD R6, R6, 0x7f ;  /* 0x0000007f06067836 */ /* 0x000fe20000000000 */
[----:B------:R-:W-:-:S04]  /*1e7e0*/  ULDC UR4, c[0x0][0x9dc] ;  /* 0x0002770000047ab9 */ /* 0x000fc80000000800 */
[----:B------:R-:W-:-:S04]  /*1e7f0*/  SHF.R.S32.HI R5, RZ, 0x1f, R6 ;  /* 0x0000001fff057819 */ /* 0x000fc80000011406 */
[----:B------:R-:W-:-:S04]  /*1e800*/  LEA.HI R5, R5, R6, RZ, 0x7 ;  /* 0x0000000605057211 */ /* 0x000fc800078f38ff */
[----:B------:R-:W-:-:S04]  /*1e810*/  SHF.R.S32.HI R0, RZ, 0x7, R5 ;  /* 0x00000007ff007819 */ /* 0x000fc80000011405 */
[----:B------:R-:W-:Y:S01]  /*1e820*/  VIMNMX R8, R3, R0, PT ;  /* 0x0000000003087248 */ /* 0x000fe20003fe0100 */
[----:B------:R-:W-:-:S04]  /*1e830*/  VIADD R0, R4, -UR4 ;  /* 0x8000000404007c36 */ /* 0x000fc80008000000 */
[----:B------:R0:W-:Y:S01]  /*1e840*/  STL [R1], R8 ;  /* 0x0000000801007387 */ /* 0x0001e20000100800 */
[----:B------:R-:W-:Y:S05]  /*1e850*/  @!P0 BRA `(.L_x_1341) ;  /* 0x0000000000448947 */ /* 0x000fea0003800000 */
[----:B------:R-:W-:Y:S01]  /*1e860*/  ISETP.GT.AND P0, PT, R4, -0x1, PT ;  /* 0xffffffff0400780c */ /* 0x000fe20003f04270 */
[----:B------:R-:W-:-:S12]  /*1e870*/  BSSY B0, `(.L_x_1342) ;  /* 0x000000d000007945 */ /* 0x000fd80003800000 */
[----:B------:R-:W-:Y:S05]  /*1e880*/  @P0 BRA `(.L_x_1343) ;  /* 0x00000000001c0947 */ /* 0x000fea0003800000 */
[----:B------:R-:W-:Y:S02]  /*1e890*/  ISETP.NE.AND P0, PT, R7, 0x1, PT ;  /* 0x000000010700780c */ /* 0x000fe40003f05270 */
[----:B------:R-:W-:-:S11]  /*1e8a0*/  LOP3.LUT R5, RZ, R4, RZ, 0x33, !PT ;  /* 0x00000004ff057212 */ /* 0x000fd600078e33ff */
[----:B------:R-:W4:Y:S02]  /*1e8b0*/  @P0 LDC.64 R2, c[0x0][0x9e8] ;  /* 0x00027a00ff020b82 */ /* 0x000f240000000a00 */
[----:B----4-:R-:W-:-:S05]  /*1e8c0*/  @P0 IMAD.HI.U32 R2, R5, R2, RZ ;  /* 0x0000000205020227 */ /* 0x010fca00078e00ff */
[----:B------:R-:W-:-:S04]  /*1e8d0*/  @P0 SHF.R.U32.HI R5, RZ, R3, R2 ;  /* 0x00000003ff050219 */ /* 0x000fc80000011602 */
[----:B------:R-:W-:Y:S01]  /*1e8e0*/  LOP3.LUT R4, RZ, R5, RZ, 0x33, !PT ;  /* 0x00000005ff047212 */ /* 0x000fe200078e33ff */
[----:B------:R-:W-:Y:S06]  /*1e8f0*/  BRA `(.L_x_1344) ;  /* 0x0000000000107947 */ /* 0x000fec0003800000 */
.L_x_1343:
[----:B------:R-:W-:-:S13]  /*1e900*/  ISETP.NE.AND P0, PT, R7, 0x1, PT ;  /* 0x000000010700780c */ /* 0x000fda0003f05270 */
[----:B------:R-:W4:Y:S02]  /*1e910*/  @P0 LDC.64 R2, c[0x0][0x9e8] ;  /* 0x00027a00ff020b82 */ /* 0x000f240000000a00 */
[----:B----4-:R-:W-:-:S05]  /*1e920*/  @P0 IMAD.HI.U32 R2, R4, R2, RZ ;  /* 0x0000000204020227 */ /* 0x010fca00078e00ff */
[----:B------:R-:W-:-:S07]  /*1e930*/  @P0 SHF.R.U32.HI R4, RZ, R3, R2 ;  /* 0x00000003ff040219 */ /* 0x000fce0000011602 */
.L_x_1344:
[----:B------:R-:W-:Y:S05]  /*1e940*/  BSYNC B0 ;  /* 0x0000000000007941 */ /* 0x000fea0003800000 */
.L_x_1342:
[----:B------:R-:W-:-:S05]  /*1e950*/  IMAD R7, R4, R7, RZ ;  /* 0x0000000704077224 */ /* 0x000fca00078e02ff */
[----:B------:R-:W-:-:S07]  /*1e960*/  VIMNMX R0, R0, R7, !PT ;  /* 0x0000000700007248 */ /* 0x000fce0007fe0100 */
.L_x_1341:
        /* <DEDUP_REMOVED lines=9> */
[----:B------:R-:W4:Y:S01]  /*1ea00*/  S2R R7, SR_LANEID ;  /* 0x0000000000077919 */ /* 0x000f220000000000 */
[----:B------:R-:W-:Y:S01]  /*1ea10*/  VOTEU.ANY UR4, UPT, PT ;  /* 0x0000000000047886 */ /* 0x000fe200038e0100 */
[----:B------:R-:W5:Y:S01]  /*1ea20*/  LDC.64 R2, c[0x0][0xc38] ;  /* 0x00030e00ff027b82 */ /* 0x000f620000000a00 */
[----:B------:R-:W4:Y:S08]  /*1ea30*/  FLO.U32 R0, UR4 ;  /* 0x0000000400007d00 */ /* 0x000f3000080e0000 */
[----:B------:R-:W5:Y:S01]  /*1ea40*/  POPC R5, UR4 ;  /* 0x0000000400057d09 */ /* 0x000f620008000000 */
[----:B----4-:R-:W-:-:S13]  /*1ea50*/  ISETP.EQ.U32.AND P0, PT, R0, R7, PT ;  /* 0x000000070000720c */ /* 0x010fda0003f02070 */
[----:B-----5:R-:W4:Y:S01]  /*1ea60*/  @P0 ATOMG.E.ADD.STRONG.GPU PT, R3, desc[UR52][R2.64], R5 ;  /* 0x00000005020309a8 */ /* 0x020f2200081ee1f4 */
[----:B------:R-:W5:Y:S02]  /*1ea70*/  S2R R4, SR_LTMASK ;  /* 0x0000000000047919 */ /* 0x000f640000003900 */
[----:B-----5:R-:W-:-:S04]  /*1ea80*/  LOP3.LUT R4, R4, UR4, RZ, 0xc0, !PT ;  /* 0x0000000404047c12 */ /* 0x020fc8000f8ec0ff */
[----:B------:R-:W5:Y:S01]  /*1ea90*/  POPC R7, R4 ;  /* 0x0000000400077309 */ /* 0x000f620000000000 */
[----:B----4-:R-:W5:Y:S02]  /*1eaa0*/  SHFL.IDX PT, R0, R3, R0, 0x1f ;  /* 0x00001f0003007589 */ /* 0x010f6400000e0000 */
[----:B-----5:R-:W-:Y:S01]  /*1eab0*/  IADD3 R16, R0, UR37, R7 ;  /* 0x0000002500107c10 */ /* 0x020fe2000fffe007 */
[----:B------:R-:W-:Y:S06]  /*1eac0*/  BRA `(.L_x_1347) ;  /* 0x0000002800707947 */ /* 0x000fec0003800000 */
.L_x_1346:
[----:B------:R-:W4:Y:S01]  /*1ead0*/  S2R R0, SR_CgaCtaId ;  /* 0x0000000000007919 */ /* 0x000f220000008800 */
[----:B------:R-:W-:-:S04]  /*1eae0*/  MOV R27, 0x400 ;  /* 0x00000400001b7802 */ /* 0x000fc80000000f00 */
[----:B----4-:R-:W-:-:S05]  /*1eaf0*/  LEA R27, R0, R27, 0x18 ;  /* 0x0000001b001b7211 */ /* 0x010fca00078ec0ff */
        /* <DEDUP_REMOVED lines=8> */
[----:B------:R-:W4:Y:S01]  /*1eb80*/  LDC.64 R2, c[0x4][R2] ;  /* 0x0100000002027b82 */ /* 0x000f220000000a00 */
[----:B------:R-:W-:Y:S02]  /*1eb90*/  IMAD.U32 R5, RZ, RZ, UR7 ;  /* 0x00000007ff057e24 */ /* 0x000fe4000f8e00ff */
[----:B------:R-:W-:Y:S02]  /*1eba0*/  IMAD.U32 R6, RZ, RZ, UR8 ;  /* 0x00000008ff067e24 */ /* 0x000fe4000f8e00ff */
[----:B------:R-:W-:-:S02]  /*1ebb0*/  IMAD.U32 R7, RZ, RZ, UR9 ;  /* 0x00000009ff077e24 */ /* 0x000fc4000f8e00ff */
[----:B--23--:R-:W-:Y:S02]  /*1ebc0*/  IMAD.U32 R10, RZ, RZ, UR4 ;  /* 0x00000004ff0a7e24 */ /* 0x00cfe4000f8e00ff */
[----:B------:R-:W-:Y:S02]  /*1ebd0*/  IMAD.U32 R11, RZ, RZ, UR5 ;  /* 0x00000005ff0b7e24 */ /* 0x000fe4000f8e00ff */
[----:B0-----:R-:W-:Y:S02]  /*1ebe0*/  IMAD.MOV.U32 R8, RZ, RZ, 0x70 ;  /* 0x00000070ff087424 */ /* 0x001fe400078e00ff */
[----:B------:R-:W-:Y:S02]  /*1ebf0*/  IMAD.MOV.U32 R12, RZ, RZ, 0x1 ;  /* 0x00000001ff0c7424 */ /* 0x000fe400078e00ff */
[----:B------:R-:W-:-:S07]  /*1ec00*/  IMAD.MOV.U32 R13, RZ, RZ, RZ ;  /* 0x000000ffff0d7224 */ /* 0x000fce00078e00ff */
[----:B------:R-:W-:-:S07]  /*1ec10*/  LEPC R20, `(.L_x_1348) ;  /* 0x000000001014794e */ /* 0x000fce0000000000 */
[----:B-1--4-:R-:W-:Y:S05]  /*1ec20*/  CALL.ABS.NOINC R2 ;  /* 0x0000000002007343 */ /* 0x012fea0003c00000 */
.L_x_1348:
        /* <DEDUP_REMOVED lines=12> */
[----:B--23--:R-:W-:Y:S02]  /*1ecf0*/  IMAD.U32 R10, RZ, RZ, UR4 ;  /* 0x00000004ff0a7e24 */ /* 0x00cfe4000f8e00ff */
[----:B------:R-:W-:Y:S02]  /*1ed00*/  IMAD.U32 R11, RZ, RZ, UR5 ;  /* 0x00000005ff0b7e24 */ /* 0x000fe4000f8e00ff */
[----:B0-----:R-:W-:Y:S02]  /*1ed10*/  IMAD.MOV.U32 R8, RZ, RZ, 0x70 ;  /* 0x00000070ff087424 */ /* 0x001fe400078e00ff */
[----:B------:R-:W-:Y:S02]  /*1ed20*/  IMAD.MOV.U32 R12, RZ, RZ, 0x1 ;  /* 0x00000001ff0c7424 */ /* 0x000fe400078e00ff */
[----:B----4-:R-:W-:-:S07]  /*1ed30*/  IMAD.MOV.U32 R13, RZ, RZ, RZ ;  /* 0x000000ffff0d7224 */ /* 0x010fce00078e00ff */
[----:B------:R-:W-:-:S07]  /*1ed40*/  LEPC R20, `(.L_x_1350) ;  /* 0x000000001014794e */ /* 0x000fce0000000000 */
[----:B-1----:R-:W-:Y:S05]  /*1ed50*/  CALL.ABS.NOINC R2 ;  /* 0x0000000002007343 */ /* 0x002fea0003c00000 */
.L_x_1350:
        /* <DEDUP_REMOVED lines=16> */
.L_x_1349:
[----:B------:R-:W4:Y:S01]  /*1ee60*/  LDL.LU R20, [R1+0x8] ;  /* 0x0000080001147983 */ /* 0x000f220000300800 */
        /* <DEDUP_REMOVED lines=16> */
[----:B------:R-:W2:Y:S03]  /*1ef70*/  @P0 LDC R4, c[0x0][0x430] ;  /* 0x00010c00ff040b82 */ /* 0x000ea60000000800 */
[----:B------:R-:W-:-:S03]  /*1ef80*/  @!UP1 UIADD3.X UR9, URZ, UR39, URZ, UP0, !UPT ;  /* 0x000000273f099290 */ /* 0x000fc600087fe43f */
[----:B------:R-:W-:Y:S01]  /*1ef90*/  VOTEU.ALL UP0, P6 ;  /* 0x00000000003f7886 */ /* 0x000fe20003000000 */
[----:B0-----:R-:W-:-:S05]  /*1efa0*/  @P0 IMAD.HI.U32 R5, R18, R5, RZ ;  /* 0x0000000512050227 */ /* 0x001fca00078e00ff */
[----:B--2---:R-:W-:Y:S02]  /*1efb0*/  @P0 SHF.R.U32.HI R0, RZ, R4, R5 ;  /* 0x00000004ff000219 */ /* 0x004fe40000011605 */
[----:B------:R-:W-:-:S04]  /*1efc0*/  ISETP.NE.U32.AND P0, PT, RZ, UR4, PT ;  /* 0x00000004ff007c0c */ /* 0x000fc8000bf05070 */
[----:B------:R-:W-:-:S04]  /*1efd0*/  ISETP.NE.AND.EX P0, PT, RZ, UR5, PT, P0 ;  /* 0x00000005ff007c0c */ /* 0x000fc8000bf05300 */
[----:B------:R-:W-:Y:S01]  /*1efe0*/  SEL R9, R19, RZ, !P0 ;  /* 0x000000ff13097207 */ /* 0x000fe20004000000 */
[----:B-1--4-:R-:W-:-:S08]  /*1eff0*/  IMAD R17, R17, 0xc0, R20 ;  /* 0x000000c011117824 */ /* 0x012fd000078e0214 */
.L_x_1351:
        /* <DEDUP_REMOVED lines=14> */
.L_x_1352:
        /* <DEDUP_REMOVED lines=13> */
.L_x_1353:
        /* <DEDUP_REMOVED lines=9> */
[----:B------:R-:W2:Y:S01]  /*1f240*/  LDL R4, [R1] ;  /* 0x0000000001047983 */ /* 0x000ea20000100800 */
[----:B------:R-:W0:Y:S01]  /*1f250*/  LDC.64 R2, c[0x0][0x3f8] ;  /* 0x0000fe00ff027b82 */ /* 0x000e220000000a00 */
[----:B------:R-:W-:Y:S02]  /*1f260*/  ULDC.64 UR4, c[0x0][0xa08] ;  /* 0x0002820000047ab9 */ /* 0x000fe40000000a00 */
[----:B0-----:R-:W-:Y:S01]  /*1f270*/  LOP3.LUT P0, RZ, R2, UR4, RZ, 0xfc, !PT ;  /* 0x0000000402ff7c12 */ /* 0x001fe2000f80fcff */
[----:B------:R-:W-:-:S03]  /*1f280*/  UMOV UR4, 0xffffffff ;  /* 0xffffffff00047882 */ /* 0x000fc60000000000 */
[----:B------:R-:W-:-:S04]  /*1f290*/  LOP3.LUT P0, RZ, R3, UR5, RZ, 0xfc, P0 ;  /* 0x0000000503ff7c12 */ /* 0x000fc8000800fcff */
[----:B-----5:R-:W-:Y:S01]  /*1f2a0*/  SEL R8, R6, RZ, !P0 ;  /* 0x000000ff06087207 */ /* 0x020fe20004000000 */
[----:B--2---:R-:W-:Y:S01]  /*1f2b0*/  VIADD R7, R4, 0xffffffff ;  /* 0xffffffff04077836 */ /* 0x004fe20000000000 */
[----:B------:R-:W-:Y:S07]  /*1f2c0*/  BRA.DIV UR4, `(.L_x_1354) ;  /* 0x0000003e04747947 */ /* 0x000fee000b800000 */
.L_x_1465:
[----:B------:R-:W-:Y:S01]  /*1f2d0*/  UMOV UR4, 0xffffffff ;  /* 0xffffffff00047882 */ /* 0x000fe20000000000 */
[----:B------:R-:W-:Y:S02]  /*1f2e0*/  SHF.R.S32.HI R12, RZ, 0x1f, R6 ;  /* 0x0000001fff0c7819 */ /* 0x000fe40000011406 */
[----:B------:R-:W-:Y:S05]  /*1f2f0*/  BRA.DIV UR4, `(.L_x_1355) ;  /* 0x0000003e049c7947 */ /* 0x000fea000b800000 */
[----:B------:R-:W-:-:S13]  /*1f300*/  ELECT P6, URZ, PT ;  /* 0x00000000003f782f */ /* 0x000fda00038c0000 */
.L_x_1468:
[----:B------:R-:W-:Y:S05]  /*1f310*/  @!P6 BRA `(.L_x_1356) ;  /* 0x0000000000f4e947 */ /* 0x000fea0003800000 */
[----:B------:R-:W-:-:S04]  /*1f320*/  ISETP.NE.U32.AND P0, PT, R2, RZ, PT ;  /* 0x000000ff0200720c */ /* 0x000fc80003f05070 */
[----:B------:R-:W-:-:S13]  /*1f330*/  ISETP.NE.AND.EX P0, PT, R3, RZ, PT, P0 ;  /* 0x000000ff0300720c */ /* 0x000fda0003f05300 */
[----:B------:R-:W-:Y:S05]  /*1f340*/  @!P0 BRA `(.L_x_1357) ;  /* 0x0000000000448947 */ /* 0x000fea0003800000 */
[----:B---3--:R-:W0:Y:S01]  /*1f350*/  LDC R10, c[0x0][0x41c] ;  /* 0x00010700ff0a7b82 */ /* 0x008e220000000800 */
[----:B------:R-:W-:Y:S02]  /*1f360*/  ULDC.64 UR4, c[0x0][0x408] ;  /* 0x0001020000047ab9 */ /* 0x000fe40000000a00 */
[----:B------:R-:W-:-:S04]  /*1f370*/  IMAD R11, R12, UR4, RZ ;  /* 0x000000040c0b7c24 */ /* 0x000fc8000f8e02ff */
[----:B------:R-:W-:Y:S01]  /*1f380*/  IMAD R11, R6, UR5, R11 ;  /* 0x00000005060b7c24 */ /* 0x000fe2000f8e020b */
[----:B0-----:R-:W-:-:S13]  /*1f390*/  ISETP.NE.AND P0, PT, R10, 0x1, PT ;  /* 0x000000010a00780c */ /* 0x001fda0003f05270 */
[----:B------:R-:W0:Y:S02]  /*1f3a0*/  @P0 LDC.64 R4, c[0x0][0x420] ;  /* 0x00010800ff040b82 */ /* 0x000e240000000a00 */
[----:B0-----:R-:W-:-:S04]  /*1f3b0*/  @P0 IMAD.HI.U32 R8, R7, R4, RZ ;  /* 0x0000000407080227 */ /* 0x001fc800078e00ff */
[----:B------:R-:W-:Y:S01]  /*1f3c0*/  IMAD.MOV.U32 R4, RZ, RZ, R7 ;  /* 0x000000ffff047224 */ /* 0x000fe200078e0007 */
[----:B------:R-:W-:-:S05]  /*1f3d0*/  @P0 SHF.R.U32.HI R4, RZ, R5, R8 ;  /* 0x00000005ff040219 */ /* 0x000fca0000011608 */
[----:B------:R-:W-:-:S04]  /*1f3e0*/  IMAD.MOV R5, RZ, RZ, -R4 ;  /* 0x000000ffff057224 */ /* 0x000fc800078e0a04 */
[----:B------:R-:W-:Y:S01]  /*1f3f0*/  IMAD R7, R10, R5, R7 ;  /* 0x000000050a077224 */ /* 0x000fe200078e0207 */
[----:B------:R-:W-:-:S03]  /*1f400*/  SHF.R.S32.HI R5, RZ, 0x1f, R4 ;  /* 0x0000001fff057819 */ /* 0x000fc60000011404 */
[----:B------:R-:W-:-:S04]  /*1f410*/  IMAD.WIDE.U32 R4, R6, UR4, R4 ;  /* 0x0000000406047c25 */ /* 0x000fc8000f8e0004 */
[----:B------:R-:W-:Y:S01]  /*1f420*/  IMAD.IADD R5, R5, 0x1, R11 ;  /* 0x0000000105057824 */ /* 0x000fe200078e020b */
[----:B------:R-:W-:-:S04]  /*1f430*/  LEA R10, P0, R4, R2, 0x2 ;  /* 0x00000002040a7211 */ /* 0x000fc800078010ff */
[----:B------:R-:W-:-:S05]  /*1f440*/  LEA.HI.X R11, R4, R3, R5, 0x2, P0 ;  /* 0x00000003040b7211 */ /* 0x000fca00000f1405 */
[----:B------:R0:W5:Y:S04]  /*1f450*/  LDG.E R8, desc[UR52][R10.64] ;  /* 0x000000340a087981 */ /* 0x000168000c1e1900 */
.L_x_1357:
[----:B------:R-:W-:Y:S01]  /*1f460*/  IMAD R5, R22, 0x8, R27 ;  /* 0x0000000816057824 */ /* 0x000fe200078e021b */
[----:B------:R-:W-:-:S04]  /*1f470*/  SHF.L.U32 R4, R24, 0x1f, RZ ;  /* 0x0000001f18047819 */ /* 0x000fc800000006ff */
[----:B------:R-:W1:Y:S02]  /*1f480*/  SYNCS.PHASECHK.TRANS64.TRYWAIT P0, [R5+URZ+0x2d840], R4 ;  /* 0x02d84004050075a7 */ /* 0x000e64000800017f */
[----:B-1----:R-:W-:Y:S05]  /*1f490*/  @!P0 BRA `(.L_x_1358) ;  /* 0x0000003c00548947 */ /* 0x002fea0003800000 */
.L_x_1469:
[----:B0--3--:R-:W0:Y:S02]  /*1f4a0*/  S2R R10, SR_TID.X ;  /* 0x00000000000a7919 */ /* 0x009e240000002100 */
        /* <DEDUP_REMOVED lines=8> */
.L_x_1359:
        /* <DEDUP_REMOVED lines=27> */
[----:B0-----:R-:W-:Y:S01]  /*1f6e0*/  NOP ;  /* 0x0000000000007918 */ /* 0x001fe20000000000 */
.L_x_1356:
        /* <DEDUP_REMOVED lines=30> */
[----:B-1----:R-:W-:Y:S01]  /*1f8d0*/  @P0 R2UR UR13, R9 ;  /* 0x00000000090d02ca */ /* 0x002fe200000e0000 */
[----:B------:R-:W-:Y:S01]  /*1f8e0*/  UIADD3 UR8, UR24, 0x12400, URZ ;  /* 0x0001240018087890 */ /* 0x000fe2000fffe03f */
[----:B------:R-:W-:Y:S01]  /*1f8f0*/  @P0 R2UR UR12, R18 ;  /* 0x00000000120c02ca */ /* 0x000fe200000e0000 */
[----:B------:R-:W-:Y:S01]  /*1f900*/  UMOV UR10, 0x40 ;  /* 0x00000040000a7882 */ /* 0x000fe20000000000 */
[----:B------:R-:W-:-:S13]  /*1f910*/  @P0 R2UR UR11, R17 ;  /* 0x00000000110b02ca */ /* 0x000fda00000e0000 */
[----:B------:R4:W-:Y:S01]  /*1f920*/  UTMALDG.4D [UR8], [UR4], desc[UR22] ;  /* 0x00001608040075b4 */ /* 0x0009e20008019000 */
[----:B--2---:R-:W-:-:S05]  /*1f930*/  VIADD R5, R5, 0x1 ;  /* 0x0000000105057836 */ /* 0x004fca0000000000 */
[----:B0-----:R-:W-:Y:S01]  /*1f940*/  LEA.HI R4, R5, R5, RZ, 0x1 ;  /* 0x0000000505047211 */ /* 0x001fe200078f08ff */
[----:B------:R4:W-:Y:S03]  /*1f950*/  STL [R1+0x4], R5 ;  /* 0x0000040501007387 */ /* 0x0009e60000100800 */
[----:B------:R-:W-:-:S05]  /*1f960*/  LOP3.LUT R4, R4, 0xfffffffe, RZ, 0xc0, !PT ;  /* 0xfffffffe04047812 */ /* 0x000fca00078ec0ff */
[----:B------:R-:W-:-:S05]  /*1f970*/  IMAD.IADD R4, R5, 0x1, -R4 ;  /* 0x0000000105047824 */ /* 0x000fca00078e0a04 */
[----:B------:R-:W-:-:S04]  /*1f980*/  SHF.L.U32 R4, R4, 0x1f, RZ ;  /* 0x0000001f04047819 */ /* 0x000fc800000006ff */
[----:B------:R-:W0:Y:S02]  /*1f990*/  SYNCS.PHASECHK.TRANS64.TRYWAIT P0, [R27+URZ+0x2d820], R4 ;  /* 0x02d820041b0075a7 */ /* 0x000e24000800017f */
[----:B0---4-:R-:W-:Y:S05]  /*1f9a0*/  @!P0 BRA `(.L_x_1361) ;  /* 0x0000003800248947 */ /* 0x011fea0003800000 */
.L_x_1470:
[----:B------:R-:W-:Y:S05]  /*1f9b0*/  BSYNC B0 ;  /* 0x0000000000007941 */ /* 0x000fea0003800000 */
.L_x_1360:
[----:B------:R-:W2:Y:S01]  /*1f9c0*/  LDL R5, [R1] ;  /* 0x0000000001057983 */ /* 0x000ea20000100800 */
[----:B------:R-:W-:Y:S01]  /*1f9d0*/  BSSY B0, `(.L_x_1362) ;  /* 0x000016a000007945 */ /* 0x000fe20003800000 */
[----:B--2---:R-:W-:-:S05]  /*1f9e0*/  VIADD R9, R5, 0xfffffffe ;  /* 0xfffffffe05097836 */ /* 0x004fca0000000000 */
[----:B------:R-:W-:-:S13]  /*1f9f0*/  ISETP.GE.AND P0, PT, R9, R29, PT ;  /* 0x0000001d0900720c */ /* 0x000fda0003f06270 */
[----:B------:R-:W-:Y:S05]  /*1fa00*/  @!P0 BRA `(.L_x_1363) ;  /* 0x0000001400988947 */ /* 0x000fea0003800000 */
[----:B0-----:R-:W-:Y:S01]  /*1fa10*/  IMAD.MOV R4, RZ, RZ, -R5 ;  /* 0x000000ffff047224 */ /* 0x001fe200078e0a05 */
[----:B---3--:R-:W-:Y:S01]  /*1fa20*/  LOP3.LUT R13, RZ, R29, RZ, 0x33, !PT ;  /* 0x0000001dff0d7212 */ /* 0x008fe200078e33ff */
[----:B------:R-:W-:Y:S03]  /*1fa30*/  BSSY B1, `(.L_x_1364) ;  /* 0x0000079000017945 */ /* 0x000fe60003800000 */
[----:B------:R-:W-:-:S05]  /*1fa40*/  VIADDMNMX R13, R4, 0x1, R13, !PT ;  /* 0x00000001040d7846 */ /* 0x000fca000780010d */
        /* <DEDUP_REMOVED lines=33> */
.L_x_1368:
[----:B0-----:R-:W-:Y:S01]  /*1fc60*/  IMAD R3, R10, 0x8, R27 ;  /* 0x000000080a037824 */ /* 0x001fe200078e021b */
[----:B------:R-:W-:-:S04]  /*1fc70*/  SHF.L.U32 R2, R14, 0x1f, RZ ;  /* 0x0000001f0e027819 */ /* 0x000fc800000006ff */
[----:B------:R-:W0:Y:S02]  /*1fc80*/  SYNCS.PHASECHK.TRANS64.TRYWAIT P0, [R3+URZ+0x2d840], R2 ;  /* 0x02d84002030075a7 */ /* 0x000e24000800017f */
[----:B0-----:R-:W-:Y:S05]  /*1fc90*/  @!P0 BRA `(.L_x_1369) ;  /* 0x00000034007c8947 */ /* 0x001fea0003800000 */
.L_x_1471:
        /* <DEDUP_REMOVED lines=9> */
.L_x_1370:
        /* <DEDUP_REMOVED lines=31> */
.L_x_1472:
[----:B------:R-:W-:Y:S05]  /*1ff20*/  @P1 BRA `(.L_x_1372) ;  /* 0x0000000000181947 */ /* 0x000fea0003800000 */
[----:B------:R-:W-:Y:S01]  /*1ff30*/  ISETP.NE.AND P0, PT, R28, RZ, PT ;  /* 0x000000ff1c00720c */ /* 0x000fe20003f05270 */
[----:B0-----:R-:W-:Y:S02]  /*1ff40*/  IMAD R2, R22, 0x8, R27 ;  /* 0x0000000816027824 */ /* 0x001fe400078e021b */
[----:B------:R-:W-:-:S04]  /*1ff50*/  IMAD.MOV.U32 R3, RZ, RZ, 0x6000 ;  /* 0x00006000ff037424 */ /* 0x000fc800078e00ff */
[----:B------:R1:W-:Y:S06]  /*1ff60*/  SYNCS.ARRIVE.TRANS64 RZ, [R2+URZ+0x2d850], R3 ;  /* 0x02d8500302ff79a7 */ /* 0x0003ec000800003f */
[----:B------:R-:W-:Y:S05]  /*1ff70*/  @!P0 BRA `(.L_x_1372) ;  /* 0x0000000000048947 */ /* 0x000fea0003800000 */
[----:B------:R-:W-:Y:S01]  /*1ff80*/  BPT.TRAP 0x1 ;  /* 0x000000040000795c */ /* 0x000fe20000300000 */
.L_x_1372:
        /* <DEDUP_REMOVED lines=30> */
.L_x_1367:
[----:B------:R-:W-:Y:S05]  /*20170*/  BSYNC B2 ;  /* 0x0000000000027941 */ /* 0x000fea0003800000 */
.L_x_1366:
[----:B------:R-:W2:Y:S01]  /*20180*/  LDL R2, [R1] ;  /* 0x0000000001027983 */ /* 0x000ea20000100800 */
[----:B------:R-:W-:Y:S02]  /*20190*/  IMAD.MOV.U32 R22, RZ, RZ, R10 ;  /* 0x000000ffff167224 */ /* 0x000fe400078e000a */
[----:B------:R-:W-:Y:S02]  /*201a0*/  IMAD.MOV.U32 R24, RZ, RZ, R14 ;  /* 0x000000ffff187224 */ /* 0x000fe400078e000e */
[----:B--2---:R-:W-:-:S07]  /*201b0*/  VIADD R9, R2, 0xfffffffd ;  /* 0xfffffffd02097836 */ /* 0x004fce0000000000 */
.L_x_1365:
[----:B------:R-:W-:Y:S05]  /*201c0*/  BSYNC B1 ;  /* 0x0000000000017941 */ /* 0x000fea0003800000 */
.L_x_1364:
[----:B------:R-:W2:Y:S01]  /*201d0*/  LDL.LU R2, [R1] ;  /* 0x0000000001027983 */ /* 0x000ea20000300800 */
[----:B------:R-:W-:Y:S01]  /*201e0*/  VIADD R13, R13, 0xfffffffe ;  /* 0xfffffffe0d0d7836 */ /* 0x000fe20000000000 */
[----:B--2---:R-:W-:-:S04]  /*201f0*/  LOP3.LUT R2, RZ, R2, RZ, 0x33, !PT ;  /* 0x00000002ff027212 */ /* 0x004fc800078e33ff */
[----:B------:R-:W-:-:S13]  /*20200*/  ISETP.NE.AND P0, PT, R13, R2, PT ;  /* 0x000000020d00720c */ /* 0x000fda0003f05270 */
[----:B------:R-:W-:Y:S05]  /*20210*/  @!P0 BRA `(.L_x_1363) ;  /* 0x0000000c00948947 */ /* 0x000fea0003800000 */
[----:B------:R-:W-:-:S07]  /*20220*/  IMAD.MOV.U32 R4, RZ, RZ, R8 ;  /* 0x000000ffff047224 */ /* 0x000fce00078e0008 */
.L_x_1387:
[----:B------:R-:W-:Y:S01]  /*20230*/  VIADD R10, R22, 0x1 ;  /* 0x00000001160a7836 */ /* 0x000fe20000000000 */
[----:B------:R-:W-:Y:S05]  /*20240*/  YIELD ;  /* 0x0000000000007946 */ /* 0x000fea0003800000 */
[----:B------:R-:W-:Y:S01]  /*20250*/  ISETP.NE.AND P0, PT, R10, 0x2, PT ;  /* 0x000000020a00780c */ /* 0x000fe20003f05270 */
[----:B------:R-:W-:Y:S03]  /*20260*/  BSSY B1, `(.L_x_1373) ;  /* 0x000006c000017945 */ /* 0x000fe60003800000 */
[----:B0-----:R-:W-:-:S02]  /*20270*/  SEL R11, RZ, 0x1, P0 ;  /* 0x00000001ff0b7807 */ /* 0x001fc40000000000 */
[----:B------:R-:W-:Y:S02]  /*20280*/  SEL R10, R10, RZ, P0 ;  /* 0x000000ff0a0a7207 */ /* 0x000fe40000000000 */
[----:B------:R-:W-:Y:S01]  /*20290*/  LOP3.LUT R11, R24, R11, RZ, 0x3c, !PT ;  /* 0x0000000b180b7212 */ /* 0x000fe200078e3cff */
[----:B-1----:R-:W-:Y:S06]  /*202a0*/  @!P6 BRA `(.L_x_1374) ;  /* 0x00000004009ce947 */ /* 0x002fec0003800000 */
        /* <DEDUP_REMOVED lines=23> */
.L_x_1375:
[----:B------:R-:W-:Y:S01]  /*20420*/  IMAD R3, R10, 0x8, R27 ;  /* 0x000000080a037824 */ /* 0x000fe200078e021b */
[----:B------:R-:W-:-:S04]  /*20430*/  SHF.L.U32 R2, R11, 0x1f, RZ ;  /* 0x0000001f0b027819 */ /* 0x000fc800000006ff */
[----:B------:R-:W1:Y:S02]  /*20440*/  SYNCS.PHASECHK.TRANS64.TRYWAIT P0, [R3+URZ+0x2d840], R2 ;  /* 0x02d84002030075a7 */ /* 0x000e64000800017f */
[----:B-1----:R-:W-:Y:S05]  /*20450*/  @!P0 BRA `(.L_x_1376) ;  /* 0x0000002c00b48947 */ /* 0x002fea0003800000 */
.L_x_1473:
        /* <DEDUP_REMOVED lines=9> */
.L_x_1377:
        /* <DEDUP_REMOVED lines=31> */
.L_x_1474:
[----:B------:R-:W-:Y:S05]  /*206e0*/  @P0 BRA `(.L_x_1379) ;  /* 0x0000000000140947 */ /* 0x000fea0003800000 */
[----:B------:R-:W-:Y:S01]  /*206f0*/  ISETP.NE.AND P1, PT, R28, RZ, PT ;  /* 0x000000ff1c00720c */ /* 0x000fe20003f25270 */
[----:B------:R-:W-:-:S04]  /*20700*/  IMAD.MOV.U32 R2, RZ, RZ, 0x6000 ;  /* 0x00006000ff027424 */ /* 0x000fc800078e00ff */
[----:B------:R1:W-:Y:S08]  /*20710*/  SYNCS.ARRIVE.TRANS64 RZ, [R3+URZ+0x50], R2 ;  /* 0x0000500203ff79a7 */ /* 0x0003f0000800003f */
[----:B------:R-:W-:Y:S05]  /*20720*/  @!P1 BRA `(.L_x_1379) ;  /* 0x0000000000049947 */ /* 0x000fea0003800000 */
[----:B------:R-:W-:Y:S01]  /*20730*/  BPT.TRAP 0x1 ;  /* 0x000000040000795c */ /* 0x000fe20000300000 */
.L_x_1379:
        /* <DEDUP_REMOVED lines=30> */
.L_x_1374:
[----:B------:R-:W-:Y:S05]  /*20920*/  BSYNC B1 ;  /* 0x0000000000017941 */ /* 0x000fea0003800000 */
.L_x_1373:
[----:B------:R-:W-:Y:S01]  /*20930*/  VIADD R22, R10, 0x1 ;  /* 0x000000010a167836 */ /* 0x000fe20000000000 */
[----:B------:R-:W-:Y:S01]  /*20940*/  BSSY B1, `(.L_x_1380) ;  /* 0x000006f000017945 */ /* 0x000fe20003800000 */
[----:B------:R-:W-:-:S03]  /*20950*/  VIADD R13, R9, 0xffffffff ;  /* 0xffffffff090d7836 */ /* 0x000fc60000000000 */
[----:B------:R-:W-:-:S04]  /*20960*/  ISETP.NE.AND P0, PT, R22, 0x2, PT ;  /* 0x000000021600780c */ /* 0x000fc80003f05270 */
[----:B0-----:R-:W-:Y:S02]  /*20970*/  SEL R24, RZ, 0x1, P0 ;  /* 0x00000001ff187807 */ /* 0x001fe40000000000 */
        /* <DEDUP_REMOVED lines=14> */
[----:B-1----:R-:W0:Y:S02]  /*20a60*/  @P0 LDC.64 R2, c[0x0][0x420] ;  /* 0x00010800ff020b82 */ /* 0x002e240000000a00 */
        /* <DEDUP_REMOVED lines=11> */
.L_x_1382:
[----:B-1----:R-:W-:Y:S01]  /*20b20*/  IMAD R2, R22, 0x8, R27 ;  /* 0x0000000816027824 */ /* 0x002fe200078e021b */
[----:B------:R-:W-:-:S04]  /*20b30*/  SHF.L.U32 R3, R24, 0x1f, RZ ;  /* 0x0000001f18037819 */ /* 0x000fc800000006ff */
[----:B------:R-:W1:Y:S02]  /*20b40*/  SYNCS.PHASECHK.TRANS64.TRYWAIT P0, [R2+URZ+0x2d840], R3 ;  /* 0x02d84003020075a7 */ /* 0x000e64000800017f */
[----:B-1----:R-:W-:Y:S05]  /*20b50*/  @!P0 BRA `(.L_x_1383) ;  /* 0x00000028001c8947 */ /* 0x002fea0003800000 */
.L_x_1475:
        /* <DEDUP_REMOVED lines=9> */
.L_x_1384:
[----:B01----:R-:W-:Y:S01]  /*20bf0*/  VIADD R3, R27, 0x2d800 ;  /* 0x0002d8001b037836 */ /* 0x003fe20000000000 */
[----:B------:R-:W-:Y:S01]  /*20c00*/  R2UR UR11, R14 ;  /* 0x000000000e0b72ca */ /* 0x000fe200000e0000 */
[----:B------:R-:W-:Y:S01]  /*20c10*/  UIADD3 UR4, UP0, UR38, 0x370, URZ ;  /* 0x0000037026047890 */ /* 0x000fe2000ff1e03f */
[----:B------:R-:W-:Y:S01]  /*20c20*/  R2UR UR5, R23 ;  /* 0x00000000170572ca */ /* 0x000fe200000e0000 */
[----:B------:R-:W-:Y:S01]  /*20c30*/  IMAD R2, R22, 0x8, R3 ;  /* 0x0000000816027824 */ /* 0x000fe200078e0203 */
[----:B------:R-:W-:Y:S01]  /*20c40*/  R2UR UR12, R0 ;  /* 0x00000000000c72ca */ /* 0x000fe200000e0000 */
[----:B------:R-:W-:Y:S01]  /*20c50*/  UMOV UR10, URZ ;  /* 0x0000003f000a7c82 */ /* 0x000fe20008000000 */
[----:B-----5:R-:W-:Y:S01]  /*20c60*/  R2UR UR13, R4 ;  /* 0x00000000040d72ca */ /* 0x020fe200000e0000 */
[----:B------:R-:W-:Y:S01]  /*20c70*/  UMOV UR6, 0x0 ;  /* 0x0000000000067882 */ /* 0x000fe20000000000 */
[----:B------:R-:W-:Y:S01]  /*20c80*/  R2UR UR9, R2 ;  /* 0x00000000020972ca */ /* 0x000fe200000e0000 */
[----:B------:R-:W-:Y:S01]  /*20c90*/  IMAD R2, R22, 0x6000, R27 ;  /* 0x0000600016027824 */ /* 0x000fe200078e021b */
[----:B------:R-:W-:Y:S01]  /*20ca0*/  UMOV UR7, 0x14f00000 ;  /* 0x14f0000000077882 */ /* 0x000fe20000000000 */
[----:B------:R-:W-:Y:S01]  /*20cb0*/  UMOV UR17, 0x20 ;  /* 0x0000002000117882 */ /* 0x000fe20000000000 */
[----:B------:R-:W-:Y:S01]  /*20cc0*/  UMOV UR18, 0x40 ;  /* 0x0000004000127882 */ /* 0x000fe20000000000 */
[----:B------:R-:W-:-:S02]  /*20cd0*/  SHF.L.U32 R11, R11, 0x1f, RZ ;  /* 0x0000001f0b0b7819 */ /* 0x000fc400000006ff */
[----:B------:R-:W-:Y:S01]  /*20ce0*/  R2UR UR8, R2 ;  /* 0x00000000020872ca */ /* 0x000fe200000e0000 */
[----:B------:R-:W-:Y:S01]  /*20cf0*/  ULEA UR11, UR11, UR5, 0x7 ;  /* 0x000000050b0b7291 */ /* 0x000fe2000f8e383f */
[----:B------:R-:W-:Y:S01]  /*20d00*/  IMAD R2, R10, 0x8, R3 ;  /* 0x000000080a027824 */ /* 0x000fe200078e0203 */
[----:B------:R-:W-:-:S03]  /*20d10*/  UIADD3.X UR5, URZ, UR39, URZ, UP0, !UPT ;  /* 0x000000273f057290 */ /* 0x000fc600087fe43f */
[----:B------:R-:W-:-:S07]  /*20d20*/  UIADD3 UR9, UR9, 0x30, URZ ;  /* 0x0000003009097890 */ /* 0x000fce000fffe03f */
[----:B------:R-:W-:Y:S02]  /*20d30*/  UIADD3 UR14, UR8, 0x15400, URZ ;  /* 0x00015400080e7890 */ /* 0x000fe4000fffe03f */
[----:B------:R-:W-:Y:S02]  /*20d40*/  UIADD3 UR15, UR8, 0x17400, URZ ;  /* 0x00017400080f7890 */ /* 0x000fe4000fffe03f */
[----:B------:R-:W-:-:S03]  /*20d50*/  UIADD3 UR16, UR8, 0x19400, URZ ;  /* 0x0001940008107890 */ /* 0x000fc6000fffe03f */
[----:B------:R-:W-:Y:S02]  /*20d60*/  UMOV UR8, UR14 ;  /* 0x0000000e00087c82 */ /* 0x000fe40008000000 */
[----:B------:R0:W-:Y:S02]  /*20d70*/  UTMALDG.4D [UR8], [UR4], desc[UR6] ;  /* 0x00000608040075b4 */ /* 0x0001e40008019000 */
[----:B0-----:R-:W-:Y:S01]  /*20d80*/  UMOV UR8, UR15 ;  /* 0x0000000f00087c82 */ /* 0x001fe20008000000 */
[----:B------:R-:W-:Y:S02]  /*20d90*/  UMOV UR10, UR17 ;  /* 0x00000011000a7c82 */ /* 0x000fe40008000000 */
[----:B------:R0:W-:Y:S02]  /*20da0*/  UTMALDG.4D [UR8], [UR4], desc[UR6] ;  /* 0x00000608040075b4 */ /* 0x0001e40008019000 */
[----:B0-----:R-:W-:Y:S01]  /*20db0*/  UMOV UR8, UR16 ;  /* 0x0000001000087c82 */ /* 0x001fe20008000000 */
[----:B------:R-:W-:-:S02]  /*20dc0*/  UMOV UR10, UR18 ;  /* 0x00000012000a7c82 */ /* 0x000fc40008000000 */
[----:B------:R0:W-:Y:S01]  /*20dd0*/  UTMALDG.4D [UR8], [UR4], desc[UR6] ;  /* 0x00000608040075b4 */ /* 0x0001e20008019000 */
[----:B------:R-:W1:Y:S02]  /*20de0*/  SYNCS.PHASECHK.TRANS64.TRYWAIT P1, [R2+URZ+0x60], R11 ;  /* 0x0000600b020075a7 */ /* 0x000e64000802017f */
[----:B01----:R-:W-:Y:S05]  /*20df0*/  @!P1 BRA `(.L_x_1385) ;  /* 0x0000002400889947 */ /* 0x003fea0003800000 */
.L_x_1476:
[----:B------:R-:W-:Y:S05]  /*20e00*/  @P0 BRA `(.L_x_1386) ;  /* 0x0000000000140947 */ /* 0x000fea0003800000 */
[----:B------:R-:W-:Y:S01]  /*20e10*/  ISETP.NE.AND P1, PT, R28, RZ, PT ;  /* 0x000000ff1c00720c */ /* 0x000fe20003f25270 */
[----:B------:R-:W-:-:S04]  /*20e20*/  IMAD.MOV.U32 R3, RZ, RZ, 0x6000 ;  /* 0x00006000ff037424 */ /* 0x000fc800078e00ff */
[----:B------:R1:W-:Y:S08]  /*20e30*/  SYNCS.ARRIVE.TRANS64 RZ, [R2+URZ+0x50], R3 ;  /* 0x0000500302ff79a7 */ /* 0x0003f0000800003f */
[----:B------:R-:W-:Y:S05]  /*20e40*/  @!P1 BRA `(.L_x_1386) ;  /* 0x0000000000049947 */ /* 0x000fea0003800000 */
[----:B------:R-:W-:Y:S01]  /*20e50*/  BPT.TRAP 0x1 ;  /* 0x000000040000795c */ /* 0x000fe20000300000 */
.L_x_1386:
        /* <DEDUP_REMOVED lines=29> */
.L_x_1381:
[----:B------:R-:W-:Y:S05]  /*21030*/  BSYNC B1 ;  /* 0x0000000000017941 */ /* 0x000fea0003800000 */
.L_x_1380:
[----:B------:R-:W-:Y:S01]  /*21040*/  ISETP.GT.AND P0, PT, R13, R29, PT ;  /* 0x0000001d0d00720c */ /* 0x000fe20003f04270 */
[----:B------:R-:W-:-:S12]  /*21050*/  VIADD R9, R9, 0xfffffffe ;  /* 0xfffffffe09097836 */ /* 0x000fd80000000000 */
[----:B------:R-:W-:Y:S05]  /*21060*/  @P0 BRA `(.L_x_1387) ;  /* 0xfffffff000700947 */ /* 0x000fea000383ffff */
.L_x_1363:
[----:B------:R-:W-:Y:S05]  /*21070*/  BSYNC B0 ;  /* 0x0000000000007941 */ /* 0x000fea0003800000 */
.L_x_1362:
        /* <DEDUP_REMOVED lines=15> */
.L_x_1389:
[----:B------:R-:W-:Y:S05]  /*21170*/  BSYNC B0 ;  /* 0x0000000000007941 */ /* 0x000fea0003800000 */
.L_x_1388:
[----:B------:R-:W-:Y:S04]  /*21180*/  BSSY B0, `(.L_x_1390) ;  /* 0x000002b000007945 */ /* 0x000fe80003800000 */
[----:B------:R-:W-:Y:S05]  /*21190*/  @!P6 BRA `(.L_x_1391) ;  /* 0x0000000000a4e947 */ /* 0x000fea0003800000 */
[----:B-1----:R-:W-:Y:S01]  /*211a0*/  IMAD R3, R22, 0x8, R27 ;  /* 0x0000000816037824 */ /* 0x002fe200078e021b */
[----:B0-----:R-:W-:-:S04]  /*211b0*/  SHF.L.U32 R2, R24, 0x1f, RZ ;  /* 0x0000001f18027819 */ /* 0x001fc800000006ff */
[----:B------:R-:W0:Y:S02]  /*211c0*/  SYNCS.PHASECHK.TRANS64.TRYWAIT P0, [R3+URZ+0x2d860], R2 ;  /* 0x02d86002030075a7 */ /* 0x000e24000800017f */
[----:B0-----:R-:W-:Y:S05]  /*211d0*/  @!P0 BRA `(.L_x_1392) ;  /* 0x0000002000a48947 */ /* 0x001fea0003800000 */
.L_x_1477:
        /* <DEDUP_REMOVED lines=9> */
.L_x_1393:
        /* <DEDUP_REMOVED lines=28> */
.L_x_1391:
[----:B------:R-:W-:Y:S05]  /*21430*/  BSYNC B0 ;  /* 0x0000000000007941 */ /* 0x000fea0003800000 */
.L_x_1390:
[----:B------:R-:W-:-:S05]  /*21440*/  VIADD R22, R22, 0x1 ;  /* 0x0000000116167836 */ /* 0x000fca0000000000 */
[----:B------:R-:W-:-:S04]  /*21450*/  ISETP.NE.AND P0, PT, R22, 0x2, PT ;  /* 0x000000021600780c */ /* 0x000fc80003f05270 */
[----:B01----:R-:W-:Y:S02]  /*21460*/  SEL R3, RZ, 0x1, P0 ;  /* 0x00000001ff037807 */ /* 0x003fe40000000000 */
[----:B------:R-:W-:Y:S02]  /*21470*/  SEL R22, R22, RZ, P0 ;  /* 0x000000ff16167207 */ /* 0x000fe40000000000 */
[----:B------:R-:W-:-:S07]  /*21480*/  LOP3.LUT R24, R24, R3, RZ, 0x3c, !PT ;  /* 0x0000000318187212 */ /* 0x000fce00078e3cff */
.L_x_1347:
[----:B------:R-:W-:Y:S05]  /*21490*/  BSYNC B6 ;  /* 0x0000000000067941 */ /* 0x000fea0003800000 */
.L_x_1345:
[----:B------:R-:W-:-:S03]  /*214a0*/  UMOV UR4, 0xffffffff ;  /* 0xffffffff00047882 */ /* 0x000fc60000000000 */
[----:B------:R-:W-:Y:S05]  /*214b0*/  BRA.DIV UR4, `(.L_x_1394) ;  /* 0x0000002204007947 */ /* 0x000fea000b800000 */
[----:B------:R4:W0:Y:S04]  /*214c0*/  SHFL.IDX PT, R4, R16, RZ, 0x1f ;  /* 0x00001fff10047589 */ /* 0x00082800000e0000 */
[----:B------:R4:W0:Y:S02]  /*214d0*/  SHFL.IDX PT, R5, R16, 0x1, 0x1f ;  /* 0x00201f0010057f89 */ /* 0x00082400000e0000 */
.L_x_1481:
        /* <DEDUP_REMOVED lines=8> */
[----:B------:R-:W0:Y:S02]  /*21560*/  LDC.64 R2, c[0x0][0xc58] ;  /* 0x00031600ff027b82 */ /* 0x000e240000000a00 */
[----:B0-----:R-:W-:-:S06]  /*21570*/  IMAD.WIDE R2, R7, 0x4, R2 ;  /* 0x0000000407027825 */ /* 0x001fcc00078e0202 */
[----:B------:R0:W5:Y:S02]  /*21580*/  LDG.E R2, desc[UR52][R2.64] ;  /* 0x0000003402027981 */ /* 0x000164000c1e1900 */
.L_x_1396:
[----:B------:R-:W-:Y:S05]  /*21590*/  BSYNC B0 ;  /* 0x0000000000007941 */ /* 0x000fea0003800000 */
.L_x_1395:
[----:B------:R-:W-:-:S03]  /*215a0*/  UMOV UR4, 0xffffffff ;  /* 0xffffffff00047882 */ /* 0x000fc60000000000 */
[----:B------:R-:W-:Y:S05]  /*215b0*/  BRA.DIV UR4, `(.L_x_1397) ;  /* 0x00000022040c7947 */ /* 0x000fea000b800000 */
[----:B-----5:R-:W2:Y:S01]  /*215c0*/  SHFL.UP PT, R14, R2, 0x1, RZ ;  /* 0x04200000020e7989 */ /* 0x020ea200000e00ff */
[C---:B------:R-:W-:Y:S02]  /*215d0*/  ISETP.NE.AND P0, PT, R28.reuse, RZ, PT ;  /* 0x000000ff1c00720c */ /* 0x040fe40003f05270 */
[----:B------:R-:W-:Y:S02]  /*215e0*/  ISETP.GE.U32.AND P1, PT, R28, 0x2, PT ;  /* 0x000000021c00780c */ /* 0x000fe40003f26070 */
[----:B--23--:R-:W-:Y:S02]  /*215f0*/  SEL R13, R14, RZ, P0 ;  /* 0x000000ff0e0d7207 */ /* 0x00cfe40000000000 */
[----:B------:R-:W-:-:S03]  /*21600*/  ISETP.GE.U32.AND P0, PT, R28, 0x4, PT ;  /* 0x000000041c00780c */ /* 0x000fc60003f06070 */
[----:B------:R-:W-:-:S05]  /*21610*/  IMAD.IADD R13, R2, 0x1, R13 ;  /* 0x00000001020d7824 */ /* 0x000fca00078e020d */
[----:B------:R-:W2:Y:S02]  /*21620*/  SHFL.UP PT, R14, R13, 0x2, RZ ;  /* 0x044000000d0e7989 */ /* 0x000ea400000e00ff */
[----:B--2---:R-:W-:Y:S02]  /*21630*/  SEL R14, R14, RZ, P1 ;  /* 0x000000ff0e0e7207 */ /* 0x004fe40000800000 */
[----:B------:R-:W-:-:S03]  /*21640*/  ISETP.GE.U32.AND P1, PT, R28, 0x8, PT ;  /* 0x000000081c00780c */ /* 0x000fc60003f26070 */
[----:B0-----:R-:W-:-:S05]  /*21650*/  IMAD.IADD R3, R13, 0x1, R14 ;  /* 0x000000010d037824 */ /* 0x001fca00078e020e */
        /* <DEDUP_REMOVED lines=11> */
.L_x_1489:
[----:B------:R-:W-:Y:S02]  /*21710*/  ULDC UR4, c[0x0][0xc10] ;  /* 0x0003040000047ab9 */ /* 0x000fe40000000800 */
[----:B------:R-:W-:-:S04]  /*21720*/  IMAD.U32 R7, RZ, RZ, UR4 ;  /* 0x00000004ff077e24 */ /* 0x000fc8000f8e00ff */
[----:B--2---:R-:W-:-:S04]  /*21730*/  IMAD R14, R14, R7, RZ ;  /* 0x000000070e0e7224 */ /* 0x004fc800078e02ff */
[----:B------:R-:W-:-:S05]  /*21740*/  IMAD.IADD R5, R5, 0x1, R14 ;  /* 0x0000000105057824 */ /* 0x000fca00078e020e */
[----:B------:R-:W-:-:S13]  /*21750*/  ISETP.GT.AND P0, PT, R5, R4, PT ;  /* 0x000000040500720c */ /* 0x000fda0003f04270 */
[----:B------:R-:W-:Y:S05]  /*21760*/  @P0 BRA `(.L_x_1398) ;  /* 0x0000000000ac0947 */ /* 0x000fea0003800000 */
[----:B------:R-:W2:Y:S02]  /*21770*/  LDC R0, c[0x0][0xc14] ;  /* 0x00030500ff007b82 */ /* 0x000ea40000000800 */
.L_x_1403:
        /* <DEDUP_REMOVED lines=12> */
.L_x_1401:
[----:B------:R-:W-:Y:S05]  /*21840*/  BSYNC B0 ;  /* 0x0000000000007941 */ /* 0x000fea0003800000 */
.L_x_1400:
[----:B------:R-:W-:-:S03]  /*21850*/  UMOV UR4, 0xffffffff ;  /* 0xffffffff00047882 */ /* 0x000fc60000000000 */
[----:B------:R-:W-:Y:S05]  /*21860*/  BRA.DIV UR4, `(.L_x_1402) ;  /* 0x0000002204307947 */ /* 0x000fea000b800000 */
[----:B-----5:R-:W3:Y:S01]  /*21870*/  SHFL.UP PT, R14, R2, 0x1, RZ ;  /* 0x04200000020e7989 */ /* 0x020ee200000e00ff */
[C---:B------:R-:W-:Y:S02]  /*21880*/  ISETP.NE.AND P0, PT, R28.reuse, RZ, PT ;  /* 0x000000ff1c00720c */ /* 0x040fe40003f05270 */
[----:B------:R-:W-:Y:S02]  /*21890*/  ISETP.GE.U32.AND P1, PT, R28, 0x2, PT ;  /* 0x000000021c00780c */ /* 0x000fe40003f26070 */
[----:B---3--:R-:W-:Y:S02]  /*218a0*/  SEL R13, R14, RZ, P0 ;  /* 0x000000ff0e0d7207 */ /* 0x008fe40000000000 */
[----:B------:R-:W-:-:S03]  /*218b0*/  ISETP.GE.U32.AND P0, PT, R28, 0x4, PT ;  /* 0x000000041c00780c */ /* 0x000fc60003f06070 */
[----:B------:R-:W-:-:S05]  /*218c0*/  IMAD.IADD R13, R2, 0x1, R13 ;  /* 0x00000001020d7824 */ /* 0x000fca00078e020d */
        /* <DEDUP_REMOVED lines=15> */
.L_x_1497:
[----:B------:R-:W-:Y:S02]  /*219c0*/  ULDC UR4, c[0x0][0xc10] ;  /* 0x0003040000047ab9 */ /* 0x000fe40000000800 */
[----:B------:R-:W-:-:S04]  /*219d0*/  IMAD.U32 R7, RZ, RZ, UR4 ;  /* 0x00000004ff077e24 */ /* 0x000fc8000f8e00ff */
[----:B--2---:R-:W-:-:S04]  /*219e0*/  IMAD R14, R14, R7, RZ ;  /* 0x000000070e0e7224 */ /* 0x004fc800078e02ff */
[----:B------:R-:W-:-:S05]  /*219f0*/  IMAD.IADD R5, R14, 0x1, R5 ;  /* 0x000000010e057824 */ /* 0x000fca00078e0205 */
[----:B------:R-:W-:-:S13]  /*21a00*/  ISETP.GT.AND P0, PT, R5, R4, PT ;  /* 0x000000040500720c */ /* 0x000fda0003f04270 */
[----:B------:R-:W-:Y:S05]  /*21a10*/  @!P0 BRA `(.L_x_1403) ;  /* 0xfffffffc00588947 */ /* 0x000fea000383ffff */
.L_x_1398:
[----:B----4-:R-:W-:Y:S01]  /*21a20*/  IMAD.IADD R16, R5, 0x1, -R14 ;  /* 0x0000000105107824 */ /* 0x010fe200078e0a0e */
[----:B------:R-:W-:-:S03]  /*21a30*/  UMOV UR4, 0xffffffff ;  /* 0xffffffff00047882 */ /* 0x000fc60000000000 */
[----:B------:R-:W-:-:S05]  /*21a40*/  IMAD R3, R8, R7, R16 ;  /* 0x0000000708037224 */ /* 0x000fca00078e0210 */
[----:B------:R-:W-:Y:S01]  /*21a50*/  ISETP.GT.AND P6, PT, R3, R4, PT ;  /* 0x000000040300720c */ /* 0x000fe20003fc4270 */
[----:B------:R-:W-:-:S12]  /*21a60*/  BRA.DIV UR4, `(.L_x_1404) ;  /* 0x0000002204807947 */ /* 0x000fd8000b800000 */
[----:B------:R-:W-:-:S04]  /*21a70*/  VOTE.ANY R3, PT, !P6 ;  /* 0x0000000000037806 */ /* 0x000fc800070e0100 */
[----:B------:R-:W2:Y:S02]  /*21a80*/  POPC R5, R3 ;  /* 0x0000000300057309 */ /* 0x000ea40000000000 */
[----:B--2---:R2:W3:Y:S02]  /*21a90*/  SHFL.IDX PT, R17, R2, R5, 0x1f ;  /* 0x00001f0502117589 */ /* 0x0044e400000e0000 */
.L_x_1501:
[----:B------:R-:W-:Y:S01]  /*21aa0*/  ISETP.NE.AND P0, PT, R3, RZ, PT ;  /* 0x000000ff0300720c */ /* 0x000fe20003f05270 */
[----:B------:R-:W-:-:S12]  /*21ab0*/  IMAD.MOV.U32 R14, RZ, RZ, RZ ;  /* 0x000000ffff0e7224 */ /* 0x000fd800078e00ff */
[----:B------:R-:W-:Y:S05]  /*21ac0*/  @!P0 BRA `(.L_x_1405) ;  /* 0x0000000000108947 */ /* 0x000fea0003800000 */
[----:B------:R-:W-:Y:S01]  /*21ad0*/  UMOV UR4, 0xffffffff ;  /* 0xffffffff00047882 */ /* 0x000fe20000000000 */
[----:B------:R-:W-:Y:S02]  /*21ae0*/  VIADD R12, R5, 0xffffffff ;  /* 0xffffffff050c7836 */ /* 0x000fe40000000000 */
[----:B------:R-:W-:Y:S05]  /*21af0*/  BRA.DIV UR4, `(.L_x_1406) ;  /* 0x0000002204a47947 */ /* 0x000fea000b800000 */
[----:B------:R4:W0:Y:S02]  /*21b00*/  SHFL.IDX PT, R14, R8, R12, 0x1f ;  /* 0x00001f0c080e7589 */ /* 0x00082400000e0000 */
.L_x_1405:
[----:B--2---:R-:W2:Y:S01]  /*21b10*/  LDC.64 R2, c[0x0][0xc68] ;  /* 0x00031a00ff027b82 */ /* 0x004ea20000000a00 */
[----:B------:R-:W-:-:S04]  /*21b20*/  IMAD.IADD R19, R5, 0x1, R19 ;  /* 0x0000000105137824 */ /* 0x000fc800078e0213 */
[----:B--2---:R-:W-:-:S05]  /*21b30*/  IMAD.WIDE R2, R19, 0x4, R2 ;  /* 0x0000000413027825 */ /* 0x004fca00078e0202 */
[----:B------:R2:W3:Y:S01]  /*21b40*/  LDG.E R6, desc[UR52][R2.64] ;  /* 0x0000003402067981 */ /* 0x0004e2000c1e1900 */
[----:B0-----:R-:W-:Y:S02]  /*21b50*/  IMAD R16, R14, R7, R16 ;  /* 0x000000070e107224 */ /* 0x001fe400078e0210 */
[----:B--2---:R-:W-:Y:S02]  /*21b60*/  IMAD.MOV.U32 R2, RZ, RZ, RZ ;  /* 0x000000ffff027224 */ /* 0x004fe400078e00ff */
[----:B---3--:R-:W-:-:S05]  /*21b70*/  IMAD R5, R17, R6, RZ ;  /* 0x0000000611057224 */ /* 0x008fca00078e02ff */
[----:B----4-:R-:W-:-:S04]  /*21b80*/  IABS R8, R5 ;  /* 0x0000000500087213 */ /* 0x010fc80000000000 */
[----:B------:R-:W0:Y:S08]  /*21b90*/  I2F.RP R9, R8 ;  /* 0x0000000800097306 */ /* 0x000e300000209400 */
[----:B0-----:R-:W0:Y:S02]  /*21ba0*/  MUFU.RCP R9, R9 ;  /* 0x0000000900097308 */ /* 0x001e240000001000 */
[----:B0-----:R-:W-:Y:S01]  /*21bb0*/  VIADD R10, R9, 0xffffffe ;  /* 0x0ffffffe090a7836 */ /* 0x001fe20000000000 */
[----:B------:R-:W-:-:S05]  /*21bc0*/  IABS R9, R5 ;  /* 0x0000000500097213 */ /* 0x000fca0000000000 */
[----:B------:R-:W0:Y:S01]  /*21bd0*/  F2I.FTZ.U32.TRUNC.NTZ R3, R10 ;  /* 0x0000000a00037305 */ /* 0x000e22000021f000 */
[----:B------:R-:W-:Y:S02]  /*21be0*/  IMAD.MOV R9, RZ, RZ, -R9 ;  /* 0x000000ffff097224 */ /* 0x000fe400078e0a09 */
[----:B0-----:R-:W-:-:S04]  /*21bf0*/  IMAD.MOV R11, RZ, RZ, -R3 ;  /* 0x000000ffff0b7224 */ /* 0x001fc800078e0a03 */
[----:B------:R-:W-:-:S04]  /*21c00*/  IMAD R11, R11, R8, RZ ;  /* 0x000000080b0b7224 */ /* 0x000fc800078e02ff */
[----:B------:R-:W-:-:S04]  /*21c10*/  IMAD.HI.U32 R3, R3, R11, R2 ;  /* 0x0000000b03037227 */ /* 0x000fc800078e0002 */
[----:B------:R-:W-:-:S05]  /*21c20*/  IMAD.IADD R2, R4, 0x1, -R16 ;  /* 0x0000000104027824 */ /* 0x000fca00078e0a10 */
        /* <DEDUP_REMOVED lines=9> */
[----:B------:R-:W-:-:S03]  /*21cc0*/  ISETP.GE.AND P0, PT, R4, RZ, PT ;  /* 0x000000ff0400720c */ /* 0x000fc60003f06270 */
[----:B------:R-:W-:-:S10]  /*21cd0*/  IMAD.MOV.U32 R9, RZ, RZ, R3 ;  /* 0x000000ffff097224 */ /* 0x000fd400078e0003 */
[----:B------:R-:W-:Y:S01]  /*21ce0*/  @!P0 IMAD.MOV R9, RZ, RZ, -R9 ;  /* 0x000000ffff098224 */ /* 0x000fe200078e0a09 */
[----:B------:R-:W-:-:S13]  /*21cf0*/  ISETP.NE.AND P0, PT, R5, RZ, PT ;  /* 0x000000ff0500720c */ /* 0x000fda0003f05270 */
[----:B------:R-:W-:-:S05]  /*21d00*/  @!P0 LOP3.LUT R9, RZ, R5, RZ, 0x33, !PT ;  /* 0x00000005ff098212 */ /* 0x000fca00078e33ff */
[----:B------:R-:W-:Y:S02]  /*21d10*/  IMAD R4, R6, R9, RZ ;  /* 0x0000000906047224 */ /* 0x000fe400078e02ff */
[----:B------:R-:W-:Y:S02]  /*21d20*/  IMAD.MOV R9, RZ, RZ, -R9 ;  /* 0x000000ffff097224 */ /* 0x000fe400078e0a09 */
[----:B------:R-:W-:Y:S02]  /*21d30*/  IMAD.MOV R3, RZ, RZ, -R4 ;  /* 0x000000ffff037224 */ /* 0x000fe400078e0a04 */
[----:B------:R-:W-:-:S03]  /*21d40*/  IMAD R5, R5, R9, R2 ;  /* 0x0000000905057224 */ /* 0x000fc600078e0202 */
[----:B------:R-:W-:-:S04]  /*21d50*/  VIADDMNMX R6, R3, R7, R6, PT ;  /* 0x0000000703067246 */ /* 0x000fc80003800106 */
[----:B------:R-:W-:-:S04]  /*21d60*/  IABS R7, R6 ;  /* 0x0000000600077213 */ /* 0x000fc80000000000 */
[----:B------:R-:W0:Y:S08]  /*21d70*/  I2F.RP R8, R7 ;  /* 0x0000000700087306 */ /* 0x000e300000209400 */
[----:B0-----:R-:W0:Y:S02]  /*21d80*/  MUFU.RCP R8, R8 ;  /* 0x0000000800087308 */ /* 0x001e240000001000 */
[----:B0-----:R-:W-:Y:S01]  /*21d90*/  VIADD R3, R8, 0xffffffe ;  /* 0x0ffffffe08037836 */ /* 0x001fe20000000000 */
[----:B------:R-:W-:-:S05]  /*21da0*/  IABS R8, R6 ;  /* 0x0000000600087213 */ /* 0x000fca0000000000 */
[----:B------:R-:W0:Y:S01]  /*21db0*/  F2I.FTZ.U32.TRUNC.NTZ R3, R3 ;  /* 0x0000000300037305 */ /* 0x000e22000021f000 */
[----:B------:R-:W-:Y:S02]  /*21dc0*/  IMAD.MOV R8, RZ, RZ, -R8 ;  /* 0x000000ffff087224 */ /* 0x000fe400078e0a08 */
[----:B0-----:R-:W-:-:S04]  /*21dd0*/  IMAD.MOV R2, RZ, RZ, -R3 ;  /* 0x000000ffff027224 */ /* 0x001fc800078e0a03 */
[----:B------:R-:W-:Y:S02]  /*21de0*/  IMAD R9, R2, R7, RZ ;  /* 0x0000000702097224 */ /* 0x000fe400078e02ff */
[----:B------:R-:W-:-:S04]  /*21df0*/  IMAD.MOV.U32 R2, RZ, RZ, RZ ;  /* 0x000000ffff027224 */ /* 0x000fc800078e00ff */
[----:B------:R-:W-:Y:S01]  /*21e00*/  IMAD.HI.U32 R2, R3, R9, R2 ;  /* 0x0000000903027227 */ /* 0x000fe200078e0002 */
[----:B------:R-:W-:Y:S02]  /*21e10*/  IABS R9, R5 ;  /* 0x0000000500097213 */ /* 0x000fe40000000000 */
[C---:B------:R-:W-:Y:S01]  /*21e20*/  LOP3.LUT R3, R5.reuse, R6, RZ, 0x3c, !PT ;  /* 0x0000000605037212 */ /* 0x040fe200078e3cff */
[----:B------:R-:W-:Y:S02]  /*21e30*/  IMAD.IADD R5, R5, 0x1, R4 ;  /* 0x0000000105057824 */ /* 0x000fe400078e0204 */
[----:B------:R-:W-:-:S04]  /*21e40*/  IMAD.HI.U32 R2, R2, R9, RZ ;  /* 0x0000000902027227 */ /* 0x000fc800078e00ff */
[----:B------:R-:W-:-:S05]  /*21e50*/  IMAD R8, R2, R8, R9 ;  /* 0x0000000802087224 */ /* 0x000fca00078e0209 */
        /* <DEDUP_REMOVED lines=14> */
.L_x_1399:
[----:B------:R-:W-:Y:S01]  /*21f40*/  UMOV UR4, URZ ;  /* 0x0000003f00047c82 */ /* 0x000fe20008000000 */
[----:B------:R-:W-:Y:S01]  /*21f50*/  UMOV UR5, URZ ;  /* 0x0000003f00057c82 */ /* 0x000fe20008000000 */
[----:B------:R-:W-:Y:S01]  /*21f60*/  ULDC UR6, c[0x0][0xc14] ;  /* 0x0003050000067ab9 */ /* 0x000fe20000000800 */
[----:B----4-:R-:W-:Y:S02]  /*21f70*/  IMAD.MOV.U32 R16, RZ, RZ, R4 ;  /* 0x000000ffff107224 */ /* 0x010fe400078e0004 */
[----:B------:R-:W-:Y:S02]  /*21f80*/  IMAD.U32 R17, RZ, RZ, UR4 ;  /* 0x00000004ff117e24 */ /* 0x000fe4000f8e00ff */
[----:B------:R-:W-:Y:S02]  /*21f90*/  IMAD.U32 R18, RZ, RZ, UR5 ;  /* 0x00000005ff127e24 */ /* 0x000fe4000f8e00ff */
[----:B------:R-:W-:-:S07]  /*21fa0*/  IMAD.U32 R19, RZ, RZ, UR6 ;  /* 0x00000006ff137e24 */ /* 0x000fce000f8e00ff */
.L_x_1407:
        /* <DEDUP_REMOVED lines=10> */
.L_x_1306:
        /* <DEDUP_REMOVED lines=12> */
.L_x_1504:
[----:B------:R-:W-:Y:S05]  /*22110*/  BSYNC B0 ;  /* 0x0000000000007941 */ /* 0x000fea0003800000 */
.L_x_1409:
[----:B------:R-:W-:-:S03]  /*22120*/  UMOV UR4, 0xffffffff ;  /* 0xffffffff00047882 */ /* 0x000fc60000000000 */
[----:B------:R-:W-:Y:S05]  /*22130*/  BRA.DIV UR4, `(.L_x_1411) ;  /* 0x0000001e044c7947 */ /* 0x000fea000b800000 */
[----:B0-----:R-:W0:Y:S02]  /*22140*/  S2R R0, SR_TID.X ;  /* 0x0000000000007919 */ /* 0x001e240000002100 */
[----:B0-----:R-:W-:-:S04]  /*22150*/  SHF.R.U32.HI R0, RZ, 0x5, R0 ;  /* 0x00000005ff007819 */ /* 0x001fc80000011600 */
[----:B------:R-:W-:-:S05]  /*22160*/  LOP3.LUT R0, R0, 0x3, RZ, 0xc0, !PT ;  /* 0x0000000300007812 */ /* 0x000fca00078ec0ff */
[----:B------:R0:W2:Y:S02]  /*22170*/  SHFL.IDX PT, R14, R0, RZ, 0x1f ;  /* 0x00001fff000e7589 */ /* 0x0000a400000e0000 */
.L_x_1507:
[----:B--2---:R-:W-:-:S13]  /*22180*/  ISETP.NE.AND P0, PT, R14, RZ, PT ;  /* 0x000000ff0e00720c */ /* 0x004fda0003f05270 */
[----:B------:R-:W-:Y:S05]  /*22190*/  @P0 BRA `(.L_x_1089) ;  /* 0x0000000000880947 */ /* 0x000fea0003800000 */
[----:B------:R-:W-:-:S03]  /*221a0*/  UMOV UR4, 0xffffffff ;  /* 0xffffffff00047882 */ /* 0x000fc60000000000 */
[----:B------:R-:W-:Y:S05]  /*221b0*/  BRA.DIV UR4, `(.L_x_1412) ;  /* 0x0000001e04607947 */ /* 0x000fea000b800000 */
[----:B------:R-:W-:-:S13]  /*221c0*/  ELECT P6, URZ, PT ;  /* 0x00000000003f782f */ /* 0x000fda00038c0000 */
.L_x_1510:
[----:B------:R-:W-:Y:S05]  /*221d0*/  @!P6 BRA `(.L_x_1089) ;  /* 0x000000000078e947 */ /* 0x000fea0003800000 */
[----:B------:R-:W-:-:S06]  /*221e0*/  ULOP3.LUT UR4, UR36, 0x2, URZ, 0xfc, !UPT ;  /* 0x0000000224047892 */ /* 0x000fcc000f8efc3f */
[----:B0-----:R-:W-:-:S05]  /*221f0*/  IMAD.U32 R0, RZ, RZ, UR4 ;  /* 0x00000004ff007e24 */ /* 0x001fca000f8e00ff */
[----:B------:R-:W-:-:S13]  /*22200*/  ISETP.NE.AND P2, PT, R0, 0x3, PT ;  /* 0x000000030000780c */ /* 0x000fda0003f45270 */
[----:B------:R-:W-:Y:S05]  /*22210*/  @!P2 BRA `(.L_x_1413) ;  /* 0x000000000004a947 */ /* 0x000fea0003800000 */
[----:B------:R-:W-:Y:S01]  /*22220*/  BPT.TRAP 0x1 ;  /* 0x000000040000795c */ /* 0x000fe20000300000 */
.L_x_1413:
        /* <DEDUP_REMOVED lines=12> */
.L_x_1511:
[----:B------:R-:W2:Y:S02]  /*222f0*/  SYNCS.PHASECHK.TRANS64.TRYWAIT P0, [R3+URZ], R0 ;  /* 0x00000000030075a7 */ /* 0x000ea4000800017f */
[----:B--2---:R-:W-:Y:S05]  /*22300*/  @!P0 BRA `(.L_x_1415) ;  /* 0x0000001c00408947 */ /* 0x004fea0003800000 */
.L_x_1512:
[----:B------:R-:W-:Y:S05]  /*22310*/  @!P2 BRA `(.L_x_1416) ;  /* 0x000000000004a947 */ /* 0x000fea0003800000 */
[----:B------:R-:W-:Y:S01]  /*22320*/  BPT.TRAP 0x1 ;  /* 0x000000040000795c */ /* 0x000fe20000300000 */
.L_x_1416:
[----:B--2---:R-:W-:-:S04]  /*22330*/  VIADD R3, R9, 0x2d860 ;  /* 0x0002d86009037836 */ /* 0x004fc80000000000 */
[----:B------:R-:W-:-:S04]  /*22340*/  IMAD R5, R22, 0x8, R3 ;  /* 0x0000000816057824 */ /* 0x000fc800078e0203 */
[----:B------:R-:W2:Y:S02]  /*22350*/  SYNCS.PHASECHK.TRANS64.TRYWAIT P0, [R5+URZ], R2 ;  /* 0x00000002050075a7 */ /* 0x000ea4000800017f */
[----:B--2---:R-:W-:Y:S05]  /*22360*/  @!P0 BRA `(.L_x_1417) ;  /* 0x0000001c003c8947 */ /* 0x004fea0003800000 */
.L_x_1513:
[----:B------:R-:W-:-:S07]  /*22370*/  IMAD R3, R4, 0x8, R3 ;  /* 0x0000000804037824 */ /* 0x000fce00078e0203 */
.L_x_1418:
[----:B---3--:R3:W4:Y:S02]  /*22380*/  SYNCS.PHASECHK.TRANS64.TRYWAIT P0, [R3+URZ], R0 ;  /* 0x00000000030075a7 */ /* 0x008724000800017f */
[----:B----4-:R-:W-:Y:S05]  /*22390*/  @!P0 NANOSLEEP.SYNCS 0x989680 ;  /* 0x009896800000895d */ /* 0x010fea0003900000 */
[----:B------:R-:W4:Y:S02]  /*223a0*/  @!P0 SYNCS.PHASECHK.TRANS64 P0, [R3+URZ], R0 ;  /* 0x00000000030085a7 */ /* 0x000f24000800007f */
[----:B----4-:R-:W-:Y:S05]  /*223b0*/  @!P0 BRA `(.L_x_1418) ;  /* 0xfffffffc00f08947 */ /* 0x010fea000383ffff */
.L_x_1089:
[----:B------:R-:W-:Y:S05]  /*223c0*/  BSYNC B7 ;  /* 0x0000000000077941 */ /* 0x000fea0003800000 */
.L_x_1086:
[----:B------:R-:W-:Y:S05]  /*223d0*/  EXIT ;  /* 0x000000000000794d */ /* 0x000fea0003800000 */
.L_x_1113:
[----:B0-----:R0:W1:Y:S02]  /*223e0*/  SYNCS.PHASECHK.TRANS64.TRYWAIT P5, [R15+URZ+0x2d890], R86 ;  /* 0x02d890560f0075a7 */ /* 0x00106400080a017f */
[----:B-1----:R-:W-:Y:S05]  /*223f0*/  @!P5 NANOSLEEP.SYNCS 0x989680 ;  /* 0x009896800000d95d */ /* 0x002fea0003900000 */
[----:B------:R-:W1:Y:S02]  /*22400*/  @!P5 SYNCS.PHASECHK.TRANS64 P5, [R15+URZ+0x2d890], R86 ;  /* 0x02d890560f00d5a7 */ /* 0x000e6400080a007f */
[----:B-1----:R-:W-:Y:S05]  /*22410*/  @!P5 BRA `(.L_x_1113) ;  /* 0xfffffffc00f0d947 */ /* 0x002fea000383ffff */
[----:B------:R-:W-:Y:S05]  /*22420*/  BRA `(.L_x_1419) ;  /* 0xfffffe0c00a47947 */ /* 0x000fea000383ffff */
.L_x_1141:
[----:B0-----:R0:W1:Y:S02]  /*22430*/  SYNCS.PHASECHK.TRANS64.TRYWAIT P5, [R15+URZ+0x2d890], R86 ;  /* 0x02d890560f0075a7 */ /* 0x00106400080a017f */
[----:B-1----:R-:W-:Y:S05]  /*22440*/  @!P5 NANOSLEEP.SYNCS 0x989680 ;  /* 0x009896800000d95d */ /* 0x002fea0003900000 */
[----:B------:R-:W1:Y:S02]  /*22450*/  @!P5 SYNCS.PHASECHK.TRANS64 P5, [R15+URZ+0x2d890], R86 ;  /* 0x02d890560f00d5a7 */ /* 0x000e6400080a007f */
[----:B-1----:R-:W-:Y:S05]  /*22460*/  @!P5 BRA `(.L_x_1141) ;  /* 0xfffffffc00f0d947 */ /* 0x002fea000383ffff */
[----:B------:R-:W-:Y:S05]  /*22470*/  BRA `(.L_x_1420) ;  /* 0xfffffe2800807947 */ /* 0x000fea000383ffff */
.L_x_1154:
[----:B0-----:R0:W1:Y:S02]  /*22480*/  SYNCS.PHASECHK.TRANS64.TRYWAIT P4, [R15+URZ+0x2d890], R86 ;  /* 0x02d890560f0075a7 */ /* 0x001064000808017f */
[----:B-1----:R-:W-:Y:S05]  /*22490*/  @!P4 NANOSLEEP.SYNCS 0x989680 ;  /* 0x009896800000c95d */ /* 0x002fea0003900000 */
[----:B------:R-:W1:Y:S02]  /*224a0*/  @!P4 SYNCS.PHASECHK.TRANS64 P4, [R15+URZ+0x2d890], R86 ;  /* 0x02d890560f00c5a7 */ /* 0x000e64000808007f */
[----:B-1----:R-:W-:Y:S05]  /*224b0*/  @!P4 BRA `(.L_x_1154) ;  /* 0xfffffffc00f0c947 */ /* 0x002fea000383ffff */
[----:B------:R-:W-:Y:S05]  /*224c0*/  BRA `(.L_x_1421) ;  /* 0xfffffe4400247947 */ /* 0x000fea000383ffff */
.L_x_1158:
[----:B--2---:R2:W3:Y:S02]  /*224d0*/  SYNCS.PHASECHK.TRANS64.TRYWAIT P3, [R15+URZ+0x2d8b0], R86 ;  /* 0x02d8b0560f0075a7 */ /* 0x0044e4000806017f */
[----:B---3--:R-:W-:Y:S05]  /*224e0*/  @!P3 NANOSLEEP.SYNCS 0x989680 ;  /* 0x009896800000b95d */ /* 0x008fea0003900000 */
[----:B------:R-:W3:Y:S02]  /*224f0*/  @!P3 SYNCS.PHASECHK.TRANS64 P3, [R15+URZ+0x2d8b0], R86 ;  /* 0x02d8b0560f00b5a7 */ /* 0x000ee4000806007f */
[----:B---3--:R-:W-:Y:S05]  /*22500*/  @!P3 BRA `(.L_x_1158) ;  /* 0xfffffffc00f0b947 */ /* 0x008fea000383ffff */
[----:B------:R-:W-:Y:S05]  /*22510*/  BRA `(.L_x_1422) ;  /* 0xfffffe4400bc7947 */ /* 0x000fea000383ffff */
.L_x_1172:
[----:B------:R-:W-:Y:S01]  /*22520*/  BSSY B0, `(.L_x_1423) ;  /* 0x0000008000007945 */ /* 0x000fe20003800000 */
[----:B------:R-:W-:Y:S02]  /*22530*/  IMAD.MOV.U32 R13, RZ, RZ, R44 ;  /* 0x000000ffff0d7224 */ /* 0x000fe400078e002c */
[----:B------:R-:W-:Y:S02]  /*22540*/  IMAD.MOV.U32 R12, RZ, RZ, RZ ;  /* 0x000000ffff0c7224 */ /* 0x000fe400078e00ff */
[----:B------:R-:W-:Y:S02]  /*22550*/  IMAD.MOV.U32 R11, RZ, RZ, 0x1f ;  /* 0x0000001fff0b7424 */ /* 0x000fe400078e00ff */
[----:B------:R-:W-:-:S07]  /*22560*/  IMAD.MOV.U32 R15, RZ, RZ, -0x1 ;  /* 0xffffffffff0f7424 */ /* 0x000fce00078e00ff */
[----:B-----5:R-:W-:Y:S05]  /*22570*/  WARPSYNC.COLLECTIVE R15, `(.L_x_1424) ;  /* 0x000000000f087348 */ /* 0x020fea0003c00000 */
[----:B------:R0:W1:Y:S02]  /*22580*/  SHFL.IDX P6, R14, R13, R12, R11 ;  /* 0x0000000c0d0e7389 */ /* 0x00006400000c000b */
[----:B01---5:R-:W-:Y:S01]  /*22590*/  ENDCOLLECTIVE ;  /* 0x000000000000791b */ /* 0x023fe20003800000 */
.L_x_1424:
[----:B------:R-:W-:Y:S05]  /*225a0*/  BSYNC B0 ;  /* 0x0000000000007941 */ /* 0x000fea0003800000 */
.L_x_1423:
[----:B------:R1:W-:Y:S01]  /*225b0*/  STL [R1+0x4], R14 ;  /* 0x0000040e01007387 */ /* 0x0003e20000100800 */
[----:B------:R-:W-:Y:S05]  /*225c0*/  BRA `(.L_x_1425) ;  /* 0xfffffe4c00fc7947 */ /* 0x000fea000383ffff */
.L_x_1185:
[----:B------:R-:W-:Y:S01]  /*225d0*/  BSSY B1, `(.L_x_1426) ;  /* 0x0000007000017945 */ /* 0x000fe20003800000 */
[----:B------:R-:W-:Y:S02]  /*225e0*/  IMAD.MOV.U32 R12, RZ, RZ, RZ ;  /* 0x000000ffff0c7224 */ /* 0x000fe400078e00ff */
[----:B------:R-:W-:Y:S02]  /*225f0*/  IMAD.MOV.U32 R11, RZ, RZ, 0x1e1f ;  /* 0x00001e1fff0b7424 */ /* 0x000fe400078e00ff */
[----:B------:R-:W-:-:S07]  /*22600*/  IMAD.MOV.U32 R15, RZ, RZ, -0x1 ;  /* 0xffffffffff0f7424 */ /* 0x000fce00078e00ff */
[----:B------:R-:W-:Y:S05]  /*22610*/  WARPSYNC.COLLECTIVE R15, `(.L_x_1427) ;  /* 0x000000000f087348 */ /* 0x000fea0003c00000 */
[----:B------:R0:W1:Y:S02]  /*22620*/  SHFL.IDX P6, R14, R13, R12, R11 ;  /* 0x0000000c0d0e7389 */ /* 0x00006400000c000b */
[----:B01----:R-:W-:Y:S01]  /*22630*/  ENDCOLLECTIVE ;  /* 0x000000000000791b */ /* 0x003fe20003800000 */
.L_x_1427:
[----:B------:R-:W-:Y:S05]  /*22640*/  BSYNC B1 ;  /* 0x0000000000017941 */ /* 0x000fea0003800000 */
.L_x_1426:
[----:B------:R-:W-:Y:S05]  /*22650*/  BRA `(.L_x_1428) ;  /* 0xfffffe5c004c7947 */ /* 0x000fea000383ffff */
.L_x_1186:
        /* <DEDUP_REMOVED lines=8> */
.L_x_1430:
[----:B------:R-:W-:Y:S05]  /*226e0*/  BSYNC B1 ;  /* 0x0000000000017941 */ /* 0x000fea0003800000 */
.L_x_1429:
[----:B------:R-:W-:Y:S05]  /*226f0*/  BRA `(.L_x_1431) ;  /* 0xfffffe5c00307947 */ /* 0x000fea000383ffff */
.L_x_1187:
        /* <DEDUP_REMOVED lines=8> */
.L_x_1433:
[----:B------:R-:W-:Y:S05]  /*22780*/  BSYNC B1 ;  /* 0x0000000000017941 */ /* 0x000fea0003800000 */
.L_x_1432:
[----:B------:R-:W-:Y:S05]  /*22790*/  BRA `(.L_x_1434) ;  /* 0xfffffe5c00147947 */ /* 0x000fea000383ffff */
.L_x_1188:
        /* <DEDUP_REMOVED lines=8> */
.L_x_1436:
[----:B------:R-:W-:Y:S05]  /*22820*/  BSYNC B1 ;  /* 0x0000000000017941 */ /* 0x000fea0003800000 */
.L_x_1435:
[----:B------:R-:W-:Y:S05]  /*22830*/  BRA `(.L_x_1437) ;  /* 0xfffffe5800f87947 */ /* 0x000fea000383ffff */
.L_x_1190:
[----:B0-----:R0:W1:Y:S02]  /*22840*/  SYNCS.PHASECHK.TRANS64.TRYWAIT P1, [R2+URZ+0x2d800], R3 ;  /* 0x02d80003020075a7 */ /* 0x001064000802017f */
[----:B-1----:R-:W-:Y:S05]  /*22850*/  @!P1 NANOSLEEP.SYNCS 0x989680 ;  /* 0x009896800000995d */ /* 0x002fea0003900000 */
[----:B------:R-:W1:Y:S02]  /*22860*/  @!P1 SYNCS.PHASECHK.TRANS64 P1, [R2+URZ+0x2d800], R3 ;  /* 0x02d80003020095a7 */ /* 0x000e64000802007f */
[----:B-1----:R-:W-:Y:S05]  /*22870*/  @!P1 BRA `(.L_x_1190) ;  /* 0xfffffffc00f09947 */ /* 0x002fea000383ffff */
[----:B------:R-:W-:Y:S05]  /*22880*/  BRA `(.L_x_1438) ;  /* 0xfffffe5c00787947 */ /* 0x000fea000383ffff */
.L_x_1204:
[----:B------:R-:W-:Y:S01]  /*22890*/  BSSY B1, `(.L_x_1439) ;  /* 0x0000007000017945 */ /* 0x000fe20003800000 */
[----:B------:R-:W-:Y:S02]  /*228a0*/  IMAD.MOV.U32 R12, RZ, RZ, RZ ;  /* 0x000000ffff0c7224 */ /* 0x000fe400078e00ff */
[----:B------:R-:W-:Y:S02]  /*228b0*/  IMAD.MOV.U32 R11, RZ, RZ, 0x1e1f ;  /* 0x00001e1fff0b7424 */ /* 0x000fe400078e00ff */
[----:B------:R-:W-:-:S07]  /*228c0*/  IMAD.MOV.U32 R15, RZ, RZ, -0x1 ;  /* 0xffffffffff0f7424 */ /* 0x000fce00078e00ff */
[----:B------:R-:W-:Y:S05]  /*228d0*/  WARPSYNC.COLLECTIVE R15, `(.L_x_1440) ;  /* 0x000000000f087348 */ /* 0x000fea0003c00000 */
[----:B------:R0:W1:Y:S02]  /*228e0*/  SHFL.IDX P6, R14, R13, R12, R11 ;  /* 0x0000000c0d0e7389 */ /* 0x00006400000c000b */
[----:B01----:R-:W-:Y:S01]  /*228f0*/  ENDCOLLECTIVE ;  /* 0x000000000000791b */ /* 0x003fe20003800000 */
.L_x_1440:
[----:B------:R-:W-:Y:S05]  /*22900*/  BSYNC B1 ;  /* 0x0000000000017941 */ /* 0x000fea0003800000 */
.L_x_1439:
[----:B------:R-:W-:Y:S05]  /*22910*/  BRA `(.L_x_1441) ;  /* 0xfffffe7400fc7947 */ /* 0x000fea000383ffff */
.L_x_1205:
        /* <DEDUP_REMOVED lines=8> */
.L_x_1443:
[----:B------:R-:W-:Y:S05]  /*229a0*/  BSYNC B1 ;  /* 0x0000000000017941 */ /* 0x000fea0003800000 */
.L_x_1442:
[----:B------:R-:W-:Y:S05]  /*229b0*/  BRA `(.L_x_1444) ;  /* 0xfffffe7400e07947 */ /* 0x000fea000383ffff */
.L_x_1206:
        /* <DEDUP_REMOVED lines=8> */
.L_x_1446:
[----:B------:R-:W-:Y:S05]  /*22a40*/  BSYNC B1 ;  /* 0x0000000000017941 */ /* 0x000fea0003800000 */
.L_x_1445:
[----:B------:R-:W-:Y:S05]  /*22a50*/  BRA `(.L_x_1447) ;  /* 0xfffffe7400c47947 */ /* 0x000fea000383ffff */
.L_x_1207:
        /* <DEDUP_REMOVED lines=8> */
.L_x_1449:
[----:B------:R-:W-:Y:S05]  /*22ae0*/  BSYNC B1 ;  /* 0x0000000000017941 */ /* 0x000fea0003800000 */
.L_x_1448:
[----:B------:R-:W-:Y:S05]  /*22af0*/  BRA `(.L_x_1450) ;  /* 0xfffffe7400a87947 */ /* 0x000fea000383ffff */
.L_x_1209:
[----:B0-----:R0:W1:Y:S02]  /*22b00*/  SYNCS.PHASECHK.TRANS64.TRYWAIT P1, [R2+URZ+0x2d800], R9 ;  /* 0x02d80009020075a7 */ /* 0x001064000802017f */
[----:B-1----:R-:W-:Y:S05]  /*22b10*/  @!P1 NANOSLEEP.SYNCS 0x989680 ;  /* 0x009896800000995d */ /* 0x002fea0003900000 */
[----:B------:R-:W1:Y:S02]  /*22b20*/  @!P1 SYNCS.PHASECHK.TRANS64 P1, [R2+URZ+0x2d800], R9 ;  /* 0x02d80009020095a7 */ /* 0x000e64000802007f */
[----:B-1----:R-:W-:Y:S05]  /*22b30*/  @!P1 BRA `(.L_x_1209) ;  /* 0xfffffffc00f09947 */ /* 0x002fea000383ffff */
[----:B------:R-:W-:Y:S05]  /*22b40*/  BRA `(.L_x_1451) ;  /* 0xfffffe7800287947 */ /* 0x000fea000383ffff */
.L_x_1217:
[----:B--2---:R2:W3:Y:S02]  /*22b50*/  SYNCS.PHASECHK.TRANS64.TRYWAIT P2, [R0+URZ+0x2d830], R3 ;  /* 0x02d83003000075a7 */ /* 0x0044e4000804017f */
[----:B---3--:R-:W-:Y:S05]  /*22b60*/  @!P2 NANOSLEEP.SYNCS 0x989680 ;  /* 0x009896800000a95d */ /* 0x008fea0003900000 */
[----:B------:R-:W3:Y:S02]  /*22b70*/  @!P2 SYNCS.PHASECHK.TRANS64 P2, [R0+URZ+0x2d830], R3 ;  /* 0x02d830030000a5a7 */ /* 0x000ee4000804007f */
[----:B---3--:R-:W-:Y:S05]  /*22b80*/  @!P2 BRA `(.L_x_1217) ;  /* 0xfffffffc00f0a947 */ /* 0x008fea000383ffff */
[----:B------:R-:W-:Y:S05]  /*22b90*/  BRA `(.L_x_1216) ;  /* 0xfffffe9000347947 */ /* 0x000fea000383ffff */
.L_x_1235:
[----:B-1----:R1:W2:Y:S02]  /*22ba0*/  SYNCS.PHASECHK.TRANS64.TRYWAIT P3, [R9+URZ+0x2d830], R8 ;  /* 0x02d83008090075a7 */ /* 0x0022a4000806017f */
[----:B--2---:R-:W-:Y:S05]  /*22bb0*/  @!P3 NANOSLEEP.SYNCS 0x989680 ;  /* 0x009896800000b95d */ /* 0x004fea0003900000 */
[----:B------:R-:W2:Y:S02]  /*22bc0*/  @!P3 SYNCS.PHASECHK.TRANS64 P3, [R9+URZ+0x2d830], R8 ;  /* 0x02d830080900b5a7 */ /* 0x000ea4000806007f */
[----:B--2---:R-:W-:Y:S05]  /*22bd0*/  @!P3 BRA `(.L_x_1235) ;  /* 0xfffffffc00f0b947 */ /* 0x004fea000383ffff */
[----:B------:R-:W-:Y:S05]  /*22be0*/  BRA `(.L_x_1234) ;  /* 0xfffffecc00a47947 */ /* 0x000fea000383ffff */
.L_x_1239:
[----:B-1----:R1:W2:Y:S02]  /*22bf0*/  SYNCS.PHASECHK.TRANS64.TRYWAIT P2, [R9+URZ+0x2d850], R8 ;  /* 0x02d85008090075a7 */ /* 0x0022a4000804017f */
[----:B--2---:R-:W-:Y:S05]  /*22c00*/  @!P2 NANOSLEEP.SYNCS 0x989680 ;  /* 0x009896800000a95d */ /* 0x004fea0003900000 */
[----:B------:R-:W2:Y:S02]  /*22c10*/  @!P2 SYNCS.PHASECHK.TRANS64 P2, [R9+URZ+0x2d850], R8 ;  /* 0x02d850080900a5a7 */ /* 0x000ea4000804007f */
[----:B--2---:R-:W-:Y:S05]  /*22c20*/  @!P2 BRA `(.L_x_1239) ;  /* 0xfffffffc00f0a947 */ /* 0x004fea000383ffff */
[----:B------:R-:W-:Y:S05]  /*22c30*/  BRA `(.L_x_1236) ;  /* 0xfffffed000a87947 */ /* 0x000fea000383ffff */
.L_x_1258:
[----:B-1----:R1:W2:Y:S02]  /*22c40*/  SYNCS.PHASECHK.TRANS64.TRYWAIT P3, [R11+URZ+0x2d830], R12 ;  /* 0x02d8300c0b0075a7 */ /* 0x0022a4000806017f */
[----:B--2---:R-:W-:Y:S05]  /*22c50*/  @!P3 NANOSLEEP.SYNCS 0x989680 ;  /* 0x009896800000b95d */ /* 0x004fea0003900000 */
[----:B------:R-:W2:Y:S02]  /*22c60*/  @!P3 SYNCS.PHASECHK.TRANS64 P3, [R11+URZ+0x2d830], R12 ;  /* 0x02d8300c0b00b5a7 */ /* 0x000ea4000806007f */
[----:B--2---:R-:W-:Y:S05]  /*22c70*/  @!P3 BRA `(.L_x_1258) ;  /* 0xfffffffc00f0b947 */ /* 0x004fea000383ffff */
[----:B------:R-:W-:Y:S05]  /*22c80*/  BRA `(.L_x_1257) ;  /* 0xffffff0800e07947 */ /* 0x000fea000383ffff */
.L_x_1262:
[----:B-1----:R1:W2:Y:S02]  /*22c90*/  SYNCS.PHASECHK.TRANS64.TRYWAIT P2, [R11+URZ+0x2d850], R10 ;  /* 0x02d8500a0b0075a7 */ /* 0x0022a4000804017f */
[----:B--2---:R-:W-:Y:S05]  /*22ca0*/  @!P2 NANOSLEEP.SYNCS 0x989680 ;  /* 0x009896800000a95d */ /* 0x004fea0003900000 */
[----:B------:R-:W2:Y:S02]  /*22cb0*/  @!P2 SYNCS.PHASECHK.TRANS64 P2, [R11+URZ+0x2d850], R10 ;  /* 0x02d8500a0b00a5a7 */ /* 0x000ea4000804007f */
[----:B--2---:R-:W-:Y:S05]  /*22cc0*/  @!P2 BRA `(.L_x_1262) ;  /* 0xfffffffc00f0a947 */ /* 0x004fea000383ffff */
[----:B------:R-:W-:Y:S05]  /*22cd0*/  BRA `(.L_x_1259) ;  /* 0xffffff0c00e47947 */ /* 0x000fea000383ffff */
.L_x_1269:
[----:B-1----:R1:W2:Y:S02]  /*22ce0*/  SYNCS.PHASECHK.TRANS64.TRYWAIT P3, [R12+URZ+0x2d830], R13 ;  /* 0x02d8300d0c0075a7 */ /* 0x0022a4000806017f */
[----:B--2---:R-:W-:Y:S05]  /*22cf0*/  @!P3 NANOSLEEP.SYNCS 0x989680 ;  /* 0x009896800000b95d */ /* 0x004fea0003900000 */
[----:B------:R-:W2:Y:S02]  /*22d00*/  @!P3 SYNCS.PHASECHK.TRANS64 P3, [R12+URZ+0x2d830], R13 ;  /* 0x02d8300d0c00b5a7 */ /* 0x000ea4000806007f */
[----:B--2---:R-:W-:Y:S05]  /*22d10*/  @!P3 BRA `(.L_x_1269) ;  /* 0xfffffffc00f0b947 */ /* 0x004fea000383ffff */
[----:B------:R-:W-:Y:S05]  /*22d20*/  BRA `(.L_x_1268) ;  /* 0xffffff3400d47947 */ /* 0x000fea000383ffff */
.L_x_1273:
[----:B-1----:R1:W2:Y:S02]  /*22d30*/  SYNCS.PHASECHK.TRANS64.TRYWAIT P2, [R13+URZ+0x2d850], R12 ;  /* 0x02d8500c0d0075a7 */ /* 0x0022a4000804017f */
[----:B--2---:R-:W-:Y:S05]  /*22d40*/  @!P2 NANOSLEEP.SYNCS 0x989680 ;  /* 0x009896800000a95d */ /* 0x004fea0003900000 */
[----:B------:R-:W2:Y:S02]  /*22d50*/  @!P2 SYNCS.PHASECHK.TRANS64 P2, [R13+URZ+0x2d850], R12 ;  /* 0x02d8500c0d00a5a7 */ /* 0x000ea4000804007f */
[----:B--2---:R-:W-:Y:S05]  /*22d60*/  @!P2 BRA `(.L_x_1273) ;  /* 0xfffffffc00f0a947 */ /* 0x004fea000383ffff */
[----:B------:R-:W-:Y:S05]  /*22d70*/  BRA `(.L_x_1270) ;  /* 0xffffff3800d87947 */ /* 0x000fea000383ffff */
.L_x_1286:
[----:B-1----:R1:W2:Y:S02]  /*22d80*/  SYNCS.PHASECHK.TRANS64.TRYWAIT P0, [R11+URZ+0x2d850], R0 ;  /* 0x02d850000b0075a7 */ /* 0x0022a4000800017f */
[----:B--2---:R-:W-:Y:S05]  /*22d90*/  @!P0 NANOSLEEP.SYNCS 0x989680 ;  /* 0x009896800000895d */ /* 0x004fea0003900000 */
[----:B------:R-:W2:Y:S02]  /*22da0*/  @!P0 SYNCS.PHASECHK.TRANS64 P0, [R11+URZ+0x2d850], R0 ;  /* 0x02d850000b0085a7 */ /* 0x000ea4000800007f */
[----:B--2---:R-:W-:Y:S05]  /*22db0*/  @!P0 BRA `(.L_x_1286) ;  /* 0xfffffffc00f08947 */ /* 0x004fea000383ffff */
[----:B------:R-:W-:Y:S05]  /*22dc0*/  BRA `(.L_x_1285) ;  /* 0xffffff7000847947 */ /* 0x000fea000383ffff */
.L_x_1320:
[----:B------:R-:W0:Y:S01]  /*22dd0*/  S2R R13, SR_TID.X ;  /* 0x00000000000d7919 */ /* 0x000e220000002100 */
[----:B------:R-:W-:Y:S01]  /*22de0*/  BSSY B1, `(.L_x_1452) ;  /* 0x0000009000017945 */ /* 0x000fe20003800000 */
[----:B------:R-:W-:Y:S02]  /*22df0*/  IMAD.MOV.U32 R12, RZ, RZ, RZ ;  /* 0x000000ffff0c7224 */ /* 0x000fe400078e00ff */
[----:B------:R-:W-:Y:S02]  /*22e00*/  IMAD.MOV.U32 R11, RZ, RZ, 0x1f ;  /* 0x0000001fff0b7424 */ /* 0x000fe400078e00ff */
[----:B------:R-:W-:Y:S01]  /*22e10*/  IMAD.MOV.U32 R15, RZ, RZ, -0x1 ;  /* 0xffffffffff0f7424 */ /* 0x000fe200078e00ff */
[----:B0-----:R-:W-:-:S04]  /*22e20*/  SHF.R.U32.HI R13, RZ, 0x5, R13 ;  /* 0x00000005ff0d7819 */ /* 0x001fc8000001160d */
[----:B------:R-:W-:-:S07]  /*22e30*/  LOP3.LUT R13, R13, 0x3, RZ, 0xc0, !PT ;  /* 0x000000030d0d7812 */ /* 0x000fce00078ec0ff */
[----:B-1----:R-:W-:Y:S05]  /*22e40*/  WARPSYNC.COLLECTIVE R15, `(.L_x_1453) ;  /* 0x000000000f087348 */ /* 0x002fea0003c00000 */
[----:B------:R0:W2:Y:S02]  /*22e50*/  SHFL.IDX P6, R14, R13, R12, R11 ;  /* 0x0000000c0d0e7389 */ /* 0x0000a400000c000b */
[----:B012---:R-:W-:Y:S01]  /*22e60*/  ENDCOLLECTIVE ;  /* 0x000000000000791b */ /* 0x007fe20003800000 */
.L_x_1453:
[----:B------:R-:W-:Y:S05]  /*22e70*/  BSYNC B1 ;  /* 0x0000000000017941 */ /* 0x000fea0003800000 */
.L_x_1452:
[----:B------:R-:W-:Y:S05]  /*22e80*/  BRA `(.L_x_1454) ;  /* 0xffffffac00147947 */ /* 0x000fea000383ffff */
.L_x_1321:
[----:B------:R-:W-:Y:S01]  /*22e90*/  BSSY B1, `(.L_x_1455) ;  /* 0x0000006000017945 */ /* 0x000fe20003800000 */
[----:B------:R-:W-:-:S07]  /*22ea0*/  IMAD.MOV.U32 R15, RZ, RZ, -0x1 ;  /* 0xffffffffff0f7424 */ /* 0x000fce00078e00ff */
[----:B-1----:R-:W-:Y:S05]  /*22eb0*/  WARPSYNC.COLLECTIVE R15, `(.L_x_1456) ;  /* 0x000000000f0c7348 */ /* 0x002fea0003c00000 */
[----:B------:R-:W-:Y:S02]  /*22ec0*/  ELECT P6, UR62, PT ;  /* 0x00000000003e782f */ /* 0x000fe400038c0000 */
[----:B------:R-:W-:Y:S01]  /*22ed0*/  MOV R14, UR62 ;  /* 0x0000003e000e7c02 */ /* 0x000fe20008000f00 */
[----:B-1----:R-:W-:Y:S10]  /*22ee0*/  ENDCOLLECTIVE ;  /* 0x000000000000791b */ /* 0x002ff40003800000 */
.L_x_1456:
[----:B------:R-:W-:Y:S05]  /*22ef0*/  BSYNC B1 ;  /* 0x0000000000017941 */ /* 0x000fea0003800000 */
.L_x_1455:
[----:B------:R-:W-:Y:S05]  /*22f00*/  BRA `(.L_x_1457) ;  /* 0xffffffac00007947 */ /* 0x000fea000383ffff */
.L_x_1323:
[----:B0-----:R0:W2:Y:S02]  /*22f10*/  SYNCS.PHASECHK.TRANS64.TRYWAIT P0, [R8+URZ+0x2d820], R11 ;  /* 0x02d8200b080075a7 */ /* 0x0010a4000800017f */
[----:B--2---:R-:W-:Y:S05]  /*22f20*/  @!P0 NANOSLEEP.SYNCS 0x989680 ;  /* 0x009896800000895d */ /* 0x004fea0003900000 */
[----:B------:R-:W2:Y:S02]  /*22f30*/  @!P0 SYNCS.PHASECHK.TRANS64 P0, [R8+URZ+0x2d820], R11 ;  /* 0x02d8200b080085a7 */ /* 0x000ea4000800007f */
[----:B--2---:R-:W-:Y:S05]  /*22f40*/  @!P0 BRA `(.L_x_1323) ;  /* 0xfffffffc00f08947 */ /* 0x004fea000383ffff */
[----:B------:R-:W-:Y:S05]  /*22f50*/  BRA `(.L_x_1458) ;  /* 0xffffffac001c7947 */ /* 0x000fea000383ffff */
.L_x_1326:
[----:B--2---:R2:W3:Y:S02]  /*22f60*/  SYNCS.PHASECHK.TRANS64.TRYWAIT P0, [R10+URZ+0x2d8a0], R13 ;  /* 0x02d8a00d0a0075a7 */ /* 0x0044e4000800017f */
[----:B---3--:R-:W-:Y:S05]  /*22f70*/  @!P0 NANOSLEEP.SYNCS 0x989680 ;  /* 0x009896800000895d */ /* 0x008fea0003900000 */
[----:B------:R-:W3:Y:S02]  /*22f80*/  @!P0 SYNCS.PHASECHK.TRANS64 P0, [R10+URZ+0x2d8a0], R13 ;  /* 0x02d8a00d0a0085a7 */ /* 0x000ee4000800007f */
[----:B---3--:R-:W-:Y:S05]  /*22f90*/  @!P0 BRA `(.L_x_1326) ;  /* 0xfffffffc00f08947 */ /* 0x008fea000383ffff */
[----:B------:R-:W-:Y:S05]  /*22fa0*/  BRA `(.L_x_1459) ;  /* 0xffffffac00247947 */ /* 0x000fea000383ffff */
.L_x_1328:
[----:B0-----:R0:W3:Y:S02]  /*22fb0*/  SYNCS.PHASECHK.TRANS64.TRYWAIT P0, [R10+URZ+0x2d8c0], R13 ;  /* 0x02d8c00d0a0075a7 */ /* 0x0010e4000800017f */
[----:B---3--:R-:W-:Y:S05]  /*22fc0*/  @!P0 NANOSLEEP.SYNCS 0x989680 ;  /* 0x009896800000895d */ /* 0x008fea0003900000 */
[----:B------:R-:W3:Y:S02]  /*22fd0*/  @!P0 SYNCS.PHASECHK.TRANS64 P0, [R10+URZ+0x2d8c0], R13 ;  /* 0x02d8c00d0a0085a7 */ /* 0x000ee4000800007f */
[----:B---3--:R-:W-:Y:S05]  /*22fe0*/  @!P0 BRA `(.L_x_1328) ;  /* 0xfffffffc00f08947 */ /* 0x008fea000383ffff */
[----:B------:R-:W-:Y:S05]  /*22ff0*/  BRA `(.L_x_1460) ;  /* 0xffffffac00a47947 */ /* 0x000fea000383ffff */
.L_x_1332:
[----:B0-----:R0:W2:Y:S02]  /*23000*/  SYNCS.PHASECHK.TRANS64.TRYWAIT P0, [R11+URZ+0x2d8a0], R10 ;  /* 0x02d8a00a0b0075a7 */ /* 0x0010a4000800017f */
[----:B--2---:R-:W-:Y:S05]  /*23010*/  @!P0 NANOSLEEP.SYNCS 0x989680 ;  /* 0x009896800000895d */ /* 0x004fea0003900000 */
[----:B------:R-:W2:Y:S02]  /*23020*/  @!P0 SYNCS.PHASECHK.TRANS64 P0, [R11+URZ+0x2d8a0], R10 ;  /* 0x02d8a00a0b0085a7 */ /* 0x000ea4000800007f */
[----:B--2---:R-:W-:Y:S05]  /*23030*/  @!P0 BRA `(.L_x_1332) ;  /* 0xfffffffc00f08947 */ /* 0x004fea000383ffff */
[----:B------:R-:W-:Y:S05]  /*23040*/  BRA `(.L_x_1461) ;  /* 0xffffffb0004c7947 */ /* 0x000fea000383ffff */
.L_x_1334:
[----:B--2---:R2:W3:Y:S02]  /*23050*/  SYNCS.PHASECHK.TRANS64.TRYWAIT P1, [R11+URZ+0x2d8c0], R10 ;  /* 0x02d8c00a0b0075a7 */ /* 0x0044e4000802017f */
[----:B---3--:R-:W-:Y:S05]  /*23060*/  @!P1 NANOSLEEP.SYNCS 0x989680 ;  /* 0x009896800000995d */ /* 0x008fea0003900000 */
[----:B------:R-:W3:Y:S02]  /*23070*/  @!P1 SYNCS.PHASECHK.TRANS64 P1, [R11+URZ+0x2d8c0], R10 ;  /* 0x02d8c00a0b0095a7 */ /* 0x000ee4000802007f */
[----:B---3--:R-:W-:Y:S05]  /*23080*/  @!P1 BRA `(.L_x_1334) ;  /* 0xfffffffc00f09947 */ /* 0x008fea000383ffff */
[----:B------:R-:W-:Y:S05]  /*23090*/  BRA `(.L_x_1462) ;  /* 0xffffffb000c87947 */ /* 0x000fea000383ffff */
.L_x_1354:
[----:B------:R-:W0:Y:S01]  /*230a0*/  S2R R4, SR_TID.X ;  /* 0x0000000000047919 */ /* 0x000e220000002100 */
[----:B------:R-:W-:Y:S01]  /*230b0*/  BSSY B0, `(.L_x_1463) ;  /* 0x000000a000007945 */ /* 0x000fe20003800000 */
[----:B------:R-:W-:Y:S02]  /*230c0*/  IMAD.MOV.U32 R12, RZ, RZ, RZ ;  /* 0x000000ffff0c7224 */ /* 0x000fe400078e00ff */
[----:B------:R-:W-:Y:S02]  /*230d0*/  IMAD.MOV.U32 R11, RZ, RZ, 0x1f ;  /* 0x0000001fff0b7424 */ /* 0x000fe400078e00ff */
[----:B------:R-:W-:Y:S01]  /*230e0*/  IMAD.MOV.U32 R15, RZ, RZ, -0x1 ;  /* 0xffffffffff0f7424 */ /* 0x000fe200078e00ff */
[----:B0-----:R-:W-:-:S04]  /*230f0*/  SHF.R.U32.HI R4, RZ, 0x5, R4 ;  /* 0x00000005ff047819 */ /* 0x001fc80000011604 */
[----:B------:R-:W-:-:S05]  /*23100*/  LOP3.LUT R4, R4, 0x3, RZ, 0xc0, !PT ;  /* 0x0000000304047812 */ /* 0x000fca00078ec0ff */
[----:B---3--:R-:W-:-:S07]  /*23110*/  IMAD.MOV.U32 R13, RZ, RZ, R4 ;  /* 0x000000ffff0d7224 */ /* 0x008fce00078e0004 */
[----:B------:R-:W-:Y:S05]  /*23120*/  WARPSYNC.COLLECTIVE R15, `(.L_x_1464) ;  /* 0x000000000f087348 */ /* 0x000fea0003c00000 */
[----:B------:R0:W1:Y:S02]  /*23130*/  SHFL.IDX P6, R14, R13, R12, R11 ;  /* 0x0000000c0d0e7389 */ /* 0x00006400000c000b */
[----:B01----:R-:W-:Y:S01]  /*23140*/  ENDCOLLECTIVE ;  /* 0x000000000000791b */ /* 0x003fe20003800000 */
.L_x_1464:
[----:B------:R-:W-:Y:S05]  /*23150*/  BSYNC B0 ;  /* 0x0000000000007941 */ /* 0x000fea0003800000 */
.L_x_1463:
[----:B------:R-:W-:Y:S05]  /*23160*/  BRA `(.L_x_1465) ;  /* 0xffffffc000587947 */ /* 0x000fea000383ffff */
.L_x_1355:
[----:B------:R-:W-:Y:S01]  /*23170*/  BSSY B0, `(.L_x_1466) ;  /* 0x0000006000007945 */ /* 0x000fe20003800000 */
[----:B------:R-:W-:-:S07]  /*23180*/  IMAD.MOV.U32 R15, RZ, RZ, -0x1 ;  /* 0xffffffffff0f7424 */ /* 0x000fce00078e00ff */
[----:B---3--:R-:W-:Y:S05]  /*23190*/  WARPSYNC.COLLECTIVE R15, `(.L_x_1467) ;  /* 0x000000000f0c7348 */ /* 0x008fea0003c00000 */
[----:B------:R-:W-:Y:S02]  /*231a0*/  ELECT P6, UR62, PT ;  /* 0x00000000003e782f */ /* 0x000fe400038c0000 */
[----:B------:R-:W-:Y:S01]  /*231b0*/  MOV R14, UR62 ;  /* 0x0000003e000e7c02 */ /* 0x000fe20008000f00 */
[----:B---3--:R-:W-:Y:S10]  /*231c0*/  ENDCOLLECTIVE ;  /* 0x000000000000791b */ /* 0x008ff40003800000 */
.L_x_1467:
[----:B------:R-:W-:Y:S05]  /*231d0*/  BSYNC B0 ;  /* 0x0000000000007941 */ /* 0x000fea0003800000 */
.L_x_1466:
[----:B------:R-:W-:Y:S05]  /*231e0*/  BRA `(.L_x_1468) ;  /* 0xffffffc000487947 */ /* 0x000fea000383ffff */
.L_x_1358:
[----:B-1----:R1:W2:Y:S02]  /*231f0*/  SYNCS.PHASECHK.TRANS64.TRYWAIT P0, [R5+URZ+0x2d840], R4 ;  /* 0x02d84004050075a7 */ /* 0x0022a4000800017f */
[----:B--2---:R-:W-:Y:S05]  /*23200*/  @!P0 NANOSLEEP.SYNCS 0x989680 ;  /* 0x009896800000895d */ /* 0x004fea0003900000 */
[----:B------:R-:W2:Y:S02]  /*23210*/  @!P0 SYNCS.PHASECHK.TRANS64 P0, [R5+URZ+0x2d840], R4 ;  /* 0x02d84004050085a7 */ /* 0x000ea4000800007f */
[----:B--2---:R-:W-:Y:S05]  /*23220*/  @!P0 BRA `(.L_x_1358) ;  /* 0xfffffffc00f08947 */ /* 0x004fea000383ffff */
[----:B------:R-:W-:Y:S05]  /*23230*/  BRA `(.L_x_1469) ;  /* 0xffffffc000987947 */ /* 0x000fea000383ffff */
.L_x_1361:
[----:B0-----:R0:W1:Y:S02]  /*23240*/  SYNCS.PHASECHK.TRANS64.TRYWAIT P0, [R27+URZ+0x2d820], R4 ;  /* 0x02d820041b0075a7 */ /* 0x001064000800017f */
[----:B-1----:R-:W-:Y:S05]  /*23250*/  @!P0 NANOSLEEP.SYNCS 0x989680 ;  /* 0x009896800000895d */ /* 0x002fea0003900000 */
[----:B------:R-:W1:Y:S02]  /*23260*/  @!P0 SYNCS.PHASECHK.TRANS64 P0, [R27+URZ+0x2d820], R4 ;  /* 0x02d820041b0085a7 */ /* 0x000e64000800007f */
[----:B-1----:R-:W-:Y:S05]  /*23270*/  @!P0 BRA `(.L_x_1361) ;  /* 0xfffffffc00f08947 */ /* 0x002fea000383ffff */
[----:B------:R-:W-:Y:S05]  /*23280*/  BRA `(.L_x_1470) ;  /* 0xffffffc400c87947 */ /* 0x000fea000383ffff */
.L_x_1369:
[----:B0-----:R0:W1:Y:S02]  /*23290*/  SYNCS.PHASECHK.TRANS64.TRYWAIT P0, [R3+URZ+0x2d840], R2 ;  /* 0x02d84002030075a7 */ /* 0x001064000800017f */
[----:B-1----:R-:W-:Y:S05]  /*232a0*/  @!P0 NANOSLEEP.SYNCS 0x989680 ;  /* 0x009896800000895d */ /* 0x002fea0003900000 */
[----:B------:R-:W1:Y:S02]  /*232b0*/  @!P0 SYNCS.PHASECHK.TRANS64 P0, [R3+URZ+0x2d840], R2 ;  /* 0x02d84002030085a7 */ /* 0x000e64000800007f */
[----:B-1----:R-:W-:Y:S05]  /*232c0*/  @!P0 BRA `(.L_x_1369) ;  /* 0xfffffffc00f08947 */ /* 0x002fea000383ffff */
[----:B------:R-:W-:Y:S05]  /*232d0*/  BRA `(.L_x_1471) ;  /* 0xffffffc800707947 */ /* 0x000fea000383ffff */
.L_x_1371:
[----:B0-----:R0:W1:Y:S02]  /*232e0*/  SYNCS.PHASECHK.TRANS64.TRYWAIT P0, [R2+URZ+0x60], R5 ;  /* 0x00006005020075a7 */ /* 0x001064000800017f */
[----:B-1----:R-:W-:Y:S05]  /*232f0*/  @!P0 NANOSLEEP.SYNCS 0x989680 ;  /* 0x009896800000895d */ /* 0x002fea0003900000 */
[----:B------:R-:W1:Y:S02]  /*23300*/  @!P0 SYNCS.PHASECHK.TRANS64 P0, [R2+URZ+0x60], R5 ;  /* 0x00006005020085a7 */ /* 0x000e64000800007f */
[----:B-1----:R-:W-:Y:S05]  /*23310*/  @!P0 BRA `(.L_x_1371) ;  /* 0xfffffffc00f08947 */ /* 0x002fea000383ffff */
[----:B------:R-:W-:Y:S05]  /*23320*/  BRA `(.L_x_1472) ;  /* 0xffffffc800fc7947 */ /* 0x000fea000383ffff */
.L_x_1376:
[----:B-1----:R1:W2:Y:S02]  /*23330*/  SYNCS.PHASECHK.TRANS64.TRYWAIT P0, [R3+URZ+0x2d840], R2 ;  /* 0x02d84002030075a7 */ /* 0x0022a4000800017f */
[----:B--2---:R-:W-:Y:S05]  /*23340*/  @!P0 NANOSLEEP.SYNCS 0x989680 ;  /* 0x009896800000895d */ /* 0x004fea0003900000 */
[----:B------:R-:W2:Y:S02]  /*23350*/  @!P0 SYNCS.PHASECHK.TRANS64 P0, [R3+URZ+0x2d840], R2 ;  /* 0x02d84002030085a7 */ /* 0x000ea4000800007f */
[----:B--2---:R-:W-:Y:S05]  /*23360*/  @!P0 BRA `(.L_x_1376) ;  /* 0xfffffffc00f08947 */ /* 0x004fea000383ffff */
[----:B------:R-:W-:Y:S05]  /*23370*/  BRA `(.L_x_1473) ;  /* 0xffffffd000387947 */ /* 0x000fea000383ffff */
.L_x_1378:
[----:B0-----:R0:W1:Y:S02]  /*23380*/  SYNCS.PHASECHK.TRANS64.TRYWAIT P1, [R3+URZ+0x60], R24 ;  /* 0x00006018030075a7 */ /* 0x001064000802017f */
[----:B-1----:R-:W-:Y:S05]  /*23390*/  @!P1 NANOSLEEP.SYNCS 0x989680 ;  /* 0x009896800000995d */ /* 0x002fea0003900000 */
[----:B------:R-:W1:Y:S02]  /*233a0*/  @!P1 SYNCS.PHASECHK.TRANS64 P1, [R3+URZ+0x60], R24 ;  /* 0x00006018030095a7 */ /* 0x000e64000802007f */
[----:B-1----:R-:W-:Y:S05]  /*233b0*/  @!P1 BRA `(.L_x_1378) ;  /* 0xfffffffc00f09947 */ /* 0x002fea000383ffff */
[----:B------:R-:W-:Y:S05]  /*233c0*/  BRA `(.L_x_1474) ;  /* 0xffffffd000c47947 */ /* 0x000fea000383ffff */
.L_x_1383:
[----:B-1----:R1:W2:Y:S02]  /*233d0*/  SYNCS.PHASECHK.TRANS64.TRYWAIT P0, [R2+URZ+0x2d840], R3 ;  /* 0x02d84003020075a7 */ /* 0x0022a4000800017f */
[----:B--2---:R-:W-:Y:S05]  /*233e0*/  @!P0 NANOSLEEP.SYNCS 0x989680 ;  /* 0x009896800000895d */ /* 0x004fea0003900000 */
[----:B------:R-:W2:Y:S02]  /*233f0*/  @!P0 SYNCS.PHASECHK.TRANS64 P0, [R2+URZ+0x2d840], R3 ;  /* 0x02d84003020085a7 */ /* 0x000ea4000800007f */
[----:B--2---:R-:W-:Y:S05]  /*23400*/  @!P0 BRA `(.L_x_1383) ;  /* 0xfffffffc00f08947 */ /* 0x004fea000383ffff */
[----:B------:R-:W-:Y:S05]  /*23410*/  BRA `(.L_x_1475) ;  /* 0xffffffd400d07947 */ /* 0x000fea000383ffff */
.L_x_1385:
[----:B0-----:R0:W1:Y:S02]  /*23420*/  SYNCS.PHASECHK.TRANS64.TRYWAIT P1, [R2+URZ+0x60], R11 ;  /* 0x0000600b020075a7 */ /* 0x001064000802017f */
[----:B-1----:R-:W-:Y:S05]  /*23430*/  @!P1 NANOSLEEP.SYNCS 0x989680 ;  /* 0x009896800000995d */ /* 0x002fea0003900000 */
[----:B------:R-:W1:Y:S02]  /*23440*/  @!P1 SYNCS.PHASECHK.TRANS64 P1, [R2+URZ+0x60], R11 ;  /* 0x0000600b020095a7 */ /* 0x000e64000802007f */
[----:B-1----:R-:W-:Y:S05]  /*23450*/  @!P1 BRA `(.L_x_1385) ;  /* 0xfffffffc00f09947 */ /* 0x002fea000383ffff */
[----:B------:R-:W-:Y:S05]  /*23460*/  BRA `(.L_x_1476) ;  /* 0xffffffd800647947 */ /* 0x000fea000383ffff */
.L_x_1392:
[----:B0-----:R0:W1:Y:S02]  /*23470*/  SYNCS.PHASECHK.TRANS64.TRYWAIT P0, [R3+URZ+0x2d860], R2 ;  /* 0x02d86002030075a7 */ /* 0x001064000800017f */
[----:B-1----:R-:W-:Y:S05]  /*23480*/  @!P0 NANOSLEEP.SYNCS 0x989680 ;  /* 0x009896800000895d */ /* 0x002fea0003900000 */
[----:B------:R-:W1:Y:S02]  /*23490*/  @!P0 SYNCS.PHASECHK.TRANS64 P0, [R3+URZ+0x2d860], R2 ;  /* 0x02d86002030085a7 */ /* 0x000e64000800007f */
[----:B-1----:R-:W-:Y:S05]  /*234a0*/  @!P0 BRA `(.L_x_1392) ;  /* 0xfffffffc00f08947 */ /* 0x002fea000383ffff */
[----:B------:R-:W-:Y:S05]  /*234b0*/  BRA `(.L_x_1477) ;  /* 0xffffffdc00487947 */ /* 0x000fea000383ffff */
.L_x_1394:
[----:B------:R-:W-:Y:S01]  /*234c0*/  BSSY B0, `(.L_x_1478) ;  /* 0x0000008000007945 */ /* 0x000fe20003800000 */
[----:B--23--:R-:W-:Y:S02]  /*234d0*/  IMAD.MOV.U32 R13, RZ, RZ, R16 ;  /* 0x000000ffff0d7224 */ /* 0x00cfe400078e0010 */
[----:B------:R-:W-:Y:S02]  /*234e0*/  IMAD.MOV.U32 R12, RZ, RZ, RZ ;  /* 0x000000ffff0c7224 */ /* 0x000fe400078e00ff */
[----:B------:R-:W-:Y:S02]  /*234f0*/  IMAD.MOV.U32 R11, RZ, RZ, 0x1f ;  /* 0x0000001fff0b7424 */ /* 0x000fe400078e00ff */
[----:B------:R-:W-:-:S07]  /*23500*/  IMAD.MOV.U32 R15, RZ, RZ, -0x1 ;  /* 0xffffffffff0f7424 */ /* 0x000fce00078e00ff */
[----:B01----:R-:W-:Y:S05]  /*23510*/  WARPSYNC.COLLECTIVE R15, `(.L_x_1479) ;  /* 0x000000000f087348 */ /* 0x003fea0003c00000 */
[----:B------:R2:W3:Y:S02]  /*23520*/  SHFL.IDX P6, R14, R13, R12, R11 ;  /* 0x0000000c0d0e7389 */ /* 0x0004e400000c000b */
[----:B0123--:R-:W-:Y:S01]  /*23530*/  ENDCOLLECTIVE ;  /* 0x000000000000791b */ /* 0x00ffe20003800000 */
.L_x_1479:
[----:B------:R-:W-:Y:S05]  /*23540*/  BSYNC B0 ;  /* 0x0000000000007941 */ /* 0x000fea0003800000 */
.L_x_1478:
        /* <DEDUP_REMOVED lines=8> */
.L_x_1480:
[----:B------:R-:W-:Y:S01]  /*235d0*/  IMAD.MOV.U32 R5, RZ, RZ, R14 ;  /* 0x000000ffff057224 */ /* 0x000fe200078e000e */
[----:B------:R-:W-:Y:S06]  /*235e0*/  BRA `(.L_x_1481) ;  /* 0xffffffdc00bc7947 */ /* 0x000fec000383ffff */
.L_x_1397:
[----:B------:R-:W-:Y:S01]  /*235f0*/  BSSY B0, `(.L_x_1482) ;  /* 0x0000008000007945 */ /* 0x000fe20003800000 */
[----:B--23-5:R-:W-:Y:S02]  /*23600*/  IMAD.MOV.U32 R13, RZ, RZ, R2 ;  /* 0x000000ffff0d7224 */ /* 0x02cfe400078e0002 */
[----:B------:R-:W-:Y:S02]  /*23610*/  IMAD.MOV.U32 R12, RZ, RZ, 0x1 ;  /* 0x00000001ff0c7424 */ /* 0x000fe400078e00ff */
[----:B------:R-:W-:Y:S02]  /*23620*/  IMAD.MOV.U32 R11, RZ, RZ, RZ ;  /* 0x000000ffff0b7224 */ /* 0x000fe400078e00ff */
[----:B------:R-:W-:-:S07]  /*23630*/  IMAD.MOV.U32 R15, RZ, RZ, -0x1 ;  /* 0xffffffffff0f7424 */ /* 0x000fce00078e00ff */
[----:B01--4-:R-:W-:Y:S05]  /*23640*/  WARPSYNC.COLLECTIVE R15, `(.L_x_1483) ;  /* 0x000000000f087348 */ /* 0x013fea0003c00000 */
[----:B------:R2:W3:Y:S02]  /*23650*/  SHFL.UP P6, R14, R13, R12, R11 ;  /* 0x0400000c0d0e7389 */ /* 0x0004e400000c000b */
[----:B01234-:R-:W-:Y:S01]  /*23660*/  ENDCOLLECTIVE ;  /* 0x000000000000791b */ /* 0x01ffe20003800000 */
.L_x_1483:
[----:B------:R-:W-:Y:S05]  /*23670*/  BSYNC B0 ;  /* 0x0000000000007941 */ /* 0x000fea0003800000 */
.L_x_1482:
[----:B------:R-:W-:Y:S01]  /*23680*/  ISETP.NE.AND P0, PT, R28, RZ, PT ;  /* 0x000000ff1c00720c */ /* 0x000fe20003f05270 */
        /* <DEDUP_REMOVED lines=9> */
.L_x_1484:
        /* <DEDUP_REMOVED lines=8> */
.L_x_1485:
        /* <DEDUP_REMOVED lines=8> */
.L_x_1486:
        /* <DEDUP_REMOVED lines=8> */
.L_x_1487:
        /* <DEDUP_REMOVED lines=8> */
.L_x_1488:
[----:B------:R-:W-:Y:S05]  /*23920*/  BRA `(.L_x_1489) ;  /* 0xffffffdc00787947 */ /* 0x000fea000383ffff */
.L_x_1402:
[----:B------:R-:W-:Y:S01]  /*23930*/  BSSY B0, `(.L_x_1490) ;  /* 0x0000008000007945 */ /* 0x000fe20003800000 */
[----:B-----5:R-:W-:Y:S02]  /*23940*/  IMAD.MOV.U32 R13, RZ, RZ, R2 ;  /* 0x000000ffff0d7224 */ /* 0x020fe400078e0002 */
[----:B------:R-:W-:Y:S02]  /*23950*/  IMAD.MOV.U32 R12, RZ, RZ, 0x1 ;  /* 0x00000001ff0c7424 */ /* 0x000fe400078e00ff */
[----:B------:R-:W-:Y:S02]  /*23960*/  IMAD.MOV.U32 R11, RZ, RZ, RZ ;  /* 0x000000ffff0b7224 */ /* 0x000fe400078e00ff */
[----:B------:R-:W-:-:S07]  /*23970*/  IMAD.MOV.U32 R15, RZ, RZ, -0x1 ;  /* 0xffffffffff0f7424 */ /* 0x000fce00078e00ff */
[----:B012-4-:R-:W-:Y:S05]  /*23980*/  WARPSYNC.COLLECTIVE R15, `(.L_x_1491) ;  /* 0x000000000f087348 */ /* 0x017fea0003c00000 */
[----:B------:R3:W0:Y:S02]  /*23990*/  SHFL.UP P6, R14, R13, R12, R11 ;  /* 0x0400000c0d0e7389 */ /* 0x00062400000c000b */
[----:B01234-:R-:W-:Y:S01]  /*239a0*/  ENDCOLLECTIVE ;  /* 0x000000000000791b */ /* 0x01ffe20003800000 */
.L_x_1491:
[----:B------:R-:W-:Y:S05]  /*239b0*/  BSYNC B0 ;  /* 0x0000000000007941 */ /* 0x000fea0003800000 */
.L_x_1490:
        /* <DEDUP_REMOVED lines=10> */
.L_x_1492:
        /* <DEDUP_REMOVED lines=8> */
.L_x_1493:
        /* <DEDUP_REMOVED lines=8> */
.L_x_1494:
        /* <DEDUP_REMOVED lines=8> */
.L_x_1495:
        /* <DEDUP_REMOVED lines=8> */
.L_x_1496:
[----:B------:R-:W-:Y:S05]  /*23c60*/  BRA `(.L_x_1497) ;  /* 0xffffffdc00547947 */ /* 0x000fea000383ffff */
.L_x_1404:
[----:B------:R-:W-:Y:S01]  /*23c70*/  BSSY B0, `(.L_x_1498) ;  /* 0x0000006000007945 */ /* 0x000fe20003800000 */
[----:B------:R-:W-:Y:S01]  /*23c80*/  PLOP3.LUT P6, PT, P6, PT, PT, 0x8, 0x0 ;  /* 0x000000000000781c */ /* 0x000fe200037ce170 */
[----:B------:R-:W-:-:S12]  /*23c90*/  IMAD.MOV.U32 R15, RZ, RZ, -0x1 ;  /* 0xffffffffff0f7424 */ /* 0x000fd800078e00ff */
[----:B01----:R-:W-:Y:S05]  /*23ca0*/  WARPSYNC.COLLECTIVE R15, `(.L_x_1499) ;  /* 0x000000000f087348 */ /* 0x003fea0003c00000 */
[----:B------:R-:W-:Y:S01]  /*23cb0*/  VOTE.ANY R14, PT, P6 ;  /* 0x00000000000e7806 */ /* 0x000fe200030e0100 */
[----:B01----:R-:W-:Y:S06]  /*23cc0*/  ENDCOLLECTIVE ;  /* 0x000000000000791b */ /* 0x003fec0003800000 */
.L_x_1499:
[----:B------:R-:W-:Y:S05]  /*23cd0*/  BSYNC B0 ;  /* 0x0000000000007941 */ /* 0x000fea0003800000 */
.L_x_1498:
        /* <DEDUP_REMOVED lines=9> */
.L_x_1500:
[----:B------:R-:W-:Y:S01]  /*23d70*/  IMAD.MOV.U32 R17, RZ, RZ, R14 ;  /* 0x000000ffff117224 */ /* 0x000fe200078e000e */
[----:B------:R-:W-:Y:S06]  /*23d80*/  BRA `(.L_x_1501) ;  /* 0xffffffdc00447947 */ /* 0x000fec000383ffff */
.L_x_1406:
[----:B------:R-:W-:Y:S01]  /*23d90*/  BSSY B0, `(.L_x_1502) ;  /* 0x0000007000007945 */ /* 0x000fe20003800000 */
[----:B------:R-:W-:Y:S02]  /*23da0*/  IMAD.MOV.U32 R13, RZ, RZ, R8 ;  /* 0x000000ffff0d7224 */ /* 0x000fe400078e0008 */
[----:B------:R-:W-:Y:S02]  /*23db0*/  IMAD.MOV.U32 R11, RZ, RZ, 0x1f ;  /* 0x0000001fff0b7424 */ /* 0x000fe400078e00ff */
[----:B------:R-:W-:-:S07]  /*23dc0*/  IMAD.MOV.U32 R15, RZ, RZ, -0x1 ;  /* 0xffffffffff0f7424 */ /* 0x000fce00078e00ff */
[----:B0123--:R-:W-:Y:S05]  /*23dd0*/  WARPSYNC.COLLECTIVE R15, `(.L_x_1503) ;  /* 0x000000000f087348 */ /* 0x00ffea0003c00000 */
[----:B------:R4:W0:Y:S02]  /*23de0*/  SHFL.IDX P6, R14, R13, R12, R11 ;  /* 0x0000000c0d0e7389 */ /* 0x00082400000c000b */
[----:B01234-:R-:W-:Y:S01]  /*23df0*/  ENDCOLLECTIVE ;  /* 0x000000000000791b */ /* 0x01ffe20003800000 */
.L_x_1503:
[----:B------:R-:W-:Y:S05]  /*23e00*/  BSYNC B0 ;  /* 0x0000000000007941 */ /* 0x000fea0003800000 */
.L_x_1502:
[----:B------:R-:W-:Y:S05]  /*23e10*/  BRA `(.L_x_1405) ;  /* 0xffffffdc003c7947 */ /* 0x000fea000383ffff */
.L_x_1410:
[----:B0-----:R0:W2:Y:S02]  /*23e20*/  SYNCS.PHASECHK.TRANS64.TRYWAIT P0, [R9+URZ+0x2d820], R0 ;  /* 0x02d82000090075a7 */ /* 0x0010a4000800017f */
[----:B--2---:R-:W-:Y:S05]  /*23e30*/  @!P0 NANOSLEEP.SYNCS 0x989680 ;  /* 0x009896800000895d */ /* 0x004fea0003900000 */
[----:B------:R-:W2:Y:S02]  /*23e40*/  @!P0 SYNCS.PHASECHK.TRANS64 P0, [R9+URZ+0x2d820], R0 ;  /* 0x02d82000090085a7 */ /* 0x000ea4000800007f */
[----:B--2---:R-:W-:Y:S05]  /*23e50*/  @!P0 BRA `(.L_x_1410) ;  /* 0xfffffffc00f08947 */ /* 0x004fea000383ffff */
[----:B------:R-:W-:Y:S05]  /*23e60*/  BRA `(.L_x_1504) ;  /* 0xffffffe000a87947 */ /* 0x000fea000383ffff */
.L_x_1411:
        /* <DEDUP_REMOVED lines=11> */
.L_x_1506:
[----:B------:R-:W-:Y:S05]  /*23f20*/  BSYNC B0 ;  /* 0x0000000000007941 */ /* 0x000fea0003800000 */
.L_x_1505:
[----:B------:R-:W-:Y:S05]  /*23f30*/  BRA `(.L_x_1507) ;  /* 0xffffffe000907947 */ /* 0x000fea000383ffff */
.L_x_1412:
[----:B------:R-:W-:Y:S01]  /*23f40*/  BSSY B0, `(.L_x_1508) ;  /* 0x0000006000007945 */ /* 0x000fe20003800000 */
[----:B------:R-:W-:-:S07]  /*23f50*/  IMAD.MOV.U32 R15, RZ, RZ, -0x1 ;  /* 0xffffffffff0f7424 */ /* 0x000fce00078e00ff */
[----:B01----:R-:W-:Y:S05]  /*23f60*/  WARPSYNC.COLLECTIVE R15, `(.L_x_1509) ;  /* 0x000000000f0c7348 */ /* 0x003fea0003c00000 */
[----:B------:R-:W-:Y:S02]  /*23f70*/  ELECT P6, UR62, PT ;  /* 0x00000000003e782f */ /* 0x000fe400038c0000 */
[----:B------:R-:W-:Y:S01]  /*23f80*/  MOV R14, UR62 ;  /* 0x0000003e000e7c02 */ /* 0x000fe20008000f00 */
[----:B01----:R-:W-:Y:S10]  /*23f90*/  ENDCOLLECTIVE ;  /* 0x000000000000791b */ /* 0x003ff40003800000 */
.L_x_1509:
[----:B------:R-:W-:Y:S05]  /*23fa0*/  BSYNC B0 ;  /* 0x0000000000007941 */ /* 0x000fea0003800000 */
.L_x_1508:
[----:B------:R-:W-:Y:S05]  /*23fb0*/  BRA `(.L_x_1510) ;  /* 0xffffffe000847947 */ /* 0x000fea000383ffff */
.L_x_1414:
[----:B0-----:R0:W2:Y:S02]  /*23fc0*/  SYNCS.PHASECHK.TRANS64.TRYWAIT P0, [R7+URZ], R2 ;  /* 0x00000002070075a7 */ /* 0x0010a4000800017f */
[----:B--2---:R-:W-:Y:S05]  /*23fd0*/  @!P0 NANOSLEEP.SYNCS 0x989680 ;  /* 0x009896800000895d */ /* 0x004fea0003900000 */
[----:B------:R-:W2:Y:S02]  /*23fe0*/  @!P0 SYNCS.PHASECHK.TRANS64 P0, [R7+URZ], R2 ;  /* 0x00000002070085a7 */ /* 0x000ea4000800007f */
[----:B--2---:R-:W-:Y:S05]  /*23ff0*/  @!P0 BRA `(.L_x_1414) ;  /* 0xfffffffc00f08947 */ /* 0x004fea000383ffff */
[----:B------:R-:W-:Y:S05]  /*24000*/  BRA `(.L_x_1511) ;  /* 0xffffffe000b87947 */ /* 0x000fea000383ffff */
.L_x_1415:
[----:B--2---:R2:W3:Y:S02]  /*24010*/  SYNCS.PHASECHK.TRANS64.TRYWAIT P0, [R3+URZ], R0 ;  /* 0x00000000030075a7 */ /* 0x0044e4000800017f */
[----:B---3--:R-:W-:Y:S05]  /*24020*/  @!P0 NANOSLEEP.SYNCS 0x989680 ;  /* 0x009896800000895d */ /* 0x008fea0003900000 */
[----:B------:R-:W3:Y:S02]  /*24030*/  @!P0 SYNCS.PHASECHK.TRANS64 P0, [R3+URZ], R0 ;  /* 0x00000000030085a7 */ /* 0x000ee4000800007f */
[----:B---3--:R-:W-:Y:S05]  /*24040*/  @!P0 BRA `(.L_x_1415) ;  /* 0xfffffffc00f08947 */ /* 0x008fea000383ffff */
[----:B------:R-:W-:Y:S05]  /*24050*/  BRA `(.L_x_1512) ;  /* 0xffffffe000ac7947 */ /* 0x000fea000383ffff */
.L_x_1417:
[----:B--2---:R2:W3:Y:S02]  /*24060*/  SYNCS.PHASECHK.TRANS64.TRYWAIT P0, [R5+URZ], R2 ;  /* 0x00000002050075a7 */ /* 0x0044e4000800017f */
[----:B---3--:R-:W-:Y:S05]  /*24070*/  @!P0 NANOSLEEP.SYNCS 0x989680 ;  /* 0x009896800000895d */ /* 0x008fea0003900000 */
[----:B------:R-:W3:Y:S02]  /*24080*/  @!P0 SYNCS.PHASECHK.TRANS64 P0, [R5+URZ], R2 ;  /* 0x00000002050085a7 */ /* 0x000ee4000800007f */
[----:B---3--:R-:W-:Y:S05]  /*24090*/  @!P0 BRA `(.L_x_1417) ;  /* 0xfffffffc00f08947 */ /* 0x008fea000383ffff */
[----:B------:R-:W-:Y:S05]  /*240a0*/  BRA `(.L_x_1513) ;  /* 0xffffffe000b07947 */ /* 0x000fea000383ffff */
.L_x_1514:
        /* <DEDUP_REMOVED lines=13> */
.L_x_2209:


//--------------------- .text._ZN7cutlass13device_kernelIN5flash11enable_sm90INS1_16FlashAttnFwdSm90INS1_25CollectiveMainloopFwdSm90ILi2EN4cute5tupleIJNS5_1CILi1EEES8_S8_EEENS6_IJNS7_ILi192EEENS7_ILi144EEENS7_ILi96EEEEEELi96ENS_10bfloat16_tEfNS_4arch4Sm90ELb1ELb0ELb1ELb0ELb0ELb0ELb0ELb0ELb1ELb0ELb0ELb0EEENS1_21CollectiveEpilogueFwdINS6_IJSA_SC_SB_EEES9_SE_SG_Li384ELb0ELb0ELb0ELb0EEENS1_30DynamicPersistentTileSchedulerILi384ELi32ELb0ELb0ELb1EEEEEEEEEvNT_6ParamsE --------------------------
	.section	.text._ZN7cutlass13device_kernelIN5flash11enable_sm90INS1_16FlashAttnFwdSm90INS1_25CollectiveMainloopFwdSm90ILi2EN4cute5tupleIJNS5_1CILi1EEES8_S8_EEENS6_IJNS7_ILi192EEENS7_ILi144EEENS7_ILi96EEEEEELi96ENS_10bfloat16_tEfNS_4arch4Sm90ELb1ELb0ELb1ELb0ELb0ELb0ELb0ELb0ELb1ELb0ELb0ELb0EEENS1_21CollectiveEpilogueFwdINS6_IJSA_SC_SB_EEES9_SE_SG_Li384ELb0ELb0ELb0ELb0EEENS1_30DynamicPersistentTileSchedulerILi384ELi32ELb0ELb0ELb1EEEEEEEEEvNT_6ParamsE,"ax",@progbits
	.align	128
.text._ZN7cutlass13device_kernelIN5flash11enable_sm90INS1_16FlashAttnFwdSm90INS1_25CollectiveMainloopFwdSm90ILi2EN4cute5tupleIJNS5_1CILi1EEES8_S8_EEENS6_IJNS7_ILi192EEENS7_ILi144EEENS7_ILi96EEEEEELi96ENS_10bfloat16_tEfNS_4arch4Sm90ELb1ELb0ELb1ELb0ELb0ELb0ELb0ELb0ELb1ELb0ELb0ELb0EEENS1_21CollectiveEpilogueFwdINS6_IJSA_SC_SB_EEES9_SE_SG_Li384ELb0ELb0ELb0ELb0EEENS1_30DynamicPersistentTileSchedulerILi384ELi32ELb0ELb0ELb1EEEEEEEEEvNT_6ParamsE:
        .type           _ZN7cutlass13device_kernelIN5flash11enable_sm90INS1_16FlashAttnFwdSm90INS1_25CollectiveMainloopFwdSm90ILi2EN4cute5tupleIJNS5_1CILi1EEES8_S8_EEENS6_IJNS7_ILi192EEENS7_ILi144EEENS7_ILi96EEEEEELi96ENS_10bfloat16_tEfNS_4arch4Sm90ELb1ELb0ELb1ELb0ELb0ELb0ELb0ELb0ELb1ELb0ELb0ELb0EEENS1_21CollectiveEpilogueFwdINS6_IJSA_SC_SB_EEES9_SE_SG_Li384ELb0ELb0ELb0ELb0EEENS1_30DynamicPersistentTileSchedulerILi384ELi32ELb0ELb0ELb1EEEEEEEEEvNT_6ParamsE,@function
        .size           _ZN7cutlass13device_kernelIN5flash11enable_sm90INS1_16FlashAttnFwdSm90INS1_25CollectiveMainloopFwdSm90ILi2EN4cute5tupleIJNS5_1CILi1EEES8_S8_EEENS6_IJNS7_ILi192EEENS7_ILi144EEENS7_ILi96EEEEEELi96ENS_10bfloat16_tEfNS_4arch4Sm90ELb1ELb0ELb1ELb0ELb0ELb0ELb0ELb0ELb1ELb0ELb0ELb0EEENS1_21CollectiveEpilogueFwdINS6_IJSA_SC_SB_EEES9_SE_SG_Li384ELb0ELb0ELb0ELb0EEENS1_30DynamicPersistentTileSchedulerILi384ELi32ELb0ELb0ELb1EEEEEEEEEvNT_6ParamsE,(.L_x_2210 - _ZN7cutlass13device_kernelIN5flash11enable_sm90INS1_16FlashAttnFwdSm90INS1_25CollectiveMainloopFwdSm90ILi2EN4cute5tupleIJNS5_1CILi1EEES8_S8_EEENS6_IJNS7_ILi192EEENS7_ILi144EEENS7_ILi96EEEEEELi96ENS_10bfloat16_tEfNS_4arch4Sm90ELb1ELb0ELb1ELb0ELb0ELb0ELb0ELb0ELb1ELb0ELb0ELb0EEENS1_21CollectiveEpilogueFwdINS6_IJSA_SC_SB_EEES9_SE_SG_Li384ELb0ELb0ELb0ELb0EEENS1_30DynamicPersistentTileSchedulerILi384ELi32ELb0ELb0ELb1EEEEEEEEEvNT_6ParamsE)
        .other          _ZN7cutlass13device_kernelIN5flash11enable_sm90INS1_16FlashAttnFwdSm90INS1_25CollectiveMainloopFwdSm90ILi2EN4cute5tupleIJNS5_1CILi1EEES8_S8_EEENS6_IJNS7_ILi192EEENS7_ILi144EEENS7_ILi96EEEEEELi96ENS_10bfloat16_tEfNS_4arch4Sm90ELb1ELb0ELb1ELb0ELb0ELb0ELb0ELb0ELb1ELb0ELb0ELb0EEENS1_21CollectiveEpilogueFwdINS6_IJSA_SC_SB_EEES9_SE_SG_Li384ELb0ELb0ELb0ELb0EEENS1_30DynamicPersistentTileSchedulerILi384ELi32ELb0ELb0ELb1EEEEEEEEEvNT_6ParamsE,@"STO_CUDA_ENTRY STV_DEFAULT"
_ZN7cutlass13device_kernelIN5flash11enable_sm90INS1_16FlashAttnFwdSm90INS1_25CollectiveMainloopFwdSm90ILi2EN4cute5tupleIJNS5_1CILi1EEES8_S8_EEENS6_IJNS7_ILi192EEENS7_ILi144EEENS7_ILi96EEEEEELi96ENS_10bfloat16_tEfNS_4arch4Sm90ELb1ELb0ELb1ELb0ELb0ELb0ELb0ELb0ELb1ELb0ELb0ELb0EEENS1_21CollectiveEpilogueFwdINS6_IJSA_SC_SB_EEES9_SE_SG_Li384ELb0ELb0ELb0ELb0EEENS1_30DynamicPersistentTileSchedulerILi384ELi32ELb0ELb0ELb1EEEEEEEEEvNT_6ParamsE:
[----:B------:R-:W1:Y:S01]  /*0000*/  LDC R1, c[0x0][0x28] ;  /* 0x00000a00ff017b82 */ /* 0x000e620000000800 */
[----:B------:R-:W2:Y:S01]  /*0010*/  S2R R2, SR_TID.X ;  /* 0x0000000000027919 */ /* 0x000ea20000002100 */
[----:B------:R-:W-:Y:S01]  /*0020*/  ELECT P0, URZ, PT ;  /* 0x00000000003f782f */ /* 0x000fe20003800000 */
[----:B------:R-:W-:Y:S01]  /*0030*/  BSSY B0, `(.L_x_1515) ;  /* 0x0000013000007945 */ /* 0x000fe20003800000 */
[----:B--2---:R-:W-:-:S05]  /*0040*/  SHF.R.U32.HI R0, RZ, 0x5, R2 ;  /* 0x00000005ff007819 */ /* 0x004fca0000011602 */
        /* <DEDUP_REMOVED lines=17> */
.L_x_1516:
[----:B------:R-:W-:Y:S05]  /*0160*/  BSYNC B0 ;  /* 0x0000000000007941 */ /* 0x000fea0003800000 */
.L_x_1515:
        /* <DEDUP_REMOVED lines=36> */
.L_x_1517:
        /* <DEDUP_REMOVED lines=22> */
.L_x_1518:
        /* <DEDUP_REMOVED lines=18> */
.L_x_1519:
        /* <DEDUP_REMOVED lines=22> */
.L_x_1520:
        /* <DEDUP_REMOVED lines=22> */
.L_x_1521:
[----:B---3--:R-:W-:Y:S01]  /*08f0*/  ISETP.NE.AND P0, PT, R3, RZ, PT ;  /* 0x000000ff0300720c */ /* 0x008fe20003f05270 */
[----:B------:R-:W-:Y:S01]  /*0900*/  IMAD.MOV.U32 R17, RZ, RZ, 0x1 ;  /* 0x00000001ff117424 */ /* 0x000fe200078e00ff */
[----:B------:R-:W-:Y:S01]  /*0910*/  NOP ;  /* 0x0000000000007918 */ /* 0x000fe20000000000 */
[----:B------:R-:W-:-:S03]  /*0920*/  LOP3.LUT R18, R2, 0x7f, RZ, 0xc0, !PT ;  /* 0x0000007f02127812 */ /* 0x000fc600078ec0ff */
[----:B------:R-:W-:Y:S01]  /*0930*/  SEL R17, R17, 0x2, !P0 ;  /* 0x0000000211117807 */ /* 0x000fe20004000000 */
[----:B-12-4-:R-:W-:Y:S06]  /*0940*/  BAR.SYNC.DEFER_BLOCKING 0x0 ;  /* 0x0000000000007b1d */ /* 0x016fec0000010000 */
[----:B------:R-:W-:Y:S05]  /*0950*/  @!P0 BRA `(.L_x_1522) ;  /* 0x000000f800508947 */ /* 0x000fea0003800000 */
.L_x_1523:
        /* <DEDUP_REMOVED lines=16> */
[----:B------:R-:W-:Y:S01]  /*0a60*/  LOP3.LUT R144, R17, 0x1, RZ, 0xfc, !PT ;  /* 0x0000000111907812 */ /* 0x000fe200078efcff */
[----:B------:R-:W-:Y:S01]  /*0a70*/  IMAD.MOV.U32 R18, RZ, RZ, RZ ;  /* 0x000000ffff127224 */ /* 0x000fe200078e00ff */
[----:B------:R-:W-:Y:S01]  /*0a80*/  SHF.R.S32.HI R3, RZ, 0x1f, R0 ;  /* 0x0000001fff037819 */ /* 0x000fe20000011400 */
[----:B------:R-:W-:-:S03]  /*0a90*/  UMOV UR46, URZ ;  /* 0x0000003f002e7c82 */ /* 0x000fc60008000000 */
[CC--:B------:R-:W-:Y:S01]  /*0aa0*/  LEA.HI R6, R3.reuse, R0.reuse, RZ, 0x4 ;  /* 0x0000000003067211 */ /* 0x0c0fe200078f20ff */
[----:B------:R-:W2:Y:S01]  /*0ab0*/  S2UR UR6, SR_SWINHI ;  /* 0x00000000000679c3 */ /* 0x000ea20000002f00 */
[CC--:B------:R-:W-:Y:S02]  /*0ac0*/  LEA.HI R4, R3.reuse, R0.reuse, RZ, 0x7 ;  /* 0x0000000003047211 */ /* 0x0c0fe400078f38ff */
[----:B------:R-:W-:Y:S02]  /*0ad0*/  LEA.HI R8, R3, R0, RZ, 0x5 ;  /* 0x0000000003087211 */ /* 0x000fe400078f28ff */
[----:B------:R-:W-:Y:S02]  /*0ae0*/  SHF.R.S32.HI R7, RZ, 0x4, R6 ;  /* 0x00000004ff077819 */ /* 0x000fe40000011406 */
[----:B------:R-:W-:Y:S02]  /*0af0*/  LOP3.LUT R3, R6, 0xfffffff0, RZ, 0xc0, !PT ;  /* 0xfffffff006037812 */ /* 0x000fe400078ec0ff */
[----:B------:R-:W-:-:S02]  /*0b00*/  SHF.R.S32.HI R5, RZ, 0x7, R4 ;  /* 0x00000007ff057819 */ /* 0x000fc40000011404 */
[----:B------:R-:W-:Y:S01]  /*0b10*/  LOP3.LUT R9, R4, 0xffffff80, RZ, 0xc0, !PT ;  /* 0xffffff8004097812 */ /* 0x000fe200078ec0ff */
[----:B------:R-:W-:Y:S01]  /*0b20*/  IMAD.IADD R3, R0, 0x1, -R3 ;  /* 0x0000000100037824 */ /* 0x000fe200078e0a03 */
[----:B------:R-:W-:Y:S01]  /*0b30*/  LEA.HI R4, R6, R7, RZ, 0x1 ;  /* 0x0000000706047211 */ /* 0x000fe200078f08ff */
[----:B------:R-:W-:Y:S01]  /*0b40*/  IMAD.HI R10, R5, 0x55555556, RZ ;  /* 0x55555556050a7827 */ /* 0x000fe200078e02ff */
[----:B------:R-:W-:Y:S01]  /*0b50*/  SHF.R.S32.HI R8, RZ, 0x5, R8 ;  /* 0x00000005ff087819 */ /* 0x000fe20000011408 */
[----:B-1----:R-:W-:Y:S01]  /*0b60*/  ULEA UR47, UR4, UR47, 0x18 ;  /* 0x0000002f042f7291 */ /* 0x002fe2000f8ec03f */
[----:B------:R-:W-:Y:S01]  /*0b70*/  LOP3.LUT R4, R4, 0x1ffffffe, RZ, 0xc0, !PT ;  /* 0x1ffffffe04047812 */ /* 0x000fe200078ec0ff */
[----:B------:R-:W-:Y:S01]  /*0b80*/  IMAD.IADD R9, R0, 0x1, -R9 ;  /* 0x0000000100097824 */ /* 0x000fe200078e0a09 */
[--C-:B------:R-:W-:Y:S01]  /*0b90*/  SHF.R.S32.HI R0, RZ, 0x1f, R3.reuse ;  /* 0x0000001fff007819 */ /* 0x100fe20000011403 */
[----:B------:R-:W-:Y:S01]  /*0ba0*/  IMAD R14, R8, 0x10, R3 ;  /* 0x00000010080e7824 */ /* 0x000fe200078e0203 */
[----:B------:R-:W-:Y:S01]  /*0bb0*/  LEA.HI R10, R10, R10, RZ, 0x1 ;  /* 0x0000000a0a0a7211 */ /* 0x000fe200078f08ff */
[----:B------:R-:W-:Y:S01]  /*0bc0*/  IMAD.IADD R7, R7, 0x1, -R4 ;  /* 0x0000000107077824 */ /* 0x000fe200078e0a04 */
[CC--:B------:R-:W-:Y:S01]  /*0bd0*/  LEA.HI R4, R0.reuse, R3.reuse, RZ, 0x2 ;  /* 0x0000000300047211 */ /* 0x0c0fe200078f10ff */
[----:B------:R-:W-:Y:S01]  /*0be0*/  UMOV UR4, UR47 ;  /* 0x0000002f00047c82 */ /* 0x000fe20008000000 */
[----:B--2---:R-:W-:Y:S01]  /*0bf0*/  UMOV UR5, UR6 ;  /* 0x0000000600057c82 */ /* 0x004fe20008000000 */
[----:B------:R-:W-:Y:S01]  /*0c00*/  LEA.HI R0, R0, R3, RZ, 0x3 ;  /* 0x0000000300007211 */ /* 0x000fe200078f18ff */
[----:B------:R-:W-:Y:S01]  /*0c10*/  IMAD R10, R10, -0x3, R5 ;  /* 0xfffffffd0a0a7824 */ /* 0x000fe200078e0205 */
[----:B------:R-:W-:Y:S01]  /*0c20*/  SHF.R.S32.HI R6, RZ, 0x1f, R9 ;  /* 0x0000001fff067819 */ /* 0x000fe20000011409 */
[----:B------:R-:W-:Y:S01]  /*0c30*/  IMAD.U32 R150, RZ, RZ, UR4 ;  /* 0x00000004ff967e24 */ /* 0x000fe2000f8e00ff */
[----:B------:R-:W-:Y:S01]  /*0c40*/  SHF.L.U32 R5, R0, 0x4, RZ ;  /* 0x0000000400057819 */ /* 0x000fe200000006ff */
[----:B------:R-:W-:Y:S01]  /*0c50*/  IMAD.U32 R151, RZ, RZ, UR5 ;  /* 0x00000005ff977e24 */ /* 0x000fe2000f8e00ff */
[----:B------:R-:W-:Y:S01]  /*0c60*/  LOP3.LUT R0, R4, 0x7fffffc, RZ, 0xc0, !PT ;  /* 0x07fffffc04007812 */ /* 0x000fe200078ec0ff */
[----:B------:R-:W-:Y:S01]  /*0c70*/  UMOV UR5, URZ ;  /* 0x0000003f00057c82 */ /* 0x000fe20008000000 */
[----:B------:R-:W-:Y:S01]  /*0c80*/  SHF.R.S32.HI R4, RZ, 0x2, R4 ;  /* 0x00000002ff047819 */ /* 0x000fe20000011404 */
[----:B------:R-:W-:Y:S01]  /*0c90*/  IMAD.U32 R148, RZ, RZ, UR5 ;  /* 0x00000005ff947e24 */ /* 0x000fe2000f8e00ff */
[----:B------:R-:W-:Y:S01]  /*0ca0*/  LEA.HI R11, R6, R9, RZ, 0x2 ;  /* 0x00000009060b7211 */ /* 0x000fe200078f10ff */
[----:B------:R-:W-:Y:S01]  /*0cb0*/  IMAD.IADD R0, R3, 0x1, -R0 ;  /* 0x0000000103007824 */ /* 0x000fe200078e0a00 */
[----:B------:R-:W-:Y:S01]  /*0cc0*/  SHF.L.U32 R7, R7, 0x3, RZ ;  /* 0x0000000307077819 */ /* 0x000fe200000006ff */
[----:B------:R-:W-:Y:S01]  /*0cd0*/  IMAD.SHL.U32 R4, R4, 0x40, RZ ;  /* 0x0000004004047824 */ /* 0x000fe200078e00ff */
[--C-:B------:R-:W-:Y:S01]  /*0ce0*/  SHF.R.S32.HI R12, RZ, 0x2, R11.reuse ;  /* 0x00000002ff0c7819 */ /* 0x100fe2000001140b */
[----:B------:R-:W-:Y:S01]  /*0cf0*/  UMOV UR4, UR7 ;  /* 0x0000000700047c82 */ /* 0x000fe20008000000 */
[----:B------:R-:W-:Y:S01]  /*0d00*/  SHF.R.S32.HI R13, RZ, 0x1f, R11 ;  /* 0x0000001fff0d7819 */ /* 0x000fe2000001140b */
[----:B------:R-:W-:Y:S01]  /*0d10*/  IMAD.U32 R3, R14, 0x20, R7 ;  /* 0x000000200e037824 */ /* 0x000fe200078e0007 */
[----:B------:R-:W-:-:S02]  /*0d20*/  LOP3.LUT R4, R4, 0x40, RZ, 0xc0, !PT ;  /* 0x0000004004047812 */ /* 0x000fc400078ec0ff */
[----:B------:R-:W-:Y:S01]  /*0d30*/  LOP3.LUT R5, R5, 0x7fffff80, RZ, 0xc0, !PT ;  /* 0x7fffff8005057812 */ /* 0x000fe200078ec0ff */
[----:B------:R-:W-:Y:S01]  /*0d40*/  IMAD.WIDE R150, R3, 0x2, R150 ;  /* 0x0000000203967825 */ /* 0x000fe200078e0296 */
[----:B------:R-:W-:Y:S02]  /*0d50*/  LEA.HI R13, R13, R12, RZ, 0x3 ;  /* 0x0000000c0d0d7211 */ /* 0x000fe400078f18ff */
[----:B------:R-:W-:Y:S01]  /*0d60*/  LOP3.LUT R7, R4, 0x8, R7, 0xf8, !PT ;  /* 0x0000000804077812 */ /* 0x000fe200078ef807 */
[----:B------:R-:W-:Y:S01]  /*0d70*/  IMAD R5, R8, 0x100, R5 ;  /* 0x0000010008057824 */ /* 0x000fe200078e0205 */
[----:B------:R-:W-:Y:S02]  /*0d80*/  SHF.R.U32.HI R4, RZ, 0x3, R4 ;  /* 0x00000003ff047819 */ /* 0x000fe40000011604 */
[----:B------:R-:W-:Y:S01]  /*0d90*/  LOP3.LUT R13, R13, 0xfffffff8, RZ, 0xc0, !PT ;  /* 0xfffffff80d0d7812 */ /* 0x000fe200078ec0ff */
[----:B------:R-:W-:Y:S01]  /*0da0*/  IMAD R5, R0, 0x10, R5 ;  /* 0x0000001000057824 */ /* 0x000fe200078e0205 */
[----:B------:R-:W-:-:S02]  /*0db0*/  LEA.HI R6, R6, R9, RZ, 0x5 ;  /* 0x0000000906067211 */ /* 0x000fc400078f28ff */
[----:B------:R-:W-:Y:S01]  /*0dc0*/  LOP3.LUT R4, R7, R4, RZ, 0x3c, !PT ;  /* 0x0000000407047212 */ /* 0x000fe200078e3cff */
[----:B------:R-:W-:Y:S01]  /*0dd0*/  IMAD.IADD R13, R12, 0x1, -R13 ;  /* 0x000000010c0d7824 */ /* 0x000fe200078e0a0d */
[----:B------:R-:W-:Y:S02]  /*0de0*/  SHF.R.S32.HI R6, RZ, 0x5, R6 ;  /* 0x00000005ff067819 */ /* 0x000fe40000011406 */
[----:B------:R-:W-:Y:S01]  /*0df0*/  LOP3.LUT R8, R11, 0x7ffffffc, RZ, 0xc0, !PT ;  /* 0x7ffffffc0b087812 */ /* 0x000fe200078ec0ff */
[----:B------:R-:W-:Y:S02]  /*0e00*/  IMAD.IADD R4, R4, 0x1, R5 ;  /* 0x0000000104047824 */ /* 0x000fe400078e0205 */
[----:B------:R-:W-:Y:S01]  /*0e10*/  IMAD R13, R6, 0x10, R13 ;  /* 0x00000010060d7824 */ /* 0x000fe200078e020d */
[----:B------:R-:W-:Y:S02]  /*0e20*/  IADD3 R19, R9, -R8, RZ ;  /* 0x8000000809137210 */ /* 0x000fe40007ffe0ff */
[----:B------:R-:W-:Y:S01]  /*0e30*/  LEA R22, R4, UR47, 0x1 ;  /* 0x0000002f04167c11 */ /* 0x000fe2000f8e08ff */
[----:B------:R-:W-:-:S07]  /*0e40*/  IMAD R23, R10, 0x40, R13 ;  /* 0x000000400a177824 */ /* 0x000fce00078e020d */
.L_x_1566:
        /* <DEDUP_REMOVED lines=18> */
[----:B------:R-:W-:Y:S02]  /*0f70*/  UIMAD UR4, UR9, UR6, URZ ;  /* 0x00000006090472a4 */ /* 0x000fe4000f8e023f */
[----:B------:R-:W-:Y:S01]  /*0f80*/  IMAD.U32 R147, RZ, RZ, UR9 ;  /* 0x00000009ff937e24 */ /* 0x000fe2000f8e00ff */
[----:B------:R-:W-:Y:S09]  /*0f90*/  BRA `(.L_x_1525) ;  /* 0x0000000000207947 */ /* 0x000ff20003800000 */
.L_x_1524:
[----:B------:R-:W-:Y:S01]  /*0fa0*/  ULDC UR6, c[0x0][0xdc4] ;  /* 0x0003710000067ab9 */ /* 0x000fe20000000800 */
[----:B------:R-:W-:Y:S01]  /*0fb0*/  UMOV UR9, UR7 ;  /* 0x0000000700097c82 */ /* 0x000fe20008000000 */
[----:B------:R-:W-:-:S11]  /*0fc0*/  UISETP.NE.AND UP0, UPT, UR6, 0x1, UPT ;  /* 0x000000010600788c */ /* 0x000fd6000bf05270 */
[----:B------:R-:W-:Y:S02]  /*0fd0*/  @UP0 ULDC.64 UR10, c[0x0][0xdc8] ;  /* 0x00037200000a0ab9 */ /* 0x000fe40000000a00 */
[----:B------:R-:W-:-:S04]  /*0fe0*/  UIMAD.WIDE.U32 UR4, UR7, UR10, URZ ;  /* 0x0000000a070472a5 */ /* 0x000fc8000f8e003f */
[----:B------:R-:W-:-:S04]  /*0ff0*/  @UP0 USHF.R.U32.HI UR9, URZ, UR11, UR5 ;  /* 0x0000000b3f090299 */ /* 0x000fc80008011605 */
[----:B------:R-:W-:Y:S02]  /*1000*/  UIMAD UR4, UR9, UR6, URZ ;  /* 0x00000006090472a4 */ /* 0x000fe4000f8e023f */
[----:B------:R-:W-:-:S10]  /*1010*/  MOV R147, UR9 ;  /* 0x0000000900937c02 */ /* 0x000fd40008000f00 */
.L_x_1525:
[----:B------:R-:W-:Y:S01]  /*1020*/  R2UR UR5, R147 ;  /* 0x00000000930572ca */ /* 0x000fe200000e0000 */
[----:B------:R-:W1:Y:S01]  /*1030*/  LDC R4, c[0x0][0x288] ;  /* 0x0000a200ff047b82 */ /* 0x000e620000000800 */
[----:B------:R-:W-:Y:S01]  /*1040*/  ULDC UR6, c[0x0][0xdac] ;  /* 0x00036b0000067ab9 */ /* 0x000fe20000000800 */
[----:B------:R-:W-:Y:S01]  /*1050*/  ULDC.64 UR10, c[0x0][0x3f8] ;  /* 0x0000fe00000a7ab9 */ /* 0x000fe20000000a00 */
[----:B------:R-:W-:Y:S01]  /*1060*/  ULDC UR43, c[0x0][0xdb8] ;  /* 0x00036e00002b7ab9 */ /* 0x000fe20000000800 */
[----:B------:R-:W-:Y:S01]  /*1070*/  UISETP.NE.U32.AND UP0, UPT, UR10, URZ, UPT ;  /* 0x0000003f0a00728c */ /* 0x000fe2000bf05070 */
[----:B------:R-:W-:Y:S01]  /*1080*/  PLOP3.LUT P0, PT, PT, PT, PT, 0x80, 0x0 ;  /* 0x000000000000781c */ /* 0x000fe20003f0f070 */
[----:B------:R-:W-:Y:S01]  /*1090*/  UIADD3 UR4, UR7, -UR4, URZ ;  /* 0x8000000407047290 */ /* 0x000fe2000fffe03f */
[----:B------:R-:W-:Y:S01]  /*10a0*/  MOV R71, RZ ;  /* 0x000000ff00477202 */ /* 0x000fe20000000f00 */
[----:B------:R-:W2:Y:S01]  /*10b0*/  LDC R65, c[0x0][0x2e0] ;  /* 0x0000b800ff417b82 */ /* 0x000ea20000000800 */
[----:B------:R-:W-:Y:S01]  /*10c0*/  UISETP.NE.AND.EX UP0, UPT, UR11, URZ, UPT, UP0 ;  /* 0x0000003f0b00728c */ /* 0x000fe2000bf05300 */
[----:B------:R-:W-:-:S02]  /*10d0*/  CS2R R38, SRZ ;  /* 0x0000000000267805 */ /* 0x000fc4000001ff00 */
[----:B------:R-:W-:Y:S01]  /*10e0*/  CS2R R20, SRZ ;  /* 0x0000000000147805 */ /* 0x000fe2000001ff00 */
[----:B------:R-:W-:Y:S01]  /*10f0*/  ULOP3.LUT UR5, URZ, UR5, URZ, 0x33, !UPT ;  /* 0x000000053f057292 */ /* 0x000fe2000f8e333f */
[----:B------:R-:W-:Y:S02]  /*1100*/  CS2R R42, SRZ ;  /* 0x00000000002a7805 */ /* 0x000fe4000001ff00 */
[----:B------:R-:W-:Y:S02]  /*1110*/  CS2R R28, SRZ ;  /* 0x00000000001c7805 */ /* 0x000fe4000001ff00 */
[----:B------:R-:W-:Y:S01]  /*1120*/  CS2R R24, SRZ ;  /* 0x0000000000187805 */ /* 0x000fe2000001ff00 */
[----:B------:R-:W-:Y:S01]  /*1130*/  UIADD3 UR5, UR5, UR6, URZ ;  /* 0x0000000605057290 */ /* 0x000fe2000fffe03f */
[----:B------:R-:W-:Y:S02]  /*1140*/  CS2R R44, SRZ ;  /* 0x00000000002c7805 */ /* 0x000fe4000001ff00 */
[----:B------:R-:W-:Y:S01]  /*1150*/  CS2R R32, SRZ ;  /* 0x0000000000207805 */ /* 0x000fe2000001ff00 */
[----:B------:R-:W-:Y:S01]  /*1160*/  ULDC UR6, c[0x0][0x404] ;  /* 0x0001010000067ab9 */ /* 0x000fe20000000800 */
[----:B------:R-:W-:Y:S01]  /*1170*/  UIMAD UR42, UR5, 0xc0, URZ ;  /* 0x000000c0052a78a4 */ /* 0x000fe2000f8e023f */
[----:B------:R-:W-:Y:S01]  /*1180*/  CS2R R46, SRZ ;  /* 0x00000000002e7805 */ /* 0x000fe2000001ff00 */
[----:B------:R-:W-:Y:S01]  /*1190*/  USEL UR5, UR6, 0x1, UP0 ;  /* 0x0000000106057887 */ /* 0x000fe20008000000 */
[----:B------:R-:W-:Y:S01]  /*11a0*/  CS2R R48, SRZ ;  /* 0x0000000000307805 */ /* 0x000fe2000001ff00 */
[----:B------:R-:W-:Y:S01]  /*11b0*/  UISETP.NE.AND UP0, UPT, UR43, 0x1, UPT ;  /* 0x000000012b00788c */ /* 0x000fe2000bf05270 */
[----:B------:R-:W-:Y:S01]  /*11c0*/  CS2R R14, SRZ ;  /* 0x00000000000e7805 */ /* 0x000fe2000001ff00 */
[----:B------:R-:W-:Y:S01]  /*11d0*/  IMAD.U32 R17, RZ, RZ, UR42 ;  /* 0x0000002aff117e24 */ /* 0x000fe2000f8e00ff */
[----:B------:R-:W-:Y:S01]  /*11e0*/  CS2R R12, SRZ ;  /* 0x00000000000c7805 */ /* 0x000fe2000001ff00 */
[----:B------:R-:W-:Y:S01]  /*11f0*/  IMAD.MOV.U32 R50, RZ, RZ, RZ ;  /* 0x000000ffff327224 */ /* 0x000fe200078e00ff */
[----:B------:R-:W-:-:S02]  /*1200*/  CS2R R52, SRZ ;  /* 0x0000000000347805 */ /* 0x000fc4000001ff00 */
[----:B------:R-:W-:Y:S02]  /*1210*/  CS2R R40, SRZ ;  /* 0x0000000000287805 */ /* 0x000fe4000001ff00 */
[----:B-1----:R-:W-:Y:S01]  /*1220*/  IADD3 R4, R17, 0x14f, -R4 ;  /* 0x0000014f11047810 */ /* 0x002fe20007ffe804 */
[----:B--2---:R-:W-:Y:S01]  /*1230*/  IMAD R65, R65, UR5, RZ ;  /* 0x0000000541417c24 */ /* 0x004fe2000f8e02ff */
[----:B------:R-:W-:Y:S01]  /*1240*/  ULDC UR5, c[0x0][0xdc4] ;  /* 0x0003710000057ab9 */ /* 0x000fe20000000800 */
[----:B------:R-:W-:Y:S01]  /*1250*/  CS2R R36, SRZ ;  /* 0x0000000000247805 */ /* 0x000fe2000001ff00 */
[----:B------:R-:W-:Y:S01]  /*1260*/  UIMAD UR8, UR8, UR5, UR4 ;  /* 0x00000005080872a4 */ /* 0x000fe2000f8e0204 */
[C---:B------:R-:W-:Y:S01]  /*1270*/  VIADD R0, R65.reuse, 0x8f ;  /* 0x0000008f41007836 */ /* 0x040fe20000000000 */
[----:B------:R-:W-:Y:S01]  /*1280*/  @UP0 ULDC UR6, c[0x0][0xdc0] ;  /* 0x0003700000060ab9 */ /* 0x000fe20000000800 */
[----:B------:R-:W-:Y:S01]  /*1290*/  IMAD.IADD R4, R65, 0x1, R4 ;  /* 0x0000000141047824 */ /* 0x000fe200078e0204 */
[----:B------:R-:W-:Y:S01]  /*12a0*/  @UP0 ULDC UR4, c[0x0][0xdbc] ;  /* 0x00036f0000040ab9 */ /* 0x000fe20000000800 */
[----:B------:R-:W-:Y:S01]  /*12b0*/  IMAD.HI R0, R0, 0x38e38e39, RZ ;  /* 0x38e38e3900007827 */ /* 0x000fe200078e02ff */
[----:B------:R-:W-:Y:S01]  /*12c0*/  UIMAD.WIDE.U32 UR4, UR8, UR4, URZ ;  /* 0x00000004080472a5 */ /* 0x000fe2000f8e003f */
[----:B------:R-:W-:Y:S01]  /*12d0*/  CS2R R56, SRZ ;  /* 0x0000000000387805 */ /* 0x000fe2000001ff00 */
[----:B------:R-:W-:Y:S01]  /*12e0*/  UMOV UR44, UR8 ;  /* 0x00000008002c7c82 */ /* 0x000fe20008000000 */
[----:B------:R-:W-:Y:S01]  /*12f0*/  IMAD.HI R4, R4, 0x38e38e39, RZ ;  /* 0x38e38e3904047827 */ /* 0x000fe200078e02ff */
[----:B------:R-:W-:Y:S01]  /*1300*/  SHF.R.U32.HI R3, RZ, 0x1f, R0 ;  /* 0x0000001fff037819 */ /* 0x000fe20000011600 */
[----:B------:R-:W-:Y:S01]  /*1310*/  @UP0 USHF.R.U32.HI UR44, URZ, UR6, UR5 ;  /* 0x000000063f2c0299 */ /* 0x000fe20008011605 */
[----:B------:R-:W-:-:S02]  /*1320*/  CS2R R60, SRZ ;  /* 0x00000000003c7805 */ /* 0x000fc4000001ff00 */
[----:B------:R-:W-:Y:S02]  /*1330*/  CS2R R74, SRZ ;  /* 0x00000000004a7805 */ /* 0x000fe4000001ff00 */
[----:B------:R-:W-:Y:S01]  /*1340*/  SHF.R.U32.HI R5, RZ, 0x1f, R4 ;  /* 0x0000001fff057819 */ /* 0x000fe20000011604 */
[----:B------:R-:W-:Y:S01]  /*1350*/  UIADD3 UR4, -UR44, URZ, URZ ;  /* 0x0000003f2c047290 */ /* 0x000fe2000fffe13f */
[----:B------:R-:W-:Y:S01]  /*1360*/  LEA.HI.SX32 R3, R0, R3, 0x1b ;  /* 0x0000000300037211 */ /* 0x000fe200078fdaff */
[----:B------:R-:W-:Y:S01]  /*1370*/  IMAD.MOV.U32 R0, RZ, RZ, RZ ;  /* 0x000000ffff007224 */ /* 0x000fe200078e00ff */
[----:B------:R-:W-:Y:S01]  /*1380*/  LEA.HI.SX32 R64, R4, R5, 0x1b ;  /* 0x0000000504407211 */ /* 0x000fe200078fdaff */
[----:B------:R-:W-:Y:S01]  /*1390*/  UIMAD UR43, UR43, UR4, UR8 ;  /* 0x000000042b2b72a4 */ /* 0x000fe2000f8e0208 */
[----:B------:R-:W-:Y:S02]  /*13a0*/  CS2R R72, SRZ ;  /* 0x0000000000487805 */ /* 0x000fe4000001ff00 */
[----:B------:R-:W-:-:S02]  /*13b0*/  CS2R R68, SRZ ;  /* 0x0000000000447805 */ /* 0x000fc4000001ff00 */
[----:B------:R-:W-:Y:S01]  /*13c0*/  VIMNMX R64, R3, R64, PT ;  /* 0x0000004003407248 */ /* 0x000fe20003fe0100 */
[----:B------:R-:W-:Y:S01]  /*13d0*/  IMAD.MOV.U32 R3, RZ, RZ, RZ ;  /* 0x000000ffff037224 */ /* 0x000fe200078e00ff */
[----:B------:R-:W-:Y:S02]  /*13e0*/  CS2R R6, SRZ ;  /* 0x0000000000067805 */ /* 0x000fe4000001ff00 */
[----:B------:R-:W-:Y:S02]  /*13f0*/  CS2R R76, SRZ ;  /* 0x00000000004c7805 */ /* 0x000fe4000001ff00 */
[----:B------:R-:W-:Y:S01]  /*1400*/  ISETP.GE.AND P1, PT, R64, 0x1, PT ;  /* 0x000000014000780c */ /* 0x000fe20003f26270 */
[----:B------:R-:W-:Y:S02]  /*1410*/  IMAD.MOV.U32 R9, RZ, RZ, RZ ;  /* 0x000000ffff097224 */ /* 0x000fe400078e00ff */
[----:B------:R-:W-:Y:S02]  /*1420*/  IMAD.MOV.U32 R11, RZ, RZ, RZ ;  /* 0x000000ffff0b7224 */ /* 0x000fe400078e00ff */
[----:B------:R-:W-:-:S02]  /*1430*/  IMAD.MOV.U32 R78, RZ, RZ, RZ ;  /* 0x000000ffff4e7224 */ /* 0x000fc400078e00ff */
[----:B------:R-:W-:-:S06]  /*1440*/  IMAD.MOV.U32 R80, RZ, RZ, RZ ;  /* 0x000000ffff507224 */ /* 0x000fcc00078e00ff */
[----:B------:R-:W-:Y:S05]  /*1450*/  @!P1 BRA `(.L_x_1526) ;  /* 0x000000dc00949947 */ /* 0x000fea0003800000 */
[----:B------:R-:W-:Y:S01]  /*1460*/  IADD3 R0, R2, -0x80, RZ ;  /* 0xffffff8002007810 */ /* 0x000fe20007ffe0ff */
[----:B------:R-:W-:-:S03]  /*1470*/  UIADD3 UR6, UR47, 0x24300, URZ ;  /* 0x000243002f067890 */ /* 0x000fc6000fffe03f */
[----:B------:R-:W-:Y:S01]  /*1480*/  SHF.R.S32.HI R3, RZ, 0x1f, R0 ;  /* 0x0000001fff037819 */ /* 0x000fe20000011400 */
[----:B------:R-:W-:-:S03]  /*1490*/  ULOP3.LUT UP0, URZ, UR6, 0x9f, URZ, 0xc0, !UPT ;  /* 0x0000009f063f7892 */ /* 0x000fc6000f80c03f */
[----:B------:R-:W-:-:S03]  /*14a0*/  LEA.HI R3, R3, R0, RZ, 0x7 ;  /* 0x0000000003037211 */ /* 0x000fc600078f38ff */
[----:B------:R-:W-:Y:S02]  /*14b0*/  PLOP3.LUT P0, PT, PT, PT, UP0, 0x80, 0x0 ;  /* 0x000000000000781c */ /* 0x000fe40003f0f008 */
[----:B------:R-:W-:-:S06]  /*14c0*/  SHF.R.S32.HI R3, RZ, 0x7, R3 ;  /* 0x00000007ff037819 */ /* 0x000fcc0000011403 */
[----:B------:R-:W1:Y:S02]  /*14d0*/  SHFL.IDX PT, R3, R3, RZ, 0x1f ;  /* 0x00001fff03037589 */ /* 0x000e6400000e0000 */
[----:B-1----:R-:W-:-:S13]  /*14e0*/  R2UR UR7, R3 ;  /* 0x00000000030772ca */ /* 0x002fda00000e0000 */
[----:B------:R-:W-:Y:S02]  /*14f0*/  UIMAD.WIDE UR4, UR7, 0x55555556, URZ ;  /* 0x55555556070478a5 */ /* 0x000fe4000f8e023f */
[----:B------:R-:W-:Y:S02]  /*1500*/  IMAD.U32 R146, RZ, RZ, UR7 ;  /* 0x00000007ff927e24 */ /* 0x000fe4000f8e00ff */
[----:B------:R-:W-:-:S04]  /*1510*/  ULEA.HI UR5, UR5, UR5, URZ, 0x1 ;  /* 0x0000000505057291 */ /* 0x000fc8000f8f083f */
[----:B------:R-:W-:-:S04]  /*1520*/  UIMAD UR5, UR5, -0x3, UR7 ;  /* 0xfffffffd050578a4 */ /* 0x000fc8000f8e0207 */
[----:B------:R-:W-:Y:S02]  /*1530*/  ULEA UR4, UR5, UR47, 0xc ;  /* 0x0000002f05047291 */ /* 0x000fe4000f8e603f */
[----:B------:R-:W-:Y:S02]  /*1540*/  ULEA UR5, UR5, UR6, 0xb ;  /* 0x0000000605057291 */ /* 0x000fe4000f8e583f */
[----:B------:R-:W-:Y:S02]  /*1550*/  UIADD3 UR4, UR4, 0xda00, URZ ;  /* 0x0000da0004047890 */ /* 0x000fe4000fffe03f */
[----:B------:R-:W-:Y:S02]  /*1560*/  USHF.R.U32.HI UR5, URZ, 0x4, UR5 ;  /* 0x000000043f057899 */ /* 0x000fe40008011605 */
[----:B------:R-:W-:Y:S02]  /*1570*/  USHF.R.U32.HI UR4, URZ, 0x4, UR4 ;  /* 0x000000043f047899 */ /* 0x000fe40008011604 */
[----:B------:R-:W-:-:S02]  /*1580*/  ULOP3.LUT UR5, UR5, 0x3fff, URZ, 0xc0, !UPT ;  /* 0x00003fff05057892 */ /* 0x000fc4000f8ec03f */
[----:B------:R-:W-:-:S04]  /*1590*/  ULOP3.LUT UR36, UR4, 0x3fff, URZ, 0xc0, !UPT ;  /* 0x00003fff04247892 */ /* 0x000fc8000f8ec03f */
[----:B------:R-:W-:Y:S01]  /*15a0*/  IMAD.U32 R145, RZ, RZ, UR5 ;  /* 0x00000005ff917e24 */ /* 0x000fe2000f8e00ff */
[----:B------:R-:W-:Y:S07]  /*15b0*/  @!P0 BRA `(.L_x_1527) ;  /* 0x0000000000408947 */ /* 0x000fee0003800000 */
        /* <DEDUP_REMOVED lines=9> */
[----:B------:R-:W-:Y:S02]  /*1650*/  IMAD.U32 R6, RZ, RZ, UR4 ;  /* 0x00000004ff067e24 */ /* 0x000fe4000f8e00ff */
[----:B------:R-:W-:-:S02]  /*1660*/  IMAD.U32 R11, RZ, RZ, UR7 ;  /* 0x00000007ff0b7e24 */ /* 0x000fc4000f8e00ff */
[----:B------:R-:W-:Y:S02]  /*1670*/  IMAD.MOV.U32 R8, RZ, RZ, 0x70 ;  /* 0x00000070ff087424 */ /* 0x000fe400078e00ff */
[----:B------:R-:W-:Y:S02]  /*1680*/  IMAD.MOV.U32 R12, RZ, RZ, 0x1 ;  /* 0x00000001ff0c7424 */ /* 0x000fe400078e00ff */
[----:B-1----:R-:W-:-:S07]  /*1690*/  IMAD.MOV.U32 R13, RZ, RZ, RZ ;  /* 0x000000ffff0d7224 */ /* 0x002fce00078e00ff */
[----:B------:R-:W-:-:S07]  /*16a0*/  LEPC R20, `(.L_x_1527) ;  /* 0x000000001014794e */ /* 0x000fce0000000000 */
[----:B--2---:R-:W-:Y:S05]  /*16b0*/  CALL.ABS.NOINC R14 ;  /* 0x000000000e007343 */ /* 0x004fea0003c00000 */
.L_x_1527:
[----:B------:R-:W-:Y:S02]  /*16c0*/  LEA.HI R0, R18, R18, RZ, 0x1 ;  /* 0x0000001212007211 */ /* 0x000fe400078f08ff */
[----:B------:R-:W-:Y:S02]  /*16d0*/  ISETP.NE.AND P0, PT, R144, 0x3, PT ;  /* 0x000000039000780c */ /* 0x000fe40003f05270 */
[----:B------:R-:W-:-:S04]  /*16e0*/  LOP3.LUT R3, R0, 0xfffffffe, RZ, 0xc0, !PT ;  /* 0xfffffffe00037812 */ /* 0x000fc800078ec0ff */
[----:B------:R-:W-:-:S04]  /*16f0*/  IADD3 R0, R18, -R3, RZ ;  /* 0x8000000312007210 */ /* 0x000fc80007ffe0ff */
[----:B------:R-:W-:-:S04]  /*1700*/  SHF.L.U32 R0, R0, 0x1f, RZ ;  /* 0x0000001f00007819 */ /* 0x000fc800000006ff */
[----:B------:R-:W1:Y:S02]  /*1710*/  SYNCS.PHASECHK.TRANS64.TRYWAIT P1, [UR47+0x31c00], R0 ;  /* 0x031c0000ff0075a7 */ /* 0x000e64000802016f */
[----:B-1----:R-:W-:Y:S05]  /*1720*/  @!P1 BRA `(.L_x_1528) ;  /* 0x0000011800d89947 */ /* 0x002fea0003800000 */
.L_x_1625:
[----:B------:R-:W-:Y:S05]  /*1730*/  @!P0 BRA `(.L_x_1529) ;  /* 0x0000000000048947 */ /* 0x000fea0003800000 */
[----:B------:R-:W-:Y:S01]  /*1740*/  BPT.TRAP 0x1 ;  /* 0x000000040000795c */ /* 0x000fe20000300000 */
.L_x_1529:
[----:B------:R-:W-:Y:S01]  /*1750*/  R2UR UR4, R148 ;  /* 0x00000000940472ca */ /* 0x000fe200000e0000 */
[----:B-1----:R-:W-:-:S05]  /*1760*/  IMAD.U32 R0, RZ, RZ, UR46 ;  /* 0x0000002eff007e24 */ /* 0x002fca000f8e00ff */
[----:B------:R-:W-:-:S07]  /*1770*/  LEA R0, R0, UR47, 0x3 ;  /* 0x0000002f00007c11 */ /* 0x000fce000f8e18ff */
[----:B------:R-:W-:-:S05]  /*1780*/  IMAD.U32 R3, RZ, RZ, UR4 ;  /* 0x00000004ff037e24 */ /* 0x000fca000f8e00ff */
[----:B------:R-:W-:-:S04]  /*1790*/  SHF.L.U32 R3, R3, 0x1f, RZ ;  /* 0x0000001f03037819 */ /* 0x000fc800000006ff */
[----:B------:R1:W2:Y:S01]  /*17a0*/  SYNCS.PHASECHK.TRANS64.TRYWAIT P2, [R0+URZ+0x31c30], R3 ;  /* 0x031c3003000075a7 */ /* 0x0002a2000804017f */
[----:B------:R-:W-:Y:S05]  /*17b0*/  @!P0 BRA `(.L_x_1530) ;  /* 0x0000000000048947 */ /* 0x000fea0003800000 */
[----:B------:R-:W-:Y:S01]  /*17c0*/  BPT.TRAP 0x1 ;  /* 0x000000040000795c */ /* 0x000fe20000300000 */
.L_x_1530:
[----:B------:R-:W-:Y:S01]  /*17d0*/  LOP3.LUT P1, RZ, R2, 0x7f, RZ, 0xc0, !PT ;  /* 0x0000007f02ff7812 */ /* 0x000fe2000782c0ff */
[----:B------:R-:W-:Y:S01]  /*17e0*/  IMAD.MOV.U32 R71, RZ, RZ, RZ ;  /* 0x000000ffff477224 */ /* 0x000fe200078e00ff */
[----:B--2---:R-:W-:Y:S11]  /*17f0*/  @P2 BRA `(.L_x_1531) ;  /* 0x0000000000082947 */ /* 0x004ff60003800000 */
[----:B------:R-:W2:Y:S02]  /*1800*/  SYNCS.PHASECHK.TRANS64.TRYWAIT P2, [R0+URZ+0x31c30], R3 ;  /* 0x031c3003000075a7 */ /* 0x000ea4000804017f */
[----:B--2---:R-:W-:Y:S05]  /*1810*/  @!P2 BRA `(.L_x_1532) ;  /* 0x0000011800b4a947 */ /* 0x004fea0003800000 */
.L_x_1531:
[----:B------:R-:W-:Y:S05]  /*1820*/  WARPSYNC.ALL ;  /* 0x0000000000007948 */ /* 0x000fea0003800000 */
[----:B------:R-:W-:Y:S01]  /*1830*/  UIADD3 UR4, UR47, 0x16a00, URZ ;  /* 0x00016a002f047890 */ /* 0x000fe2000fffe03f */
[----:B------:R-:W-:Y:S01]  /*1840*/  WARPGROUP.ARRIVE ;  /* 0x00000000000079c5 */ /* 0x000fe20000000000 */
[----:B------:R-:W-:Y:S01]  /*1850*/  UMOV UR5, 0x80000020 ;  /* 0x8000002000057882 */ /* 0x000fe20000000000 */
[----:B------:R-:W-:Y:S01]  /*1860*/  UMOV UR7, 0x80000020 ;  /* 0x8000002000077882 */ /* 0x000fe20000000000 */
[----:B------:R-:W-:Y:S01]  /*1870*/  USHF.R.U32.HI UR4, URZ, 0x4, UR4 ;  /* 0x000000043f047899 */ /* 0x000fe20008011604 */
[----:B------:R-:W3:Y:S01]  /*1880*/  LDC R14, c[0x0][0x288] ;  /* 0x0000a200ff0e7b82 */ /* 0x000ee20000000800 */
[----:B------:R-:W-:Y:S01]  /*1890*/  UMOV UR9, UR5 ;  /* 0x0000000500097c82 */ /* 0x000fe20008000000 */
[----:B------:R-:W-:Y:S01]  /*18a0*/  UMOV UR11, 0x80000020 ;  /* 0x80000020000b7882 */ /* 0x000fe20000000000 */
[----:B------:R-:W-:Y:S01]  /*18b0*/  ULOP3.LUT UR4, UR4, 0x3fff, URZ, 0xc0, !UPT ;  /* 0x00003fff04047892 */ /* 0x000fe2000f8ec03f */
[----:B------:R-:W-:Y:S01]  /*18c0*/  UMOV UR13, UR5 ;  /* 0x00000005000d7c82 */ /* 0x000fe20008000000 */
[----:B------:R-:W-:-:S02]  /*18d0*/  UMOV UR15, 0x80000020 ;  /* 0x80000020000f7882 */ /* 0x000fc40000000000 */
[----:B------:R-:W-:Y:S02]  /*18e0*/  ULOP3.LUT UR41, UR4, 0x10000, URZ, 0xfc, !UPT ;  /* 0x0001000004297892 */ /* 0x000fe4000f8efc3f */
[----:B------:R-:W-:Y:S02]  /*18f0*/  ULOP3.LUT UR4, UR36, 0x10000, URZ, 0xfc, !UPT ;  /* 0x0001000024047892 */ /* 0x000fe4000f8efc3f */
[----:B------:R-:W-:Y:S01]  /*1900*/  UIMAD UR6, UR46, 0x6c0, UR41 ;  /* 0x000006c02e0678a4 */ /* 0x000fe2000f8e0229 */
[----:B------:R-:W-:Y:S01]  /*1910*/  UMOV UR17, UR5 ;  /* 0x0000000500117c82 */ /* 0x000fe20008000000 */
[----:B------:R-:W-:Y:S02]  /*1920*/  UMOV UR19, 0x80000020 ;  /* 0x8000002000137882 */ /* 0x000fe40000000000 */
[----:B------:R-:W-:Y:S01]  /*1930*/  UIADD3 UR10, UR6, 0x40, URZ ;  /* 0x00000040060a7890 */ /* 0x000fe2000fffe03f */
[----:B------:R-:W-:Y:S01]  /*1940*/  UMOV UR8, UR4 ;  /* 0x0000000400087c82 */ /* 0x000fe20008000000 */
[----:B------:R-:W-:-:S03]  /*1950*/  UIADD3 UR14, UR6, 0x80, URZ ;  /* 0x00000080060e7890 */ /* 0x000fc6000fffe03f */
[----:B------:R-:W-:Y:S01]  /*1960*/  HGMMA.64x16x16.F32.BF16 R96, gdesc[UR4], RZ, !UPT, gsb0 ;  /* 0x00200000046079f0 */ /* 0x000fe2000c0018ff */
[----:B------:R-:W-:Y:S01]  /*1970*/  UMOV UR12, UR4 ;  /* 0x00000004000c7c82 */ /* 0x000fe20008000000 */
[----:B------:R-:W-:Y:S01]  /*1980*/  UIADD3 UR18, UR6, 0xc0, URZ ;  /* 0x000000c006127890 */ /* 0x000fe2000fffe03f */
[----:B------:R-:W-:Y:S01]  /*1990*/  UMOV UR16, UR4 ;  /* 0x0000000400107c82 */ /* 0x000fe20008000000 */
        /* <DEDUP_REMOVED lines=16> */
[----:B------:R-:W-:-:S02]  /*1aa0*/  UIADD3 UR7, UR4, 0x2, URZ ;  /* 0x0000000204077890 */ /* 0x000fc4000fffe03f */
[----:B------:R-:W-:Y:S01]  /*1ab0*/  UIADD3 UR38, UR6, 0x280, URZ ;  /* 0x0000028006267890 */ /* 0x000fe2000fffe03f */
[----:B------:R-:W-:Y:S01]  /*1ac0*/  UMOV UR39, 0x80000020 ;  /* 0x8000002000277882 */ /* 0x000fe20000000000 */
[----:B------:R-:W-:Y:S01]  /*1ad0*/  UIADD3 UR50, UR6, 0x282, URZ ;  /* 0x0000028206327890 */ /* 0x000fe2000fffe03f */
[----:B------:R-:W-:Y:S01]  /*1ae0*/  UMOV UR51, 0x80000020 ;  /* 0x8000002000337882 */ /* 0x000fe20000000000 */
        /* <DEDUP_REMOVED lines=12> */
[----:B------:R-:W-:Y:S02]  /*1bb0*/  UIADD3 UR12, UR6, 0x2, URZ ;  /* 0x00000002060c7890 */ /* 0x000fe4000fffe03f */
[----:B------:R-:W-:Y:S01]  /*1bc0*/  UIADD3 UR14, UR6, 0x82, URZ ;  /* 0x00000082060e7890 */ /* 0x000fe2000fffe03f */
[----:B------:R-:W-:Y:S01]  /*1bd0*/  UMOV UR15, 0x80000020 ;  /* 0x80000020000f7882 */ /* 0x000fe20000000000 */
[----:B------:R-:W-:Y:S02]  /*1be0*/  WARPGROUP.DEPBAR.LE gsb0, 0x0 ;  /* 0x00008000000079c5 */ /* 0x000fe40000010000 */
        /* <DEDUP_REMOVED lines=27> */
[----:B------:R-:W-:Y:S01]  /*1da0*/  UMOV UR8, UR7 ;  /* 0x0000000700087c82 */ /* 0x000fe20008000000 */
[----:B------:R-:W-:Y:S01]  /*1db0*/  UMOV UR9, 0x80000020 ;  /* 0x8000002000097882 */ /* 0x000fe20000000000 */
[----:B------:R-:W-:Y:S01]  /*1dc0*/  UMOV UR10, UR12 ;  /* 0x0000000c000a7c82 */ /* 0x000fe20008000000 */
[----:B------:R-:W-:Y:S01]  /*1dd0*/  UMOV UR11, 0x80000020 ;  /* 0x80000020000b7882 */ /* 0x000fe20000000000 */
[----:B------:R-:W-:Y:S01]  /*1de0*/  UMOV UR12, UR8 ;  /* 0x00000008000c7c82 */ /* 0x000fe20008000000 */
        /* <DEDUP_REMOVED lines=11> */
[----:B------:R-:W-:Y:S01]  /*1ea0*/  UIADD3 UR7, UR4, 0x300, URZ ;  /* 0x0000030004077890 */ /* 0x000fe2000fffe03f */
[----:B------:R-:W-:-:S02]  /*1eb0*/  WARPGROUP.DEPBAR.LE gsb0, 0x0 ;  /* 0x00008000000079c5 */ /* 0x000fc40000010000 */
        /* <DEDUP_REMOVED lines=14> */
[----:B------:R-:W-:Y:S01]  /*1fa0*/  UMOV UR13, 0x80000020 ;  /* 0x80000020000d7882 */ /* 0x000fe20000000000 */
[----:B------:R-:W-:Y:S01]  /*1fb0*/  UMOV UR15, 0x80000020 ;  /* 0x80000020000f7882 */ /* 0x000fe20000000000 */
[----:B------:R-:W-:Y:S01]  /*1fc0*/  UMOV UR36, UR12 ;  /* 0x0000000c00247c82 */ /* 0x000fe20008000000 */
[----:B------:R-:W-:Y:S01]  /*1fd0*/  UMOV UR37, UR13 ;  /* 0x0000000d00257c82 */ /* 0x000fe20008000000 */
[----:B------:R-:W-:Y:S01]  /*1fe0*/  UIADD3 UR7, UR4, 0x302, URZ ;  /* 0x0000030204077890 */ /* 0x000fe2000fffe03f */
        /* <DEDUP_REMOVED lines=177> */
[----:B------:R-:W-:Y:S01]  /*2b00*/  ULDC UR7, c[0x0][0x9d8] ;  /* 0x0002760000077ab9 */ /* 0x000fe20000000800 */
        /* <DEDUP_REMOVED lines=32> */
[----:B-12---:R-:W-:Y:S01]  /*2d10*/  FMUL.FTZ R3, R99, UR7 ;  /* 0x0000000763037c20 */ /* 0x006fe20008410000 */
[----:B------:R-:W-:Y:S01]  /*2d20*/  FMUL.FTZ R4, R98, UR7 ;  /* 0x0000000762047c20 */ /* 0x000fe20008410000 */
[----:B------:R-:W-:-:S04]  /*2d30*/  FMUL.FTZ R5, R102, UR7 ;  /* 0x0000000766057c20 */ /* 0x000fc80008410000 */
[----:B------:R-:W1:Y:S08]  /*2d40*/  MUFU.TANH R69, R69 ;  /* 0x0000004500457308 */ /* 0x000e700000002400 */
[----:B------:R-:W2:Y:S08]  /*2d50*/  MUFU.TANH R70, R70 ;  /* 0x0000004600467308 */ /* 0x000eb00000002400 */
[----:B------:R-:W5:Y:S08]  /*2d60*/  MUFU.TANH R96, R96 ;  /* 0x0000006000607308 */ /* 0x000f700000002400 */
        /* <DEDUP_REMOVED lines=57> */
[----:B------:R-:W-:Y:S08]  /*3100*/  MUFU.TANH R75, R75 ;  /* 0x0000004b004b7308 */ /* 0x000ff00000002400 */
[----:B------:R-:W5:Y:S08]  /*3110*/  MUFU.TANH R74, R74 ;  /* 0x0000004a004a7308 */ /* 0x000f700000002400 */
[----:B------:R-:W-:Y:S08]  /*3120*/  MUFU.TANH R11, R11 ;  /* 0x0000000b000b7308 */ /* 0x000ff00000002400 */
[----:B------:R-:W-:Y:S01]  /*3130*/  MUFU.TANH R12, R12 ;  /* 0x0000000c000c7308 */ /* 0x000fe20000002400 */
[----:B------:R-:W-:-:S02]  /*3140*/  WARPGROUP.DEPBAR.LE gsb0, 0x0 ;  /* 0x00008000000079c5 */ /* 0x000fc40000010000 */
[----:B------:R-:W-:Y:S01]  /*3150*/  WARPGROUP.ARRIVE ;  /* 0x00000000000079c5 */ /* 0x000fe20000000000 */
[----:B------:R-:W-:Y:S01]  /*3160*/  FMUL.FTZ R78, R61, UR7 ;  /* 0x000000073d4e7c20 */ /* 0x000fe20008410000 */
[----:B------:R-:W-:Y:S02]  /*3170*/  IMAD R61, R64, -0x90, R65 ;  /* 0xffffff70403d7824 */ /* 0x000fe400078e0241 */
[----:B------:R-:W-:Y:S01]  /*3180*/  FMUL.FTZ R77, R56, UR7 ;  /* 0x00000007384d7c20 */ /* 0x000fe20008410000 */
[----:B------:R-:W-:Y:S01]  /*3190*/  FMUL.FTZ R56, R58, UR7 ;  /* 0x000000073a387c20 */ /* 0x000fe20008410000 */
[----:B------:R-:W-:Y:S01]  /*31a0*/  FMUL.FTZ R58, R62, UR7 ;  /* 0x000000073e3a7c20 */ /* 0x000fe20008410000 */
[----:B------:R-:W-:Y:S01]  /*31b0*/  HGMMA.64x16x16.F32.BF16 R48, gdesc[UR24], R48, gsb0 ;  /* 0x00200000183079f0 */ /* 0x000fe20008001830 */
[----:B------:R-:W-:Y:S01]  /*31c0*/  UIADD3 UR26, UR6, 0x602, URZ ;  /* 0x00000602061a7890 */ /* 0x000fe2000fffe03f */
[----:B---3--:R-:W-:Y:S01]  /*31d0*/  IADD3 R62, -R14, 0x91, R61 ;  /* 0x000000910e3e7810 */ /* 0x008fe20007ffe13d */
[----:B------:R-:W-:Y:S01]  /*31e0*/  UMOV UR27, 0x80000020 ;  /* 0x80000020001b7882 */ /* 0x000fe20000000000 */
[----:B------:R-:W-:Y:S01]  /*31f0*/  FMUL.FTZ R79, R60, UR7 ;  /* 0x000000073c4f7c20 */ /* 0x000fe20008410000 */
[----:B------:R-:W-:-:S02]  /*3200*/  VIADD R60, R61, 0x90 ;  /* 0x000000903d3c7836 */ /* 0x000fc40000000000 */
[----:B------:R-:W-:Y:S01]  /*3210*/  FMUL.FTZ R76, R57, UR7 ;  /* 0x00000007394c7c20 */ /* 0x000fe20008410000 */
[C---:B------:R-:W-:Y:S01]  /*3220*/  IMAD R101, R19.reuse, -0x2, R62 ;  /* 0xfffffffe13657824 */ /* 0x040fe200078e023e */
[----:B------:R-:W3:Y:S01]  /*3230*/  MUFU.TANH R77, R77 ;  /* 0x0000004d004d7308 */ /* 0x000ee20000002400 */
[----:B------:R-:W-:Y:S02]  /*3240*/  IMAD R60, R19, -0x2, R60 ;  /* 0xfffffffe133c7824 */ /* 0x000fe400078e023c */
[----:B------:R-:W-:Y:S01]  /*3250*/  FMUL.FTZ R57, R59, UR7 ;  /* 0x000000073b397c20 */ /* 0x000fe20008410000 */
[----:B------:R-:W-:Y:S02]  /*3260*/  VIADD R62, R23, UR42 ;  /* 0x0000002a173e7c36 */ /* 0x000fe40008000000 */
[----:B------:R-:W-:Y:S01]  /*3270*/  FMUL.FTZ R59, R63, UR7 ;  /* 0x000000073f3b7c20 */ /* 0x000fe20008410000 */
[----:B------:R-:W-:Y:S01]  /*3280*/  IADD3 R14, -R14, UR42, R65 ;  /* 0x0000002a0e0e7c10 */ /* 0x000fe2000fffe141 */
[----:B------:R-:W-:Y:S01]  /*3290*/  IMAD.MOV.U32 R65, RZ, RZ, R71 ;  /* 0x000000ffff417224 */ /* 0x000fe200078e0047 */
[----:B------:R-:W-:Y:S01]  /*32a0*/  VIADDMNMX R72, R62, R101, R60, PT ;  /* 0x000000653e487246 */ /* 0x000fe2000380013c */
[----:B------:R-:W3:Y:S01]  /*32b0*/  MUFU.TANH R76, R76 ;  /* 0x0000004c004c7308 */ /* 0x000ee20000002400 */
[----:B------:R-:W-:Y:S01]  /*32c0*/  IADD3 R101, R101, 0x8, R62 ;  /* 0x0000000865657810 */ /* 0x000fe20007ffe03e */
[----:B------:R-:W-:Y:S01]  /*32d0*/  IMAD.HI R14, R14, 0x38e38e39, RZ ;  /* 0x38e38e390e0e7827 */ /* 0x000fe200078e02ff */
[----:B------:R-:W-:-:S02]  /*32e0*/  ISETP.GT.AND P3, PT, R72, RZ, PT ;  /* 0x000000ff4800720c */ /* 0x000fc40003f64270 */
[C---:B------:R-:W-:Y:S02]  /*32f0*/  ISETP.GT.AND P4, PT, R72.reuse, 0x1, PT ;  /* 0x000000014800780c */ /* 0x040fe40003f84270 */
[----:B------:R-:W-:Y:S01]  /*3300*/  ISETP.GT.AND P5, PT, R72, 0x8, PT ;  /* 0x000000084800780c */ /* 0x000fe20003fa4270 */
[----:B------:R-:W3:Y:S01]  /*3310*/  MUFU.TANH R79, R79 ;  /* 0x0000004f004f7308 */ /* 0x000ee20000002400 */
[----:B----4-:R-:W-:Y:S02]  /*3320*/  FSEL R109, R68, -INF , P3 ;  /* 0xff800000446d7808 */ /* 0x010fe40001800000 */
[----:B-1----:R-:W-:Y:S02]  /*3330*/  FSEL R115, R69, -INF , P4 ;  /* 0xff80000045737808 */ /* 0x002fe40002000000 */
[----:B------:R-:W-:Y:S02]  /*3340*/  ISETP.GT.AND P6, PT, R72, 0x9, PT ;  /* 0x000000094800780c */ /* 0x000fe40003fc4270 */
[----:B--2---:R-:W-:Y:S01]  /*3350*/  FSEL R117, R70, -INF , P5 ;  /* 0xff80000046757808 */ /* 0x004fe20002800000 */
[----:B------:R-:W1:Y:S01]  /*3360*/  MUFU.TANH R78, R78 ;  /* 0x0000004e004e7308 */ /* 0x000e620000002400 */
[----:B------:R-:W-:-:S02]  /*3370*/  ISETP.GT.AND P2, PT, R72, 0x10, PT ;  /* 0x000000104800780c */ /* 0x000fc40003f44270 */
[----:B-----5:R-:W-:Y:S02]  /*3380*/  FSEL R123, R96, -INF , P6 ;  /* 0xff800000607b7808 */ /* 0x020fe40003000000 */
[----:B------:R-:W-:Y:S02]  /*3390*/  ISETP.GT.AND P3, PT, R72, 0x11, PT ;  /* 0x000000114800780c */ /* 0x000fe40003f64270 */
[----:B------:R-:W-:Y:S01]  /*33a0*/  FSEL R121, R88, -INF , P2 ;  /* 0xff80000058797808 */ /* 0x000fe20001000000 */
[----:B------:R-:W-:Y:S01]  /*33b0*/  MUFU.TANH R13, R13 ;  /* 0x0000000d000d7308 */ /* 0x000fe20000002400 */
[C---:B------:R-:W-:Y:S02]  /*33c0*/  ISETP.GT.AND P4, PT, R72.reuse, 0x18, PT ;  /* 0x000000184800780c */ /* 0x040fe40003f84270 */
[----:B------:R-:W-:Y:S02]  /*33d0*/  FSEL R119, R89, -INF , P3 ;  /* 0xff80000059777808 */ /* 0x000fe40001800000 */
[----:B------:R-:W-:-:S02]  /*33e0*/  ISETP.GT.AND P5, PT, R72, 0x19, PT ;  /* 0x000000194800780c */ /* 0x000fc40003fa4270 */
[----:B------:R-:W-:Y:S01]  /*33f0*/  FSEL R113, R90, -INF , P4 ;  /* 0xff8000005a717808 */ /* 0x000fe20002000000 */
[----:B------:R-:W-:Y:S01]  /*3400*/  MUFU.TANH R15, R15 ;  /* 0x0000000f000f7308 */ /* 0x000fe20000002400 */
[----:B------:R-:W-:Y:S01]  /*3410*/  ISETP.GT.AND P6, PT, R72, 0x20, PT ;  /* 0x000000204800780c */ /* 0x000fe20003fc4270 */
[----:B------:R-:W-:Y:S02]  /*3420*/  WARPGROUP.DEPBAR.LE gsb0, 0x0 ;  /* 0x00008000000079c5 */ /* 0x000fe40000010000 */
[----:B------:R-:W-:Y:S01]  /*3430*/  WARPGROUP.ARRIVE ;  /* 0x00000000000079c5 */ /* 0x000fe20000000000 */
[----:B------:R-:W-:Y:S01]  /*3440*/  FMUL.FTZ R48, R48, UR7 ;  /* 0x0000000730307c20 */ /* 0x000fe20008410000 */
[----:B------:R-:W-:Y:S01]  /*3450*/  FSEL R111, R91, -INF , P5 ;  /* 0xff8000005b6f7808 */ /* 0x000fe20002800000 */
[----:B------:R-:W-:Y:S01]  /*3460*/  FMUL.FTZ R49, R49, UR7 ;  /* 0x0000000731317c20 */ /* 0x000fe20008410000 */
[----:B------:R-:W-:Y:S01]  /*3470*/  ISETP.GT.AND P2, PT, R72, 0x21, PT ;  /* 0x000000214800780c */ /* 0x000fe20003f44270 */
[----:B------:R2:W4:Y:S01]  /*3480*/  MUFU.TANH R83, R48 ;  /* 0x0000003000537308 */ /* 0x0005220000002400 */
[----:B------:R-:W-:Y:S01]  /*3490*/  HGMMA.64x16x16.F32.BF16 R40, gdesc[UR24], R40, gsb0 ;  /* 0x00200000182879f0 */ /* 0x000fe20008001828 */
[----:B------:R-:W-:Y:S01]  /*34a0*/  UIADD3 UR26, UR6, 0x642, URZ ;  /* 0x00000642061a7890 */ /* 0x000fe2000fffe03f */
[----:B------:R-:W-:Y:S01]  /*34b0*/  FSEL R107, R80, -INF , P6 ;  /* 0xff800000506b7808 */ /* 0x000fe20003000000 */
[----:B------:R-:W-:Y:S01]  /*34c0*/  UMOV UR27, 0x80000020 ;  /* 0x80000020001b7882 */ /* 0x000fe20000000000 */
[----:B------:R-:W-:Y:S01]  /*34d0*/  ISETP.GT.AND P3, PT, R72, 0x28, PT ;  /* 0x000000284800780c */ /* 0x000fe20003f64270 */
[----:B------:R-:W-:Y:S01]  /*34e0*/  FMUL.FTZ R53, R53, UR7 ;  /* 0x0000000735357c20 */ /* 0x000fe20008410000 */
[----:B------:R-:W-:Y:S01]  /*34f0*/  FSEL R105, R81, -INF , P2 ;  /* 0xff80000051697808 */ /* 0x000fe20001000000 */
[----:B------:R5:W4:Y:S01]  /*3500*/  MUFU.TANH R84, R49 ;  /* 0x0000003100547308 */ /* 0x000b220000002400 */
[----:B--2---:R-:W-:Y:S01]  /*3510*/  FMUL.FTZ R48, R50, UR7 ;  /* 0x0000000732307c20 */ /* 0x004fe20008410000 */
[----:B------:R-:W-:Y:S01]  /*3520*/  FMNMX.FTZ R50, R109, R115, !PT ;  /* 0x000000736d327209 */ /* 0x000fe20007810000 */
[----:B------:R-:W-:Y:S01]  /*3530*/  FMUL.FTZ R52, R52, UR7 ;  /* 0x0000000734347c20 */ /* 0x000fe20008410000 */
[----:B------:R-:W-:Y:S01]  /*3540*/  ISETP.GT.AND P4, PT, R72, 0x29, PT ;  /* 0x000000294800780c */ /* 0x000fe20003f84270 */
[----:B------:R-:W-:Y:S01]  /*3550*/  ULDC UR6, c[0x0][0x988] ;  /* 0x0002620000067ab9 */ /* 0x000fe20000000800 */
[----:B------:R-:W-:-:S02]  /*3560*/  FMNMX.FTZ R50, R117, R50, !PT ;  /* 0x0000003275327209 */ /* 0x000fc40007810000 */
[----:B------:R-:W-:Y:S01]  /*3570*/  FSEL R103, R103, -INF , P3 ;  /* 0xff80000067677808 */ /* 0x000fe20001800000 */
[----:B-----5:R-:W-:Y:S01]  /*3580*/  FMUL.FTZ R49, R51, UR7 ;  /* 0x0000000733317c20 */ /* 0x020fe20008410000 */
[----:B------:R-:W-:Y:S01]  /*3590*/  FMNMX.FTZ R50, R123, R50, !PT ;  /* 0x000000327b327209 */ /* 0x000fe20007810000 */
[----:B------:R-:W2:Y:S01]  /*35a0*/  MUFU.TANH R52, R52 ;  /* 0x0000003400347308 */ /* 0x000ea20000002400 */
[C---:B------:R-:W-:Y:S02]  /*35b0*/  ISETP.GT.AND P5, PT, R72.reuse, 0x30, PT ;  /* 0x000000304800780c */ /* 0x040fe40003fa4270 */
[----:B------:R-:W-:Y:S02]  /*35c0*/  FMNMX.FTZ R50, R121, R50, !PT ;  /* 0x0000003279327209 */ /* 0x000fe40007810000 */
[----:B------:R-:W-:Y:S02]  /*35d0*/  FSEL R99, R99, -INF , P4 ;  /* 0xff80000063637808 */ /* 0x000fe40002000000 */
[----:B------:R-:W-:Y:S01]  /*35e0*/  FMNMX.FTZ R68, R119, R50, !PT ;  /* 0x0000003277447209 */ /* 0x000fe20007810000 */
[----:B------:R-:W-:Y:S01]  /*35f0*/  MUFU.TANH R20, R20 ;  /* 0x0000001400147308 */ /* 0x000fe20000002400 */
[----:B------:R-:W-:-:S02]  /*3600*/  ISETP.GT.AND P2, PT, R72, 0x31, PT ;  /* 0x000000314800780c */ /* 0x000fc40003f44270 */
[----:B------:R-:W-:Y:S02]  /*3610*/  FMNMX.FTZ R68, R113, R68, !PT ;  /* 0x0000004471447209 */ /* 0x000fe40007810000 */
[----:B------:R-:W-:Y:S02]  /*3620*/  FSEL R51, R82, -INF , P5 ;  /* 0xff80000052337808 */ /* 0x000fe40002800000 */
[----:B------:R-:W-:Y:S01]  /*3630*/  FMNMX.FTZ R68, R111, R68, !PT ;  /* 0x000000446f447209 */ /* 0x000fe20007810000 */
[----:B------:R5:W2:Y:S01]  /*3640*/  MUFU.TANH R50, R53 ;  /* 0x0000003500327308 */ /* 0x000aa20000002400 */
[----:B------:R-:W-:Y:S02]  /*3650*/  ISETP.GT.AND P3, PT, R72, 0x38, PT ;  /* 0x000000384800780c */ /* 0x000fe40003f64270 */
[----:B------:R-:W-:Y:S02]  /*3660*/  FMNMX.FTZ R68, R107, R68, !PT ;  /* 0x000000446b447209 */ /* 0x000fe40007810000 */
[----:B------:R-:W-:-:S02]  /*3670*/  MOV R82, UR6 ;  /* 0x0000000600527c02 */ /* 0x000fc40008000f00 */
[----:B------:R-:W-:Y:S01]  /*3680*/  FMNMX.FTZ R70, R105, R68, !PT ;  /* 0x0000004469467209 */ /* 0x000fe20007810000 */
[----:B------:R-:W-:Y:S01]  /*3690*/  MUFU.TANH R21, R21 ;  /* 0x0000001500157308 */ /* 0x000fe20000002400 */
[----:B------:R-:W-:Y:S02]  /*36a0*/  VIMNMX R60, R60, R101, PT ;  /* 0x000000653c3c7248 */ /* 0x000fe40003fe0100 */
[----:B------:R-:W-:Y:S02]  /*36b0*/  FMNMX.FTZ R70, R103, R70, !PT ;  /* 0x0000004667467209 */ /* 0x000fe40007810000 */
[----:B------:R-:W-:Y:S02]  /*36c0*/  ISETP.GT.AND P4, PT, R60, 0x8, PT ;  /* 0x000000083c00780c */ /* 0x000fe40003f84270 */
[----:B------:R-:W-:Y:S01]  /*36d0*/  FMNMX.FTZ R70, R99, R70, !PT ;  /* 0x0000004663467209 */ /* 0x000fe20007810000 */
[----:B------:R-:W-:Y:S01]  /*36e0*/  MUFU.TANH R66, R66 ;  /* 0x0000004200427308 */ /* 0x000fe20000002400 */
[----:B------:R-:W-:-:S02]  /*36f0*/  WARPGROUP.DEPBAR.LE gsb0, 0x0 ;  /* 0x00008000000079c5 */ /* 0x000fc40000010000 */
[----:B------:R-:W-:Y:S01]  /*3700*/  WARPGROUP.ARRIVE ;  /* 0x00000000000079c5 */ /* 0x000fe20000000000 */
[----:B-----5:R-:W-:Y:S01]  /*3710*/  FMUL.FTZ R53, R41, UR7 ;  /* 0x0000000729357c20 */ /* 0x020fe20008410000 */
[----:B------:R-:W-:Y:S01]  /*3720*/  FSEL R41, R73, -INF , P2 ;  /* 0xff80000049297808 */ /* 0x000fe20001000000 */
[----:B------:R-:W-:Y:S01]  /*3730*/  FMUL.FTZ R69, R45, UR7 ;  /* 0x000000072d457c20 */ /* 0x000fe20008410000 */
[----:B------:R-:W-:Y:S01]  /*3740*/  FMNMX.FTZ R70, R51, R70, !PT ;  /* 0x0000004633467209 */ /* 0x000fe20007810000 */
[----:B------:R5:W-:Y:S01]  /*3750*/  MUFU.TANH R68, R53 ;  /* 0x0000003500447308 */ /* 0x000be20000002400 */
[----:B------:R-:W-:Y:S01]  /*3760*/  HGMMA.64x16x16.F32.BF16 R32, gdesc[UR24], R32, gsb0 ;  /* 0x00200000182079f0 */ /* 0x000fe20008001820 */
        /* <DEDUP_REMOVED lines=10> */
[----:B------:R-:W-:-:S02]  /*3810*/  ISETP.GT.AND P3, PT, R72, 0x40, PT ;  /* 0x000000404800780c */ /* 0x000fc40003f64270 */
[----:B------:R-:W-:Y:S02]  /*3820*/  FMNMX.FTZ R70, R53, R70, !PT ;  /* 0x0000004635467209 */ /* 0x000fe40007810000 */
[----:B---3--:R-:W-:Y:S01]  /*3830*/  FSEL R63, R77, -INF , P3 ;  /* 0xff8000004d3f7808 */ /* 0x008fe20001800000 */
[----:B------:R-:W3:Y:S01]  /*3840*/  MUFU.TANH R40, R40 ;  /* 0x0000002800287308 */ /* 0x000ee20000002400 */
[----:B------:R-:W-:Y:S02]  /*3850*/  FMNMX.FTZ R70, R45, R70, !PT ;  /* 0x000000462d467209 */ /* 0x000fe40007810000 */
[----:B------:R-:W-:Y:S02]  /*3860*/  ISETP.GT.AND P3, PT, R72, 0x48, PT ;  /* 0x000000484800780c */ /* 0x000fe40003f64270 */
[----:B------:R-:W-:Y:S02]  /*3870*/  FSEL R61, R76, -INF , P2 ;  /* 0xff8000004c3d7808 */ /* 0x000fe40001000000 */
[----:B------:R-:W-:Y:S01]  /*3880*/  FMNMX.FTZ R74, R63, R70, !PT ;  /* 0x000000463f4a7209 */ /* 0x000fe20007810000 */
[----:B------:R-:W-:Y:S01]  /*3890*/  MUFU.TANH R44, R44 ;  /* 0x0000002c002c7308 */ /* 0x000fe20000002400 */
[----:B------:R-:W-:-:S02]  /*38a0*/  ISETP.GT.AND P2, PT, R72, 0x49, PT ;  /* 0x000000494800780c */ /* 0x000fc40003f44270 */
[----:B------:R-:W-:Y:S02]  /*38b0*/  FSEL R79, R79, -INF , P3 ;  /* 0xff8000004f4f7808 */ /* 0x000fe40001800000 */
[----:B------:R-:W-:Y:S02]  /*38c0*/  FMNMX.FTZ R74, R61, R74, !PT ;  /* 0x0000004a3d4a7209 */ /* 0x000fe40007810000 */
[----:B------:R-:W-:Y:S01]  /*38d0*/  ISETP.GT.AND P3, PT, R72, 0x50, PT ;  /* 0x000000504800780c */ /* 0x000fe20003f64270 */
[----:B------:R-:W-:Y:S01]  /*38e0*/  MUFU.TANH R67, R67 ;  /* 0x0000004300437308 */ /* 0x000fe20000002400 */
[----:B-1----:R-:W-:Y:S02]  /*38f0*/  FSEL R69, R78, -INF , P2 ;  /* 0xff8000004e457808 */ /* 0x002fe40001000000 */
[----:B------:R-:W-:Y:S02]  /*3900*/  FMNMX.FTZ R74, R79, R74, !PT ;  /* 0x0000004a4f4a7209 */ /* 0x000fe40007810000 */
[----:B------:R-:W-:-:S02]  /*3910*/  ISETP.GT.AND P2, PT, R72, 0x51, PT ;  /* 0x000000514800780c */ /* 0x000fc40003f44270 */
[----:B----4-:R-:W-:Y:S01]  /*3920*/  FSEL R73, R83, -INF , P3 ;  /* 0xff80000053497808 */ /* 0x010fe20001800000 */
[----:B------:R-:W-:Y:S01]  /*3930*/  MUFU.TANH R56, R56 ;  /* 0x0000003800387308 */ /* 0x000fe20000002400 */
[----:B------:R-:W-:Y:S02]  /*3940*/  FMNMX.FTZ R74, R69, R74, !PT ;  /* 0x0000004a454a7209 */ /* 0x000fe40007810000 */
[----:B------:R-:W-:Y:S02]  /*3950*/  ISETP.GT.AND P3, PT, R72, 0x58, PT ;  /* 0x000000584800780c */ /* 0x000fe40003f64270 */
[----:B------:R-:W-:-:S03]  /*3960*/  FMNMX.FTZ R76, R73, R74, !PT ;  /* 0x0000004a494c7209 */ /* 0x000fc60007810000 */
[----:B------:R-:W-:Y:S01]  /*3970*/  MUFU.TANH R57, R57 ;  /* 0x0000003900397308 */ /* 0x000fe20000002400 */
[----:B------:R-:W-:Y:S02]  /*3980*/  WARPGROUP.DEPBAR.LE gsb0, 0x0 ;  /* 0x00008000000079c5 */ /* 0x000fe40000010000 */
[----:B------:R-:W-:Y:S01]  /*3990*/  WARPGROUP.ARRIVE ;  /* 0x00000000000079c5 */ /* 0x000fe20000000000 */
[----:B------:R-:W-:Y:S01]  /*39a0*/  FMUL.FTZ R70, R33, UR7 ;  /* 0x0000000721467c20 */ /* 0x000fe20008410000 */
[----:B------:R-:W-:Y:S01]  /*39b0*/  FSEL R33, R84, -INF , P2 ;  /* 0xff80000054217808 */ /* 0x000fe20001000000 */
[----:B------:R-:W-:Y:S01]  /*39c0*/  FMUL.FTZ R74, R37, UR7 ;  /* 0x00000007254a7c20 */ /* 0x000fe20008410000 */
[----:B------:R-:W-:Y:S01]  /*39d0*/  ISETP.GT.AND P2, PT, R72, 0x59, PT ;  /* 0x000000594800780c */ /* 0x000fe20003f44270 */
[----:B------:R-:W-:Y:S01]  /*39e0*/  FMUL.FTZ R32, R32, UR7 ;  /* 0x0000000720207c20 */ /* 0x000fe20008410000 */
[----:B------:R-:W-:Y:S01]  /*39f0*/  HGMMA.64x16x16.F32.BF16 R24, gdesc[UR28], R24, gsb0 ;  /* 0x002000001c1879f0 */ /* 0x000fe20008001818 */
[----:B--2---:R-:W-:Y:S01]  /*3a00*/  FSEL R37, R52, -INF , P3 ;  /* 0xff80000034257808 */ /* 0x004fe20001800000 */
[----:B------:R-:W-:Y:S01]  /*3a10*/  FMUL.FTZ R36, R36, UR7 ;  /* 0x0000000724247c20 */ /* 0x000fe20008410000 */
[----:B------:R-:W-:Y:S01]  /*3a20*/  FMNMX.FTZ R76, R33, R76, !PT ;  /* 0x0000004c214c7209 */ /* 0x000fe20007810000 */
[----:B------:R-:W1:Y:S01]  /*3a30*/  MUFU.TANH R70, R70 ;  /* 0x0000004600467308 */ /* 0x000e620000002400 */
[----:B------:R-:W-:Y:S01]  /*3a40*/  ISETP.GT.AND P3, PT, R72, 0x60, PT ;  /* 0x000000604800780c */ /* 0x000fe20003f64270 */
[----:B------:R-:W-:Y:S01]  /*3a50*/  FMUL.FTZ R52, R47, UR7 ;  /* 0x000000072f347c20 */ /* 0x000fe20008410000 */
[----:B------:R-:W-:Y:S01]  /*3a60*/  FSEL R77, R50, -INF , P2 ;  /* 0xff800000324d7808 */ /* 0x000fe20001000000 */
[----:B------:R-:W-:Y:S01]  /*3a70*/  FMUL.FTZ R50, R43, UR7 ;  /* 0x000000072b327c20 */ /* 0x000fe20008410000 */
[----:B------:R-:W-:-:S02]  /*3a80*/  FMNMX.FTZ R76, R37, R76, !PT ;  /* 0x0000004c254c7209 */ /* 0x000fc40007810000 */
[----:B------:R-:W-:Y:S01]  /*3a90*/  ISETP.GT.AND P2, PT, R72, 0x61, PT ;  /* 0x000000614800780c */ /* 0x000fe20003f44270 */
[----:B------:R-:W-:Y:S01]  /*3aa0*/  MUFU.TANH R32, R32 ;  /* 0x0000002000207308 */ /* 0x000fe20000002400 */
[----:B---3--:R-:W-:Y:S02]  /*3ab0*/  FSEL R81, R40, -INF , P3 ;  /* 0xff80000028517808 */ /* 0x008fe40001800000 */
[----:B------:R-:W-:Y:S02]  /*3ac0*/  FMNMX.FTZ R76, R77, R76, !PT ;  /* 0x0000004c4d4c7209 */ /* 0x000fe40007810000 */
[----:B------:R-:W-:Y:S02]  /*3ad0*/  ISETP.GT.AND P3, PT, R72, 0x68, PT ;  /* 0x000000684800780c */ /* 0x000fe40003f64270 */
[----:B------:R-:W-:Y:S01]  /*3ae0*/  FSEL R83, R68, -INF , P2 ;  /* 0xff80000044537808 */ /* 0x000fe20001000000 */
[----:B------:R-:W-:Y:S01]  /*3af0*/  MUFU.TANH R36, R36 ;  /* 0x0000002400247308 */ /* 0x000fe20000002400 */
[----:B------:R-:W-:Y:S01]  /*3b00*/  FMNMX.FTZ R76, R81, R76, !PT ;  /* 0x0000004c514c7209 */ /* 0x000fe20007810000 */
[----:B------:R-:W-:Y:S01]  /*3b10*/  FMUL.FTZ R68, R38, UR7 ;  /* 0x0000000726447c20 */ /* 0x000fe20008410000 */
[----:B------:R-:W-:-:S02]  /*3b20*/  ISETP.GT.AND P2, PT, R72, 0x69, PT ;  /* 0x000000694800780c */ /* 0x000fc40003f44270 */
[----:B------:R-:W-:Y:S02]  /*3b30*/  FMNMX.FTZ R76, R83, R76, !PT ;  /* 0x0000004c534c7209 */ /* 0x000fe40007810000 */
[----:B------:R-:W-:Y:S01]  /*3b40*/  FSEL R85, R85, -INF , P2 ;  /* 0xff80000055557808 */ /* 0x000fe20001000000 */
[----:B------:R-:W2:Y:S01]  /*3b50*/  MUFU.TANH R74, R74 ;  /* 0x0000004a004a7308 */ /* 0x000ea20000002400 */
[----:B------:R-:W-:-:S04]  /*3b60*/  ISETP.GT.AND P2, PT, R72, 0x71, PT ;  /* 0x000000714800780c */ /* 0x000fc80003f44270 */
[----:B-1----:R-:W-:Y:S01]  /*3b70*/  FSEL R87, R70, -INF , P2 ;  /* 0xff80000046577808 */ /* 0x002fe20001000000 */
[----:B------:R-:W-:Y:S01]  /*3b80*/  FMUL.FTZ R70, R35, UR7 ;  /* 0x0000000723467c20 */ /* 0x000fe20008410000 */
[----:B------:R-:W-:Y:S01]  /*3b90*/  ISETP.GT.AND P2, PT, R72, 0x79, PT ;  /* 0x000000794800780c */ /* 0x000fe20003f44270 */
[----:B------:R-:W-:Y:S08]  /*3ba0*/  MUFU.TANH R58, R58 ;  /* 0x0000003a003a7308 */ /* 0x000ff00000002400 */
[----:B------:R-:W-:Y:S01]  /*3bb0*/  MUFU.TANH R59, R59 ;  /* 0x0000003b003b7308 */ /* 0x000fe20000002400 */
[----:B--2---:R-:W-:Y:S01]  /*3bc0*/  FSEL R91, R74, -INF , P2 ;  /* 0xff8000004a5b7808 */ /* 0x004fe20001000000 */
[----:B------:R-:W-:Y:S01]  /*3bd0*/  FMUL.FTZ R74, R39, UR7 ;  /* 0x00000007274a7c20 */ /* 0x000fe20008410000 */
[----:B------:R-:W-:-:S02]  /*3be0*/  ISETP.GT.AND P2, PT, R72, 0x81, PT ;  /* 0x000000814800780c */ /* 0x000fc40003f44270 */
[----:B------:R-:W-:Y:S01]  /*3bf0*/  FSEL R39, R5, -INF , P4 ;  /* 0xff80000005277808 */ /* 0x000fe20002000000 */
[----:B------:R-:W-:Y:S02]  /*3c00*/  WARPGROUP.DEPBAR.LE gsb0, 0x0 ;  /* 0x00008000000079c5 */ /* 0x000fe40000010000 */
[----:B------:R-:W-:Y:S01]  /*3c10*/  FMUL.FTZ R40, R25, UR7 ;  /* 0x0000000719287c20 */ /* 0x000fe20008410000 */
[----:B------:R-:W-:Y:S01]  /*3c20*/  FSEL R25, R44, -INF , P3 ;  /* 0xff8000002c197808 */ /* 0x000fe20001800000 */
[----:B------:R-:W-:Y:S01]  /*3c30*/  FMUL.FTZ R24, R24, UR7 ;  /* 0x0000000718187c20 */ /* 0x000fe20008410000 */
[----:B------:R-:W-:Y:S01]  /*3c40*/  ISETP.GT.AND P3, PT, R72, 0x70, PT ;  /* 0x000000704800780c */ /* 0x000fe20003f64270 */
[----:B------:R-:W-:Y:S01]  /*3c50*/  FMUL.FTZ R28, R28, UR7 ;  /* 0x000000071c1c7c20 */ /* 0x000fe20008410000 */
[----:B------:R-:W-:Y:S01]  /*3c60*/  FMNMX.FTZ R76, R25, R76, !PT ;  /* 0x0000004c194c7209 */ /* 0x000fe20007810000 */
[----:B------:R1:W2:Y:S01]  /*3c70*/  MUFU.TANH R95, R40 ;  /* 0x00000028005f7308 */ /* 0x0002a20000002400 */
[----:B------:R-:W-:Y:S01]  /*3c80*/  FSEL R89, R32, -INF , P3 ;  /* 0xff80000020597808 */ /* 0x000fe20001800000 */
[----:B------:R-:W-:Y:S01]  /*3c90*/  FMUL.FTZ R32, R29, UR7 ;  /* 0x000000071d207c20 */ /* 0x000fe20008410000 */
[----:B------:R-:W-:Y:S01]  /*3ca0*/  FMNMX.FTZ R76, R85, R76, !PT ;  /* 0x0000004c554c7209 */ /* 0x000fe20007810000 */
[----:B------:R-:W-:Y:S01]  /*3cb0*/  FMUL.FTZ R44, R55, UR7 ;  /* 0x00000007372c7c20 */ /* 0x000fe20008410000 */
[----:B------:R-:W-:Y:S01]  /*3cc0*/  ISETP.GT.AND P3, PT, R72, 0x78, PT ;  /* 0x000000784800780c */ /* 0x000fe20003f64270 */
[----:B------:R-:W-:Y:S01]  /*3cd0*/  FMUL.FTZ R78, R30, UR7 ;  /* 0x000000071e4e7c20 */ /* 0x000fe20008410000 */
[----:B------:R-:W-:Y:S01]  /*3ce0*/  FMNMX.FTZ R76, R89, R76, !PT ;  /* 0x0000004c594c7209 */ /* 0x000fe20007810000 */
[----:B------:R-:W3:Y:S01]  /*3cf0*/  MUFU.TANH R24, R24 ;  /* 0x0000001800187308 */ /* 0x000ee20000002400 */
[----:B------:R-:W-:Y:S01]  /*3d00*/  FSEL R29, R36, -INF , P3 ;  /* 0xff800000241d7808 */ /* 0x000fe20001800000 */
[----:B-1----:R-:W-:Y:S01]  /*3d10*/  FMUL.FTZ R40, R54, UR7 ;  /* 0x0000000736287c20 */ /* 0x002fe20008410000 */
[----:B------:R-:W-:Y:S01]  /*3d20*/  FMNMX.FTZ R76, R87, R76, !PT ;  /* 0x0000004c574c7209 */ /* 0x000fe20007810000 */
[----:B------:R-:W-:Y:S01]  /*3d30*/  FMUL.FTZ R54, R34, UR7 ;  /* 0x0000000722367c20 */ /* 0x000fe20008410000 */
[----:B------:R-:W-:Y:S01]  /*3d40*/  ISETP.GT.AND P3, PT, R72, 0x80, PT ;  /* 0x000000804800780c */ /* 0x000fe20003f64270 */
[----:B------:R-:W-:Y:S01]  /*3d50*/  FMUL.FTZ R80, R31, UR7 ;  /* 0x000000071f507c20 */ /* 0x000fe20008410000 */
[----:B------:R-:W-:Y:S01]  /*3d60*/  FMNMX.FTZ R76, R29, R76, !PT ;  /* 0x0000004c1d4c7209 */ /* 0x000fe20007810000 */
[----:B------:R-:W1:Y:S01]  /*3d70*/  MUFU.TANH R28, R28 ;  /* 0x0000001c001c7308 */ /* 0x000e620000002400 */
[----:B--2---:R-:W-:-:S02]  /*3d80*/  FSEL R95, R95, -INF , P2 ;  /* 0xff8000005f5f7808 */ /* 0x004fc40001000000 */
[----:B------:R-:W-:Y:S02]  /*3d90*/  FMNMX.FTZ R76, R91, R76, !PT ;  /* 0x0000004c5b4c7209 */ /* 0x000fe40007810000 */
[----:B------:R-:W-:-:S03]  /*3da0*/  ISETP.GT.AND P2, PT, R72, 0x89, PT ;  /* 0x000000894800780c */ /* 0x000fc60003f44270 */
[----:B------:R-:W2:Y:S01]  /*3db0*/  MUFU.TANH R32, R32 ;  /* 0x0000002000207308 */ /* 0x000ea20000002400 */
[----:B---3--:R-:W-:Y:S02]  /*3dc0*/  FSEL R93, R24, -INF , P3 ;  /* 0xff800000185d7808 */ /* 0x008fe40001800000 */
[----:B------:R-:W-:Y:S01]  /*3dd0*/  ISETP.GT.AND P3, PT, R72, 0x88, PT ;  /* 0x000000884800780c */ /* 0x000fe20003f64270 */
[----:B------:R-:W-:Y:S01]  /*3de0*/  FMUL.FTZ R72, R26, UR7 ;  /* 0x000000071a487c20 */ /* 0x000fe20008410000 */
[----:B------:R-:W-:-:S03]  /*3df0*/  FMNMX.FTZ R76, R93, R76, !PT ;  /* 0x0000004c5d4c7209 */ /* 0x000fc60007810000 */
[----:B------:R-:W3:Y:S01]  /*3e00*/  MUFU.TANH R48, R48 ;  /* 0x0000003000307308 */ /* 0x000ee20000002400 */
[----:B-1----:R-:W-:Y:S02]  /*3e10*/  FSEL R55, R28, -INF , P3 ;  /* 0xff8000001c377808 */ /* 0x002fe40001800000 */
[----:B------:R-:W-:Y:S02]  /*3e20*/  FMNMX.FTZ R76, R95, R76, !PT ;  /* 0x0000004c5f4c7209 */ /* 0x000fe40007810000 */
[----:B------:R-:W-:Y:S02]  /*3e30*/  ISETP.GT.AND P3, PT, R60, 0x1, PT ;  /* 0x000000013c00780c */ /* 0x000fe40003f64270 */
[----:B------:R-:W-:Y:S01]  /*3e40*/  FMNMX.FTZ R76, R55, R76, !PT ;  /* 0x0000004c374c7209 */ /* 0x000fe20007810000 */
[----:B------:R-:W1:Y:S01]  /*3e50*/  MUFU.TANH R49, R49 ;  /* 0x0000003100317308 */ /* 0x000e620000002400 */
[----:B--2---:R-:W-:-:S04]  /*3e60*/  FSEL R97, R32, -INF , P2 ;  /* 0xff80000020617808 */ /* 0x004fc80001000000 */
[----:B------:R-:W-:-:S03]  /*3e70*/  FMNMX.FTZ R76, R97, R76, !PT ;  /* 0x0000004c614c7209 */ /* 0x000fc60007810000 */
[----:B------:R-:W2:Y:S02]  /*3e80*/  MUFU.TANH R40, R40 ;  /* 0x0000002800287308 */ /* 0x000ea40000002400 */
[----:B------:R-:W4:Y:S06]  /*3e90*/  SHFL.BFLY PT, R75, R76, 0x2, 0x1f ;  /* 0x0c401f004c4b7f89 */ /* 0x000f2c00000e0000 */
[----:B------:R-:W5:Y:S08]  /*3ea0*/  MUFU.TANH R44, R44 ;  /* 0x0000002c002c7308 */ /* 0x000f700000002400 */
[----:B------:R-:W5:Y:S08]  /*3eb0*/  MUFU.TANH R42, R42 ;  /* 0x0000002a002a7308 */ /* 0x000f700000002400 */
[----:B------:R-:W5:Y:S01]  /*3ec0*/  MUFU.TANH R50, R50 ;  /* 0x0000003200327308 */ /* 0x000f620000002400 */
[----:B----4-:R-:W-:Y:S01]  /*3ed0*/  FMNMX.FTZ R24, R76, R75, !PT ;  /* 0x0000004b4c187209 */ /* 0x010fe20007810000 */
[----:B------:R-:W-:-:S04]  /*3ee0*/  FMUL.FTZ R76, R27, UR7 ;  /* 0x000000071b4c7c20 */ /* 0x000fc80008410000 */
[----:B------:R-:W4:Y:S02]  /*3ef0*/  SHFL.BFLY PT, R75, R24, 0x1, 0x1f ;  /* 0x0c201f00184b7f89 */ /* 0x000f2400000e0000 */
[----:B------:R-:W5:Y:S08]  /*3f00*/  MUFU.TANH R46, R46 ;  /* 0x0000002e002e7308 */ /* 0x000f700000002400 */
[----:B------:R-:W5:Y:S08]  /*3f10*/  MUFU.TANH R52, R52 ;  /* 0x0000003400347308 */ /* 0x000f700000002400 */
[----:B------:R-:W5:Y:S01]  /*3f20*/  MUFU.TANH R54, R54 ;  /* 0x0000003600367308 */ /* 0x000f620000002400 */
[----:B----4-:R-:W-:-:S07]  /*3f30*/  FMNMX.FTZ R75, R24, R75, !PT ;  /* 0x0000004b184b7209 */ /* 0x010fce0007810000 */
[----:B------:R-:W4:Y:S01]  /*3f40*/  MUFU.TANH R70, R70 ;  /* 0x0000004600467308 */ /* 0x000f220000002400 */
[C---:B------:R-:W-:Y:S01]  /*3f50*/  FSETP.NEU.FTZ.AND P2, PT, R75.reuse, -INF , PT ;  /* 0xff8000004b00780b */ /* 0x040fe20003f5d000 */
[----:B------:R-:W-:-:S06]  /*3f60*/  FMUL.FTZ R24, R75, R82 ;  /* 0x000000524b187220 */ /* 0x000fcc0000410000 */
[----:B------:R-:W4:Y:S01]  /*3f70*/  MUFU.TANH R68, R68 ;  /* 0x0000004400447308 */ /* 0x000f220000002400 */
[----:B------:R-:W-:Y:S02]  /*3f80*/  FSEL R24, R24, RZ, P2 ;  /* 0x000000ff18187208 */ /* 0x000fe40001000000 */
[----:B------:R-:W-:-:S03]  /*3f90*/  ISETP.GT.AND P2, PT, R60, RZ, PT ;  /* 0x000000ff3c00720c */ /* 0x000fc60003f44270 */
[-CC-:B------:R-:W-:Y:S01]  /*3fa0*/  FFMA.FTZ R26, R109, R82.reuse, -R24.reuse ;  /* 0x000000526d1a7223 */ /* 0x180fe20000010818 */
[----:B------:R-:W-:Y:S01]  /*3fb0*/  FSEL R35, R4, -INF , P2 ;  /* 0xff80000004237808 */ /* 0x000fe20001000000 */
[-CC-:B------:R-:W-:Y:S01]  /*3fc0*/  FFMA.FTZ R5, R113, R82.reuse, -R24.reuse ;  /* 0x0000005271057223 */ /* 0x180fe20000010818 */
[----:B------:R-:W-:Y:S01]  /*3fd0*/  FSEL R4, R3, -INF , P3 ;  /* 0xff80000003047808 */ /* 0x000fe20001800000 */
[-CC-:B------:R-:W-:Y:S01]  /*3fe0*/  FFMA.FTZ R28, R117, R82.reuse, -R24.reuse ;  /* 0x00000052751c7223 */ /* 0x180fe20000010818 */
[C---:B------:R-:W-:Y:S01]  /*3ff0*/  ISETP.GT.AND P2, PT, R60.reuse, 0x9, PT ;  /* 0x000000093c00780c */ /* 0x040fe20003f44270 */
[--C-:B------:R-:W-:Y:S01]  /*4000*/  FFMA.FTZ R3, R119, R82, -R24.reuse ;  /* 0x0000005277037223 */ /* 0x100fe20000010818 */
[----:B------:R-:W-:Y:S01]  /*4010*/  FMNMX.FTZ R32, R35, R4, !PT ;  /* 0x0000000423207209 */ /* 0x000fe20007810000 */
[-CC-:B------:R-:W-:Y:S01]  /*4020*/  FFMA.FTZ R36, R53, R82.reuse, -R24.reuse ;  /* 0x0000005235247223 */ /* 0x180fe20000010818 */
[----:B------:R-:W-:Y:S01]  /*4030*/  ISETP.GT.AND P3, PT, R60, 0x10, PT ;  /* 0x000000103c00780c */ /* 0x000fe20003f64270 */
[-CC-:B------:R-:W-:Y:S01]  /*4040*/  FFMA.FTZ R27, R115, R82.reuse, -R24.reuse ;  /* 0x00000052731b7223 */ /* 0x180fe20000010818 */
[----:B------:R-:W-:Y:S01]  /*4050*/  FSEL R43, R6, -INF , P2 ;  /* 0xff800000062b7808 */ /* 0x000fe20001000000 */
        /* <DEDUP_REMOVED lines=8> */
[----:B------:R-:W4:Y:S01]  /*40e0*/  MUFU.TANH R74, R74 ;  /* 0x0000004a004a7308 */ /* 0x000f220000002400 */
[C---:B------:R-:W-:Y:S01]  /*40f0*/  ISETP.GT.AND P3, PT, R60.reuse, 0x18, PT ;  /* 0x000000183c00780c */ /* 0x040fe20003f64270 */
[-CC-:B------:R-:W-:Y:S01]  /*4100*/  FFMA.FTZ R34, R51, R82.reuse, -R24.reuse ;  /* 0x0000005233227223 */ /* 0x180fe20000010818 */
[----:B------:R-:W-:Y:S01]  /*4110*/  FSEL R101, R7, -INF , P2 ;  /* 0xff80000007657808 */ /* 0x000fe20001000000 */
[--C-:B------:R-:W-:Y:S01]  /*4120*/  FFMA.FTZ R7, R107, R82, -R24.reuse ;  /* 0x000000526b077223 */ /* 0x100fe20000010818 */
[----:B------:R-:W-:Y:S01]  /*4130*/  FMNMX.FTZ R32, R47, R32, !PT ;  /* 0x000000202f207209 */ /* 0x000fe20007810000 */
[-CC-:B------:R-:W-:Y:S01]  /*4140*/  FFMA.FTZ R51, R69, R82.reuse, -R24.reuse ;  /* 0x0000005245337223 */ /* 0x180fe20000010818 */
[C---:B------:R-:W-:Y:S01]  /*4150*/  ISETP.GT.AND P2, PT, R60.reuse, 0x19, PT ;  /* 0x000000193c00780c */ /* 0x040fe20003f44270 */
[----:B------:R-:W4:Y:S01]  /*4160*/  MUFU.TANH R72, R72 ;  /* 0x0000004800487308 */ /* 0x000f220000002400 */
        /* <DEDUP_REMOVED lines=16> */
[----:B------:R-:W-:Y:S01]  /*4270*/  ISETP.GT.AND P3, PT, R60, 0x28, PT ;  /* 0x000000283c00780c */ /* 0x000fe20003f64270 */
[----:B------:R-:W4:Y:S01]  /*4280*/  MUFU.TANH R78, R78 ;  /* 0x0000004e004e7308 */ /* 0x000f220000002400 */
[----:B------:R-:W-:Y:S01]  /*4290*/  FSEL R107, R12, -INF , P2 ;  /* 0xff8000000c6b7808 */ /* 0x000fe20001000000 */
[----:B------:R-:W-:Y:S01]  /*42a0*/  FFMA.FTZ R55, R55, R82, -R24 ;  /* 0x0000005237377223 */ /* 0x000fe20000010818 */
[----:B------:R-:W-:-:S02]  /*42b0*/  FMNMX.FTZ R32, R11, R32, !PT ;  /* 0x000000200b207209 */ /* 0x000fc40007810000 */
[C---:B------:R-:W-:Y:S02]  /*42c0*/  ISETP.GT.AND P2, PT, R60.reuse, 0x29, PT ;  /* 0x000000293c00780c */ /* 0x040fe40003f44270 */
[----:B------:R-:W-:Y:S01]  /*42d0*/  FSEL R13, R13, -INF , P3 ;  /* 0xff8000000d0d7808 */ /* 0x000fe20001800000 */
[----:B------:R-:W4:Y:S01]  /*42e0*/  MUFU.TANH R80, R80 ;  /* 0x0000005000507308 */ /* 0x000f220000002400 */
[----:B------:R-:W-:Y:S02]  /*42f0*/  FMNMX.FTZ R8, R107, R32, !PT ;  /* 0x000000206b087209 */ /* 0x000fe40007810000 */
[C---:B------:R-:W-:Y:S02]  /*4300*/  ISETP.GT.AND P3, PT, R60.reuse, 0x30, PT ;  /* 0x000000303c00780c */ /* 0x040fe40003f64270 */
[----:B------:R-:W-:Y:S02]  /*4310*/  FSEL R15, R15, -INF , P2 ;  /* 0xff8000000f0f7808 */ /* 0x000fe40001000000 */
[----:B------:R-:W-:Y:S01]  /*4320*/  FMNMX.FTZ R8, R13, R8, !PT ;  /* 0x000000080d087209 */ /* 0x000fe20007810000 */
[----:B------:R4:W-:Y:S01]  /*4330*/  MUFU.EX2 R32, R10 ;  /* 0x0000000a00207308 */ /* 0x0009e20000000800 */
[----:B------:R-:W-:-:S02]  /*4340*/  ISETP.GT.AND P2, PT, R60, 0x31, PT ;  /* 0x000000313c00780c */ /* 0x000fc40003f44270 */
[----:B------:R-:W-:Y:S01]  /*4350*/  FSEL R105, R20, -INF , P3 ;  /* 0xff80000014697808 */ /* 0x000fe20001800000 */
[--C-:B------:R-:W-:Y:S01]  /*4360*/  FFMA.FTZ R20, R103, R82, -R24.reuse ;  /* 0x0000005267147223 */ /* 0x100fe20000010818 */
[----:B------:R-:W-:Y:S02]  /*4370*/  FMNMX.FTZ R8, R15, R8, !PT ;  /* 0x000000080f087209 */ /* 0x000fe40007810000 */
[C---:B------:R-:W-:Y:S01]  /*4380*/  ISETP.GT.AND P3, PT, R60.reuse, 0x38, PT ;  /* 0x000000383c00780c */ /* 0x040fe20003f64270 */
[----:B------:R-:W-:Y:S01]  /*4390*/  MUFU.EX2 R26, R26 ;  /* 0x0000001a001a7308 */ /* 0x000fe20000000800 */
[----:B------:R-:W-:Y:S01]  /*43a0*/  FSEL R103, R21, -INF , P2 ;  /* 0xff80000015677808 */ /* 0x000fe20001000000 */
[----:B------:R-:W-:Y:S01]  /*43b0*/  FFMA.FTZ R21, R99, R82, -R24 ;  /* 0x0000005263157223 */ /* 0x000fe20000010818 */
[----:B------:R-:W-:Y:S02]  /*43c0*/  FMNMX.FTZ R8, R105, R8, !PT ;  /* 0x0000000869087209 */ /* 0x000fe40007810000 */
[----:B------:R-:W-:-:S02]  /*43d0*/  ISETP.GT.AND P2, PT, R60, 0x39, PT ;  /* 0x000000393c00780c */ /* 0x000fc40003f44270 */
[----:B------:R-:W-:Y:S01]  /*43e0*/  FSEL R111, R66, -INF , P3 ;  /* 0xff800000426f7808 */ /* 0x000fe20001800000 */
[----:B------:R-:W4:Y:S01]  /*43f0*/  MUFU.EX2 R27, R27 ;  /* 0x0000001b001b7308 */ /* 0x000f220000000800 */
[----:B------:R-:W-:Y:S02]  /*4400*/  FMNMX.FTZ R8, R103, R8, !PT ;  /* 0x0000000867087209 */ /* 0x000fe40007810000 */
[C---:B------:R-:W-:Y:S02]  /*4410*/  ISETP.GT.AND P3, PT, R60.reuse, 0x40, PT ;  /* 0x000000403c00780c */ /* 0x040fe40003f64270 */
[----:B------:R-:W-:Y:S02]  /*4420*/  FSEL R67, R67, -INF , P2 ;  /* 0xff80000043437808 */ /* 0x000fe40001000000 */
[----:B------:R-:W-:Y:S01]  /*4430*/  FMNMX.FTZ R8, R111, R8, !PT ;  /* 0x000000086f087209 */ /* 0x000fe20007810000 */
[----:B------:R-:W-:Y:S01]  /*4440*/  MUFU.EX2 R28, R28 ;  /* 0x0000001c001c7308 */ /* 0x000fe20000000800 */
[----:B------:R-:W-:-:S02]  /*4450*/  ISETP.GT.AND P2, PT, R60, 0x41, PT ;  /* 0x000000413c00780c */ /* 0x000fc40003f44270 */
[----:B------:R-:W-:Y:S01]  /*4460*/  FSEL R99, R56, -INF , P3 ;  /* 0xff80000038637808 */ /* 0x000fe20001800000 */
[----:B------:R-:W-:Y:S01]  /*4470*/  FFMA.FTZ R56, R97, R82, -R24 ;  /* 0x0000005261387223 */ /* 0x000fe20000010818 */
[----:B------:R-:W-:Y:S02]  /*4480*/  FMNMX.FTZ R8, R67, R8, !PT ;  /* 0x0000000843087209 */ /* 0x000fe40007810000 */
[C---:B------:R-:W-:Y:S01]  /*4490*/  ISETP.GT.AND P3, PT, R60.reuse, 0x48, PT ;  /* 0x000000483c00780c */ /* 0x040fe20003f64270 */
[----:B------:R-:W-:Y:S01]  /*44a0*/  MUFU.EX2 R31, R31 ;  /* 0x0000001f001f7308 */ /* 0x000fe20000000800 */
[----:B------:R-:W-:Y:S02]  /*44b0*/  FSEL R57, R57, -INF , P2 ;  /* 0xff80000039397808 */ /* 0x000fe40001000000 */
[----:B------:R-:W-:Y:S02]  /*44c0*/  FMNMX.FTZ R8, R99, R8, !PT ;  /* 0x0000000863087209 */ /* 0x000fe40007810000 */
[----:B------:R-:W-:-:S02]  /*44d0*/  ISETP.GT.AND P2, PT, R60, 0x49, PT ;  /* 0x000000493c00780c */ /* 0x000fc40003f44270 */
[----:B------:R-:W-:Y:S01]  /*44e0*/  FSEL R113, R58, -INF , P3 ;  /* 0xff8000003a717808 */ /* 0x000fe20001800000 */
[----:B------:R-:W-:Y:S01]  /*44f0*/  MUFU.EX2 R30, R30 ;  /* 0x0000001e001e7308 */ /* 0x000fe20000000800 */
[----:B------:R-:W-:Y:S02]  /*4500*/  FMNMX.FTZ R8, R57, R8, !PT ;  /* 0x0000000839087209 */ /* 0x000fe40007810000 */
[C---:B------:R-:W-:Y:S02]  /*4510*/  ISETP.GT.AND P3, PT, R60.reuse, 0x50, PT ;  /* 0x000000503c00780c */ /* 0x040fe40003f64270 */
[----:B------:R-:W-:Y:S02]  /*4520*/  FSEL R117, R59, -INF , P2 ;  /* 0xff8000003b757808 */ /* 0x000fe40001000000 */
[----:B------:R-:W-:Y:S01]  /*4530*/  FMNMX.FTZ R8, R113, R8, !PT ;  /* 0x0000000871087209 */ /* 0x000fe20007810000 */
[----:B------:R-:W-:Y:S01]  /*4540*/  MUFU.EX2 R3, R3 ;  /* 0x0000000300037308 */ /* 0x000fe20000000800 */
[----:B------:R-:W-:-:S02]  /*4550*/  ISETP.GT.AND P2, PT, R60, 0x51, PT ;  /* 0x000000513c00780c */ /* 0x000fc40003f44270 */
[----:B---3--:R-:W-:Y:S01]  /*4560*/  FSEL R59, R48, -INF , P3 ;  /* 0xff800000303b7808 */ /* 0x008fe20001800000 */
[--C-:B------:R-:W-:Y:S01]  /*4570*/  FFMA.FTZ R48, R77, R82, -R24.reuse ;  /* 0x000000524d307223 */ /* 0x100fe20000010818 */
[----:B------:R-:W-:Y:S02]  /*4580*/  FMNMX.FTZ R8, R117, R8, !PT ;  /* 0x0000000875087209 */ /* 0x000fe40007810000 */
[C---:B------:R-:W-:Y:S01]  /*4590*/  ISETP.GT.AND P3, PT, R60.reuse, 0x58, PT ;  /* 0x000000583c00780c */ /* 0x040fe20003f64270 */
[----:B------:R-:W-:Y:S01]  /*45a0*/  MUFU.EX2 R5, R5 ;  /* 0x0000000500057308 */ /* 0x000fe20000000800 */
[----:B-1----:R-:W-:Y:S01]  /*45b0*/  FSEL R119, R49, -INF , P2 ;  /* 0xff80000031777808 */ /* 0x002fe20001000000 */
[----:B------:R-:W-:Y:S01]  /*45c0*/  FFMA.FTZ R49, R61, R82, -R24 ;  /* 0x000000523d317223 */ /* 0x000fe20000010818 */
[----:B------:R-:W-:Y:S02]  /*45d0*/  FMNMX.FTZ R8, R59, R8, !PT ;  /* 0x000000083b087209 */ /* 0x000fe40007810000 */
[----:B------:R-:W-:-:S02]  /*45e0*/  ISETP.GT.AND P2, PT, R60, 0x59, PT ;  /* 0x000000593c00780c */ /* 0x000fc40003f44270 */
[----:B--2---:R-:W-:Y:S01]  /*45f0*/  FSEL R53, R40, -INF , P3 ;  /* 0xff80000028357808 */ /* 0x004fe20001800000 */
[--C-:B------:R-:W-:Y:S01]  /*4600*/  FFMA.FTZ R40, R79, R82, -R24.reuse ;  /* 0x000000524f287223 */ /* 0x100fe20000010818 */
[----:B------:R-:W-:Y:S01]  /*4610*/  FMNMX.FTZ R8, R119, R8, !PT ;  /* 0x0000000877087209 */ /* 0x000fe20007810000 */
[----:B------:R-:W-:Y:S01]  /*4620*/  MUFU.EX2 R6, R6 ;  /* 0x0000000600067308 */ /* 0x000fe20000000800 */
[----:B------:R-:W-:Y:S02]  /*4630*/  ISETP.GT.AND P3, PT, R60, 0x60, PT ;  /* 0x000000603c00780c */ /* 0x000fe40003f64270 */
[----:B-----5:R-:W-:Y:S01]  /*4640*/  FSEL R115, R44, -INF , P2 ;  /* 0xff8000002c737808 */ /* 0x020fe20001000000 */
[--C-:B------:R-:W-:Y:S01]  /*4650*/  FFMA.FTZ R44, R81, R82, -R24.reuse ;  /* 0x00000052512c7223 */ /* 0x100fe20000010818 */
[----:B------:R-:W-:Y:S01]  /*4660*/  FMNMX.FTZ R8, R53, R8, !PT ;  /* 0x0000000835087209 */ /* 0x000fe20007810000 */
[-CC-:B------:R-:W-:Y:S01]  /*4670*/  FFMA.FTZ R81, R91, R82.reuse, -R24.reuse ;  /* 0x000000525b517223 */ /* 0x180fe20000010818 */
[----:B------:R-:W-:Y:S01]  /*4680*/  ISETP.GT.AND P2, PT, R60, 0x61, PT ;  /* 0x000000613c00780c */ /* 0x000fe20003f44270 */
[----:B------:R-:W-:Y:S01]  /*4690*/  MUFU.EX2 R7, R7 ;  /* 0x0000000700077308 */ /* 0x000fe20000000800 */
[----:B------:R-:W-:Y:S01]  /*46a0*/  FSEL R121, R42, -INF , P3 ;  /* 0xff8000002a797808 */ /* 0x000fe20001800000 */
[--C-:B------:R-:W-:Y:S01]  /*46b0*/  FFMA.FTZ R42, R73, R82, -R24.reuse ;  /* 0x00000052492a7223 */ /* 0x100fe20000010818 */
[----:B------:R-:W-:Y:S01]  /*46c0*/  FMNMX.FTZ R8, R115, R8, !PT ;  /* 0x0000000873087209 */ /* 0x000fe20007810000 */
[----:B------:R-:W-:Y:S01]  /*46d0*/  FFMA.FTZ R73, R85, R82, -R24 ;  /* 0x0000005255497223 */ /* 0x000fe20000010818 */
[----:B------:R-:W-:-:S02]  /*46e0*/  ISETP.GT.AND P3, PT, R60, 0x68, PT ;  /* 0x000000683c00780c */ /* 0x000fc40003f64270 */
[----:B------:R-:W-:Y:S01]  /*46f0*/  FSEL R63, R50, -INF , P2 ;  /* 0xff800000323f7808 */ /* 0x000fe20001000000 */
[--C-:B------:R-:W-:Y:S01]  /*4700*/  FFMA.FTZ R50, R89, R82, -R24.reuse ;  /* 0x0000005259327223 */ /* 0x100fe20000010818 */
[----:B------:R-:W-:Y:S01]  /*4710*/  FMNMX.FTZ R8, R121, R8, !PT ;  /* 0x0000000879087209 */ /* 0x000fe20007810000 */
[----:B------:R-:W-:Y:S01]  /*4720*/  MUFU.EX2 R20, R20 ;  /* 0x0000001400147308 */ /* 0x000fe20000000800 */
[----:B------:R-:W-:Y:S02]  /*4730*/  ISETP.GT.AND P2, PT, R60, 0x69, PT ;  /* 0x000000693c00780c */ /* 0x000fe40003f44270 */
[----:B------:R-:W-:Y:S01]  /*4740*/  FSEL R123, R46, -INF , P3 ;  /* 0xff8000002e7b7808 */ /* 0x000fe20001800000 */
[--C-:B------:R-:W-:Y:S01]  /*4750*/  FFMA.FTZ R46, R25, R82, -R24.reuse ;  /* 0x00000052192e7223 */ /* 0x100fe20000010818 */
[----:B------:R-:W-:Y:S02]  /*4760*/  FMNMX.FTZ R8, R63, R8, !PT ;  /* 0x000000083f087209 */ /* 0x000fe40007810000 */
[----:B------:R-:W-:Y:S01]  /*4770*/  ISETP.GT.AND P3, PT, R60, 0x70, PT ;  /* 0x000000703c00780c */ /* 0x000fe20003f64270 */
[----:B------:R-:W-:Y:S01]  /*4780*/  MUFU.EX2 R21, R21 ;  /* 0x0000001500157308 */ /* 0x000fe20000000800 */
[----:B------:R-:W-:Y:S01]  /*4790*/  FSEL R61, R52, -INF , P2 ;  /* 0xff800000343d7808 */ /* 0x000fe20001000000 */
[----:B------:R-:W-:Y:S01]  /*47a0*/  FFMA.FTZ R52, R29, R82, -R24 ;  /* 0x000000521d347223 */ /* 0x000fe20000010818 */
[----:B------:R-:W-:-:S02]  /*47b0*/  FMNMX.FTZ R8, R123, R8, !PT ;  /* 0x000000087b087209 */ /* 0x000fc40007810000 */
[----:B------:R-:W-:Y:S02]  /*47c0*/  ISETP.GT.AND P2, PT, R60, 0x71, PT ;  /* 0x000000713c00780c */ /* 0x000fe40003f44270 */
[----:B------:R-:W-:Y:S01]  /*47d0*/  FSEL R125, R54, -INF , P3 ;  /* 0xff800000367d7808 */ /* 0x000fe20001800000 */
[----:B------:R-:W-:Y:S01]  /*47e0*/  FFMA.FTZ R54, R93, R82, -R24 ;  /* 0x000000525d367223 */ /* 0x000fe20000010818 */
[----:B------:R-:W-:Y:S01]  /*47f0*/  FMNMX.FTZ R8, R61, R8, !PT ;  /* 0x000000083d087209 */ /* 0x000fe20007810000 */
[----:B------:R-:W-:Y:S01]  /*4800*/  MUFU.EX2 R34, R34 ;  /* 0x0000002200227308 */ /* 0x000fe20000000800 */
[----:B------:R-:W-:Y:S02]  /*4810*/  ISETP.GT.AND P3, PT, R60, 0x78, PT ;  /* 0x000000783c00780c */ /* 0x000fe40003f64270 */
[----:B----4-:R-:W-:Y:S02]  /*4820*/  FSEL R79, R70, -INF , P2 ;  /* 0xff800000464f7808 */ /* 0x010fe40001000000 */
[----:B------:R-:W-:-:S02]  /*4830*/  FMNMX.FTZ R8, R125, R8, !PT ;  /* 0x000000087d087209 */ /* 0x000fc40007810000 */
[----:B------:R-:W-:Y:S01]  /*4840*/  ISETP.GT.AND P2, PT, R60, 0x79, PT ;  /* 0x000000793c00780c */ /* 0x000fe20003f44270 */
[----:B------:R-:W-:Y:S01]  /*4850*/  MUFU.EX2 R41, R41 ;  /* 0x0000002900297308 */ /* 0x000fe20000000800 */
[----:B------:R-:W-:Y:S02]  /*4860*/  FSEL R127, R68, -INF , P3 ;  /* 0xff800000447f7808 */ /* 0x000fe40001800000 */
[----:B------:R-:W-:Y:S02]  /*4870*/  FMNMX.FTZ R8, R79, R8, !PT ;  /* 0x000000084f087209 */ /* 0x000fe40007810000 */
[----:B------:R-:W-:Y:S02]  /*4880*/  ISETP.GT.AND P3, PT, R60, 0x80, PT ;  /* 0x000000803c00780c */ /* 0x000fe40003f64270 */
[----:B------:R-:W-:Y:S01]  /*4890*/  FSEL R129, R74, -INF , P2 ;  /* 0xff8000004a817808 */ /* 0x000fe20001000000 */
[----:B------:R-:W-:Y:S01]  /*48a0*/  MUFU.EX2 R36, R36 ;  /* 0x0000002400247308 */ /* 0x000fe20000000800 */
[----:B------:R-:W-:-:S02]  /*48b0*/  FMNMX.FTZ R8, R127, R8, !PT ;  /* 0x000000087f087209 */ /* 0x000fc40007810000 */
[----:B------:R-:W-:Y:S02]  /*48c0*/  ISETP.GT.AND P2, PT, R60, 0x81, PT ;  /* 0x000000813c00780c */ /* 0x000fe40003f44270 */
[----:B------:R-:W-:Y:S02]  /*48d0*/  FSEL R131, R72, -INF , P3 ;  /* 0xff80000048837808 */ /* 0x000fe40001800000 */
[----:B------:R-:W-:Y:S01]  /*48e0*/  FMNMX.FTZ R8, R129, R8, !PT ;  /* 0x0000000881087209 */ /* 0x000fe20007810000 */
[----:B------:R-:W-:Y:S01]  /*48f0*/  MUFU.EX2 R45, R45 ;  /* 0x0000002d002d7308 */ /* 0x000fe20000000800 */
[----:B------:R-:W-:Y:S02]  /*4900*/  ISETP.GT.AND P3, PT, R60, 0x88, PT ;  /* 0x000000883c00780c */ /* 0x000fe40003f64270 */
[----:B------:R-:W-:Y:S02]  /*4910*/  FSEL R133, R76, -INF , P2 ;  /* 0xff8000004c857808 */ /* 0x000fe40001000000 */
[----:B------:R-:W-:-:S02]  /*4920*/  FMNMX.FTZ R8, R131, R8, !PT ;  /* 0x0000000883087209 */ /* 0x000fc40007810000 */
[----:B------:R-:W-:Y:S01]  /*4930*/  ISETP.GT.AND P2, PT, R60, 0x89, PT ;  /* 0x000000893c00780c */ /* 0x000fe20003f44270 */
[----:B------:R-:W-:Y:S01]  /*4940*/  MUFU.EX2 R38, R38 ;  /* 0x0000002600267308 */ /* 0x000fe20000000800 */
[----:B------:R-:W-:Y:S02]  /*4950*/  FSEL R135, R78, -INF , P3 ;  /* 0xff8000004e877808 */ /* 0x000fe40001800000 */
[----:B------:R-:W-:Y:S02]  /*4960*/  FMNMX.FTZ R8, R133, R8, !PT ;  /* 0x0000000885087209 */ /* 0x000fe40007810000 */
[----:B------:R-:W-:Y:S02]  /*4970*/  FSEL R137, R80, -INF , P2 ;  /* 0xff80000050897808 */ /* 0x000fe40001000000 */
[----:B------:R-:W-:Y:S01]  /*4980*/  FMNMX.FTZ R8, R135, R8, !PT ;  /* 0x0000000887087209 */ /* 0x000fe20007810000 */
[----:B------:R-:W-:Y:S03]  /*4990*/  MUFU.EX2 R49, R49 ;  /* 0x0000003100317308 */ /* 0x000fe60000000800 */
[----:B------:R-:W-:-:S05]  /*49a0*/  FMNMX.FTZ R8, R137, R8, !PT ;  /* 0x0000000889087209 */ /* 0x000fca0007810000 */
[----:B------:R-:W1:Y:S01]  /*49b0*/  SHFL.BFLY PT, R77, R8, 0x2, 0x1f ;  /* 0x0c401f00084d7f89 */ /* 0x000e6200000e0000 */
[----:B------:R-:W-:Y:S08]  /*49c0*/  MUFU.EX2 R40, R40 ;  /* 0x0000002800287308 */ /* 0x000ff00000000800 */
[----:B------:R-:W-:Y:S08]  /*49d0*/  MUFU.EX2 R51, R51 ;  /* 0x0000003300337308 */ /* 0x000ff00000000800 */
[----:B------:R-:W-:Y:S01]  /*49e0*/  MUFU.EX2 R42, R42 ;  /* 0x0000002a002a7308 */ /* 0x000fe20000000800 */
[----:B-1----:R-:W-:Y:S01]  /*49f0*/  FMNMX.FTZ R10, R8, R77, !PT ;  /* 0x0000004d080a7209 */ /* 0x002fe20007810000 */
[----:B------:R-:W-:Y:S01]  /*4a00*/  FFMA.FTZ R77, R87, R82, -R24 ;  /* 0x00000052574d7223 */ /* 0x000fe20000010818 */
[----:B------:R-:W-:-:S05]  /*4a10*/  F2FP.BF16.F32.PACK_AB R8, R27, R26 ;  /* 0x0000001a1b08723e */ /* 0x000fca00000010ff */
[----:B------:R-:W-:Y:S01]  /*4a20*/  MUFU.EX2 R33, R33 ;  /* 0x0000002100217308 */ /* 0x000fe20000000800 */
[----:B------:R-:W1:Y:S07]  /*4a30*/  SHFL.BFLY PT, R155, R10, 0x1, 0x1f ;  /* 0x0c201f000a9b7f89 */ /* 0x000e6e00000e0000 */
[----:B------:R-:W-:Y:S08]  /*4a40*/  MUFU.EX2 R37, R37 ;  /* 0x0000002500257308 */ /* 0x000ff00000000800 */
[----:B------:R-:W-:Y:S08]  /*4a50*/  MUFU.EX2 R48, R48 ;  /* 0x0000003000307308 */ /* 0x000ff00000000800 */
[----:B------:R-:W-:Y:S01]  /*4a60*/  MUFU.EX2 R44, R44 ;  /* 0x0000002c002c7308 */ /* 0x000fe20000000800 */
[----:B-1----:R-:W-:-:S04]  /*4a70*/  FMNMX.FTZ R155, R10, R155, !PT ;  /* 0x0000009b0a9b7209 */ /* 0x002fc80007810000 */
[C---:B------:R-:W-:Y:S01]  /*4a80*/  FSETP.NEU.FTZ.AND P2, PT, R155.reuse, -INF , PT ;  /* 0xff8000009b00780b */ /* 0x040fe20003f5d000 */
[----:B------:R-:W-:Y:S02]  /*4a90*/  FMUL.FTZ R12, R155, R82 ;  /* 0x000000529b0c7220 */ /* 0x000fe40000410000 */
[----:B------:R-:W-:Y:S03]  /*4aa0*/  MUFU.EX2 R69, R69 ;  /* 0x0000004500457308 */ /* 0x000fe60000000800 */
[----:B------:R-:W-:-:S05]  /*4ab0*/  FSEL R12, R12, RZ, P2 ;  /* 0x000000ff0c0c7208 */ /* 0x000fca0001000000 */
[----:B------:R-:W-:Y:S01]  /*4ac0*/  MUFU.EX2 R46, R46 ;  /* 0x0000002e002e7308 */ /* 0x000fe20000000800 */
[-CC-:B------:R-:W-:Y:S01]  /*4ad0*/  FFMA.FTZ R35, R35, R82.reuse, -R12.reuse ;  /* 0x0000005223237223 */ /* 0x180fe2000001080c */
[-CC-:B------:R-:W-:Y:S01]  /*4ae0*/  FFMA.FTZ R4, R4, R82.reuse, -R12.reuse ;  /* 0x0000005204047223 */ /* 0x180fe2000001080c */
[-CC-:B------:R-:W-:Y:S01]  /*4af0*/  FFMA.FTZ R39, R39, R82.reuse, -R12.reuse ;  /* 0x0000005227277223 */ /* 0x180fe2000001080c */
[-CC-:B------:R-:W-:Y:S01]  /*4b00*/  FFMA.FTZ R25, R9, R82.reuse, -R12.reuse ;  /* 0x0000005209197223 */ /* 0x180fe2000001080c */
[-C--:B------:R-:W-:Y:S01]  /*4b10*/  FFMA.FTZ R43, R43, R82.reuse, -R12 ;  /* 0x000000522b2b7223 */ /* 0x080fe2000001080c */
[----:B------:R-:W-:Y:S01]  /*4b20*/  SHF.R.U32.HI R9, RZ, 0x1f, R14 ;  /* 0x0000001fff097819 */ /* 0x000fe2000001160e */
[-CC-:B------:R-:W-:Y:S01]  /*4b30*/  FFMA.FTZ R24, R47, R82.reuse, -R12.reuse ;  /* 0x000000522f187223 */ /* 0x180fe2000001080c */
[----:B------:R1:W-:Y:S01]  /*4b40*/  MUFU.EX2 R72, R35 ;  /* 0x0000002300487308 */ /* 0x0003e20000000800 */
[-CC-:B------:R-:W-:Y:S01]  /*4b50*/  FFMA.FTZ R29, R101, R82.reuse, -R12.reuse ;  /* 0x00000052651d7223 */ /* 0x180fe2000001080c */
[----:B------:R-:W-:Y:S01]  /*4b60*/  LEA.HI.SX32 R9, R14, R9, 0x1b ;  /* 0x000000090e097211 */ /* 0x000fe200078fdaff */
[-CC-:B------:R-:W-:Y:S01]  /*4b70*/  FFMA.FTZ R58, R109, R82.reuse, -R12.reuse ;  /* 0x000000526d3a7223 */ /* 0x180fe2000001080c */
[-CC-:B------:R-:W-:Y:S01]  /*4b80*/  FFMA.FTZ R62, R15, R82.reuse, -R12.reuse ;  /* 0x000000520f3e7223 */ /* 0x180fe2000001080c */
[-CC-:B------:R-:W-:Y:S01]  /*4b90*/  FFMA.FTZ R60, R107, R82.reuse, -R12.reuse ;  /* 0x000000526b3c7223 */ /* 0x180fe2000001080c */
[-CC-:B------:R-:W-:Y:S01]  /*4ba0*/  FFMA.FTZ R66, R103, R82.reuse, -R12.reuse ;  /* 0x0000005267427223 */ /* 0x180fe2000001080c */
[-CC-:B------:R-:W-:Y:S01]  /*4bb0*/  FFMA.FTZ R68, R111, R82.reuse, -R12.reuse ;  /* 0x000000526f447223 */ /* 0x180fe2000001080c */
[----:B------:R2:W3:Y:S01]  /*4bc0*/  MUFU.EX2 R85, R4 ;  /* 0x0000000400557308 */ /* 0x0004e20000000800 */
[----:B-1----:R-:W-:Y:S01]  /*4bd0*/  FFMA.FTZ R35, R11, R82, -R12 ;  /* 0x000000520b237223 */ /* 0x002fe2000001080c */
[----:B------:R-:W-:-:S02]  /*4be0*/  VIADD R11, R64, 0xfffffffe ;  /* 0xfffffffe400b7836 */ /* 0x000fc40000000000 */
[-CC-:B------:R-:W-:Y:S01]  /*4bf0*/  FFMA.FTZ R67, R67, R82.reuse, -R12.reuse ;  /* 0x0000005243437223 */ /* 0x180fe2000001080c */
[-CC-:B------:R-:W-:Y:S01]  /*4c00*/  FFMA.FTZ R47, R99, R82.reuse, -R12.reuse ;  /* 0x00000052632f7223 */ /* 0x180fe2000001080c */
[-CC-:B------:R-:W-:Y:S01]  /*4c10*/  FFMA.FTZ R70, R57, R82.reuse, -R12.reuse ;  /* 0x0000005239467223 */ /* 0x180fe2000001080c */
[-CC-:B------:R-:W-:Y:S01]  /*4c20*/  FFMA.FTZ R57, R113, R82.reuse, -R12.reuse ;  /* 0x0000005271397223 */ /* 0x180fe2000001080c */
[----:B------:R-:W-:Y:S01]  /*4c30*/  R2UR UR61, R11 ;  /* 0x000000000b3d72ca */ /* 0x000fe200000e0000 */
[----:B------:R1:W4:Y:S01]  /*4c40*/  MUFU.EX2 R74, R39 ;  /* 0x00000027004a7308 */ /* 0x0003220000000800 */
[----:B--2---:R-:W-:Y:S02]  /*4c50*/  @!P1 VIADD R4, R0, 0x31c40 ;  /* 0x00031c4000049836 */ /* 0x004fe40000000000 */
[-CC-:B------:R-:W-:Y:S01]  /*4c60*/  FFMA.FTZ R117, R117, R82.reuse, -R12.reuse ;  /* 0x0000005275757223 */ /* 0x180fe2000001080c */
[-CC-:B------:R-:W-:Y:S01]  /*4c70*/  FFMA.FTZ R59, R59, R82.reuse, -R12.reuse ;  /* 0x000000523b3b7223 */ /* 0x180fe2000001080c */
[-CC-:B------:R-:W-:Y:S01]  /*4c80*/  FFMA.FTZ R64, R119, R82.reuse, -R12.reuse ;  /* 0x0000005277407223 */ /* 0x180fe2000001080c */
[-C--:B------:R-:W-:Y:S01]  /*4c90*/  FFMA.FTZ R53, R53, R82.reuse, -R12 ;  /* 0x0000005235357223 */ /* 0x080fe2000001080c */
[----:B------:R-:W-:Y:S01]  /*4ca0*/  @!P1 PRMT R4, RZ, 0x654, R4 ;  /* 0x00000654ff049816 */ /* 0x000fe20000000004 */
[-CC-:B------:R-:W-:Y:S01]  /*4cb0*/  FFMA.FTZ R121, R121, R82.reuse, -R12.reuse ;  /* 0x0000005279797223 */ /* 0x180fe2000001080c */
[----:B------:R2:W5:Y:S01]  /*4cc0*/  MUFU.EX2 R87, R43 ;  /* 0x0000002b00577308 */ /* 0x0005620000000800 */
[-CC-:B-1----:R-:W-:Y:S01]  /*4cd0*/  FFMA.FTZ R39, R13, R82.reuse, -R12.reuse ;  /* 0x000000520d277223 */ /* 0x182fe2000001080c */
[----:B------:R1:W-:Y:S01]  /*4ce0*/  @!P1 SYNCS.ARRIVE.TRANS64.RED.A1T0 RZ, [R4+URZ], RZ ;  /* 0x000000ff04ff99a7 */ /* 0x0003e2000810043f */
[-CC-:B------:R-:W-:Y:S01]  /*4cf0*/  FFMA.FTZ R123, R123, R82.reuse, -R12.reuse ;  /* 0x000000527b7b7223 */ /* 0x180fe2000001080c */
[-CC-:B------:R-:W-:Y:S01]  /*4d00*/  FFMA.FTZ R125, R125, R82.reuse, -R12.reuse ;  /* 0x000000527d7d7223 */ /* 0x180fe2000001080c */
[-CC-:B------:R-:W-:Y:S01]  /*4d10*/  FFMA.FTZ R79, R79, R82.reuse, -R12.reuse ;  /* 0x000000524f4f7223 */ /* 0x180fe2000001080c */
[-CC-:B------:R-:W-:Y:S01]  /*4d20*/  FFMA.FTZ R127, R127, R82.reuse, -R12.reuse ;  /* 0x000000527f7f7223 */ /* 0x180fe2000001080c */
[-CC-:B------:R-:W-:Y:S01]  /*4d30*/  FFMA.FTZ R129, R129, R82.reuse, -R12.reuse ;  /* 0x0000005281817223 */ /* 0x180fe2000001080c */
[----:B------:R-:W5:Y:S01]  /*4d40*/  MUFU.EX2 R24, R24 ;  /* 0x0000001800187308 */ /* 0x000f620000000800 */
[-CC-:B--2---:R-:W-:Y:S01]  /*4d50*/  FFMA.FTZ R43, R105, R82.reuse, -R12.reuse ;  /* 0x00000052692b7223 */ /* 0x184fe2000001080c */
[----:B-1----:R-:W-:Y:S01]  /*4d60*/  VIMNMX R4, RZ, R9, !PT ;  /* 0x00000009ff047248 */ /* 0x002fe20007fe0100 */
[----:B------:R-:W-:Y:S01]  /*4d70*/  FADD.FTZ R9, R26, R27 ;  /* 0x0000001b1a097221 */ /* 0x000fe20000010000 */
[-CC-:B------:R-:W-:Y:S01]  /*4d80*/  FFMA.FTZ R26, R61, R82.reuse, -R12.reuse ;  /* 0x000000523d1a7223 */ /* 0x180fe2000001080c */
[----:B------:R-:W-:Y:S01]  /*4d90*/  FFMA.FTZ R131, R131, R82, -R12 ;  /* 0x0000005283837223 */ /* 0x000fe2000001080c */
[----:B------:R-:W-:Y:S01]  /*4da0*/  ISETP.GE.AND P2, PT, R11, R4, PT ;  /* 0x000000040b00720c */ /* 0x000fe20003f46270 */
[----:B---3--:R-:W-:Y:S01]  /*4db0*/  FADD.FTZ R11, R72, R85 ;  /* 0x00000055480b7221 */ /* 0x008fe20000010000 */
[----:B------:R-:W1:Y:S01]  /*4dc0*/  MUFU.EX2 R29, R29 ;  /* 0x0000001d001d7308 */ /* 0x000e620000000800 */
[----:B------:R-:W-:Y:S01]  /*4dd0*/  FADD.FTZ R10, R28, R9 ;  /* 0x000000091c0a7221 */ /* 0x000fe20000010000 */
[----:B------:R-:W-:Y:S01]  /*4de0*/  F2FP.BF16.F32.PACK_AB R9, R85, R72 ;  /* 0x000000485509723e */ /* 0x000fe200000010ff */
[----:B----4-:R-:W-:Y:S01]  /*4df0*/  FADD.FTZ R14, R74, R11 ;  /* 0x0000000b4a0e7221 */ /* 0x010fe20000010000 */
[----:B-----5:R-:W-:Y:S01]  /*4e00*/  F2FP.BF16.F32.PACK_AB R11, R87, R74 ;  /* 0x0000004a570b723e */ /* 0x020fe200000010ff */
[C---:B------:R-:W-:Y:S01]  /*4e10*/  FADD.FTZ R13, R31.reuse, R10 ;  /* 0x0000000a1f0d7221 */ /* 0x040fe20000010000 */
[----:B------:R-:W-:Y:S01]  /*4e20*/  F2FP.BF16.F32.PACK_AB R10, R31, R28 ;  /* 0x0000001c1f0a723e */ /* 0x000fe200000010ff */
[----:B------:R-:W-:Y:S01]  /*4e30*/  FADD.FTZ R15, R87, R14 ;  /* 0x0000000e570f7221 */ /* 0x000fe20000010000 */
[----:B------:R-:W2:Y:S01]  /*4e40*/  MUFU.EX2 R25, R25 ;  /* 0x0000001900197308 */ /* 0x000ea20000000800 */
[----:B------:R-:W-:Y:S01]  /*4e50*/  FADD.FTZ R14, R30, R13 ;  /* 0x0000000d1e0e7221 */ /* 0x000fe20000010000 */
[-CC-:B------:R-:W-:Y:S01]  /*4e60*/  FFMA.FTZ R72, R115, R82.reuse, -R12.reuse ;  /* 0x0000005273487223 */ /* 0x180fe2000001080c */
[----:B------:R-:W-:Y:S01]  /*4e70*/  FADD.FTZ R28, R24, R15 ;  /* 0x0000000f181c7221 */ /* 0x000fe20000010000 */
[-C--:B------:R-:W-:Y:S01]  /*4e80*/  FFMA.FTZ R74, R63, R82.reuse, -R12 ;  /* 0x000000523f4a7223 */ /* 0x080fe2000001080c */
[----:B------:R-:W-:Y:S01]  /*4e90*/  FADD.FTZ R14, R3, R14 ;  /* 0x0000000e030e7221 */ /* 0x000fe20000010000 */
[-CC-:B------:R-:W-:Y:S01]  /*4ea0*/  FFMA.FTZ R133, R133, R82.reuse, -R12.reuse ;  /* 0x0000005285857223 */ /* 0x180fe2000001080c */
[-C--:B------:R-:W-:Y:S01]  /*4eb0*/  FFMA.FTZ R135, R135, R82.reuse, -R12 ;  /* 0x0000005287877223 */ /* 0x080fe2000001080c */
[----:B------:R-:W3:Y:S01]  /*4ec0*/  MUFU.EX2 R58, R58 ;  /* 0x0000003a003a7308 */ /* 0x000ee20000000800 */
[----:B-1----:R-:W-:Y:S01]  /*4ed0*/  FADD.FTZ R28, R29, R28 ;  /* 0x0000001c1d1c7221 */ /* 0x002fe20000010000 */
[----:B------:R-:W-:Y:S01]  /*4ee0*/  FADD.FTZ R13, R5, R14 ;  /* 0x0000000e050d7221 */ /* 0x000fe20000010000 */
[----:B------:R-:W-:Y:S01]  /*4ef0*/  FFMA.FTZ R137, R137, R82, -R12 ;  /* 0x0000005289897223 */ /* 0x000fe2000001080c */
[----:B------:R-:W-:Y:S01]  /*4f00*/  F2FP.BF16.F32.PACK_AB R12, R3, R30 ;  /* 0x0000001e030c723e */ /* 0x000fe200000010ff */
[----:B------:R1:W-:Y:S01]  /*4f10*/  STSM.16.M88.4 [R22+0x24300], R8 ;  /* 0x0243000816007844 */ /* 0x0003e20000000200 */
[----:B------:R-:W-:Y:S01]  /*4f20*/  FADD.FTZ R14, R6, R13 ;  /* 0x0000000d060e7221 */ /* 0x000fe20000010000 */
[----:B------:R-:W-:Y:S01]  /*4f30*/  IMAD.MOV.U32 R63, RZ, RZ, R71 ;  /* 0x000000ffff3f7224 */ /* 0x000fe200078e0047 */
[----:B------:R-:W4:Y:S01]  /*4f40*/  MUFU.EX2 R35, R35 ;  /* 0x0000002300237308 */ /* 0x000f220000000800 */
[----:B--2---:R-:W-:Y:S01]  /*4f50*/  FADD.FTZ R15, R25, R28 ;  /* 0x0000001c190f7221 */ /* 0x004fe20000010000 */
[----:B------:R-:W-:-:S04]  /*4f60*/  FADD.FTZ R13, R7, R14 ;  /* 0x0000000e070d7221 */ /* 0x000fc80000010000 */
[----:B------:R-:W-:Y:S02]  /*4f70*/  FADD.FTZ R13, R32, R13 ;  /* 0x0000000d200d7221 */ /* 0x000fe40000010000 */
[----:B------:R-:W2:Y:S01]  /*4f80*/  MUFU.EX2 R60, R60 ;  /* 0x0000003c003c7308 */ /* 0x000ea20000000800 */
[----:B---3--:R-:W-:Y:S01]  /*4f90*/  FADD.FTZ R28, R58, R15 ;  /* 0x0000000f3a1c7221 */ /* 0x008fe20000010000 */
[----:B-1----:R-:W-:-:S06]  /*4fa0*/  F2FP.BF16.F32.PACK_AB R8, R32, R7 ;  /* 0x000000072008723e */ /* 0x002fcc00000010ff */
[----:B------:R-:W1:Y:S01]  /*4fb0*/  MUFU.EX2 R39, R39 ;  /* 0x0000002700277308 */ /* 0x000e620000000800 */
[----:B----4-:R-:W-:Y:S01]  /*4fc0*/  FADD.FTZ R15, R35, R28 ;  /* 0x0000001c230f7221 */ /* 0x010fe20000010000 */
[----:B------:R-:W-:-:S06]  /*4fd0*/  FADD.FTZ R28, R20, R13 ;  /* 0x0000000d141c7221 */ /* 0x000fcc0000010000 */
[----:B------:R-:W3:Y:S01]  /*4fe0*/  MUFU.EX2 R62, R62 ;  /* 0x0000003e003e7308 */ /* 0x000ee20000000800 */
[C---:B--2---:R-:W-:Y:S01]  /*4ff0*/  FADD.FTZ R14, R60.reuse, R15 ;  /* 0x0000000f3c0e7221 */ /* 0x044fe20000010000 */
[----:B------:R-:W-:Y:S01]  /*5000*/  FADD.FTZ R15, R21, R28 ;  /* 0x0000001c150f7221 */ /* 0x000fe20000010000 */
[----:B------:R-:W-:Y:S01]  /*5010*/  F2FP.BF16.F32.PACK_AB R9, R60, R35 ;  /* 0x000000233c09723e */ /* 0x000fe200000010ff */
[----:B------:R-:W-:Y:S02]  /*5020*/  IMAD.MOV.U32 R60, RZ, RZ, R71 ;  /* 0x000000ffff3c7224 */ /* 0x000fe400078e0047 */
[----:B------:R-:W-:Y:S01]  /*5030*/  FADD.FTZ R28, R34, R15 ;  /* 0x0000000f221c7221 */ /* 0x000fe20000010000 */
[----:B------:R-:W-:Y:S01]  /*5040*/  IMAD.MOV.U32 R35, RZ, RZ, R71 ;  /* 0x000000ffff237224 */ /* 0x000fe200078e0047 */
[----:B------:R-:W2:Y:S01]  /*5050*/  MUFU.EX2 R43, R43 ;  /* 0x0000002b002b7308 */ /* 0x000ea20000000800 */
[----:B-1----:R-:W-:Y:S01]  /*5060*/  FADD.FTZ R13, R39, R14 ;  /* 0x0000000e270d7221 */ /* 0x002fe20000010000 */
[----:B------:R-:W-:-:S04]  /*5070*/  FADD.FTZ R15, R41, R28 ;  /* 0x0000001c290f7221 */ /* 0x000fc80000010000 */
[----:B------:R-:W-:Y:S01]  /*5080*/  FADD.FTZ R10, R36, R15 ;  /* 0x0000000f240a7221 */ /* 0x000fe20000010000 */
[----:B------:R-:W-:Y:S01]  /*5090*/  F2FP.BF16.F32.PACK_AB R15, R58, R25 ;  /* 0x000000193a0f723e */ /* 0x000fe200000010ff */
[----:B------:R-:W1:Y:S01]  /*50a0*/  MUFU.EX2 R66, R66 ;  /* 0x0000004200427308 */ /* 0x000e620000000800 */
[C---:B---3--:R-:W-:Y:S01]  /*50b0*/  FADD.FTZ R14, R62.reuse, R13 ;  /* 0x0000000d3e0e7221 */ /* 0x048fe20000010000 */
[----:B------:R-:W-:Y:S01]  /*50c0*/  F2FP.BF16.F32.PACK_AB R13, R29, R24 ;  /* 0x000000181d0d723e */ /* 0x000fe200000010ff */
[--C-:B------:R-:W-:Y:S01]  /*50d0*/  IMAD.MOV.U32 R58, RZ, RZ, R71.reuse ;  /* 0x000000ffff3a7224 */ /* 0x100fe200078e0047 */
[----:B------:R-:W-:Y:S01]  /*50e0*/  F2FP.BF16.F32.PACK_AB R11, R62, R39 ;  /* 0x000000273e0b723e */ /* 0x000fe200000010ff */
[--C-:B------:R-:W-:Y:S02]  /*50f0*/  IMAD.MOV.U32 R62, RZ, RZ, R71.reuse ;  /* 0x000000ffff3e7224 */ /* 0x100fe400078e0047 */
[----:B------:R-:W-:Y:S01]  /*5100*/  IMAD.MOV.U32 R39, RZ, RZ, R71 ;  /* 0x000000ffff277224 */ /* 0x000fe200078e0047 */
[----:B------:R-:W3:Y:S01]  /*5110*/  MUFU.EX2 R68, R68 ;  /* 0x0000004400447308 */ /* 0x000ee20000000800 */
[----:B--2---:R-:W-:Y:S01]  /*5120*/  FADD.FTZ R3, R43, R14 ;  /* 0x0000000e2b037221 */ /* 0x004fe20000010000 */
[----:B------:R-:W-:-:S05]  /*5130*/  F2FP.BF16.F32.PACK_AB R14, R6, R5 ;  /* 0x00000005060e723e */ /* 0x000fca00000010ff */
[----:B------:R-:W-:Y:S01]  /*5140*/  STSM.16.M88.4 [R22+0x25b00], R12 ;  /* 0x025b000c16007844 */ /* 0x000fe20000000200 */
[----:B------:R-:W2:Y:S01]  /*5150*/  MUFU.EX2 R67, R67 ;  /* 0x0000004300437308 */ /* 0x000ea20000000800 */
[C---:B-1----:R-:W-:Y:S01]  /*5160*/  FADD.FTZ R3, R66.reuse, R3 ;  /* 0x0000000342037221 */ /* 0x042fe20000010000 */
[----:B------:R-:W-:Y:S01]  /*5170*/  F2FP.BF16.F32.PACK_AB R25, R66, R43 ;  /* 0x0000002b4219723e */ /* 0x000fe200000010ff */
[----:B------:R-:W-:Y:S01]  /*5180*/  IMAD.MOV.U32 R66, RZ, RZ, R71 ;  /* 0x000000ffff427224 */ /* 0x000fe200078e0047 */
[----:B------:R-:W-:-:S04]  /*5190*/  MOV R43, R71 ;  /* 0x00000047002b7202 */ /* 0x000fc80000000f00 */
[----:B------:R-:W1:Y:S01]  /*51a0*/  MUFU.EX2 R47, R47 ;  /* 0x0000002f002f7308 */ /* 0x000e620000000800 */
[----:B---3--:R-:W-:Y:S01]  /*51b0*/  FADD.FTZ R24, R68, R3 ;  /* 0x0000000344187221 */ /* 0x008fe20000010000 */
[----:B------:R-:W-:Y:S01]  /*51c0*/  FADD.FTZ R3, R45, R10 ;  /* 0x0000000a2d037221 */ /* 0x000fe20000010000 */
[----:B------:R-:W-:-:S03]  /*51d0*/  F2FP.BF16.F32.PACK_AB R10, R21, R20 ;  /* 0x00000014150a723e */ /* 0x000fc600000010ff */
[----:B------:R-:W-:Y:S02]  /*51e0*/  FADD.FTZ R28, R38, R3 ;  /* 0x00000003261c7221 */ /* 0x000fe40000010000 */
[----:B------:R-:W3:Y:S01]  /*51f0*/  MUFU.EX2 R70, R70 ;  /* 0x0000004600467308 */ /* 0x000ee20000000800 */
[----:B--2---:R-:W-:Y:S01]  /*5200*/  FADD.FTZ R24, R67, R24 ;  /* 0x0000001843187221 */ /* 0x004fe20000010000 */
[----:B------:R-:W-:Y:S01]  /*5210*/  FADD.FTZ R5, R49, R28 ;  /* 0x0000001c31057221 */ /* 0x000fe20000010000 */
[----:B------:R2:W-:Y:S01]  /*5220*/  STSM.16.M88.4 [R22+0x27300], R8 ;  /* 0x0273000816007844 */ /* 0x0005e20000000200 */
[----:B------:R-:W-:Y:S01]  /*5230*/  F2FP.BF16.F32.PACK_AB R27, R67, R68 ;  /* 0x00000044431b723e */ /* 0x000fe200000010ff */
[----:B------:R-:W-:Y:S02]  /*5240*/  IMAD.MOV.U32 R68, RZ, RZ, R71 ;  /* 0x000000ffff447224 */ /* 0x000fe400078e0047 */
[----:B------:R-:W-:Y:S01]  /*5250*/  FADD.FTZ R28, R40, R5 ;  /* 0x00000005281c7221 */ /* 0x000fe20000010000 */
[----:B------:R-:W-:Y:S01]  /*5260*/  MOV R67, R71 ;  /* 0x0000004700437202 */ /* 0x000fe20000000f00 */
[----:B------:R-:W-:Y:S01]  /*5270*/  MUFU.EX2 R57, R57 ;  /* 0x0000003900397308 */ /* 0x000fe20000000800 */
[----:B-1----:R-:W-:Y:S01]  /*5280*/  FADD.FTZ R3, R47, R24 ;  /* 0x000000182f037221 */ /* 0x002fe20000010000 */
[----:B------:R-:W-:Y:S01]  /*5290*/  FADD.FTZ R5, R51, R28 ;  /* 0x0000001c33057221 */ /* 0x000fe20000010000 */
[----:B------:R-:W-:Y:S01]  /*52a0*/  F2FP.BF16.F32.PACK_AB R24, R41, R34 ;  /* 0x000000222918723e */ /* 0x000fe200000010ff */
[----:B------:R-:W-:-:S02]  /*52b0*/  IMAD.MOV.U32 R41, RZ, RZ, R71 ;  /* 0x000000ffff297224 */ /* 0x000fc400078e0047 */
[----:B------:R-:W-:Y:S02]  /*52c0*/  FADD.FTZ R30, R42, R5 ;  /* 0x000000052a1e7221 */ /* 0x000fe40000010000 */
[----:B------:R-:W1:Y:S01]  /*52d0*/  MUFU.EX2 R0, R117 ;  /* 0x0000007500007308 */ /* 0x000e620000000800 */
[----:B---3--:R-:W-:Y:S01]  /*52e0*/  F2FP.BF16.F32.PACK_AB R29, R70, R47 ;  /* 0x0000002f461d723e */ /* 0x008fe200000010ff */
[----:B------:R-:W-:-:S06]  /*52f0*/  FADD.FTZ R30, R33, R30 ;  /* 0x0000001e211e7221 */ /* 0x000fcc0000010000 */
[----:B------:R-:W-:Y:S08]  /*5300*/  MUFU.EX2 R59, R59 ;  /* 0x0000003b003b7308 */ /* 0x000ff00000000800 */
[----:B------:R-:W2:Y:S01]  /*5310*/  MUFU.EX2 R64, R64 ;  /* 0x0000004000407308 */ /* 0x000ea20000000800 */
[----:B-1----:R-:W-:-:S07]  /*5320*/  F2FP.BF16.F32.PACK_AB R31, R0, R57 ;  /* 0x00000039001f723e */ /* 0x002fce00000010ff */
[----:B------:R1:W-:Y:S08]  /*5330*/  MUFU.EX2 R6, R26 ;  /* 0x0000001a00067308 */ /* 0x0003f00000000800 */
[----:B------:R-:W3:Y:S01]  /*5340*/  MUFU.EX2 R53, R53 ;  /* 0x0000003500357308 */ /* 0x000ee20000000800 */
[----:B-1----:R-:W-:Y:S01]  /*5350*/  FADD.FTZ R26, R70, R3 ;  /* 0x00000003461a7221 */ /* 0x002fe20000010000 */
[----:B--2---:R-:W-:Y:S01]  /*5360*/  F2FP.BF16.F32.PACK_AB R9, R64, R59 ;  /* 0x0000003b4009723e */ /* 0x004fe200000010ff */
[----:B------:R-:W-:-:S02]  /*5370*/  IMAD.MOV.U32 R70, RZ, RZ, R71 ;  /* 0x000000ffff467224 */ /* 0x000fc400078e0047 */
[----:B------:R-:W-:Y:S01]  /*5380*/  FADD.FTZ R3, R57, R26 ;  /* 0x0000001a39037221 */ /* 0x000fe20000010000 */
[----:B------:R-:W-:Y:S01]  /*5390*/  F2FP.BF16.F32.PACK_AB R26, R45, R36 ;  /* 0x000000242d1a723e */ /* 0x000fe200000010ff */
[----:B------:R-:W-:Y:S01]  /*53a0*/  IMAD.MOV.U32 R57, RZ, RZ, R71 ;  /* 0x000000ffff397224 */ /* 0x000fe200078e0047 */
[----:B------:R-:W1:Y:S01]  /*53b0*/  MUFU.EX2 R72, R72 ;  /* 0x0000004800487308 */ /* 0x000e620000000800 */
[----:B------:R-:W-:Y:S01]  /*53c0*/  FADD.FTZ R28, R0, R3 ;  /* 0x00000003001c7221 */ /* 0x000fe20000010000 */
[--C-:B------:R-:W-:Y:S01]  /*53d0*/  IMAD.MOV.U32 R36, RZ, RZ, R71.reuse ;  /* 0x000000ffff247224 */ /* 0x100fe200078e0047 */
[----:B------:R-:W-:Y:S02]  /*53e0*/  STSM.16.M88.4 [R22+0x28b00], R24 ;  /* 0x028b001816007844 */ /* 0x000fe40000000200 */
[----:B------:R-:W-:Y:S01]  /*53f0*/  FADD.FTZ R3, R59, R28 ;  /* 0x0000001c3b037221 */ /* 0x000fe20000010000 */
[----:B------:R-:W-:Y:S01]  /*5400*/  F2FP.BF16.F32.PACK_AB R28, R49, R38 ;  /* 0x00000026311c723e */ /* 0x000fe200000010ff */
[----:B------:R-:W-:Y:S01]  /*5410*/  IMAD.MOV.U32 R59, RZ, RZ, R71 ;  /* 0x000000ffff3b7224 */ /* 0x000fe200078e0047 */
[----:B------:R-:W2:Y:S01]  /*5420*/  MUFU.EX2 R61, R121 ;  /* 0x00000079003d7308 */ /* 0x000ea20000000800 */
[----:B------:R-:W-:Y:S01]  /*5430*/  FADD.FTZ R34, R64, R3 ;  /* 0x0000000340227221 */ /* 0x000fe20000010000 */
[----:B------:R-:W-:Y:S01]  /*5440*/  FADD.FTZ R3, R37, R30 ;  /* 0x0000001e25037221 */ /* 0x000fe20000010000 */
[----:B------:R-:W-:Y:S01]  /*5450*/  F2FP.BF16.F32.PACK_AB R30, R51, R40 ;  /* 0x00000028331e723e */ /* 0x000fe200000010ff */
[----:B------:R-:W-:-:S02]  /*5460*/  IMAD.MOV.U32 R64, RZ, RZ, R71 ;  /* 0x000000ffff407224 */ /* 0x000fc400078e0047 */
[----:B---3--:R-:W-:Y:S01]  /*5470*/  FADD.FTZ R5, R53, R34 ;  /* 0x0000002235057221 */ /* 0x008fe20000010000 */
[----:B------:R-:W-:Y:S01]  /*5480*/  FADD.FTZ R3, R48, R3 ;  /* 0x0000000330037221 */ /* 0x000fe20000010000 */
[----:B------:R-:W-:Y:S01]  /*5490*/  IMAD.MOV.U32 R51, RZ, RZ, R71 ;  /* 0x000000ffff337224 */ /* 0x000fe200078e0047 */
[----:B------:R-:W3:Y:S01]  /*54a0*/  MUFU.EX2 R74, R74 ;  /* 0x0000004a004a7308 */ /* 0x000ee20000000800 */
[----:B-1----:R-:W-:Y:S01]  /*54b0*/  FADD.FTZ R8, R72, R5 ;  /* 0x0000000548087221 */ /* 0x002fe20000010000 */
[----:B------:R-:W-:Y:S01]  /*54c0*/  FADD.FTZ R10, R44, R3 ;  /* 0x000000032c0a7221 */ /* 0x000fe20000010000 */
[----:B------:R-:W-:Y:S01]  /*54d0*/  F2FP.BF16.F32.PACK_AB R11, R72, R53 ;  /* 0x00000035480b723e */ /* 0x000fe200000010ff */
[----:B------:R1:W-:Y:S01]  /*54e0*/  STSM.16.M88.4 [R22+0x2a300], R28 ;  /* 0x02a3001c16007844 */ /* 0x0003e20000000200 */
[C---:B------:R-:W-:Y:S01]  /*54f0*/  F2FP.BF16.F32.PACK_AB R44, R69.reuse, R44 ;  /* 0x0000002c452c723e */ /* 0x040fe200000010ff */
[----:B------:R-:W-:Y:S01]  /*5500*/  FADD.FTZ R5, R69, R10 ;  /* 0x0000000a45057221 */ /* 0x000fe20000010000 */
[----:B------:R-:W-:Y:S01]  /*5510*/  F2FP.BF16.F32.PACK_AB R10, R48, R37 ;  /* 0x00000025300a723e */ /* 0x000fe200000010ff */
[----:B------:R-:W4:Y:S01]  /*5520*/  MUFU.EX2 R123, R123 ;  /* 0x0000007b007b7308 */ /* 0x000f220000000800 */
[----:B--2---:R-:W-:Y:S01]  /*5530*/  FADD.FTZ R3, R61, R8 ;  /* 0x000000083d037221 */ /* 0x004fe20000010000 */
[----:B------:R-:W-:Y:S01]  /*5540*/  FADD.FTZ R14, R46, R5 ;  /* 0x000000052e0e7221 */ /* 0x000fe20000010000 */
[----:B------:R-:W-:Y:S01]  /*5550*/  F2FP.BF16.F32.PACK_AB R8, R33, R42 ;  /* 0x0000002a2108723e */ /* 0x000fe200000010ff */
[--C-:B------:R-:W-:Y:S01]  /*5560*/  IMAD.MOV.U32 R69, RZ, RZ, R71.reuse ;  /* 0x000000ffff457224 */ /* 0x100fe200078e0047 */
[-C--:B------:R-:W-:Y:S01]  /*5570*/  MOV R49, R71.reuse ;  /* 0x0000004700317202 */ /* 0x080fe20000000f00 */
[----:B------:R-:W-:Y:S01]  /*5580*/  IMAD.MOV.U32 R53, RZ, RZ, R71 ;  /* 0x000000ffff357224 */ /* 0x000fe200078e0047 */
[----:B------:R-:W-:Y:S01]  /*5590*/  MOV R37, R71 ;  /* 0x0000004700257202 */ /* 0x000fe20000000f00 */
[----:B------:R-:W2:Y:S01]  /*55a0*/  MUFU.EX2 R125, R125 ;  /* 0x0000007d007d7308 */ /* 0x000ea20000000800 */
[C---:B---3--:R-:W-:Y:S01]  /*55b0*/  FADD.FTZ R12, R74.reuse, R3 ;  /* 0x000000034a0c7221 */ /* 0x048fe20000010000 */
[----:B------:R3:W-:Y:S01]  /*55c0*/  STSM.16.M88.4 [R22+0x2bb00], R8 ;  /* 0x02bb000816007844 */ /* 0x0007e20000000200 */
[----:B------:R-:W-:Y:S01]  /*55d0*/  F2FP.BF16.F32.PACK_AB R45, R74, R61 ;  /* 0x0000003d4a2d723e */ /* 0x000fe200000010ff */
[--C-:B------:R-:W-:Y:S01]  /*55e0*/  IMAD.MOV.U32 R48, RZ, RZ, R71.reuse ;  /* 0x000000ffff307224 */ /* 0x100fe200078e0047 */
[-C--:B------:R-:W-:Y:S01]  /*55f0*/  MOV R61, R71.reuse ;  /* 0x00000047003d7202 */ /* 0x080fe20000000f00 */
[--C-:B------:R-:W-:Y:S01]  /*5600*/  IMAD.MOV.U32 R42, RZ, RZ, R71.reuse ;  /* 0x000000ffff2a7224 */ /* 0x100fe200078e0047 */
[----:B-1----:R-:W-:Y:S01]  /*5610*/  MOV R31, R71 ;  /* 0x00000047001f7202 */ /* 0x002fe20000000f00 */
[----:B------:R-:W1:Y:S01]  /*5620*/  MUFU.EX2 R73, R73 ;  /* 0x0000004900497308 */ /* 0x000e620000000800 */
[----:B----4-:R-:W-:Y:S01]  /*5630*/  FADD.FTZ R3, R123, R12 ;  /* 0x0000000c7b037221 */ /* 0x010fe20000010000 */
[----:B------:R-:W-:Y:S01]  /*5640*/  F2FP.BF16.F32.PACK_AB R47, R6, R123 ;  /* 0x0000007b062f723e */ /* 0x000fe200000010ff */
[----:B------:R-:W-:-:S02]  /*5650*/  IMAD.MOV.U32 R40, RZ, RZ, R71 ;  /* 0x000000ffff287224 */ /* 0x000fc400078e0047 */
[----:B------:R-:W-:Y:S01]  /*5660*/  FADD.FTZ R12, R6, R3 ;  /* 0x00000003060c7221 */ /* 0x000fe20000010000 */
[--C-:B------:R-:W-:Y:S02]  /*5670*/  IMAD.MOV.U32 R38, RZ, RZ, R71.reuse ;  /* 0x000000ffff267224 */ /* 0x100fe400078e0047 */
[----:B------:R-:W4:Y:S01]  /*5680*/  MUFU.EX2 R50, R50 ;  /* 0x0000003200327308 */ /* 0x000f220000000800 */
[----:B--2---:R-:W-:Y:S01]  /*5690*/  FADD.FTZ R3, R125, R12 ;  /* 0x0000000c7d037221 */ /* 0x004fe20000010000 */
[--C-:B------:R-:W-:Y:S02]  /*56a0*/  IMAD.MOV.U32 R34, RZ, RZ, R71.reuse ;  /* 0x000000ffff227224 */ /* 0x100fe400078e0047 */
[--C-:B------:R-:W-:Y:S02]  /*56b0*/  IMAD.MOV.U32 R33, RZ, RZ, R71.reuse ;  /* 0x000000ffff217224 */ /* 0x100fe400078e0047 */
[--C-:B------:R-:W-:Y:S02]  /*56c0*/  IMAD.MOV.U32 R30, RZ, RZ, R71.reuse ;  /* 0x000000ffff1e7224 */ /* 0x100fe400078e0047 */
[----:B------:R-:W2:Y:S01]  /*56d0*/  MUFU.EX2 R77, R77 ;  /* 0x0000004d004d7308 */ /* 0x000ea20000000800 */
[C---:B-1----:R-:W-:Y:S01]  /*56e0*/  FADD.FTZ R5, R73.reuse, R14 ;  /* 0x0000000e49057221 */ /* 0x042fe20000010000 */
[----:B------:R-:W-:Y:S01]  /*56f0*/  F2FP.BF16.F32.PACK_AB R46, R73, R46 ;  /* 0x0000002e492e723e */ /* 0x000fe200000010ff */
[----:B------:R-:W-:-:S02]  /*5700*/  IMAD.MOV.U32 R29, RZ, RZ, R71 ;  /* 0x000000ffff1d7224 */ /* 0x000fc400078e0047 */
[----:B------:R-:W-:Y:S02]  /*5710*/  IMAD.MOV.U32 R28, RZ, RZ, R71 ;  /* 0x000000ffff1c7224 */ /* 0x000fe400078e0047 */
[----:B------:R1:W-:Y:S01]  /*5720*/  STSM.16.M88.4 [R22+0x2d300], R44 ;  /* 0x02d3002c16007844 */ /* 0x0003e20000000200 */
[----:B------:R-:W5:Y:S01]  /*5730*/  MUFU.EX2 R52, R52 ;  /* 0x0000003400347308 */ /* 0x000f620000000800 */
[----:B----4-:R-:W-:-:S07]  /*5740*/  FADD.FTZ R14, R50, R5 ;  /* 0x00000005320e7221 */ /* 0x010fce0000010000 */
[----:B------:R-:W4:Y:S01]  /*5750*/  MUFU.EX2 R81, R81 ;  /* 0x0000005100517308 */ /* 0x000f220000000800 */
[C---:B--2---:R-:W-:Y:S01]  /*5760*/  FADD.FTZ R5, R77.reuse, R14 ;  /* 0x0000000e4d057221 */ /* 0x044fe20000010000 */
[----:B---3--:R-:W-:Y:S01]  /*5770*/  F2FP.BF16.F32.PACK_AB R8, R77, R50 ;  /* 0x000000324d08723e */ /* 0x008fe200000010ff */
[--C-:B------:R-:W-:Y:S02]  /*5780*/  IMAD.MOV.U32 R50, RZ, RZ, R71.reuse ;  /* 0x000000ffff327224 */ /* 0x100fe400078e0047 */
[----:B-1----:R-:W-:-:S03]  /*5790*/  IMAD.MOV.U32 R47, RZ, RZ, R71 ;  /* 0x000000ffff2f7224 */ /* 0x002fc600078e0047 */
[----:B------:R-:W1:Y:S01]  /*57a0*/  MUFU.EX2 R20, R79 ;  /* 0x0000004f00147308 */ /* 0x000e620000000800 */
[----:B-----5:R-:W-:Y:S01]  /*57b0*/  FADD.FTZ R24, R52, R5 ;  /* 0x0000000534187221 */ /* 0x020fe20000010000 */
[--C-:B------:R-:W-:Y:S02]  /*57c0*/  IMAD.MOV.U32 R46, RZ, RZ, R71.reuse ;  /* 0x000000ffff2e7224 */ /* 0x100fe400078e0047 */
[--C-:B------:R-:W-:Y:S02]  /*57d0*/  IMAD.MOV.U32 R45, RZ, RZ, R71.reuse ;  /* 0x000000ffff2d7224 */ /* 0x100fe400078e0047 */
[--C-:B------:R-:W-:Y:S02]  /*57e0*/  IMAD.MOV.U32 R44, RZ, RZ, R71.reuse ;  /* 0x000000ffff2c7224 */ /* 0x100fe400078e0047 */
[----:B------:R-:W2:Y:S01]  /*57f0*/  MUFU.EX2 R127, R127 ;  /* 0x0000007f007f7308 */ /* 0x000ea20000000800 */
[C---:B----4-:R-:W-:Y:S01]  /*5800*/  FADD.FTZ R5, R81.reuse, R24 ;  /* 0x0000001851057221 */ /* 0x050fe20000010000 */
[----:B------:R-:W-:Y:S01]  /*5810*/  F2FP.BF16.F32.PACK_AB R10, R81, R52 ;  /* 0x00000034510a723e */ /* 0x000fe200000010ff */
[----:B------:R-:W-:-:S05]  /*5820*/  IMAD.MOV.U32 R52, RZ, RZ, R71 ;  /* 0x000000ffff347224 */ /* 0x000fca00078e0047 */
[----:B------:R-:W3:Y:S01]  /*5830*/  MUFU.EX2 R32, R129 ;  /* 0x0000008100207308 */ /* 0x000ee20000000800 */
[C---:B-1----:R-:W-:Y:S01]  /*5840*/  F2FP.BF16.F32.PACK_AB R9, R20.reuse, R125 ;  /* 0x0000007d1409723e */ /* 0x042fe200000010ff */
[----:B------:R-:W-:-:S06]  /*5850*/  FADD.FTZ R14, R20, R3 ;  /* 0x00000003140e7221 */ /* 0x000fcc0000010000 */
[----:B------:R-:W1:Y:S01]  /*5860*/  MUFU.EX2 R54, R54 ;  /* 0x0000003600367308 */ /* 0x000e620000000800 */
[----:B--2---:R-:W-:-:S07]  /*5870*/  FADD.FTZ R3, R127, R14 ;  /* 0x0000000e7f037221 */ /* 0x004fce0000010000 */
[----:B------:R-:W2:Y:S01]  /*5880*/  MUFU.EX2 R83, R83 ;  /* 0x0000005300537308 */ /* 0x000ea20000000800 */
[C---:B---3--:R-:W-:Y:S01]  /*5890*/  F2FP.BF16.F32.PACK_AB R11, R32.reuse, R127 ;  /* 0x0000007f200b723e */ /* 0x048fe200000010ff */
[----:B------:R-:W-:Y:S01]  /*58a0*/  FADD.FTZ R6, R32, R3 ;  /* 0x0000000320067221 */ /* 0x000fe20000010000 */
[----:B------:R-:W-:-:S03]  /*58b0*/  IMAD.MOV.U32 R32, RZ, RZ, R71 ;  /* 0x000000ffff207224 */ /* 0x000fc600078e0047 */
[----:B------:R-:W-:Y:S02]  /*58c0*/  STSM.16.M88.4 [R22+0x2eb00], R8 ;  /* 0x02eb000816007844 */ /* 0x000fe40000000200 */
[----:B------:R-:W-:Y:S01]  /*58d0*/  MUFU.EX2 R55, R55 ;  /* 0x0000003700377308 */ /* 0x000fe20000000800 */
[----:B-1----:R-:W-:-:S07]  /*58e0*/  FADD.FTZ R14, R54, R5 ;  /* 0x00000005360e7221 */ /* 0x002fce0000010000 */
[----:B------:R-:W1:Y:S01]  /*58f0*/  MUFU.EX2 R56, R56 ;  /* 0x0000003800387308 */ /* 0x000e620000000800 */
[C---:B--2---:R-:W-:Y:S01]  /*5900*/  F2FP.BF16.F32.PACK_AB R24, R83.reuse, R54 ;  /* 0x000000365318723e */ /* 0x044fe200000010ff */
[----:B------:R-:W-:Y:S01]  /*5910*/  FADD.FTZ R14, R83, R14 ;  /* 0x0000000e530e7221 */ /* 0x000fe20000010000 */
[----:B------:R-:W-:-:S05]  /*5920*/  IMAD.MOV.U32 R54, RZ, RZ, R71 ;  /* 0x000000ffff367224 */ /* 0x000fca00078e0047 */
[----:B------:R-:W2:Y:S08]  /*5930*/  MUFU.EX2 R131, R131 ;  /* 0x0000008300837308 */ /* 0x000eb00000000800 */
[----:B------:R-:W3:Y:S01]  /*5940*/  MUFU.EX2 R0, R133 ;  /* 0x0000008500007308 */ /* 0x000ee20000000800 */
[----:B-1----:R-:W-:-:S07]  /*5950*/  F2FP.BF16.F32.PACK_AB R26, R56, R55 ;  /* 0x00000037381a723e */ /* 0x002fce00000010ff */
[----:B------:R-:W-:Y:S01]  /*5960*/  MUFU.EX2 R135, R135 ;  /* 0x0000008700877308 */ /* 0x000fe20000000800 */
[----:B--2---:R-:W-:-:S07]  /*5970*/  FADD.FTZ R3, R131, R6 ;  /* 0x0000000683037221 */ /* 0x004fce0000010000 */
[----:B------:R-:W1:Y:S01]  /*5980*/  MUFU.EX2 R12, R137 ;  /* 0x00000089000c7308 */ /* 0x000e620000000800 */
[C---:B---3--:R-:W-:Y:S01]  /*5990*/  F2FP.BF16.F32.PACK_AB R25, R0.reuse, R131 ;  /* 0x000000830019723e */ /* 0x048fe200000010ff */
[----:B------:R-:W-:Y:S01]  /*59a0*/  FADD.FTZ R6, R0, R3 ;  /* 0x0000000300067221 */ /* 0x000fe20000010000 */
[----:B------:R-:W-:Y:S01]  /*59b0*/  FADD.FTZ R3, R55, R14 ;  /* 0x0000000e37037221 */ /* 0x000fe20000010000 */
[----:B------:R-:W-:-:S03]  /*59c0*/  MOV R55, R71 ;  /* 0x0000004700377202 */ /* 0x000fc60000000f00 */
[----:B------:R-:W-:Y:S01]  /*59d0*/  FADD.FTZ R3, R56, R3 ;  /* 0x0000000338037221 */ /* 0x000fe20000010000 */
[----:B------:R-:W-:Y:S01]  /*59e0*/  IMAD.MOV.U32 R56, RZ, RZ, R71 ;  /* 0x000000ffff387224 */ /* 0x000fe200078e0047 */
[----:B-1----:R-:W-:Y:S01]  /*59f0*/  F2FP.BF16.F32.PACK_AB R27, R12, R135 ;  /* 0x000000870c1b723e */ /* 0x002fe200000010ff */
[----:B------:R-:W-:-:S04]  /*5a00*/  FADD.FTZ R135, R135, R6 ;  /* 0x0000000687877221 */ /* 0x000fc80000010000 */
[----:B------:R1:W-:Y:S01]  /*5a10*/  STSM.16.M88.4 [R22+0x30300], R24 ;  /* 0x0303001816007844 */ /* 0x0003e20000000200 */
[----:B------:R-:W-:Y:S01]  /*5a20*/  FADD.FTZ R0, R12, R135 ;  /* 0x000000870c007221 */ /* 0x000fe20000010000 */
[----:B------:R2:W-:Y:S06]  /*5a30*/  MEMBAR.ALL.CTA ;  /* 0x0000000000007992 */ /* 0x0005ec0000008000 */
[----:B--2---:R-:W2:Y:S01]  /*5a40*/  FENCE.VIEW.ASYNC.S ;  /* 0x00000000000073c6 */ /* 0x004ea20000000000 */
[--C-:B-1----:R-:W-:Y:S01]  /*5a50*/  IMAD.MOV.U32 R27, RZ, RZ, R71.reuse ;  /* 0x000000ffff1b7224 */ /* 0x102fe200078e0047 */
[----:B------:R-:W-:Y:S01]  /*5a60*/  MOV R25, R71 ;  /* 0x0000004700197202 */ /* 0x000fe20000000f00 */
[----:B------:R-:W-:-:S02]  /*5a70*/  IMAD.MOV.U32 R26, RZ, RZ, R71 ;  /* 0x000000ffff1a7224 */ /* 0x000fc400078e0047 */
[----:B------:R-:W-:Y:S01]  /*5a80*/  IMAD.MOV.U32 R24, RZ, RZ, R71 ;  /* 0x000000ffff187224 */ /* 0x000fe200078e0047 */
[----:B--2---:R-:W-:Y:S01]  /*5a90*/  NOP ;  /* 0x0000000000007918 */ /* 0x004fe20000000000 */
[----:B------:R-:W-:Y:S05]  /*5aa0*/  @!P2 BRA `(.L_x_1533) ;  /* 0x0000004c0030a947 */ /* 0x000fea0003800000 */
[----:B------:R-:W-:Y:S01]  /*5ab0*/  UMOV UR60, UR61 ;  /* 0x0000003d003c7c82 */ /* 0x000fe20008000000 */
[----:B------:R-:W-:Y:S01]  /*5ac0*/  R2UR UR61, R148 ;  /* 0x00000000943d72ca */ /* 0x000fe200000e0000 */
[----:B------:R-:W-:Y:S01]  /*5ad0*/  ULDC.64 UR6, c[0x0][0x3f8] ;  /* 0x0000fe0000067ab9 */ /* 0x000fe20000000a00 */
        /* <DEDUP_REMOVED lines=26> */
[----:B------:R-:W-:Y:S01]  /*5c80*/  IMAD.U32 R7, RZ, RZ, UR6 ;  /* 0x00000006ff077e24 */ /* 0x000fe2000f8e00ff */
[----:B------:R-:W-:Y:S01]  /*5c90*/  MOV R6, UR7 ;  /* 0x0000000700067c02 */ /* 0x000fe20008000f00 */
[----:B------:R-:W-:Y:S01]  /*5ca0*/  UMOV UR45, UR46 ;  /* 0x0000002e002d7c82 */ /* 0x000fe20008000000 */
[----:B------:R-:W-:-:S05]  /*5cb0*/  ULDC UR40, c[0x0][0x9d8] ;  /* 0x0002760000287ab9 */ /* 0x000fca0000000800 */
.L_x_1542:
[----:B------:R-:W-:Y:S01]  /*5cc0*/  R2UR UR7, R146 ;  /* 0x00000000920772ca */ /* 0x000fe200000e0000 */
[----:B------:R-:W-:-:S04]  /*5cd0*/  UIADD3 UR46, UR45, 0x1, URZ ;  /* 0x000000012d2e7890 */ /* 0x000fc8000fffe03f */
[----:B------:R-:W-:-:S04]  /*5ce0*/  UISETP.NE.AND UP0, UPT, UR46, 0x2, UPT ;  /* 0x000000022e00788c */ /* 0x000fc8000bf05270 */
[----:B------:R-:W-:Y:S02]  /*5cf0*/  USEL UR6, URZ, 0x1, UP0 ;  /* 0x000000013f067887 */ /* 0x000fe40008000000 */
[----:B------:R-:W-:Y:S02]  /*5d00*/  USEL UR46, UR46, URZ, UP0 ;  /* 0x0000003f2e2e7287 */ /* 0x000fe40008000000 */
[----:B------:R-:W-:Y:S01]  /*5d10*/  ISETP.NE.AND P3, PT, RZ, UR7, PT ;  /* 0x00000007ff007c0c */ /* 0x000fe2000bf65270 */
[----:B------:R-:W-:-:S06]  /*5d20*/  ULOP3.LUT UR6, UR61, UR6, URZ, 0x3c, !UPT ;  /* 0x000000063d067292 */ /* 0x000fcc000f8e3c3f */
[----:B------:R-:W-:-:S06]  /*5d30*/  IMAD.U32 R148, RZ, RZ, UR6 ;  /* 0x00000006ff947e24 */ /* 0x000fcc000f8e00ff */
[----:B------:R-:W-:Y:S05]  /*5d40*/  @P3 BRA `(.L_x_1534) ;  /* 0x0000000000303947 */ /* 0x000fea0003800000 */
[----:B------:R-:W-:Y:S05]  /*5d50*/  @!P0 BRA `(.L_x_1535) ;  /* 0x0000000000048947 */ /* 0x000fea0003800000 */
[----:B------:R-:W-:Y:S01]  /*5d60*/  BPT.TRAP 0x1 ;  /* 0x000000040000795c */ /* 0x000fe20000300000 */
.L_x_1535:
[----:B------:R-:W-:Y:S01]  /*5d70*/  R2UR UR7, R148 ;  /* 0x00000000940772ca */ /* 0x000fe200000e0000 */
[----:B------:R-:W-:-:S12]  /*5d80*/  ULEA UR6, UR46, UR47, 0x3 ;  /* 0x0000002f2e067291 */ /* 0x000fd8000f8e183f */
[----:B------:R-:W-:-:S05]  /*5d90*/  IMAD.U32 R9, RZ, RZ, UR7 ;  /* 0x00000007ff097e24 */ /* 0x000fca000f8e00ff */
[----:B------:R-:W-:-:S04]  /*5da0*/  SHF.L.U32 R9, R9, 0x1f, RZ ;  /* 0x0000001f09097819 */ /* 0x000fc800000006ff */
[----:B------:R1:W2:Y:S01]  /*5db0*/  SYNCS.PHASECHK.TRANS64.TRYWAIT P2, [UR6+0x31c30], R9 ;  /* 0x031c3009ff0075a7 */ /* 0x0002a20008040146 */
[----:B------:R-:W-:Y:S05]  /*5dc0*/  @!P0 BRA `(.L_x_1536) ;  /* 0x0000000000048947 */ /* 0x000fea0003800000 */
[----:B------:R-:W-:Y:S01]  /*5dd0*/  BPT.TRAP 0x1 ;  /* 0x000000040000795c */ /* 0x000fe20000300000 */
.L_x_1536:
[----:B--2---:R-:W-:Y:S05]  /*5de0*/  @P2 BRA `(.L_x_1534) ;  /* 0x0000000000082947 */ /* 0x004fea0003800000 */
[----:B------:R-:W2:Y:S02]  /*5df0*/  SYNCS.PHASECHK.TRANS64.TRYWAIT P2, [UR6+0x31c30], R9 ;  /* 0x031c3009ff0075a7 */ /* 0x000ea40008040146 */
[----:B--2---:R-:W-:Y:S05]  /*5e00*/  @!P2 BRA `(.L_x_1537) ;  /* 0x000000d4004ca947 */ /* 0x004fea0003800000 */
.L_x_1534:
[----:B-12---:R-:W-:Y:S01]  /*5e10*/  VIADD R9, R16, 0x8 ;  /* 0x0000000810097836 */ /* 0x006fe20000000000 */
[----:B------:R-:W-:Y:S01]  /*5e20*/  UIMAD UR6, UR46, 0x6c0, UR41 ;  /* 0x000006c02e0678a4 */ /* 0x000fe2000f8e0229 */
[----:B------:R-:W-:Y:S01]  /*5e30*/  UMOV UR7, 0x80000020 ;  /* 0x8000002000077882 */ /* 0x000fe20000000000 */
[----:B------:R-:W-:Y:S02]  /*5e40*/  UMOV UR28, UR4 ;  /* 0x00000004001c7c82 */ /* 0x000fe40008000000 */
[----:B------:R1:W-:Y:S01]  /*5e50*/  BAR.SYNC.DEFER_BLOCKING R9, 0x100 ;  /* 0x000400090000751d */ /* 0x0003e20000010000 */
[----:B------:R-:W-:Y:S02]  /*5e60*/  UIADD3 UR30, UR6, 0x40, URZ ;  /* 0x00000040061e7890 */ /* 0x000fe4000fffe03f */
[----:B------:R-:W-:Y:S02]  /*5e70*/  UIADD3 UR34, UR6, 0x80, URZ ;  /* 0x0000008006227890 */ /* 0x000fe4000fffe03f */
[----:B------:R-:W-:Y:S01]  /*5e80*/  UIADD3 UR38, UR6, 0xc0, URZ ;  /* 0x000000c006267890 */ /* 0x000fe2000fffe03f */
[----:B------:R-:W-:Y:S01]  /*5e90*/  UMOV UR29, UR5 ;  /* 0x00000005001d7c82 */ /* 0x000fe20008000000 */
[----:B------:R-:W-:Y:S01]  /*5ea0*/  UMOV UR31, 0x80000020 ;  /* 0x80000020001f7882 */ /* 0x000fe20000000000 */
[----:B------:R-:W-:Y:S01]  /*5eb0*/  UMOV UR32, UR4 ;  /* 0x0000000400207c82 */ /* 0x000fe20008000000 */
[----:B------:R-:W-:Y:S01]  /*5ec0*/  UMOV UR33, UR5 ;  /* 0x0000000500217c82 */ /* 0x000fe20008000000 */
[----:B------:R-:W-:Y:S01]  /*5ed0*/  UMOV UR35, 0x80000020 ;  /* 0x8000002000237882 */ /* 0x000fe20000000000 */
        /* <DEDUP_REMOVED lines=10> */
[----:B------:R-:W-:Y:S01]  /*5f80*/  WARPGROUP.ARRIVE ;  /* 0x00000000000079c5 */ /* 0x000fe20000000000 */
[----:B------:R-:W-:Y:S01]  /*5f90*/  UMOV UR55, 0x80000020 ;  /* 0x8000002000377882 */ /* 0x000fe20000000000 */
[----:B------:R-:W-:Y:S01]  /*5fa0*/  UIADD3 UR58, UR6, 0x180, URZ ;  /* 0x00000180063a7890 */ /* 0x000fe2000fffe03f */
[----:B------:R-:W-:Y:S01]  /*5fb0*/  UMOV UR56, UR4 ;  /* 0x0000000400387c82 */ /* 0x000fe20008000000 */
[----:B------:R-:W-:-:S02]  /*5fc0*/  UMOV UR57, UR5 ;  /* 0x0000000500397c82 */ /* 0x000fc40008000000 */
[----:B------:R-:W-:Y:S01]  /*5fd0*/  HGMMA.64x16x16.F32.BF16 R136, gdesc[UR4], RZ, !UPT, gsb0 ;  /* 0x00200000048879f0 */ /* 0x000fe2000c0018ff */
[----:B------:R-:W-:Y:S01]  /*5fe0*/  UMOV UR59, 0x80000020 ;  /* 0x80000020003b7882 */ /* 0x000fe20000000000 */
        /* <DEDUP_REMOVED lines=11> */
[----:B------:R-:W-:-:S02]  /*60a0*/  WARPGROUP.DEPBAR.LE gsb0, 0x0 ;  /* 0x00008000000079c5 */ /* 0x000fc40000010000 */
        /* <DEDUP_REMOVED lines=276> */
[----:B------:R-:W-:Y:S02]  /*71f0*/  UIADD3 UR7, UR6, 0x642, URZ ;  /* 0x0000064206077890 */ /* 0x000fe4000fffe03f */
        /* <DEDUP_REMOVED lines=36> */
[----:B-1----:R-:W-:Y:S05]  /*7440*/  @P3 BRA `(.L_x_1538) ;  /* 0x00000000002c3947 */ /* 0x002fea0003800000 */
[----:B------:R-:W-:Y:S05]  /*7450*/  @!P0 BRA `(.L_x_1539) ;  /* 0x0000000000048947 */ /* 0x000fea0003800000 */
[----:B------:R-:W-:Y:S01]  /*7460*/  BPT.TRAP 0x1 ;  /* 0x000000040000795c */ /* 0x000fe20000300000 */
.L_x_1539:
[----:B------:R-:W-:Y:S01]  /*7470*/  ULEA UR6, UR45, UR47, 0x3 ;  /* 0x0000002f2d067291 */ /* 0x000fe2000f8e183f */
[----:B------:R-:W-:-:S05]  /*7480*/  IMAD.U32 R9, RZ, RZ, UR61 ;  /* 0x0000003dff097e24 */ /* 0x000fca000f8e00ff */
[----:B------:R-:W-:-:S04]  /*7490*/  SHF.L.U32 R9, R9, 0x1f, RZ ;  /* 0x0000001f09097819 */ /* 0x000fc800000006ff */
[----:B------:R1:W2:Y:S01]  /*74a0*/  SYNCS.PHASECHK.TRANS64.TRYWAIT P2, [UR6+0x31c50], R9 ;  /* 0x031c5009ff0075a7 */ /* 0x0002a20008040146 */
[----:B------:R-:W-:Y:S05]  /*74b0*/  @!P0 BRA `(.L_x_1540) ;  /* 0x0000000000048947 */ /* 0x000fea0003800000 */
[----:B------:R-:W-:Y:S01]  /*74c0*/  BPT.TRAP 0x1 ;  /* 0x000000040000795c */ /* 0x000fe20000300000 */
.L_x_1540:
[----:B--2---:R-:W-:Y:S05]  /*74d0*/  @P2 BRA `(.L_x_1538) ;  /* 0x0000000000082947 */ /* 0x004fea0003800000 */
[----:B------:R-:W2:Y:S02]  /*74e0*/  SYNCS.PHASECHK.TRANS64.TRYWAIT P2, [UR6+0x31c50], R9 ;  /* 0x031c5009ff0075a7 */ /* 0x000ea40008040146 */
[----:B--2---:R-:W-:Y:S05]  /*74f0*/  @!P2 BRA `(.L_x_1541) ;  /* 0x000000bc00a8a947 */ /* 0x004fea0003800000 */
.L_x_1538:
[----:B------:R-:W-:Y:S01]  /*7500*/  UIADD3 UR6, UR47, 0x200, URZ ;  /* 0x000002002f067890 */ /* 0x000fe2000fffe03f */
[----:B------:R-:W-:Y:S01]  /*7510*/  R2UR UR10, R145 ;  /* 0x00000000910a72ca */ /* 0x000fe200000e0000 */
[----:B------:R-:W-:Y:S01]  /*7520*/  WARPGROUP.ARRIVE ;  /* 0x00000000000079c5 */ /* 0x000fe20000000000 */
[----:B------:R-:W-:Y:S01]  /*7530*/  UMOV UR29, 0xc0000010 ;  /* 0xc0000010001d7882 */ /* 0x000fe20000000000 */
[----:B------:R-:W-:Y:S01]  /*7540*/  USHF.R.U32.HI UR6, URZ, 0x4, UR6 ;  /* 0x000000043f067899 */ /* 0x000fe20008011606 */
[----:B------:R-:W-:Y:S01]  /*7550*/  R2UR UR11, R6 ;  /* 0x00000000060b72ca */ /* 0x000fe200000e0000 */
[----:B------:R-:W-:Y:S01]  /*7560*/  UMOV UR31, 0x80000020 ;  /* 0x80000020001f7882 */ /* 0x000fe20000000000 */
[----:B------:R-:W-:Y:S01]  /*7570*/  FMUL.FTZ R153, R108, UR40 ;  /* 0x000000286c997c20 */ /* 0x000fe20008410000 */
[----:B------:R-:W-:Y:S01]  /*7580*/  ULOP3.LUT UR6, UR6, 0x3fff, URZ, 0xc0, !UPT ;  /* 0x00003fff06067892 */ /* 0x000fe2000f8ec03f */
[----:B------:R-:W3:Y:S01]  /*7590*/  LDC R108, c[0x0][0x288] ;  /* 0x0000a200ff6c7b82 */ /* 0x000ee20000000800 */
[----:B------:R-:W-:Y:S01]  /*75a0*/  ULDC UR14, c[0x0][0x2e0] ;  /* 0x0000b800000e7ab9 */ /* 0x000fe20000000800 */
[----:B------:R-:W-:Y:S01]  /*75b0*/  FMUL.FTZ R149, R136, UR40 ;  /* 0x0000002888957c20 */ /* 0x000fe20008410000 */
[----:B------:R-:W-:Y:S01]  /*75c0*/  ULOP3.LUT UR7, UR6, 0x2400000, URZ, 0xfc, !UPT ;  /* 0x0240000006077892 */ /* 0x000fe2000f8efc3f */
[----:B------:R-:W-:Y:S01]  /*75d0*/  FMUL.FTZ R154, R96, UR40 ;  /* 0x00000028609a7c20 */ /* 0x000fe20008410000 */
[----:B------:R-:W-:Y:S01]  /*75e0*/  ULOP3.LUT UR6, UR10, 0x10000, URZ, 0xfc, !UPT ;  /* 0x000100000a067892 */ /* 0x000fe2000f8efc3f */
[----:B------:R-:W-:Y:S01]  /*75f0*/  R2UR UR10, R7 ;  /* 0x00000000070a72ca */ /* 0x000fe200000e0000 */
[----:B------:R-:W-:Y:S01]  /*7600*/  UIMAD UR7, UR45, 0x6c0, UR7 ;  /* 0x000006c02d0778a4 */ /* 0x000fe2000f8e0207 */
[----:B------:R-:W-:Y:S01]  /*7610*/  FMUL.FTZ R136, R137, UR40 ;  /* 0x0000002889887c20 */ /* 0x000fe20008410000 */
[----:B------:R-:W-:Y:S01]  /*7620*/  FMUL.FTZ R96, R98, UR40 ;  /* 0x0000002862607c20 */ /* 0x000fe20008410000 */
[----:B------:R-:W4:Y:S01]  /*7630*/  MUFU.TANH R149, R149 ;  /* 0x0000009500957308 */ /* 0x000f220000002400 */
[----:B-12---:R-:W-:Y:S01]  /*7640*/  FMUL.FTZ R9, R138, UR40 ;  /* 0x000000288a097c20 */ /* 0x006fe20008410000 */
[----:B------:R-:W-:Y:S01]  /*7650*/  UMOV UR28, UR6 ;  /* 0x00000006001c7c82 */ /* 0x000fe20008000000 */
[----:B------:R-:W-:Y:S01]  /*7660*/  FMUL.FTZ R138, R140, UR40 ;  /* 0x000000288c8a7c20 */ /* 0x000fe20008410000 */
[----:B------:R-:W-:Y:S01]  /*7670*/  UMOV UR30, UR7 ;  /* 0x00000007001e7c82 */ /* 0x000fe20008000000 */
[----:B------:R-:W-:Y:S01]  /*7680*/  FMUL.FTZ R21, R122, UR40 ;  /* 0x000000287a157c20 */ /* 0x000fe20008410000 */
[----:B------:R-:W-:Y:S01]  /*7690*/  HGMMA.64x96x16.F32.BF16 R24, gdesc[UR28].tnspB, R24, gsb0 ;  /* 0x416000001c1879f0 */ /* 0x000fe20008001818 */
[----:B------:R-:W-:Y:S01]  /*76a0*/  UIADD3 UR28, UR6, 0x180, URZ ;  /* 0x00000180061c7890 */ /* 0x000fe2000fffe03f */
[----:B------:R-:W1:Y:S01]  /*76b0*/  MUFU.TANH R136, R136 ;  /* 0x0000008800887308 */ /* 0x000e620000002400 */
[----:B------:R-:W-:Y:S01]  /*76c0*/  UIADD3 UR30, UR7, 0x40, URZ ;  /* 0x00000040071e7890 */ /* 0x000fe2000fffe03f */
[----:B------:R-:W-:Y:S01]  /*76d0*/  FMUL.FTZ R122, R127, UR40 ;  /* 0x000000287f7a7c20 */ /* 0x000fe20008410000 */
[----:B------:R-:W-:Y:S01]  /*76e0*/  UMOV UR29, 0xc0000010 ;  /* 0xc0000010001d7882 */ /* 0x000fe20000000000 */
[----:B------:R-:W-:Y:S01]  /*76f0*/  UMOV UR31, 0x80000020 ;  /* 0x80000020001f7882 */ /* 0x000fe20000000000 */
[----:B------:R-:W-:Y:S01]  /*7700*/  UISETP.NE.U32.AND UP0, UPT, UR10, URZ, UPT ;  /* 0x0000003f0a00728c */ /* 0x000fe2000bf05070 */
[----:B------:R-:W-:Y:S01]  /*7710*/  FMUL.FTZ R137, R141, UR40 ;  /* 0x000000288d897c20 */ /* 0x000fe20008410000 */
[----:B------:R-:W-:Y:S01]  /*7720*/  UIMAD UR10, UR60, -0x90, UR42 ;  /* 0xffffff703c0a78a4 */ /* 0x000fe2000f8e022a */
[----:B------:R-:W-:Y:S01]  /*7730*/  FMUL.FTZ R127, R112, UR40 ;  /* 0x00000028707f7c20 */ /* 0x000fe20008410000 */
[----:B------:R-:W-:Y:S01]  /*7740*/  UISETP.NE.AND.EX UP0, UPT, UR11, URZ, UPT, UP0 ;  /* 0x0000003f0b00728c */ /* 0x000fe2000bf05300 */
[----:B------:R-:W-:Y:S01]  /*7750*/  FMUL.FTZ R112, R114, UR40 ;  /* 0x0000002872707c20 */ /* 0x000fe20008410000 */
[----:B------:R-:W-:Y:S01]  /*7760*/  UIADD3 UR10, UR10, 0x1, URZ ;  /* 0x000000010a0a7890 */ /* 0x000fe2000fffe03f */
[----:B------:R-:W2:Y:S01]  /*7770*/  MUFU.TANH R138, R138 ;  /* 0x0000008a008a7308 */ /* 0x000ea20000002400 */
[----:B------:R-:W-:Y:S01]  /*7780*/  ULDC UR11, c[0x0][0x404] ;  /* 0x00010100000b7ab9 */ /* 0x000fe20000000800 */
[----:B------:R-:W-:Y:S01]  /*7790*/  FMUL.FTZ R114, R118, UR40 ;  /* 0x0000002876727c20 */ /* 0x000fe20008410000 */
[----:B------:R-:W-:Y:S01]  /*77a0*/  USEL UR11, UR11, 0x1, UP0 ;  /* 0x000000010b0b7887 */ /* 0x000fe20008000000 */
[----:B------:R-:W-:Y:S01]  /*77b0*/  FMUL.FTZ R10, R139, UR40 ;  /* 0x000000288b0a7c20 */ /* 0x000fe20008410000 */
[----:B------:R-:W-:Y:S01]  /*77c0*/  FMUL.FTZ R139, R128, UR40 ;  /* 0x00000028808b7c20 */ /* 0x000fe20008410000 */
[----:B------:R-:W-:Y:S01]  /*77d0*/  FMUL.FTZ R129, R129, UR40 ;  /* 0x0000002881817c20 */ /* 0x000fe20008410000 */
[----:B------:R-:W-:Y:S01]  /*77e0*/  UIMAD UR10, UR11, UR14, UR10 ;  /* 0x0000000e0b0a72a4 */ /* 0x000fe2000f8e020a */
[----:B------:R-:W5:Y:S01]  /*77f0*/  MUFU.TANH R137, R137 ;  /* 0x0000008900897308 */ /* 0x000f620000002400 */
[----:B------:R-:W-:Y:S01]  /*7800*/  FMUL.FTZ R140, R132, UR40 ;  /* 0x00000028848c7c20 */ /* 0x000fe20008410000 */
[----:B------:R-:W-:Y:S01]  /*7810*/  FMUL.FTZ R141, R116, UR40 ;  /* 0x00000028748d7c20 */ /* 0x000fe20008410000 */
[----:B------:R-:W-:Y:S01]  /*7820*/  FMUL.FTZ R116, R117, UR40 ;  /* 0x0000002875747c20 */ /* 0x000fe20008410000 */
[----:B------:R-:W-:Y:S01]  /*7830*/  FMUL.FTZ R13, R130, UR40 ;  /* 0x00000028820d7c20 */ /* 0x000fe20008410000 */
[----:B---3--:R-:W-:Y:S01]  /*7840*/  IADD3 R98, -R108, UR10, RZ ;  /* 0x0000000a6c627c10 */ /* 0x008fe2000fffe1ff */
[----:B------:R-:W-:Y:S01]  /*7850*/  FMUL.FTZ R117, R93, UR40 ;  /* 0x000000285d757c20 */ /* 0x000fe20008410000 */
[----:B------:R-:W-:Y:S01]  /*7860*/  FMUL.FTZ R14, R131, UR40 ;  /* 0x00000028830e7c20 */ /* 0x000fe20008410000 */
[----:B------:R-:W3:Y:S01]  /*7870*/  MUFU.TANH R139, R139 ;  /* 0x0000008b008b7308 */ /* 0x000ee20000002400 */
[----:B------:R-:W-:Y:S01]  /*7880*/  FMUL.FTZ R131, R133, UR40 ;  /* 0x0000002885837c20 */ /* 0x000fe20008410000 */
[----:B------:R-:W-:-:S02]  /*7890*/  IMAD R98, R19, -0x2, R98 ;  /* 0xfffffffe13627824 */ /* 0x000fc400078e0262 */
[----:B------:R-:W-:Y:S01]  /*78a0*/  FMUL.FTZ R15, R134, UR40 ;  /* 0x00000028860f7c20 */ /* 0x000fe20008410000 */
[----:B------:R-:W-:Y:S01]  /*78b0*/  FMUL.FTZ R134, R120, UR40 ;  /* 0x0000002878867c20 */ /* 0x000fe20008410000 */
[----:B------:R-:W-:Y:S01]  /*78c0*/  FMUL.FTZ R133, R121, UR40 ;  /* 0x0000002879857c20 */ /* 0x000fe20008410000 */
[----:B------:R-:W-:Y:S01]  /*78d0*/  FMUL.FTZ R121, R126, UR40 ;  /* 0x000000287e797c20 */ /* 0x000fe20008410000 */
[----:B------:R-:W-:Y:S01]  /*78e0*/  IADD3 R118, R23, R98, RZ ;  /* 0x0000006217767210 */ /* 0x000fe20007ffe0ff */
[----:B------:R-:W3:Y:S01]  /*78f0*/  MUFU.TANH R129, R129 ;  /* 0x0000008100817308 */ /* 0x000ee20000002400 */
[----:B------:R-:W-:Y:S01]  /*7900*/  FMUL.FTZ R20, R135, UR40 ;  /* 0x0000002887147c20 */ /* 0x000fe20008410000 */
[----:B------:R-:W-:Y:S01]  /*7910*/  FMUL.FTZ R135, R124, UR40 ;  /* 0x000000287c877c20 */ /* 0x000fe20008410000 */
[C---:B------:R-:W-:Y:S01]  /*7920*/  ISETP.GT.AND P2, PT, R118.reuse, RZ, PT ;  /* 0x000000ff7600720c */ /* 0x040fe20003f44270 */
[----:B------:R-:W-:Y:S01]  /*7930*/  FMUL.FTZ R89, R89, UR40 ;  /* 0x0000002859597c20 */ /* 0x000fe20008410000 */
[C---:B------:R-:W-:Y:S01]  /*7940*/  ISETP.GT.AND P3, PT, R118.reuse, 0x1, PT ;  /* 0x000000017600780c */ /* 0x040fe20003f64270 */
[----:B------:R-:W-:Y:S01]  /*7950*/  FMUL.FTZ R120, R123, UR40 ;  /* 0x000000287b787c20 */ /* 0x000fe20008410000 */
[----:B----4-:R-:W-:Y:S01]  /*7960*/  FSEL R132, R149, -INF , P2 ;  /* 0xff80000095847808 */ /* 0x010fe20001000000 */
[----:B------:R-:W4:Y:S01]  /*7970*/  MUFU.TANH R140, R140 ;  /* 0x0000008c008c7308 */ /* 0x000f220000002400 */
[----:B------:R-:W-:Y:S01]  /*7980*/  ISETP.GT.AND P2, PT, R118, 0x8, PT ;  /* 0x000000087600780c */ /* 0x000fe20003f44270 */
[----:B------:R-:W-:Y:S01]  /*7990*/  FMUL.FTZ R123, R125, UR40 ;  /* 0x000000287d7b7c20 */ /* 0x000fe20008410000 */
[----:B-1----:R-:W-:Y:S01]  /*79a0*/  FSEL R130, R136, -INF , P3 ;  /* 0xff80000088827808 */ /* 0x002fe20001800000 */
[----:B------:R-:W-:Y:S01]  /*79b0*/  FMUL.FTZ R12, R143, UR40 ;  /* 0x000000288f0c7c20 */ /* 0x000fe20008410000 */
[----:B------:R-:W-:Y:S01]  /*79c0*/  FMNMX.FTZ R93, R132, R8, !PT ;  /* 0x00000008845d7209 */ /* 0x000fe20007810000 */
[----:B------:R-:W-:Y:S01]  /*79d0*/  FMUL.FTZ R143, R104, UR40 ;  /* 0x00000028688f7c20 */ /* 0x000fe20008410000 */
[----:B------:R-:W-:Y:S01]  /*79e0*/  ISETP.GT.AND P3, PT, R118, 0x9, PT ;  /* 0x000000097600780c */ /* 0x000fe20003f64270 */
[----:B------:R-:W1:Y:S01]  /*79f0*/  MUFU.TANH R131, R131 ;  /* 0x0000008300837308 */ /* 0x000e620000002400 */
[----:B--2---:R-:W-:Y:S01]  /*7a00*/  FSEL R98, R138, -INF , P2 ;  /* 0xff8000008a627808 */ /* 0x004fe20001000000 */
[----:B------:R-:W-:Y:S01]  /*7a10*/  FMUL.FTZ R104, R106, UR40 ;  /* 0x000000286a687c20 */ /* 0x000fe20008410000 */
[----:B------:R-:W-:Y:S01]  /*7a20*/  FMNMX.FTZ R93, R130, R93, !PT ;  /* 0x0000005d825d7209 */ /* 0x000fe20007810000 */
[----:B------:R-:W-:Y:S01]  /*7a30*/  FMUL.FTZ R106, R110, UR40 ;  /* 0x000000286e6a7c20 */ /* 0x000fe20008410000 */
[----:B------:R-:W-:Y:S01]  /*7a40*/  ISETP.GT.AND P2, PT, R118, 0x10, PT ;  /* 0x000000107600780c */ /* 0x000fe20003f44270 */
[----:B------:R-:W-:Y:S01]  /*7a50*/  FMUL.FTZ R125, R113, UR40 ;  /* 0x00000028717d7c20 */ /* 0x000fe20008410000 */
[----:B-----5:R-:W-:Y:S01]  /*7a60*/  FSEL R128, R137, -INF , P3 ;  /* 0xff80000089807808 */ /* 0x020fe20001800000 */
[----:B------:R-:W2:Y:S01]  /*7a70*/  MUFU.TANH R134, R134 ;  /* 0x0000008600867308 */ /* 0x000ea20000002400 */
[----:B------:R-:W-:Y:S01]  /*7a80*/  FMNMX.FTZ R93, R98, R93, !PT ;  /* 0x0000005d625d7209 */ /* 0x000fe20007810000 */
[----:B------:R-:W-:Y:S01]  /*7a90*/  FMUL.FTZ R110, R97, UR40 ;  /* 0x00000028616e7c20 */ /* 0x000fe20008410000 */
[----:B------:R-:W-:Y:S01]  /*7aa0*/  ISETP.GT.AND P3, PT, R118, 0x11, PT ;  /* 0x000000117600780c */ /* 0x000fe20003f64270 */
[----:B------:R-:W-:Y:S01]  /*7ab0*/  FMUL.FTZ R11, R142, UR40 ;  /* 0x000000288e0b7c20 */ /* 0x000fe20008410000 */
[----:B---3--:R-:W-:Y:S01]  /*7ac0*/  FSEL R126, R139, -INF , P2 ;  /* 0xff8000008b7e7808 */ /* 0x008fe20001000000 */
[----:B------:R-:W-:Y:S01]  /*7ad0*/  FMUL.FTZ R97, R99, UR40 ;  /* 0x0000002863617c20 */ /* 0x000fe20008410000 */
[----:B------:R-:W-:Y:S01]  /*7ae0*/  FMNMX.FTZ R93, R128, R93, !PT ;  /* 0x0000005d805d7209 */ /* 0x000fe20007810000 */
[----:B------:R-:W3:Y:S01]  /*7af0*/  MUFU.TANH R133, R133 ;  /* 0x0000008500857308 */ /* 0x000ee20000002400 */
[----:B------:R-:W-:Y:S01]  /*7b00*/  ISETP.GT.AND P2, PT, R118, 0x18, PT ;  /* 0x000000187600780c */ /* 0x000fe20003f44270 */
[----:B------:R-:W-:Y:S01]  /*7b10*/  FMUL.FTZ R142, R105, UR40 ;  /* 0x00000028698e7c20 */ /* 0x000fe20008410000 */
[----:B------:R-:W-:Y:S01]  /*7b20*/  FSEL R108, R129, -INF , P3 ;  /* 0xff800000816c7808 */ /* 0x000fe20001800000 */
[----:B------:R-:W-:Y:S01]  /*7b30*/  FMUL.FTZ R99, R88, UR40 ;  /* 0x0000002858637c20 */ /* 0x000fe20008410000 */
[----:B------:R-:W-:Y:S01]  /*7b40*/  FMNMX.FTZ R93, R126, R93, !PT ;  /* 0x0000005d7e5d7209 */ /* 0x000fe20007810000 */
[----:B------:R-:W-:Y:S01]  /*7b50*/  FMUL.FTZ R105, R107, UR40 ;  /* 0x000000286b697c20 */ /* 0x000fe20008410000 */
[----:B------:R-:W-:Y:S01]  /*7b60*/  ISETP.GT.AND P3, PT, R118, 0x19, PT ;  /* 0x000000197600780c */ /* 0x000fe20003f64270 */
[----:B------:R-:W-:Y:S01]  /*7b70*/  MUFU.TANH R135, R135 ;  /* 0x0000008700877308 */ /* 0x000fe20000002400 */
[----:B----4-:R-:W-:Y:S01]  /*7b80*/  FSEL R124, R140, -INF , P2 ;  /* 0xff8000008c7c7808 */ /* 0x010fe20001000000 */
[----:B------:R-:W-:Y:S01]  /*7b90*/  FMUL.FTZ R107, R111, UR40 ;  /* 0x000000286f6b7c20 */ /* 0x000fe20008410000 */
[----:B------:R-:W-:Y:S01]  /*7ba0*/  ISETP.GT.AND P2, PT, R118, 0x20, PT ;  /* 0x000000207600780c */ /* 0x000fe20003f44270 */
[----:B------:R-:W-:Y:S01]  /*7bb0*/  FMUL.FTZ R111, R92, UR40 ;  /* 0x000000285c6f7c20 */ /* 0x000fe20008410000 */
[----:B------:R-:W-:Y:S01]  /*7bc0*/  FMUL.FTZ R101, R101, UR40 ;  /* 0x0000002865657c20 */ /* 0x000fe20008410000 */
[----:B------:R-:W-:Y:S01]  /*7bd0*/  FMUL.FTZ R152, R109, UR40 ;  /* 0x000000286d987c20 */ /* 0x000fe20008410000 */
[----:B------:R-:W-:Y:S01]  /*7be0*/  FMUL.FTZ R139, R81, UR40 ;  /* 0x00000028518b7c20 */ /* 0x000fe20008410000 */
[----:B------:R4:W-:Y:S01]  /*7bf0*/  MUFU.TANH R149, R89 ;  /* 0x0000005900957308 */ /* 0x0009e20000002400 */
[----:B------:R-:W-:Y:S01]  /*7c00*/  FMUL.FTZ R137, R80, UR40 ;  /* 0x0000002850897c20 */ /* 0x000fe20008410000 */
[----:B------:R-:W-:Y:S01]  /*7c10*/  FMUL.FTZ R113, R115, UR40 ;  /* 0x0000002873717c20 */ /* 0x000fe20008410000 */
[----:B------:R-:W-:Y:S01]  /*7c20*/  FMUL.FTZ R115, R119, UR40 ;  /* 0x0000002877737c20 */ /* 0x000fe20008410000 */
[----:B------:R-:W-:Y:S01]  /*7c30*/  FMUL.FTZ R100, R100, UR40 ;  /* 0x0000002864647c20 */ /* 0x000fe20008410000 */
[----:B------:R-:W-:Y:S01]  /*7c40*/  FMUL.FTZ R157, R73, UR40 ;  /* 0x00000028499d7c20 */ /* 0x000fe20008410000 */
[----:B------:R-:W-:Y:S01]  /*7c50*/  FMUL.FTZ R84, R84, UR40 ;  /* 0x0000002854547c20 */ /* 0x000fe20008410000 */
[----:B------:R-:W-:Y:S01]  /*7c60*/  FMUL.FTZ R155, R72, UR40 ;  /* 0x00000028489b7c20 */ /* 0x000fe20008410000 */
[----:B------:R-:W5:Y:S01]  /*7c70*/  MUFU.TANH R123, R123 ;  /* 0x0000007b007b7308 */ /* 0x000f620000002400 */
[----:B----4-:R-:W-:Y:S01]  /*7c80*/  FMNMX.FTZ R89, R108, R93, !PT ;  /* 0x0000005d6c597209 */ /* 0x010fe20007810000 */
[----:B------:R-:W-:Y:S01]  /*7c90*/  FMUL.FTZ R76, R76, UR40 ;  /* 0x000000284c4c7c20 */ /* 0x000fe20008410000 */
[----:B-1----:R-:W-:Y:S01]  /*7ca0*/  FSEL R93, R131, -INF , P3 ;  /* 0xff800000835d7808 */ /* 0x002fe20001800000 */
[----:B------:R-:W-:Y:S01]  /*7cb0*/  FMUL.FTZ R72, R102, UR40 ;  /* 0x0000002866487c20 */ /* 0x000fe20008410000 */
[----:B------:R-:W-:Y:S01]  /*7cc0*/  FMNMX.FTZ R136, R124, R89, !PT ;  /* 0x000000597c887209 */ /* 0x000fe20007810000 */
[----:B------:R-:W-:Y:S01]  /*7cd0*/  FMUL.FTZ R83, R83, UR40 ;  /* 0x0000002853537c20 */ /* 0x000fe20008410000 */
[----:B------:R-:W-:Y:S01]  /*7ce0*/  ISETP.GT.AND P3, PT, R118, 0x21, PT ;  /* 0x000000217600780c */ /* 0x000fe20003f64270 */
[----:B------:R-:W-:-:S02]  /*7cf0*/  WARPGROUP.DEPBAR.LE gsb0, 0x0 ;  /* 0x00008000000079c5 */ /* 0x000fc40000010000 */
[----:B------:R-:W-:Y:S01]  /*7d00*/  WARPGROUP.ARRIVE ;  /* 0x00000000000079c5 */ /* 0x000fe20000000000 */
[----:B------:R-:W-:Y:S01]  /*7d10*/  MUFU.TANH R127, R127 ;  /* 0x0000007f007f7308 */ /* 0x000fe20000002400 */
[----:B--2---:R-:W-:Y:S01]  /*7d20*/  FSEL R89, R134, -INF , P2 ;  /* 0xff80000086597808 */ /* 0x004fe20001000000 */
[----:B------:R-:W-:Y:S01]  /*7d30*/  FMUL.FTZ R86, R86, UR40 ;  /* 0x0000002856567c20 */ /* 0x000fe20008410000 */
[----:B------:R-:W-:Y:S01]  /*7d40*/  FMNMX.FTZ R136, R93, R136, !PT ;  /* 0x000000885d887209 */ /* 0x000fe20007810000 */
[----:B------:R-:W-:Y:S01]  /*7d50*/  FMUL.FTZ R87, R87, UR40 ;  /* 0x0000002857577c20 */ /* 0x000fe20008410000 */
[----:B------:R-:W-:Y:S01]  /*7d60*/  HGMMA.64x96x16.F32.BF16 R24, gdesc[UR28].tnspB, R24, gsb0 ;  /* 0x416000001c1879f0 */ /* 0x000fe20008001818 */
[----:B------:R-:W-:Y:S01]  /*7d70*/  UIADD3 UR28, UR6, 0x300, URZ ;  /* 0x00000300061c7890 */ /* 0x000fe2000fffe03f */
[----:B------:R-:W-:Y:S01]  /*7d80*/  ISETP.GT.AND P2, PT, R118, 0x28, PT ;  /* 0x000000287600780c */ /* 0x000fe20003f44270 */
[----:B------:R-:W-:Y:S01]  /*7d90*/  UIADD3 UR30, UR7, 0x80, URZ ;  /* 0x00000080071e7890 */ /* 0x000fe2000fffe03f */
[----:B------:R-:W1:Y:S01]  /*7da0*/  MUFU.TANH R125, R125 ;  /* 0x0000007d007d7308 */ /* 0x000e620000002400 */
[----:B------:R-:W-:Y:S01]  /*7db0*/  UMOV UR29, 0xc0000010 ;  /* 0xc0000010001d7882 */ /* 0x000fe20000000000 */
[----:B------:R-:W-:Y:S01]  /*7dc0*/  UMOV UR31, 0x80000020 ;  /* 0x80000020001f7882 */ /* 0x000fe20000000000 */
[----:B------:R-:W-:Y:S01]  /*7dd0*/  FMNMX.FTZ R136, R89, R136, !PT ;  /* 0x0000008859887209 */ /* 0x000fe20007810000 */
[----:B------:R-:W-:Y:S01]  /*7de0*/  FMUL.FTZ R74, R74, UR40 ;  /* 0x000000284a4a7c20 */ /* 0x000fe20008410000 */
[----:B------:R-:W-:-:S03]  /*7df0*/  R2UR UR61, R148 ;  /* 0x00000000943d72ca */ /* 0x000fc600000e0000 */
[----:B------:R3:W-:Y:S08]  /*7e00*/  MUFU.TANH R92, R99 ;  /* 0x00000063005c7308 */ /* 0x0007f00000002400 */
[----:B------:R-:W-:Y:S01]  /*7e10*/  MUFU.TANH R141, R141 ;  /* 0x0000008d008d7308 */ /* 0x000fe20000002400 */
[----:B---3--:R-:W-:Y:S02]  /*7e20*/  FSEL R99, R133, -INF , P3 ;  /* 0xff80000085637808 */ /* 0x008fe40001800000 */
[----:B------:R-:W-:-:S02]  /*7e30*/  ISETP.GT.AND P3, PT, R118, 0x29, PT ;  /* 0x000000297600780c */ /* 0x000fc40003f64270 */
[----:B------:R-:W-:Y:S02]  /*7e40*/  FMNMX.FTZ R136, R99, R136, !PT ;  /* 0x0000008863887209 */ /* 0x000fe40007810000 */
[----:B-----5:R-:W-:Y:S01]  /*7e50*/  FSEL R109, R123, -INF , P3 ;  /* 0xff8000007b6d7808 */ /* 0x020fe20001800000 */
[----:B------:R2:W-:Y:S01]  /*7e60*/  MUFU.TANH R88, R101 ;  /* 0x0000006500587308 */ /* 0x0005e20000002400 */
[----:B------:R-:W-:-:S04]  /*7e70*/  ISETP.GT.AND P3, PT, R118, 0x31, PT ;  /* 0x000000317600780c */ /* 0x000fc80003f64270 */
[----:B-1----:R-:W-:Y:S02]  /*7e80*/  FSEL R81, R125, -INF , P3 ;  /* 0xff8000007d517808 */ /* 0x002fe40001800000 */
[C---:B------:R-:W-:Y:S01]  /*7e90*/  ISETP.GT.AND P3, PT, R118.reuse, 0x39, PT ;  /* 0x000000397600780c */ /* 0x040fe20003f64270 */
[----:B------:R-:W1:Y:S01]  /*7ea0*/  MUFU.TANH R116, R116 ;  /* 0x0000007400747308 */ /* 0x000e620000002400 */
[----:B--2---:R-:W-:Y:S02]  /*7eb0*/  FSEL R101, R135, -INF , P2 ;  /* 0xff80000087657808 */ /* 0x004fe40001000000 */
[----:B------:R-:W-:Y:S02]  /*7ec0*/  ISETP.GT.AND P2, PT, R118, 0x30, PT ;  /* 0x000000307600780c */ /* 0x000fe40003f44270 */
[----:B------:R-:W-:-:S03]  /*7ed0*/  FMNMX.FTZ R136, R101, R136, !PT ;  /* 0x0000008865887209 */ /* 0x000fc60007810000 */
[----:B------:R-:W2:Y:S01]  /*7ee0*/  MUFU.TANH R143, R143 ;  /* 0x0000008f008f7308 */ /* 0x000ea20000002400 */
[----:B------:R-:W-:-:S07]  /*7ef0*/  FMNMX.FTZ R136, R109, R136, !PT ;  /* 0x000000886d887209 */ /* 0x000fce0007810000 */
[----:B------:R3:W-:Y:S01]  /*7f00*/  MUFU.TANH R134, R111 ;  /* 0x0000006f00867308 */ /* 0x0007e20000002400 */
[----:B-1----:R-:W-:Y:S01]  /*7f10*/  FSEL R119, R116, -INF , P3 ;  /* 0xff80000074777808 */ /* 0x002fe20001800000 */
[----:B------:R-:W-:Y:S01]  /*7f20*/  FMUL.FTZ R116, R78, UR40 ;  /* 0x000000284e747c20 */ /* 0x000fe20008410000 */
[----:B------:R-:W-:-:S05]  /*7f30*/  ISETP.GT.AND P3, PT, R118, 0x41, PT ;  /* 0x000000417600780c */ /* 0x000fca0003f64270 */
[----:B------:R-:W1:Y:S01]  /*7f40*/  MUFU.TANH R142, R142 ;  /* 0x0000008e008e7308 */ /* 0x000e620000002400 */
[----:B---3--:R-:W-:Y:S02]  /*7f50*/  FSEL R111, R127, -INF , P2 ;  /* 0xff8000007f6f7808 */ /* 0x008fe40001000000 */
[----:B------:R-:W-:Y:S02]  /*7f60*/  ISETP.GT.AND P2, PT, R118, 0x38, PT ;  /* 0x000000387600780c */ /* 0x000fe40003f44270 */
[----:B------:R-:W-:-:S03]  /*7f70*/  FMNMX.FTZ R136, R111, R136, !PT ;  /* 0x000000886f887209 */ /* 0x000fc60007810000 */
[----:B------:R-:W3:Y:S01]  /*7f80*/  MUFU.TANH R153, R153 ;  /* 0x0000009900997308 */ /* 0x000ee20000002400 */
[----:B------:R-:W-:-:S07]  /*7f90*/  FMNMX.FTZ R136, R81, R136, !PT ;  /* 0x0000008851887209 */ /* 0x000fce0007810000 */
[----:B------:R4:W-:Y:S08]  /*7fa0*/  MUFU.TANH R80, R117 ;  /* 0x0000007500507308 */ /* 0x0009f00000002400 */
[----:B------:R-:W5:Y:S01]  /*7fb0*/  MUFU.TANH R152, R152 ;  /* 0x0000009800987308 */ /* 0x000f620000002400 */
[----:B----4-:R-:W-:Y:S01]  /*7fc0*/  FSEL R117, R141, -INF , P2 ;  /* 0xff8000008d757808 */ /* 0x010fe20001000000 */
[----:B------:R-:W-:Y:S01]  /*7fd0*/  FMUL.FTZ R141, R85, UR40 ;  /* 0x00000028558d7c20 */ /* 0x000fe20008410000 */
[----:B------:R-:W-:-:S02]  /*7fe0*/  ISETP.GT.AND P2, PT, R118, 0x40, PT ;  /* 0x000000407600780c */ /* 0x000fc40003f44270 */
[----:B------:R-:W-:Y:S02]  /*7ff0*/  FMNMX.FTZ R136, R117, R136, !PT ;  /* 0x0000008875887209 */ /* 0x000fe40007810000 */
[----:B--2---:R-:W-:Y:S01]  /*8000*/  FSEL R123, R143, -INF , P2 ;  /* 0xff8000008f7b7808 */ /* 0x004fe20001000000 */
[----:B------:R-:W2:Y:S01]  /*8010*/  MUFU.TANH R154, R154 ;  /* 0x0000009a009a7308 */ /* 0x000ea20000002400 */
[----:B------:R-:W-:Y:S02]  /*8020*/  FMNMX.FTZ R136, R119, R136, !PT ;  /* 0x0000008877887209 */ /* 0x000fe40007810000 */
[----:B------:R-:W-:Y:S02]  /*8030*/  ISETP.GT.AND P2, PT, R118, 0x48, PT ;  /* 0x000000487600780c */ /* 0x000fe40003f44270 */
[----:B-1----:R-:W-:Y:S02]  /*8040*/  FSEL R85, R142, -INF , P3 ;  /* 0xff8000008e557808 */ /* 0x002fe40001800000 */
[----:B------:R-:W-:Y:S01]  /*8050*/  FMNMX.FTZ R136, R123, R136, !PT ;  /* 0x000000887b887209 */ /* 0x000fe20007810000 */
[----:B------:R-:W1:Y:S01]  /*8060*/  MUFU.TANH R110, R110 ;  /* 0x0000006e006e7308 */ /* 0x000e620000002400 */
[----:B------:R-:W-:Y:S01]  /*8070*/  ISETP.GT.AND P3, PT, R118, 0x49, PT ;  /* 0x000000497600780c */ /* 0x000fe20003f64270 */
[----:B------:R-:W-:-:S02]  /*8080*/  WARPGROUP.DEPBAR.LE gsb0, 0x0 ;  /* 0x00008000000079c5 */ /* 0x000fc40000010000 */
[----:B------:R-:W-:Y:S01]  /*8090*/  WARPGROUP.ARRIVE ;  /* 0x00000000000079c5 */ /* 0x000fe20000000000 */
[----:B---3--:R-:W-:Y:S02]  /*80a0*/  FSEL R127, R153, -INF , P2 ;  /* 0xff800000997f7808 */ /* 0x008fe40001000000 */
[----:B------:R-:W-:Y:S01]  /*80b0*/  FMNMX.FTZ R136, R85, R136, !PT ;  /* 0x0000008855887209 */ /* 0x000fe20007810000 */
[----:B------:R-:W3:Y:S01]  /*80c0*/  MUFU.TANH R100, R100 ;  /* 0x0000006400647308 */ /* 0x000ee20000002400 */
[----:B------:R-:W-:Y:S01]  /*80d0*/  ISETP.GT.AND P2, PT, R118, 0x50, PT ;  /* 0x000000507600780c */ /* 0x000fe20003f44270 */
[----:B------:R-:W-:Y:S01]  /*80e0*/  HGMMA.64x96x16.F32.BF16 R24, gdesc[UR28].tnspB, R24, gsb0 ;  /* 0x416000001c1879f0 */ /* 0x000fe20008001818 */
[----:B------:R-:W-:Y:S01]  /*80f0*/  UIADD3 UR28, UR6, 0x480, URZ ;  /* 0x00000480061c7890 */ /* 0x000fe2000fffe03f */
[----:B-----5:R-:W-:Y:S01]  /*8100*/  FSEL R125, R152, -INF , P3 ;  /* 0xff800000987d7808 */ /* 0x020fe20001800000 */
[----:B------:R-:W-:Y:S01]  /*8110*/  UIADD3 UR30, UR7, 0xc0, URZ ;  /* 0x000000c0071e7890 */ /* 0x000fe2000fffe03f */
[----:B------:R-:W-:Y:S01]  /*8120*/  FMNMX.FTZ R136, R127, R136, !PT ;  /* 0x000000887f887209 */ /* 0x000fe20007810000 */
[----:B------:R-:W-:Y:S01]  /*8130*/  UMOV UR29, 0xc0000010 ;  /* 0xc0000010001d7882 */ /* 0x000fe20000000000 */
[----:B------:R-:W-:Y:S01]  /*8140*/  UMOV UR31, 0x80000020 ;  /* 0x80000020001f7882 */ /* 0x000fe20000000000 */
[----:B------:R-:W-:Y:S01]  /*8150*/  ISETP.GT.AND P3, PT, R118, 0x51, PT ;  /* 0x000000517600780c */ /* 0x000fe20003f64270 */
[----:B------:R-:W4:Y:S01]  /*8160*/  MUFU.TANH R137, R137 ;  /* 0x0000008900897308 */ /* 0x000f220000002400 */
[----:B--2---:R-:W-:-:S02]  /*8170*/  FSEL R73, R154, -INF , P2 ;  /* 0xff8000009a497808 */ /* 0x004fc40001000000 */
[----:B------:R-:W-:Y:S02]  /*8180*/  FMNMX.FTZ R136, R125, R136, !PT ;  /* 0x000000887d887209 */ /* 0x000fe40007810000 */
[----:B------:R-:W-:Y:S02]  /*8190*/  ISETP.GT.AND P2, PT, R118, 0x58, PT ;  /* 0x000000587600780c */ /* 0x000fe40003f44270 */
[----:B-1----:R-:W-:Y:S01]  /*81a0*/  FSEL R129, R110, -INF , P3 ;  /* 0xff8000006e817808 */ /* 0x002fe20001800000 */
[----:B------:R-:W1:Y:S01]  /*81b0*/  MUFU.TANH R139, R139 ;  /* 0x0000008b008b7308 */ /* 0x000e620000002400 */
[----:B------:R-:W-:Y:S01]  /*81c0*/  FMNMX.FTZ R136, R73, R136, !PT ;  /* 0x0000008849887209 */ /* 0x000fe20007810000 */
[----:B------:R-:W-:Y:S01]  /*81d0*/  FMUL.FTZ R110, R79, UR40 ;  /* 0x000000284f6e7c20 */ /* 0x000fe20008410000 */
[----:B------:R-:W-:Y:S02]  /*81e0*/  ISETP.GT.AND P3, PT, R118, 0x59, PT ;  /* 0x000000597600780c */ /* 0x000fe40003f64270 */
[----:B---3--:R-:W-:-:S02]  /*81f0*/  FSEL R131, R100, -INF , P2 ;  /* 0xff80000064837808 */ /* 0x008fc40001000000 */
[----:B------:R-:W-:Y:S01]  /*8200*/  FMNMX.FTZ R136, R129, R136, !PT ;  /* 0x0000008881887209 */ /* 0x000fe20007810000 */
[----:B------:R-:W2:Y:S01]  /*8210*/  MUFU.TANH R84, R84 ;  /* 0x0000005400547308 */ /* 0x000ea20000002400 */
[----:B------:R-:W-:Y:S02]  /*8220*/  ISETP.GT.AND P2, PT, R118, 0x60, PT ;  /* 0x000000607600780c */ /* 0x000fe40003f44270 */
[----:B------:R-:W-:Y:S01]  /*8230*/  FSEL R133, R88, -INF , P3 ;  /* 0xff80000058857808 */ /* 0x000fe20001800000 */
[----:B------:R-:W-:Y:S01]  /*8240*/  FMUL.FTZ R88, R77, UR40 ;  /* 0x000000284d587c20 */ /* 0x000fe20008410000 */
[----:B------:R-:W-:Y:S02]  /*8250*/  FMNMX.FTZ R136, R131, R136, !PT ;  /* 0x0000008883887209 */ /* 0x000fe40007810000 */
[----:B------:R-:W-:Y:S01]  /*8260*/  ISETP.GT.AND P3, PT, R118, 0x61, PT ;  /* 0x000000617600780c */ /* 0x000fe20003f64270 */
[----:B------:R-:W3:Y:S01]  /*8270*/  MUFU.TANH R141, R141 ;  /* 0x0000008d008d7308 */ /* 0x000ee20000002400 */
[----:B------:R-:W-:Y:S01]  /*8280*/  FSEL R135, R92, -INF , P2 ;  /* 0xff8000005c877808 */ /* 0x000fe20001000000 */
[----:B------:R-:W-:Y:S01]  /*8290*/  FMUL.FTZ R92, R103, UR40 ;  /* 0x00000028675c7c20 */ /* 0x000fe20008410000 */
[----:B------:R-:W-:-:S02]  /*82a0*/  FMNMX.FTZ R136, R133, R136, !PT ;  /* 0x0000008885887209 */ /* 0x000fc40007810000 */
[C---:B------:R-:W-:Y:S02]  /*82b0*/  ISETP.GT.AND P2, PT, R118.reuse, 0x68, PT ;  /* 0x000000687600780c */ /* 0x040fe40003f44270 */
[----:B------:R-:W-:Y:S01]  /*82c0*/  FSEL R149, R149, -INF , P3 ;  /* 0xff80000095957808 */ /* 0x000fe20001800000 */
[----:B------:R-:W5:Y:S01]  /*82d0*/  MUFU.TANH R155, R155 ;  /* 0x0000009b009b7308 */ /* 0x000f620000002400 */
[----:B------:R-:W-:Y:S02]  /*82e0*/  FMNMX.FTZ R136, R135, R136, !PT ;  /* 0x0000008887887209 */ /* 0x000fe40007810000 */
[----:B------:R-:W-:Y:S02]  /*82f0*/  ISETP.GT.AND P3, PT, R118, 0x69, PT ;  /* 0x000000697600780c */ /* 0x000fe40003f64270 */
[----:B------:R-:W-:Y:S02]  /*8300*/  FSEL R153, R134, -INF , P2 ;  /* 0xff80000086997808 */ /* 0x000fe40001000000 */
[----:B------:R-:W-:Y:S01]  /*8310*/  FMNMX.FTZ R136, R149, R136, !PT ;  /* 0x0000008895887209 */ /* 0x000fe20007810000 */
[----:B------:R-:W5:Y:S01]  /*8320*/  MUFU.TANH R157, R157 ;  /* 0x0000009d009d7308 */ /* 0x000f620000002400 */
[----:B------:R-:W-:-:S02]  /*8330*/  ISETP.GT.AND P2, PT, R118, 0x70, PT ;  /* 0x000000707600780c */ /* 0x000fc40003f44270 */
[----:B------:R-:W-:Y:S02]  /*8340*/  FSEL R143, R80, -INF , P3 ;  /* 0xff800000508f7808 */ /* 0x000fe40001800000 */
[----:B------:R-:W-:Y:S02]  /*8350*/  FMNMX.FTZ R136, R153, R136, !PT ;  /* 0x0000008899887209 */ /* 0x000fe40007810000 */
[C---:B------:R-:W-:Y:S01]  /*8360*/  ISETP.GT.AND P3, PT, R118.reuse, 0x71, PT ;  /* 0x000000717600780c */ /* 0x040fe20003f64270 */
[----:B------:R-:W5:Y:S01]  /*8370*/  MUFU.TANH R76, R76 ;  /* 0x0000004c004c7308 */ /* 0x000f620000002400 */
[----:B----4-:R-:W-:Y:S02]  /*8380*/  FSEL R137, R137, -INF , P2 ;  /* 0xff80000089897808 */ /* 0x010fe40001000000 */
[----:B------:R-:W-:Y:S02]  /*8390*/  FMNMX.FTZ R136, R143, R136, !PT ;  /* 0x000000888f887209 */ /* 0x000fe40007810000 */
[----:B------:R-:W-:-:S02]  /*83a0*/  ISETP.GT.AND P2, PT, R118, 0x78, PT ;  /* 0x000000787600780c */ /* 0x000fc40003f44270 */
[----:B-1----:R-:W-:Y:S01]  /*83b0*/  FSEL R139, R139, -INF , P3 ;  /* 0xff8000008b8b7808 */ /* 0x002fe20001800000 */
[----:B------:R-:W1:Y:S01]  /*83c0*/  MUFU.TANH R88, R88 ;  /* 0x0000005800587308 */ /* 0x000e620000002400 */
[----:B------:R-:W-:Y:S02]  /*83d0*/  FMNMX.FTZ R136, R137, R136, !PT ;  /* 0x0000008889887209 */ /* 0x000fe40007810000 */
[----:B------:R-:W-:Y:S02]  /*83e0*/  ISETP.GT.AND P3, PT, R118, 0x79, PT ;  /* 0x000000797600780c */ /* 0x000fe40003f64270 */
[----:B--2---:R-:W-:Y:S01]  /*83f0*/  FSEL R77, R84, -INF , P2 ;  /* 0xff800000544d7808 */ /* 0x004fe20001000000 */
[----:B------:R-:W-:Y:S01]  /*8400*/  FMUL.FTZ R84, R90, UR40 ;  /* 0x000000285a547c20 */ /* 0x000fe20008410000 */
[----:B------:R-:W-:Y:S01]  /*8410*/  FMNMX.FTZ R136, R139, R136, !PT ;  /* 0x000000888b887209 */ /* 0x000fe20007810000 */
[----:B------:R-:W-:Y:S01]  /*8420*/  FMUL.FTZ R90, R94, UR40 ;  /* 0x000000285e5a7c20 */ /* 0x000fe20008410000 */
[----:B------:R-:W-:Y:S01]  /*8430*/  ISETP.GT.AND P2, PT, R118, 0x80, PT ;  /* 0x000000807600780c */ /* 0x000fe20003f44270 */
[----:B------:R-:W-:Y:S01]  /*8440*/  FMUL.FTZ R94, R75, UR40 ;  /* 0x000000284b5e7c20 */ /* 0x000fe20008410000 */
[----:B---3--:R-:W-:Y:S01]  /*8450*/  FSEL R141, R141, -INF , P3 ;  /* 0xff8000008d8d7808 */ /* 0x008fe20001800000 */
[----:B------:R-:W-:Y:S01]  /*8460*/  MUFU.TANH R9, R9 ;  /* 0x0000000900097308 */ /* 0x000fe20000002400 */
[----:B------:R-:W-:-:S02]  /*8470*/  FMNMX.FTZ R136, R77, R136, !PT ;  /* 0x000000884d887209 */ /* 0x000fc40007810000 */
[C---:B------:R-:W-:Y:S02]  /*8480*/  ISETP.GT.AND P3, PT, R118.reuse, 0x81, PT ;  /* 0x000000817600780c */ /* 0x040fe40003f64270 */
[----:B-----5:R-:W-:Y:S02]  /*8490*/  FSEL R155, R155, -INF , P2 ;  /* 0xff8000009b9b7808 */ /* 0x020fe40001000000 */
[----:B------:R-:W-:Y:S01]  /*84a0*/  FMNMX.FTZ R136, R141, R136, !PT ;  /* 0x000000888d887209 */ /* 0x000fe20007810000 */
[----:B------:R-:W2:Y:S01]  /*84b0*/  MUFU.TANH R10, R10 ;  /* 0x0000000a000a7308 */ /* 0x000ea20000002400 */
[----:B------:R-:W-:Y:S02]  /*84c0*/  ISETP.GT.AND P2, PT, R118, 0x88, PT ;  /* 0x000000887600780c */ /* 0x000fe40003f44270 */
[----:B------:R-:W-:Y:S02]  /*84d0*/  FSEL R157, R157, -INF , P3 ;  /* 0xff8000009d9d7808 */ /* 0x000fe40001800000 */
[----:B------:R-:W-:-:S02]  /*84e0*/  FMNMX.FTZ R136, R155, R136, !PT ;  /* 0x000000889b887209 */ /* 0x000fc40007810000 */
[----:B------:R-:W-:Y:S01]  /*84f0*/  ISETP.GT.AND P3, PT, R118, 0x89, PT ;  /* 0x000000897600780c */ /* 0x000fe20003f64270 */
[----:B------:R-:W-:Y:S01]  /*8500*/  MUFU.TANH R11, R11 ;  /* 0x0000000b000b7308 */ /* 0x000fe20000002400 */
[----:B------:R-:W-:Y:S01]  /*8510*/  FSEL R80, R76, -INF , P2 ;  /* 0xff8000004c507808 */ /* 0x000fe20001000000 */
[----:B------:R-:W-:Y:S01]  /*8520*/  VIADD R118, R118, 0x8 ;  /* 0x0000000876767836 */ /* 0x000fe20000000000 */
[----:B------:R-:W-:Y:S02]  /*8530*/  FMNMX.FTZ R136, R157, R136, !PT ;  /* 0x000000889d887209 */ /* 0x000fe40007810000 */
[----:B-1----:R-:W-:Y:S01]  /*8540*/  FSEL R103, R88, -INF , P3 ;  /* 0xff80000058677808 */ /* 0x002fe20001800000 */
[----:B------:R-:W-:Y:S01]  /*8550*/  FMUL.FTZ R88, R91, UR40 ;  /* 0x000000285b587c20 */ /* 0x000fe20008410000 */
[----:B------:R-:W-:Y:S01]  /*8560*/  FMNMX.FTZ R136, R80, R136, !PT ;  /* 0x0000008850887209 */ /* 0x000fe20007810000 */
[----:B------:R-:W-:Y:S01]  /*8570*/  FMUL.FTZ R91, R95, UR40 ;  /* 0x000000285f5b7c20 */ /* 0x000fe20008410000 */
[----:B------:R1:W-:Y:S01]  /*8580*/  MUFU.TANH R76, R92 ;  /* 0x0000005c004c7308 */ /* 0x0003e20000002400 */
[----:B------:R-:W-:-:S02]  /*8590*/  WARPGROUP.DEPBAR.LE gsb0, 0x0 ;  /* 0x00008000000079c5 */ /* 0x000fc40000010000 */
[----:B------:R-:W-:Y:S01]  /*85a0*/  WARPGROUP.ARRIVE ;  /* 0x00000000000079c5 */ /* 0x000fe20000000000 */
[----:B------:R-:W-:Y:S02]  /*85b0*/  FMNMX.FTZ R136, R103, R136, !PT ;  /* 0x0000008867887209 */ /* 0x000fe40007810000 */
[----:B------:R-:W-:Y:S02]  /*85c0*/  ISETP.GT.AND P5, PT, R118, RZ, PT ;  /* 0x000000ff7600720c */ /* 0x000fe40003fa4270 */
[----:B------:R-:W3:Y:S01]  /*85d0*/  MUFU.TANH R12, R12 ;  /* 0x0000000c000c7308 */ /* 0x000ee20000002400 */
[----:B------:R-:W-:Y:S01]  /*85e0*/  HGMMA.64x96x16.F32.BF16 R24, gdesc[UR28].tnspB, R24, gsb0 ;  /* 0x416000001c1879f0 */ /* 0x000fe20008001818 */
[----:B------:R-:W-:Y:S01]  /*85f0*/  UIADD3 UR28, UR6, 0x600, URZ ;  /* 0x00000600061c7890 */ /* 0x000fe2000fffe03f */
[----:B------:R-:W4:Y:S01]  /*8600*/  SHFL.BFLY PT, R100, R136, 0x2, 0x1f ;  /* 0x0c401f0088647f89 */ /* 0x000f2200000e0000 */
[----:B------:R-:W-:Y:S01]  /*8610*/  UIADD3 UR30, UR7, 0x100, URZ ;  /* 0x00000100071e7890 */ /* 0x000fe2000fffe03f */
[----:B-1----:R-:W-:Y:S01]  /*8620*/  FMUL.FTZ R92, R82, UR40 ;  /* 0x00000028525c7c20 */ /* 0x002fe20008410000 */
[----:B------:R-:W-:Y:S01]  /*8630*/  UMOV UR29, 0xc0000010 ;  /* 0xc0000010001d7882 */ /* 0x000fe20000000000 */
[----:B------:R-:W-:Y:S01]  /*8640*/  UMOV UR31, 0x80000020 ;  /* 0x80000020001f7882 */ /* 0x000fe20000000000 */
[----:B------:R-:W1:Y:S01]  /*8650*/  LDC R82, c[0x0][0x988] ;  /* 0x00026200ff527b82 */ /* 0x000e620000000800 */
[----:B------:R-:W-:Y:S01]  /*8660*/  MUFU.TANH R13, R13 ;  /* 0x0000000d000d7308 */ /* 0x000fe20000002400 */
[----:B------:R-:W-:-:S02]  /*8670*/  ISETP.GT.AND P3, PT, R118, 0x1, PT ;  /* 0x000000017600780c */ /* 0x000fc40003f64270 */
[----:B------:R-:W-:Y:S02]  /*8680*/  ISETP.GT.AND P4, PT, R118, 0x8, PT ;  /* 0x000000087600780c */ /* 0x000fe40003f84270 */
[----:B--2---:R-:W-:Y:S02]  /*8690*/  FSEL R10, R10, -INF , P3 ;  /* 0xff8000000a0a7808 */ /* 0x004fe40001800000 */
[C---:B------:R-:W-:Y:S01]  /*86a0*/  ISETP.GT.AND P6, PT, R118.reuse, 0x9, PT ;  /* 0x000000097600780c */ /* 0x040fe20003fc4270 */
[----:B------:R-:W2:Y:S01]  /*86b0*/  MUFU.TANH R14, R14 ;  /* 0x0000000e000e7308 */ /* 0x000ea20000002400 */
[----:B------:R-:W-:Y:S02]  /*86c0*/  ISETP.GT.AND P3, PT, R118, 0x11, PT ;  /* 0x000000117600780c */ /* 0x000fe40003f64270 */
[----:B---3--:R-:W-:Y:S02]  /*86d0*/  FSEL R12, R12, -INF , P6 ;  /* 0xff8000000c0c7808 */ /* 0x008fe40003000000 */
[----:B------:R-:W-:-:S03]  /*86e0*/  ISETP.GT.AND P6, PT, R118, 0x19, PT ;  /* 0x000000197600780c */ /* 0x000fc60003fc4270 */
[----:B------:R-:W-:Y:S01]  /*86f0*/  MUFU.TANH R15, R15 ;  /* 0x0000000f000f7308 */ /* 0x000fe20000002400 */
[----:B----4-:R-:W-:-:S05]  /*8700*/  FMNMX.FTZ R100, R136, R100, !PT ;  /* 0x0000006488647209 */ /* 0x010fca0007810000 */
[----:B------:R-:W3:Y:S02]  /*8710*/  SHFL.BFLY PT, R95, R100, 0x1, 0x1f ;  /* 0x0c201f00645f7f89 */ /* 0x000ee400000e0000 */
[----:B------:R-:W-:Y:S01]  /*8720*/  MUFU.TANH R20, R20 ;  /* 0x0000001400147308 */ /* 0x000fe20000002400 */
[----:B--2---:R-:W-:Y:S02]  /*8730*/  FSEL R14, R14, -INF , P3 ;  /* 0xff8000000e0e7808 */ /* 0x004fe40001800000 */
[----:B------:R-:W-:-:S05]  /*8740*/  ISETP.GT.AND P3, PT, R118, 0x21, PT ;  /* 0x000000217600780c */ /* 0x000fca0003f64270 */
[----:B------:R-:W-:Y:S08]  /*8750*/  MUFU.TANH R21, R21 ;  /* 0x0000001500157308 */ /* 0x000ff00000002400 */
[----:B------:R-:W2:Y:S01]  /*8760*/  MUFU.TANH R120, R120 ;  /* 0x0000007800787308 */ /* 0x000ea20000002400 */
[----:B---3--:R-:W-:-:S07]  /*8770*/  FMNMX.FTZ R75, R100, R95, !PT ;  /* 0x0000005f644b7209 */ /* 0x008fce0007810000 */
[----:B------:R-:W3:Y:S01]  /*8780*/  MUFU.TANH R121, R121 ;  /* 0x0000007900797308 */ /* 0x000ee20000002400 */
[C---:B------:R-:W-:Y:S01]  /*8790*/  FSETP.NEU.FTZ.AND P2, PT, R75.reuse, -INF , PT ;  /* 0xff8000004b00780b */ /* 0x040fe20003f5d000 */
[----:B-1----:R-:W-:-:S06]  /*87a0*/  FMUL.FTZ R100, R75, R82 ;  /* 0x000000524b647220 */ /* 0x002fcc0000410000 */
[----:B------:R-:W1:Y:S01]  /*87b0*/  MUFU.TANH R122, R122 ;  /* 0x0000007a007a7308 */ /* 0x000e620000002400 */
[----:B------:R-:W-:Y:S02]  /*87c0*/  FSEL R100, R100, RZ, P2 ;  /* 0x000000ff64647208 */ /* 0x000fe40001000000 */
[----:B--2---:R-:W-:Y:S02]  /*87d0*/  FSEL R120, R120, -INF , P3 ;  /* 0xff80000078787808 */ /* 0x004fe40001800000 */
[----:B------:R-:W-:Y:S01]  /*87e0*/  ISETP.GT.AND P3, PT, R118, 0x31, PT ;  /* 0x000000317600780c */ /* 0x000fe20003f64270 */
[-CC-:B------:R-:W-:Y:S01]  /*87f0*/  FFMA.FTZ R79, R128, R82.reuse, -R100.reuse ;  /* 0x00000052804f7223 */ /* 0x180fe20000010864 */
[-CC-:B------:R-:W-:Y:S01]  /*8800*/  FFMA.FTZ R128, R108, R82.reuse, -R100.reuse ;  /* 0x000000526c807223 */ /* 0x180fe20000010864 */
[----:B------:R-:W-:Y:S01]  /*8810*/  FSEL R108, R9, -INF , P5 ;  /* 0xff800000096c7808 */ /* 0x000fe20002800000 */
[-CC-:B------:R-:W-:Y:S01]  /*8820*/  FFMA.FTZ R78, R126, R82.reuse, -R100.reuse ;  /* 0x000000527e4e7223 */ /* 0x180fe20000010864 */
[-CC-:B------:R-:W-:Y:S01]  /*8830*/  FFMA.FTZ R95, R130, R82.reuse, -R100.reuse ;  /* 0x00000052825f7223 */ /* 0x180fe20000010864 */
[-CC-:B------:R-:W-:Y:S01]  /*8840*/  FFMA.FTZ R130, R124, R82.reuse, -R100.reuse ;  /* 0x000000527c827223 */ /* 0x180fe20000010864 */
[----:B------:R-:W-:Y:S01]  /*8850*/  FMNMX.FTZ R126, R108, R5, !PT ;  /* 0x000000056c7e7209 */ /* 0x000fe20007810000 */
[--C-:B------:R-:W-:Y:S01]  /*8860*/  FFMA.FTZ R102, R132, R82, -R100.reuse ;  /* 0x0000005284667223 */ /* 0x100fe20000010864 */
[----:B------:R-:W-:Y:S01]  /*8870*/  FSEL R124, R11, -INF , P4 ;  /* 0xff8000000b7c7808 */ /* 0x000fe20002000000 */
[----:B------:R2:W-:Y:S01]  /*8880*/  MUFU.EX2 R9, R128 ;  /* 0x0000008000097308 */ /* 0x0005e20000000800 */
[----:B------:R-:W-:Y:S01]  /*8890*/  FMNMX.FTZ R126, R10, R126, !PT ;  /* 0x0000007e0a7e7209 */ /* 0x000fe20007810000 */
[-CC-:B------:R-:W-:Y:S01]  /*88a0*/  FFMA.FTZ R132, R93, R82.reuse, -R100.reuse ;  /* 0x000000525d847223 */ /* 0x180fe20000010864 */
[----:B------:R-:W-:Y:S01]  /*88b0*/  ISETP.GT.AND P5, PT, R118, 0x10, PT ;  /* 0x000000107600780c */ /* 0x000fe20003fa4270 */
[--C-:B------:R-:W-:Y:S01]  /*88c0*/  FFMA.FTZ R129, R129, R82, -R100.reuse ;  /* 0x0000005281817223 */ /* 0x100fe20000010864 */
[----:B------:R-:W-:Y:S01]  /*88d0*/  FMNMX.FTZ R126, R124, R126, !PT ;  /* 0x0000007e7c7e7209 */ /* 0x000fe20007810000 */
[--C-:B------:R-:W-:Y:S01]  /*88e0*/  FFMA.FTZ R98, R98, R82, -R100.reuse ;  /* 0x0000005262627223 */ /* 0x100fe20000010864 */
[----:B------:R-:W-:Y:S01]  /*88f0*/  FSEL R93, R13, -INF , P5 ;  /* 0xff8000000d5d7808 */ /* 0x000fe20002800000 */
[----:B------:R4:W-:Y:S01]  /*8900*/  MUFU.EX2 R11, R130 ;  /* 0x00000082000b7308 */ /* 0x0009e20000000800 */
[----:B--2---:R-:W-:Y:S01]  /*8910*/  FMNMX.FTZ R128, R12, R126, !PT ;  /* 0x0000007e0c807209 */ /* 0x004fe20007810000 */
[-CC-:B------:R-:W-:Y:S01]  /*8920*/  FFMA.FTZ R85, R85, R82.reuse, -R100.reuse ;  /* 0x0000005255557223 */ /* 0x180fe20000010864 */
[----:B------:R-:W-:Y:S01]  /*8930*/  ISETP.GT.AND P4, PT, R118, 0x18, PT ;  /* 0x000000187600780c */ /* 0x000fe20003f84270 */
[--C-:B------:R-:W-:Y:S01]  /*8940*/  FFMA.FTZ R73, R73, R82, -R100.reuse ;  /* 0x0000005249497223 */ /* 0x100fe20000010864 */
[----:B------:R-:W-:Y:S01]  /*8950*/  FMNMX.FTZ R13, R93, R128, !PT ;  /* 0x000000805d0d7209 */ /* 0x000fe20007810000 */
[-CC-:B------:R-:W-:Y:S01]  /*8960*/  FFMA.FTZ R77, R77, R82.reuse, -R100.reuse ;  /* 0x000000524d4d7223 */ /* 0x180fe20000010864 */
[----:B------:R-:W-:Y:S01]  /*8970*/  FSEL R15, R15, -INF , P4 ;  /* 0xff8000000f0f7808 */ /* 0x000fe20002000000 */
[----:B------:R-:W-:Y:S01]  /*8980*/  MUFU.TANH R112, R112 ;  /* 0x0000007000707308 */ /* 0x000fe20000002400 */
[----:B------:R-:W-:Y:S01]  /*8990*/  FMNMX.FTZ R128, R14, R13, !PT ;  /* 0x0000000d0e807209 */ /* 0x000fe20007810000 */
[-CC-:B----4-:R-:W-:Y:S01]  /*89a0*/  FFMA.FTZ R130, R89, R82.reuse, -R100.reuse ;  /* 0x0000005259827223 */ /* 0x190fe20000010864 */
[----:B------:R-:W-:Y:S01]  /*89b0*/  ISETP.GT.AND P5, PT, R118, 0x20, PT ;  /* 0x000000207600780c */ /* 0x000fe20003fa4270 */
[-CC-:B------:R-:W-:Y:S01]  /*89c0*/  FFMA.FTZ R80, R80, R82.reuse, -R100.reuse ;  /* 0x0000005250507223 */ /* 0x180fe20000010864 */
[----:B------:R-:W-:Y:S01]  /*89d0*/  FSEL R89, R20, -INF , P6 ;  /* 0xff80000014597808 */ /* 0x000fe20003000000 */
[----:B------:R-:W-:Y:S01]  /*89e0*/  FFMA.FTZ R20, R99, R82, -R100 ;  /* 0x0000005263147223 */ /* 0x000fe20000010864 */
[----:B------:R-:W-:-:S02]  /*89f0*/  WARPGROUP.DEPBAR.LE gsb0, 0x0 ;  /* 0x00008000000079c5 */ /* 0x000fc40000010000 */
[----:B------:R-:W-:Y:S01]  /*8a00*/  WARPGROUP.ARRIVE ;  /* 0x00000000000079c5 */ /* 0x000fe20000000000 */
[----:B------:R-:W-:Y:S01]  /*8a10*/  FMNMX.FTZ R128, R15, R128, !PT ;  /* 0x000000800f807209 */ /* 0x000fe20007810000 */
[----:B------:R-:W2:Y:S01]  /*8a20*/  MUFU.TANH R113, R113 ;  /* 0x0000007100717308 */ /* 0x000ea20000002400 */
[----:B------:R-:W-:Y:S01]  /*8a30*/  FSEL R99, R21, -INF , P5 ;  /* 0xff80000015637808 */ /* 0x000fe20002800000 */
[----:B------:R-:W-:Y:S01]  /*8a40*/  FFMA.FTZ R103, R103, R82, -R100 ;  /* 0x0000005267677223 */ /* 0x000fe20000010864 */
[----:B------:R-:W-:Y:S01]  /*8a50*/  FMNMX.FTZ R128, R89, R128, !PT ;  /* 0x0000008059807209 */ /* 0x000fe20007810000 */
[----:B------:R-:W-:Y:S01]  /*8a60*/  HGMMA.64x96x16.F32.BF16 R24, gdesc[UR28].tnspB, R24, gsb0 ;  /* 0x416000001c1879f0 */ /* 0x000fe20008001818 */
[----:B------:R-:W-:Y:S01]  /*8a70*/  UIADD3 UR28, UR6, 0x780, URZ ;  /* 0x00000780061c7890 */ /* 0x000fe2000fffe03f */
[C---:B------:R-:W-:Y:S01]  /*8a80*/  ISETP.GT.AND P4, PT, R118.reuse, 0x28, PT ;  /* 0x000000287600780c */ /* 0x040fe20003f84270 */
[----:B------:R-:W-:Y:S01]  /*8a90*/  UIADD3 UR30, UR7, 0x140, URZ ;  /* 0x00000140071e7890 */ /* 0x000fe2000fffe03f */
[----:B------:R-:W-:Y:S01]  /*8aa0*/  FMNMX.FTZ R21, R99, R128, !PT ;  /* 0x0000008063157209 */ /* 0x000fe20007810000 */
[----:B------:R-:W-:Y:S01]  /*8ab0*/  UMOV UR29, 0xc0000010 ;  /* 0xc0000010001d7882 */ /* 0x000fe20000000000 */
[----:B------:R-:W-:Y:S01]  /*8ac0*/  UMOV UR31, 0x80000020 ;  /* 0x80000020001f7882 */ /* 0x000fe20000000000 */
[----:B------:R-:W4:Y:S01]  /*8ad0*/  MUFU.TANH R114, R114 ;  /* 0x0000007200727308 */ /* 0x000f220000002400 */
[----:B------:R-:W-:-:S02]  /*8ae0*/  ISETP.GT.AND P6, PT, R118, 0x29, PT ;  /* 0x000000297600780c */ /* 0x000fc40003fc4270 */
[----:B---3--:R-:W-:Y:S02]  /*8af0*/  FSEL R121, R121, -INF , P4 ;  /* 0xff80000079797808 */ /* 0x008fe40002000000 */
[----:B------:R-:W-:Y:S02]  /*8b00*/  FMNMX.FTZ R128, R120, R21, !PT ;  /* 0x0000001578807209 */ /* 0x000fe40007810000 */
[----:B------:R-:W-:Y:S01]  /*8b10*/  ISETP.GT.AND P5, PT, R118, 0x30, PT ;  /* 0x000000307600780c */ /* 0x000fe20003fa4270 */
[----:B------:R3:W-:Y:S01]  /*8b20*/  MUFU.EX2 R13, R130 ;  /* 0x00000082000d7308 */ /* 0x0007e20000000800 */
[----:B-1----:R-:W-:Y:S02]  /*8b30*/  FSEL R122, R122, -INF , P6 ;  /* 0xff8000007a7a7808 */ /* 0x002fe40003000000 */
[----:B------:R-:W-:Y:S02]  /*8b40*/  ISETP.GT.AND P4, PT, R118, 0x38, PT ;  /* 0x000000387600780c */ /* 0x000fe40003f84270 */
[----:B--2---:R-:W-:-:S02]  /*8b50*/  FSEL R113, R113, -INF , P3 ;  /* 0xff80000071717808 */ /* 0x004fc40001800000 */
[C---:B------:R-:W-:Y:S01]  /*8b60*/  ISETP.GT.AND P6, PT, R118.reuse, 0x39, PT ;  /* 0x000000397600780c */ /* 0x040fe20003fc4270 */
[----:B------:R-:W1:Y:S01]  /*8b70*/  MUFU.TANH R115, R115 ;  /* 0x0000007300737308 */ /* 0x000e620000002400 */
[--C-:B---3--:R-:W-:Y:S01]  /*8b80*/  FFMA.FTZ R130, R101, R82, -R100.reuse ;  /* 0x0000005265827223 */ /* 0x108fe20000010864 */
[----:B------:R-:W-:Y:S02]  /*8b90*/  FMNMX.FTZ R101, R121, R128, !PT ;  /* 0x0000008079657209 */ /* 0x000fe40007810000 */
[----:B------:R-:W-:Y:S02]  /*8ba0*/  ISETP.GT.AND P3, PT, R118, 0x41, PT ;  /* 0x000000417600780c */ /* 0x000fe40003f64270 */
[----:B------:R-:W-:Y:S01]  /*8bb0*/  FMNMX.FTZ R128, R122, R101, !PT ;  /* 0x000000657a807209 */ /* 0x000fe20007810000 */
[----:B------:R-:W-:Y:S01]  /*8bc0*/  FFMA.FTZ R101, R111, R82, -R100 ;  /* 0x000000526f657223 */ /* 0x000fe20000010864 */
[----:B------:R2:W-:Y:S01]  /*8bd0*/  MUFU.EX2 R126, R132 ;  /* 0x00000084007e7308 */ /* 0x0005e20000000800 */
[----:B----4-:R-:W-:-:S02]  /*8be0*/  FSEL R111, R114, -INF , P4 ;  /* 0xff800000726f7808 */ /* 0x010fc40002000000 */
[----:B------:R-:W-:-:S05]  /*8bf0*/  ISETP.GT.AND P4, PT, R118, 0x48, PT ;  /* 0x000000487600780c */ /* 0x000fca0003f84270 */
[----:B------:R-:W3:Y:S01]  /*8c00*/  MUFU.TANH R104, R104 ;  /* 0x0000006800687308 */ /* 0x000ee20000002400 */
[----:B--2---:R-:W-:Y:S01]  /*8c10*/  FFMA.FTZ R132, R109, R82, -R100 ;  /* 0x000000526d847223 */ /* 0x004fe20000010864 */
[----:B------:R-:W-:Y:S02]  /*8c20*/  FSEL R109, R112, -INF , P5 ;  /* 0xff800000706d7808 */ /* 0x000fe40002800000 */
[----:B------:R-:W-:Y:S02]  /*8c30*/  ISETP.GT.AND P5, PT, R118, 0x40, PT ;  /* 0x000000407600780c */ /* 0x000fe40003fa4270 */
[----:B------:R-:W-:Y:S02]  /*8c40*/  FMNMX.FTZ R128, R109, R128, !PT ;  /* 0x000000806d807209 */ /* 0x000fe40007810000 */
[----:B------:R-:W2:Y:S01]  /*8c50*/  MUFU.TANH R105, R105 ;  /* 0x0000006900697308 */ /* 0x000ea20000002400 */
[----:B-1----:R-:W-:Y:S02]  /*8c60*/  FSEL R115, R115, -INF , P6 ;  /* 0xff80000073737808 */ /* 0x002fe40003000000 */
[----:B------:R-:W-:-:S04]  /*8c70*/  FMNMX.FTZ R128, R113, R128, !PT ;  /* 0x0000008071807209 */ /* 0x000fc80007810000 */
[----:B------:R-:W-:Y:S01]  /*8c80*/  FMNMX.FTZ R128, R111, R128, !PT ;  /* 0x000000806f807209 */ /* 0x000fe20007810000 */
[----:B------:R-:W-:Y:S01]  /*8c90*/  MUFU.TANH R106, R106 ;  /* 0x0000006a006a7308 */ /* 0x000fe20000002400 */
[----:B---3--:R-:W-:Y:S02]  /*8ca0*/  FSEL R114, R104, -INF , P5 ;  /* 0xff80000068727808 */ /* 0x008fe40002800000 */
[----:B------:R-:W-:-:S05]  /*8cb0*/  ISETP.GT.AND P5, PT, R118, 0x49, PT ;  /* 0x000000497600780c */ /* 0x000fca0003fa4270 */
[----:B------:R-:W1:Y:S01]  /*8cc0*/  MUFU.TANH R107, R107 ;  /* 0x0000006b006b7308 */ /* 0x000e620000002400 */
[----:B--2---:R-:W-:Y:S02]  /*8cd0*/  FSEL R105, R105, -INF , P3 ;  /* 0xff80000069697808 */ /* 0x004fe40001800000 */
[----:B------:R-:W-:-:S05]  /*8ce0*/  ISETP.GT.AND P3, PT, R118, 0x50, PT ;  /* 0x000000507600780c */ /* 0x000fca0003f64270 */
[----:B------:R2:W-:Y:S08]  /*8cf0*/  MUFU.EX2 R21, R130 ;  /* 0x0000008200157308 */ /* 0x0005f00000000800 */
[----:B------:R-:W3:Y:S01]  /*8d00*/  MUFU.TANH R96, R96 ;  /* 0x0000006000607308 */ /* 0x000ee20000002400 */
[----:B--2---:R-:W-:Y:S01]  /*8d10*/  FFMA.FTZ R130, R81, R82, -R100 ;  /* 0x0000005251827223 */ /* 0x004fe20000010864 */
[----:B------:R-:W-:-:S02]  /*8d20*/  FMNMX.FTZ R81, R115, R128, !PT ;  /* 0x0000008073517209 */ /* 0x000fc40007810000 */
[----:B-1----:R-:W-:Y:S02]  /*8d30*/  FSEL R107, R107, -INF , P5 ;  /* 0xff8000006b6b7808 */ /* 0x002fe40002800000 */
[----:B------:R-:W-:Y:S01]  /*8d40*/  FMNMX.FTZ R128, R114, R81, !PT ;  /* 0x0000005172807209 */ /* 0x000fe20007810000 */
[-CC-:B------:R-:W-:Y:S01]  /*8d50*/  FFMA.FTZ R81, R117, R82.reuse, -R100.reuse ;  /* 0x0000005275517223 */ /* 0x180fe20000010864 */
[----:B------:R-:W1:Y:S01]  /*8d60*/  MUFU.TANH R97, R97 ;  /* 0x0000006100617308 */ /* 0x000e620000002400 */
[----:B------:R-:W-:Y:S01]  /*8d70*/  FSEL R117, R106, -INF , P4 ;  /* 0xff8000006a757808 */ /* 0x000fe20002000000 */
[----:B------:R-:W-:Y:S01]  /*8d80*/  FFMA.FTZ R106, R119, R82, -R100 ;  /* 0x00000052776a7223 */ /* 0x000fe20000010864 */
[----:B------:R-:W-:Y:S02]  /*8d90*/  FMNMX.FTZ R128, R105, R128, !PT ;  /* 0x0000008069807209 */ /* 0x000fe40007810000 */
[----:B------:R-:W-:Y:S02]  /*8da0*/  ISETP.GT.AND P4, PT, R118, 0x51, PT ;  /* 0x000000517600780c */ /* 0x000fe40003f84270 */
[----:B------:R-:W-:Y:S01]  /*8db0*/  FMNMX.FTZ R128, R117, R128, !PT ;  /* 0x0000008075807209 */ /* 0x000fe20007810000 */
[----:B------:R-:W2:Y:S01]  /*8dc0*/  MUFU.TANH R72, R72 ;  /* 0x0000004800487308 */ /* 0x000ea20000002400 */
[----:B---3--:R-:W-:-:S02]  /*8dd0*/  FSEL R96, R96, -INF , P3 ;  /* 0xff80000060607808 */ /* 0x008fc40001800000 */
[----:B------:R-:W-:Y:S02]  /*8de0*/  FMNMX.FTZ R119, R107, R128, !PT ;  /* 0x000000806b777209 */ /* 0x000fe40007810000 */
[----:B------:R-:W-:Y:S01]  /*8df0*/  ISETP.GT.AND P5, PT, R118, 0x58, PT ;  /* 0x000000587600780c */ /* 0x000fe20003fa4270 */
[----:B------:R-:W-:Y:S02]  /*8e00*/  WARPGROUP.DEPBAR.LE gsb0, 0x0 ;  /* 0x00008000000079c5 */ /* 0x000fe40000010000 */
[----:B------:R-:W-:Y:S01]  /*8e10*/  WARPGROUP.ARRIVE ;  /* 0x00000000000079c5 */ /* 0x000fe20000000000 */
[----:B------:R-:W3:Y:S01]  /*8e20*/  MUFU.TANH R84, R84 ;  /* 0x0000005400547308 */ /* 0x000ee20000002400 */
[----:B-1----:R-:W-:Y:S02]  /*8e30*/  FSEL R128, R97, -INF , P4 ;  /* 0xff80000061807808 */ /* 0x002fe40002000000 */
[----:B------:R-:W-:Y:S02]  /*8e40*/  FMNMX.FTZ R119, R96, R119, !PT ;  /* 0x0000007760777209 */ /* 0x000fe40007810000 */
[----:B------:R-:W-:Y:S01]  /*8e50*/  HGMMA.64x96x16.F32.BF16 R24, gdesc[UR28].tnspB, R24, gsb0 ;  /* 0x416000001c1879f0 */ /* 0x000fe20008001818 */
[----:B------:R-:W-:Y:S01]  /*8e60*/  UIADD3 UR28, UR6, 0x900, URZ ;  /* 0x00000900061c7890 */ /* 0x000fe2000fffe03f */
[----:B------:R-:W-:Y:S01]  /*8e70*/  ISETP.GT.AND P3, PT, R118, 0x59, PT ;  /* 0x000000597600780c */ /* 0x000fe20003f64270 */
[----:B------:R-:W-:Y:S01]  /*8e80*/  UIADD3 UR30, UR7, 0x180, URZ ;  /* 0x00000180071e7890 */ /* 0x000fe2000fffe03f */
[----:B------:R-:W-:Y:S01]  /*8e90*/  MUFU.TANH R88, R88 ;  /* 0x0000005800587308 */ /* 0x000fe20000002400 */
[----:B------:R-:W-:Y:S01]  /*8ea0*/  UMOV UR29, 0xc0000010 ;  /* 0xc0000010001d7882 */ /* 0x000fe20000000000 */
[----:B------:R-:W-:Y:S01]  /*8eb0*/  UMOV UR31, 0x80000020 ;  /* 0x80000020001f7882 */ /* 0x000fe20000000000 */
[----:B------:R-:W-:-:S02]  /*8ec0*/  FMNMX.FTZ R119, R128, R119, !PT ;  /* 0x0000007780777209 */ /* 0x000fc40007810000 */
[----:B------:R-:W-:Y:S02]  /*8ed0*/  FSEL R97, R76, -INF , P3 ;  /* 0xff8000004c617808 */ /* 0x000fe40001800000 */
[C---:B------:R-:W-:Y:S01]  /*8ee0*/  ISETP.GT.AND P4, PT, R118.reuse, 0x60, PT ;  /* 0x000000607600780c */ /* 0x040fe20003f84270 */
[----:B------:R-:W1:Y:S01]  /*8ef0*/  MUFU.TANH R90, R90 ;  /* 0x0000005a005a7308 */ /* 0x000e620000002400 */
[----:B------:R-:W-:-:S07]  /*8f00*/  ISETP.GT.AND P3, PT, R118, 0x68, PT ;  /* 0x000000687600780c */ /* 0x000fce0003f64270 */
[----:B------:R2:W-:Y:S08]  /*8f10*/  MUFU.EX2 R104, R130 ;  /* 0x0000008200687308 */ /* 0x0005f00000000800 */
[----:B------:R-:W4:Y:S01]  /*8f20*/  MUFU.TANH R91, R91 ;  /* 0x0000005b005b7308 */ /* 0x000f220000002400 */
[----:B--2---:R-:W-:Y:S02]  /*8f30*/  FSEL R130, R72, -INF , P5 ;  /* 0xff80000048827808 */ /* 0x004fe40002800000 */
[----:B------:R-:W-:-:S02]  /*8f40*/  ISETP.GT.AND P5, PT, R118, 0x61, PT ;  /* 0x000000617600780c */ /* 0x000fc40003fa4270 */
[----:B------:R-:W-:Y:S02]  /*8f50*/  FMNMX.FTZ R76, R130, R119, !PT ;  /* 0x00000077824c7209 */ /* 0x000fe40007810000 */
[----:B---3--:R-:W-:Y:S01]  /*8f60*/  FSEL R119, R84, -INF , P4 ;  /* 0xff80000054777808 */ /* 0x008fe20002000000 */
[----:B------:R-:W2:Y:S01]  /*8f70*/  MUFU.TANH R92, R92 ;  /* 0x0000005c005c7308 */ /* 0x000ea20000002400 */
[----:B------:R-:W-:Y:S02]  /*8f80*/  FMNMX.FTZ R76, R97, R76, !PT ;  /* 0x0000004c614c7209 */ /* 0x000fe40007810000 */
[----:B------:R-:W-:Y:S02]  /*8f90*/  ISETP.GT.AND P4, PT, R118, 0x69, PT ;  /* 0x000000697600780c */ /* 0x000fe40003f84270 */
[----:B------:R-:W-:Y:S02]  /*8fa0*/  FMNMX.FTZ R76, R119, R76, !PT ;  /* 0x0000004c774c7209 */ /* 0x000fe40007810000 */
[----:B-1----:R-:W-:Y:S01]  /*8fb0*/  FSEL R90, R90, -INF , P3 ;  /* 0xff8000005a5a7808 */ /* 0x002fe20001800000 */
[----:B------:R1:W-:Y:S01]  /*8fc0*/  MUFU.EX2 R112, R132 ;  /* 0x0000008400707308 */ /* 0x0003e20000000800 */
[----:B----4-:R-:W-:Y:S01]  /*8fd0*/  FSEL R84, R91, -INF , P4 ;  /* 0xff8000005b547808 */ /* 0x010fe20002000000 */
[----:B------:R-:W-:Y:S01]  /*8fe0*/  FFMA.FTZ R91, R125, R82, -R100 ;  /* 0x000000527d5b7223 */ /* 0x000fe20000010864 */
[----:B------:R-:W-:-:S02]  /*8ff0*/  ISETP.GT.AND P3, PT, R118, 0x71, PT ;  /* 0x000000717600780c */ /* 0x000fc40003f64270 */
[----:B------:R-:W-:-:S03]  /*9000*/  ISETP.GT.AND P4, PT, R118, 0x78, PT ;  /* 0x000000787600780c */ /* 0x000fc60003f84270 */
[----:B------:R-:W-:Y:S01]  /*9010*/  MUFU.TANH R83, R83 ;  /* 0x0000005300537308 */ /* 0x000fe20000002400 */
[-CC-:B-1----:R-:W-:Y:S01]  /*9020*/  FFMA.FTZ R132, R123, R82.reuse, -R100.reuse ;  /* 0x000000527b847223 */ /* 0x182fe20000010864 */
[----:B------:R-:W-:Y:S01]  /*9030*/  FSEL R123, R88, -INF , P5 ;  /* 0xff800000587b7808 */ /* 0x000fe20002800000 */
[----:B------:R-:W-:Y:S01]  /*9040*/  FFMA.FTZ R88, R127, R82, -R100 ;  /* 0x000000527f587223 */ /* 0x000fe20000010864 */
[----:B------:R-:W-:Y:S02]  /*9050*/  ISETP.GT.AND P5, PT, R118, 0x70, PT ;  /* 0x000000707600780c */ /* 0x000fe40003fa4270 */
[----:B------:R-:W-:Y:S02]  /*9060*/  FMNMX.FTZ R127, R123, R76, !PT ;  /* 0x0000004c7b7f7209 */ /* 0x000fe40007810000 */
[----:B------:R-:W1:Y:S01]  /*9070*/  MUFU.TANH R86, R86 ;  /* 0x0000005600567308 */ /* 0x000e620000002400 */
[----:B--2---:R-:W-:Y:S02]  /*9080*/  FSEL R92, R92, -INF , P5 ;  /* 0xff8000005c5c7808 */ /* 0x004fe40002800000 */
[----:B------:R-:W-:-:S02]  /*9090*/  FMNMX.FTZ R127, R90, R127, !PT ;  /* 0x0000007f5a7f7209 */ /* 0x000fc40007810000 */
[----:B------:R-:W-:Y:S02]  /*90a0*/  ISETP.GT.AND P5, PT, R118, 0x79, PT ;  /* 0x000000797600780c */ /* 0x000fe40003fa4270 */
[----:B------:R-:W-:Y:S01]  /*90b0*/  FMNMX.FTZ R127, R84, R127, !PT ;  /* 0x0000007f547f7209 */ /* 0x000fe20007810000 */
[----:B------:R-:W2:Y:S03]  /*90c0*/  MUFU.TANH R87, R87 ;  /* 0x0000005700577308 */ /* 0x000ea60000002400 */
[----:B------:R-:W-:-:S05]  /*90d0*/  FMNMX.FTZ R127, R92, R127, !PT ;  /* 0x0000007f5c7f7209 */ /* 0x000fca0007810000 */
[----:B------:R-:W3:Y:S01]  /*90e0*/  MUFU.TANH R74, R74 ;  /* 0x0000004a004a7308 */ /* 0x000ee20000002400 */
[----:B-1----:R-:W-:Y:S01]  /*90f0*/  FSEL R134, R86, -INF , P4 ;  /* 0xff80000056867808 */ /* 0x002fe20002000000 */
[----:B------:R-:W-:Y:S01]  /*9100*/  FFMA.FTZ R86, R135, R82, -R100 ;  /* 0x0000005287567223 */ /* 0x000fe20000010864 */
[----:B------:R-:W-:-:S05]  /*9110*/  ISETP.GT.AND P4, PT, R118, 0x81, PT ;  /* 0x000000817600780c */ /* 0x000fca0003f84270 */
[----:B------:R-:W1:Y:S01]  /*9120*/  MUFU.TANH R94, R94 ;  /* 0x0000005e005e7308 */ /* 0x000e620000002400 */
[----:B--2---:R-:W-:Y:S01]  /*9130*/  FSEL R136, R87, -INF , P5 ;  /* 0xff80000057887808 */ /* 0x004fe20002800000 */
[----:B------:R-:W-:Y:S01]  /*9140*/  FFMA.FTZ R87, R149, R82, -R100 ;  /* 0x0000005295577223 */ /* 0x000fe20000010864 */
[----:B------:R-:W-:-:S05]  /*9150*/  ISETP.GT.AND P5, PT, R118, 0x88, PT ;  /* 0x000000887600780c */ /* 0x000fca0003fa4270 */
[----:B------:R2:W-:Y:S08]  /*9160*/  MUFU.EX2 R72, R132 ;  /* 0x0000008400487308 */ /* 0x0005f00000000800 */
[----:B------:R-:W4:Y:S01]  /*9170*/  MUFU.TANH R116, R116 ;  /* 0x0000007400747308 */ /* 0x000f220000002400 */
[----:B--2---:R-:W-:Y:S01]  /*9180*/  FSEL R132, R83, -INF , P3 ;  /* 0xff80000053847808 */ /* 0x004fe20001800000 */
[----:B------:R-:W-:-:S02]  /*9190*/  WARPGROUP.DEPBAR.LE gsb0, 0x0 ;  /* 0x00008000000079c5 */ /* 0x000fc40000010000 */
[----:B------:R-:W-:Y:S01]  /*91a0*/  WARPGROUP.ARRIVE ;  /* 0x00000000000079c5 */ /* 0x000fe20000000000 */
[----:B------:R-:W-:Y:S01]  /*91b0*/  FMNMX.FTZ R127, R132, R127, !PT ;  /* 0x0000007f847f7209 */ /* 0x000fe20007810000 */
[-CC-:B------:R-:W-:Y:S01]  /*91c0*/  FFMA.FTZ R83, R131, R82.reuse, -R100.reuse ;  /* 0x0000005283537223 */ /* 0x180fe20000010864 */
[----:B------:R-:W-:Y:S01]  /*91d0*/  ISETP.GT.AND P3, PT, R118, 0x80, PT ;  /* 0x000000807600780c */ /* 0x000fe20003f64270 */
[----:B------:R-:W2:Y:S01]  /*91e0*/  MUFU.TANH R110, R110 ;  /* 0x0000006e006e7308 */ /* 0x000ea20000002400 */
[----:B------:R-:W-:Y:S01]  /*91f0*/  FMNMX.FTZ R127, R134, R127, !PT ;  /* 0x0000007f867f7209 */ /* 0x000fe20007810000 */
[----:B------:R-:W-:Y:S01]  /*9200*/  HGMMA.64x96x16.F32.BF16 R24, gdesc[UR28].tnspB, R24, gsb0 ;  /* 0x416000001c1879f0 */ /* 0x000fe20008001818 */
[----:B------:R-:W-:Y:S01]  /*9210*/  UIADD3 UR28, UR6, 0xa80, URZ ;  /* 0x00000a80061c7890 */ /* 0x000fe2000fffe03f */
[----:B---3--:R-:W-:Y:S01]  /*9220*/  FSEL R138, R74, -INF , P3 ;  /* 0xff8000004a8a7808 */ /* 0x008fe20001800000 */
[----:B------:R-:W-:Y:S01]  /*9230*/  UIADD3 UR30, UR7, 0x1c0, URZ ;  /* 0x000001c0071e7890 */ /* 0x000fe2000fffe03f */
[----:B------:R-:W-:Y:S01]  /*9240*/  FMNMX.FTZ R127, R136, R127, !PT ;  /* 0x0000007f887f7209 */ /* 0x000fe20007810000 */
[----:B------:R-:W-:Y:S01]  /*9250*/  UMOV UR29, 0xc0000010 ;  /* 0xc0000010001d7882 */ /* 0x000fe20000000000 */
[----:B------:R-:W-:Y:S01]  /*9260*/  UMOV UR31, 0x80000020 ;  /* 0x80000020001f7882 */ /* 0x000fe20000000000 */
[----:B-1----:R-:W-:Y:S01]  /*9270*/  FSEL R140, R94, -INF , P4 ;  /* 0xff8000005e8c7808 */ /* 0x002fe20002000000 */
[-CC-:B------:R-:W-:Y:S01]  /*9280*/  FFMA.FTZ R94, R137, R82.reuse, -R100.reuse ;  /* 0x00000052895e7223 */ /* 0x180fe20000010864 */
[----:B------:R-:W-:Y:S01]  /*9290*/  FMNMX.FTZ R127, R138, R127, !PT ;  /* 0x0000007f8a7f7209 */ /* 0x000fe20007810000 */
[----:B------:R1:W-:Y:S01]  /*92a0*/  MUFU.EX2 R76, R88 ;  /* 0x00000058004c7308 */ /* 0x0003e20000000800 */
[----:B------:R-:W-:Y:S01]  /*92b0*/  ISETP.GT.AND P3, PT, R118, 0x89, PT ;  /* 0x000000897600780c */ /* 0x000fe20003f64270 */
[-CC-:B------:R-:W-:Y:S01]  /*92c0*/  FFMA.FTZ R118, R155, R82.reuse, -R100.reuse ;  /* 0x000000529b767223 */ /* 0x180fe20000010864 */
[----:B----4-:R-:W-:Y:S01]  /*92d0*/  FSEL R142, R116, -INF , P5 ;  /* 0xff800000748e7808 */ /* 0x010fe20002800000 */
[----:B------:R-:W-:Y:S01]  /*92e0*/  FFMA.FTZ R131, R139, R82, -R100 ;  /* 0x000000528b837223 */ /* 0x000fe20000010864 */
[----:B------:R-:W-:-:S02]  /*92f0*/  FMNMX.FTZ R127, R140, R127, !PT ;  /* 0x0000007f8c7f7209 */ /* 0x000fc40007810000 */
[----:B--2---:R-:W-:Y:S01]  /*9300*/  FSEL R152, R110, -INF , P3 ;  /* 0xff8000006e987808 */ /* 0x004fe20001800000 */
[----:B------:R2:W-:Y:S01]  /*9310*/  MUFU.EX2 R74, R129 ;  /* 0x00000081004a7308 */ /* 0x0005e20000000800 */
[----:B------:R-:W-:Y:S01]  /*9320*/  FMNMX.FTZ R127, R142, R127, !PT ;  /* 0x0000007f8e7f7209 */ /* 0x000fe20007810000 */
[-CC-:B------:R-:W-:Y:S01]  /*9330*/  FFMA.FTZ R110, R133, R82.reuse, -R100.reuse ;  /* 0x00000052856e7223 */ /* 0x180fe20000010864 */
[-CC-:B-1----:R-:W-:Y:S01]  /*9340*/  FFMA.FTZ R88, R153, R82.reuse, -R100.reuse ;  /* 0x0000005299587223 */ /* 0x182fe20000010864 */
[----:B------:R-:W-:Y:S01]  /*9350*/  FFMA.FTZ R133, R157, R82, -R100 ;  /* 0x000000529d857223 */ /* 0x000fe20000010864 */
[----:B------:R-:W-:-:S03]  /*9360*/  FMNMX.FTZ R127, R152, R127, !PT ;  /* 0x0000007f987f7209 */ /* 0x000fc60007810000 */
[----:B------:R-:W-:Y:S01]  /*9370*/  MUFU.EX2 R102, R102 ;  /* 0x0000006600667308 */ /* 0x000fe20000000800 */
[--C-:B--2---:R-:W-:Y:S01]  /*9380*/  FFMA.FTZ R129, R143, R82, -R100.reuse ;  /* 0x000000528f817223 */ /* 0x104fe20000010864 */
[----:B------:R-:W1:Y:S06]  /*9390*/  SHFL.BFLY PT, R116, R127, 0x2, 0x1f ;  /* 0x0c401f007f747f89 */ /* 0x000e6c00000e0000 */
        /* <DEDUP_REMOVED lines=9> */
[----:B-1----:R-:W-:-:S07]  /*9430*/  FMNMX.FTZ R155, R125, R154, !PT ;  /* 0x0000009a7d9b7209 */ /* 0x002fce0007810000 */
[----:B------:R-:W-:Y:S01]  /*9440*/  MUFU.EX2 R81, R81 ;  /* 0x0000005100517308 */ /* 0x000fe20000000800 */
[----:B------:R-:W-:Y:S02]  /*9450*/  FSEL R125, R75, RZ, P2 ;  /* 0x000000ff4b7d7208 */ /* 0x000fe40001000000 */
[C---:B------:R-:W-:Y:S01]  /*9460*/  FSETP.NEU.FTZ.AND P2, PT, R155.reuse, -INF , PT ;  /* 0xff8000009b00780b */ /* 0x040fe20003f5d000 */
[-C--:B------:R-:W-:Y:S02]  /*9470*/  FMUL.FTZ R137, R155, R82.reuse ;  /* 0x000000529b897220 */ /* 0x080fe40000410000 */
[----:B------:R-:W-:Y:S02]  /*9480*/  FADD.FTZ R125, -R125, R8 ;  /* 0x000000087d7d7221 */ /* 0x000fe40000010100 */
[----:B------:R-:W-:Y:S01]  /*9490*/  MUFU.EX2 R106, R106 ;  /* 0x0000006a006a7308 */ /* 0x000fe20000000800 */
[----:B------:R-:W-:Y:S01]  /*94a0*/  FSEL R137, R137, RZ, P2 ;  /* 0x000000ff89897208 */ /* 0x000fe20001000000 */
[----:B------:R-:W-:-:S04]  /*94b0*/  FMUL.FTZ R135, R125, R82 ;  /* 0x000000527d877220 */ /* 0x000fc80000410000 */
[-CC-:B------:R-:W-:Y:S01]  /*94c0*/  FFMA.FTZ R8, R108, R82.reuse, -R137.reuse ;  /* 0x000000526c087223 */ /* 0x180fe20000010889 */
[----:B------:R-:W-:Y:S01]  /*94d0*/  FSEL R108, R155, RZ, P2 ;  /* 0x000000ff9b6c7208 */ /* 0x000fe20001000000 */
[-CC-:B------:R-:W-:Y:S01]  /*94e0*/  FFMA.FTZ R100, R105, R82.reuse, -R137.reuse ;  /* 0x0000005269647223 */ /* 0x180fe20000010889 */
[----:B------:R-:W-:Y:S01]  /*94f0*/  ISETP.GE.U32.AND P2, PT, R2, 0x180, PT ;  /* 0x000001800200780c */ /* 0x000fe20003f46070 */
[-CC-:B------:R-:W-:Y:S01]  /*9500*/  FFMA.FTZ R139, R12, R82.reuse, -R137.reuse ;  /* 0x000000520c8b7223 */ /* 0x180fe20000010889 */
[-C--:B------:R-:W-:Y:S01]  /*9510*/  FFMA.FTZ R12, R99, R82.reuse, -R137 ;  /* 0x00000052630c7223 */ /* 0x080fe20000010889 */
[----:B------:R-:W-:Y:S02]  /*9520*/  WARPGROUP.DEPBAR.LE gsb0, 0x0 ;  /* 0x00008000000079c5 */ /* 0x000fe40000010000 */
[----:B------:R-:W-:Y:S01]  /*9530*/  WARPGROUP.ARRIVE ;  /* 0x00000000000079c5 */ /* 0x000fe20000000000 */
[----:B------:R-:W-:Y:S01]  /*9540*/  FADD.FTZ R105, -R108, R5 ;  /* 0x000000056c697221 */ /* 0x000fe20000010100 */
[----:B------:R-:W-:Y:S01]  /*9550*/  VIADD R5, R16, 0x9 ;  /* 0x0000000910057836 */ /* 0x000fe20000000000 */
[----:B------:R-:W1:Y:S01]  /*9560*/  MUFU.EX2 R135, R135 ;  /* 0x0000008700877308 */ /* 0x000e620000000800 */
[-CC-:B------:R-:W-:Y:S01]  /*9570*/  FFMA.FTZ R125, R10, R82.reuse, -R137.reuse ;  /* 0x000000520a7d7223 */ /* 0x180fe20000010889 */
[-CC-:B------:R-:W-:Y:S01]  /*9580*/  FFMA.FTZ R156, R89, R82.reuse, -R137.reuse ;  /* 0x00000052599c7223 */ /* 0x180fe20000010889 */
[----:B------:R-:W-:Y:S01]  /*9590*/  HGMMA.64x96x16.F32.BF16 R24, gdesc[UR28].tnspB, R24, gsb0 ;  /* 0x416000001c1879f0 */ /* 0x000fe20008001818 */
[----:B------:R-:W-:Y:S01]  /*95a0*/  UIADD3 UR28, UR6, 0xc00, URZ ;  /* 0x00000c00061c7890 */ /* 0x000fe2000fffe03f */
[----:B------:R-:W-:Y:S01]  /*95b0*/  SEL R99, R5, 0x9, !P2 ;  /* 0x0000000905637807 */ /* 0x000fe20005000000 */
[----:B------:R-:W-:Y:S01]  /*95c0*/  UIADD3 UR30, UR7, 0x200, URZ ;  /* 0x00000200071e7890 */ /* 0x000fe2000fffe03f */
[-C--:B------:R-:W-:Y:S01]  /*95d0*/  FMUL.FTZ R5, R105, R82.reuse ;  /* 0x0000005269057220 */ /* 0x080fe20000410000 */
[----:B------:R-:W-:Y:S01]  /*95e0*/  UMOV UR29, 0xc0000010 ;  /* 0xc0000010001d7882 */ /* 0x000fe20000000000 */
[----:B------:R-:W-:Y:S01]  /*95f0*/  UMOV UR31, 0x80000020 ;  /* 0x80000020001f7882 */ /* 0x000fe20000000000 */
[----:B------:R-:W-:Y:S01]  /*9600*/  MUFU.EX2 R8, R8 ;  /* 0x0000000800087308 */ /* 0x000fe20000000800 */
[-CC-:B------:R-:W-:Y:S01]  /*9610*/  FFMA.FTZ R10, R124, R82.reuse, -R137.reuse ;  /* 0x000000527c0a7223 */ /* 0x180fe20000010889 */
[-CC-:B------:R-:W-:Y:S01]  /*9620*/  FFMA.FTZ R89, R120, R82.reuse, -R137.reuse ;  /* 0x0000005278597223 */ /* 0x180fe20000010889 */
[----:B------:R-:W-:Y:S01]  /*9630*/  FFMA.FTZ R120, R113, R82, -R137 ;  /* 0x0000005271787223 */ /* 0x000fe20000010889 */
[----:B------:R-:W-:-:S02]  /*9640*/  IMAD.U32 R113, RZ, RZ, UR46 ;  /* 0x0000002eff717e24 */ /* 0x000fc4000f8e00ff */
[-CC-:B------:R-:W-:Y:S01]  /*9650*/  FFMA.FTZ R141, R15, R82.reuse, -R137.reuse ;  /* 0x000000520f8d7223 */ /* 0x180fe20000010889 */
[-CC-:B------:R-:W-:Y:S01]  /*9660*/  FFMA.FTZ R15, R114, R82.reuse, -R137.reuse ;  /* 0x00000052720f7223 */ /* 0x180fe20000010889 */
[-CC-:B------:R-:W-:Y:S01]  /*9670*/  FFMA.FTZ R127, R93, R82.reuse, -R137.reuse ;  /* 0x000000525d7f7223 */ /* 0x180fe20000010889 */
[----:B------:R-:W2:Y:S01]  /*9680*/  MUFU.EX2 R5, R5 ;  /* 0x0000000500057308 */ /* 0x000ea20000000800 */
[----:B------:R-:W-:Y:S01]  /*9690*/  @!P1 LEA R113, R113, UR47, 0x3 ;  /* 0x0000002f71719c11 */ /* 0x000fe2000f8e18ff */
[----:B-1----:R-:W-:Y:S01]  /*96a0*/  FFMA.FTZ R114, R135, R3, R102 ;  /* 0x0000000387727223 */ /* 0x002fe20000010066 */
[-CC-:B------:R-:W-:Y:S01]  /*96b0*/  FFMA.FTZ R93, R109, R82.reuse, -R137.reuse ;  /* 0x000000526d5d7223 */ /* 0x180fe20000010889 */
[-CC-:B------:R-:W-:Y:S01]  /*96c0*/  FFMA.FTZ R109, R111, R82.reuse, -R137.reuse ;  /* 0x000000526f6d7223 */ /* 0x180fe20000010889 */
[-CC-:B------:R-:W-:Y:S01]  /*96d0*/  FFMA.FTZ R111, R107, R82.reuse, -R137.reuse ;  /* 0x000000526b6f7223 */ /* 0x180fe20000010889 */
[----:B------:R-:W-:Y:S01]  /*96e0*/  @!P1 IADD3 R105, R113, 0x31c40, RZ ;  /* 0x00031c4071699810 */ /* 0x000fe20007ffe0ff */
[-CC-:B------:R-:W-:Y:S01]  /*96f0*/  FFMA.FTZ R154, R14, R82.reuse, -R137.reuse ;  /* 0x000000520e9a7223 */ /* 0x180fe20000010889 */
[----:B------:R-:W-:Y:S01]  /*9700*/  MUFU.EX2 R125, R125 ;  /* 0x0000007d007d7308 */ /* 0x000fe20000000800 */
[----:B------:R-:W-:Y:S01]  /*9710*/  FADD.FTZ R107, R95, R114 ;  /* 0x000000725f6b7221 */ /* 0x000fe20000010000 */
[-C--:B------:R-:W-:Y:S01]  /*9720*/  FFMA.FTZ R3, R96, R82.reuse, -R137 ;  /* 0x0000005260037223 */ /* 0x080fe20000010889 */
[----:B------:R-:W-:Y:S01]  /*9730*/  @!P1 PRMT R105, RZ, 0x654, R105 ;  /* 0x00000654ff699816 */ /* 0x000fe20000000069 */
[----:B------:R-:W-:Y:S01]  /*9740*/  FFMA.FTZ R14, R121, R82, -R137 ;  /* 0x00000052790e7223 */ /* 0x000fe20000010889 */
[----:B------:R-:W-:Y:S01]  /*9750*/  FADD.FTZ R114, R98, R107 ;  /* 0x0000006b62727221 */ /* 0x000fe20000010000 */
[----:B------:R-:W-:Y:S01]  /*9760*/  F2FP.BF16.F32.PACK_AB R124, R9, R78 ;  /* 0x0000004e097c723e */ /* 0x000fe200000010ff */
[--C-:B------:R-:W-:Y:S01]  /*9770*/  FFMA.FTZ R121, R122, R82, -R137.reuse ;  /* 0x000000527a797223 */ /* 0x100fe20000010889 */
[----:B------:R-:W-:Y:S01]  /*9780*/  MUFU.EX2 R10, R10 ;  /* 0x0000000a000a7308 */ /* 0x000fe20000000800 */
[----:B--2---:R-:W-:Y:S01]  /*9790*/  FFMA.FTZ R96, R5, R0, R8 ;  /* 0x0000000005607223 */ /* 0x004fe20000010008 */
[----:B------:R-:W-:Y:S01]  /*97a0*/  F2FP.BF16.F32.PACK_AB R98, R79, R98 ;  /* 0x000000624f62723e */ /* 0x000fe200000010ff */
[----:B------:R-:W-:Y:S01]  /*97b0*/  FFMA.FTZ R122, R115, R82, -R137 ;  /* 0x00000052737a7223 */ /* 0x000fe20000010889 */
[----:B------:R-:W-:-:S02]  /*97c0*/  IMAD.U32 R115, RZ, RZ, UR45 ;  /* 0x0000002dff737e24 */ /* 0x000fc4000f8e00ff */
[-CC-:B------:R-:W-:Y:S01]  /*97d0*/  FFMA.FTZ R108, R117, R82.reuse, -R137.reuse ;  /* 0x00000052756c7223 */ /* 0x180fe20000010889 */
[-CC-:B------:R-:W-:Y:S01]  /*97e0*/  FFMA.FTZ R0, R128, R82.reuse, -R137.reuse ;  /* 0x0000005280007223 */ /* 0x180fe20000010889 */
[-CC-:B------:R-:W-:Y:S01]  /*97f0*/  FFMA.FTZ R130, R130, R82.reuse, -R137.reuse ;  /* 0x0000005282827223 */ /* 0x180fe20000010889 */
[----:B------:R-:W-:Y:S01]  /*9800*/  MUFU.EX2 R139, R139 ;  /* 0x0000008b008b7308 */ /* 0x000fe20000000800 */
[----:B------:R-:W-:Y:S01]  /*9810*/  @!P1 LEA R113, R115, UR47, 0x3 ;  /* 0x0000002f73719c11 */ /* 0x000fe2000f8e18ff */
[-CC-:B------:R-:W-:Y:S01]  /*9820*/  FFMA.FTZ R123, R123, R82.reuse, -R137.reuse ;  /* 0x000000527b7b7223 */ /* 0x180fe20000010889 */
[-CC-:B------:R-:W-:Y:S01]  /*9830*/  FFMA.FTZ R90, R90, R82.reuse, -R137.reuse ;  /* 0x000000525a5a7223 */ /* 0x180fe20000010889 */
[-CC-:B------:R-:W-:Y:S01]  /*9840*/  FFMA.FTZ R92, R92, R82.reuse, -R137.reuse ;  /* 0x000000525c5c7223 */ /* 0x180fe20000010889 */
[-CC-:B------:R-:W-:Y:S01]  /*9850*/  FFMA.FTZ R132, R132, R82.reuse, -R137.reuse ;  /* 0x0000005284847223 */ /* 0x180fe20000010889 */
[----:B------:R-:W-:Y:S02]  /*9860*/  @!P1 VIADD R113, R113, 0x31c60 ;  /* 0x00031c6071719836 */ /* 0x000fe40000000000 */
[-CC-:B------:R-:W-:Y:S01]  /*9870*/  FFMA.FTZ R134, R134, R82.reuse, -R137.reuse ;  /* 0x0000005286867223 */ /* 0x180fe20000010889 */
[----:B------:R-:W-:Y:S01]  /*9880*/  MUFU.EX2 R127, R127 ;  /* 0x0000007f007f7308 */ /* 0x000fe20000000800 */
[-CC-:B------:R-:W-:Y:S01]  /*9890*/  FFMA.FTZ R136, R136, R82.reuse, -R137.reuse ;  /* 0x0000005288887223 */ /* 0x180fe20000010889 */
[-C--:B------:R-:W-:Y:S01]  /*98a0*/  FFMA.FTZ R138, R138, R82.reuse, -R137 ;  /* 0x000000528a8a7223 */ /* 0x080fe20000010889 */
[----:B------:R-:W-:Y:S01]  /*98b0*/  @!P1 PRMT R113, RZ, 0x654, R113 ;  /* 0x00000654ff719816 */ /* 0x000fe20000000071 */
[-CC-:B------:R-:W-:Y:S01]  /*98c0*/  FFMA.FTZ R140, R140, R82.reuse, -R137.reuse ;  /* 0x000000528c8c7223 */ /* 0x180fe20000010889 */
[----:B------:R-:W-:Y:S01]  /*98d0*/  FFMA.FTZ R142, R142, R82, -R137 ;  /* 0x000000528e8e7223 */ /* 0x000fe20000010889 */
[----:B------:R-:W-:Y:S01]  /*98e0*/  ISETP.LT.AND P2, PT, R4, UR60, PT ;  /* 0x0000003c04007c0c */ /* 0x000fe2000bf41270 */
[----:B------:R-:W-:Y:S01]  /*98f0*/  UIADD3 UR6, UR60, -0x1, URZ ;  /* 0xffffffff3c067890 */ /* 0x000fe2000fffe03f */
[----:B------:R-:W-:Y:S01]  /*9900*/  MUFU.EX2 R154, R154 ;  /* 0x0000009a009a7308 */ /* 0x000fe20000000800 */
[----:B------:R-:W-:-:S05]  /*9910*/  UMOV UR45, UR46 ;  /* 0x0000002e002d7c82 */ /* 0x000fca0008000000 */
[----:B------:R-:W-:Y:S02]  /*9920*/  UMOV UR60, UR6 ;  /* 0x00000006003c7c82 */ /* 0x000fe40008000000 */
        /* <DEDUP_REMOVED lines=8> */
[----:B------:R-:W-:Y:S07]  /*99b0*/  HGMMA.64x96x16.F32.BF16 R24, gdesc[UR28].tnspB, R24, gsb0 ;  /* 0x416000001c1879f0 */ /* 0x000fee0008001818 */
[----:B------:R-:W-:Y:S08]  /*99c0*/  MUFU.EX2 R93, R93 ;  /* 0x0000005d005d7308 */ /* 0x000ff00000000800 */
[----:B------:R-:W-:Y:S08]  /*99d0*/  MUFU.EX2 R120, R120 ;  /* 0x0000007800787308 */ /* 0x000ff00000000800 */
[----:B------:R-:W-:Y:S08]  /*99e0*/  MUFU.EX2 R109, R109 ;  /* 0x0000006d006d7308 */ /* 0x000ff00000000800 */
[----:B------:R-:W1:Y:S08]  /*99f0*/  MUFU.EX2 R122, R122 ;  /* 0x0000007a007a7308 */ /* 0x000e700000000800 */
[----:B------:R-:W2:Y:S08]  /*9a00*/  MUFU.EX2 R85, R85 ;  /* 0x0000005500557308 */ /* 0x000eb00000000800 */
[----:B------:R-:W3:Y:S01]  /*9a10*/  MUFU.EX2 R15, R15 ;  /* 0x0000000f000f7308 */ /* 0x000ee20000000800 */
[----:B-1----:R-:W-:-:S07]  /*9a20*/  F2FP.BF16.F32.PACK_AB R107, R122, R109 ;  /* 0x0000006d7a6b723e */ /* 0x002fce00000010ff */
[----:B------:R-:W1:Y:S08]  /*9a30*/  MUFU.EX2 R100, R100 ;  /* 0x0000006400647308 */ /* 0x000e700000000800 */
[----:B------:R-:W4:Y:S08]  /*9a40*/  MUFU.EX2 R91, R91 ;  /* 0x0000005b005b7308 */ /* 0x000f300000000800 */
[----:B------:R-:W5:Y:S08]  /*9a50*/  MUFU.EX2 R108, R108 ;  /* 0x0000006c006c7308 */ /* 0x000f700000000800 */
[----:B------:R-:W5:Y:S08]  /*9a60*/  MUFU.EX2 R73, R73 ;  /* 0x0000004900497308 */ /* 0x000f700000000800 */
[----:B------:R-:W5:Y:S08]  /*9a70*/  MUFU.EX2 R111, R111 ;  /* 0x0000006f006f7308 */ /* 0x000f700000000800 */
[----:B------:R-:W-:Y:S08]  /*9a80*/  MUFU.EX2 R3, R3 ;  /* 0x0000000300037308 */ /* 0x000ff00000000800 */
[----:B------:R-:W-:Y:S01]  /*9a90*/  MUFU.EX2 R83, R83 ;  /* 0x0000005300537308 */ /* 0x000fe20000000800 */
[----:B------:R-:W-:-:S02]  /*9aa0*/  WARPGROUP.DEPBAR.LE gsb0, 0x0 ;  /* 0x00008000000079c5 */ /* 0x000fc40000010000 */
[----:B------:R2:W-:Y:S06]  /*9ab0*/  BAR.ARV R99, 0x100 ;  /* 0x000400630000751d */ /* 0x0005ec0000002000 */
[----:B------:R3:W-:Y:S01]  /*9ac0*/  @!P1 SYNCS.ARRIVE.TRANS64.RED.A1T0 RZ, [R105+URZ], RZ ;  /* 0x000000ff69ff99a7 */ /* 0x0007e2000810043f */
[----:B------:R-:W-:Y:S01]  /*9ad0*/  MUFU.EX2 R0, R0 ;  /* 0x0000000000007308 */ /* 0x000fe20000000800 */
[----:B--2---:R-:W-:Y:S01]  /*9ae0*/  FADD.FTZ R99, R125, R96 ;  /* 0x000000607d637221 */ /* 0x004fe20000010000 */
[----:B------:R-:W-:Y:S01]  /*9af0*/  F2FP.BF16.F32.PACK_AB R96, R95, R102 ;  /* 0x000000665f60723e */ /* 0x000fe200000010ff */
[----:B------:R-:W-:Y:S01]  /*9b00*/  FFMA.FTZ R95, R97, R82, -R137 ;  /* 0x00000052615f7223 */ /* 0x000fe20000010889 */
[----:B------:R-:W-:Y:S01]  /*9b10*/  F2FP.BF16.F32.PACK_AB R97, R125, R8 ;  /* 0x000000087d61723e */ /* 0x000fe200000010ff */
[----:B------:R-:W-:Y:S01]  /*9b20*/  FADD.FTZ R102, R10, R99 ;  /* 0x000000630a667221 */ /* 0x000fe20000010000 */
[----:B------:R-:W-:Y:S01]  /*9b30*/  F2FP.BF16.F32.PACK_AB R99, R139, R10 ;  /* 0x0000000a8b63723e */ /* 0x000fe200000010ff */
[----:B---3--:R-:W-:Y:S01]  /*9b40*/  FADD.FTZ R105, R79, R114 ;  /* 0x000000724f697221 */ /* 0x008fe20000010000 */
[----:B------:R2:W-:Y:S01]  /*9b50*/  @!P1 SYNCS.ARRIVE.TRANS64.RED.A1T0 RZ, [R113+URZ], RZ ;  /* 0x000000ff71ff99a7 */ /* 0x0005e2000810043f */
[----:B------:R-:W-:Y:S01]  /*9b60*/  FADD.FTZ R102, R139, R102 ;  /* 0x000000668b667221 */ /* 0x000fe20000010000 */
[----:B------:R-:W-:Y:S01]  /*9b70*/  MUFU.EX2 R110, R110 ;  /* 0x0000006e006e7308 */ /* 0x000fe20000000800 */
[----:B------:R-:W-:Y:S01]  /*9b80*/  FADD.FTZ R114, R78, R105 ;  /* 0x000000694e727221 */ /* 0x000fe20000010000 */
[----:B------:R4:W-:Y:S01]  /*9b90*/  STSM.16.M88.4 [R22+0x24300], R96 ;  /* 0x0243006016007844 */ /* 0x0009e20000000200 */
[----:B------:R-:W-:Y:S01]  /*9ba0*/  F2FP.BF16.F32.PACK_AB R125, R154, R127 ;  /* 0x0000007f9a7d723e */ /* 0x000fe200000010ff */
[----:B------:R-:W-:Y:S01]  /*9bb0*/  FMUL.FTZ R26, R26, R5 ;  /* 0x000000051a1a7220 */ /* 0x000fe20000410000 */
[----:B------:R-:W-:Y:S01]  /*9bc0*/  FADD.FTZ R114, R9, R114 ;  /* 0x0000007209727221 */ /* 0x000fe20000010000 */
[----:B------:R-:W-:Y:S01]  /*9bd0*/  FADD.FTZ R9, R127, R102 ;  /* 0x000000667f097221 */ /* 0x000fe20000010000 */
[-C--:B--2---:R-:W-:Y:S01]  /*9be0*/  FFMA.FTZ R113, R84, R82.reuse, -R137 ;  /* 0x0000005254717223 */ /* 0x084fe20000010889 */
[----:B------:R-:W-:Y:S01]  /*9bf0*/  MUFU.EX2 R78, R130 ;  /* 0x00000082004e7308 */ /* 0x000fe20000000800 */
[----:B------:R-:W-:Y:S01]  /*9c00*/  FADD.FTZ R79, R11, R114 ;  /* 0x000000720b4f7221 */ /* 0x000fe20000010000 */
[----:B------:R-:W-:Y:S01]  /*9c10*/  FADD.FTZ R102, R154, R9 ;  /* 0x000000099a667221 */ /* 0x000fe20000010000 */
[----:B------:R-:W-:Y:S01]  /*9c20*/  F2FP.BF16.F32.PACK_AB R127, R156, R141 ;  /* 0x0000008d9c7f723e */ /* 0x000fe200000010ff */
[----:B------:R-:W-:Y:S01]  /*9c30*/  FMUL.FTZ R27, R27, R5 ;  /* 0x000000051b1b7220 */ /* 0x000fe20000410000 */
[C---:B------:R-:W-:Y:S01]  /*9c40*/  FADD.FTZ R114, R126.reuse, R79 ;  /* 0x0000004f7e727221 */ /* 0x040fe20000010000 */
[----:B------:R-:W-:Y:S01]  /*9c50*/  F2FP.BF16.F32.PACK_AB R126, R126, R11 ;  /* 0x0000000b7e7e723e */ /* 0x000fe200000010ff */
[----:B------:R-:W-:Y:S01]  /*9c60*/  FADD.FTZ R9, R141, R102 ;  /* 0x000000668d097221 */ /* 0x000fe20000010000 */
[----:B------:R-:W-:Y:S01]  /*9c70*/  MUFU.EX2 R86, R86 ;  /* 0x0000005600567308 */ /* 0x000fe20000000800 */
[----:B------:R-:W-:Y:S01]  /*9c80*/  FADD.FTZ R11, R13, R114 ;  /* 0x000000720d0b7221 */ /* 0x000fe20000010000 */
[-C--:B------:R-:W-:Y:S01]  /*9c90*/  FFMA.FTZ R79, R119, R82.reuse, -R137 ;  /* 0x00000052774f7223 */ /* 0x080fe20000010889 */
[----:B------:R-:W-:Y:S01]  /*9ca0*/  FADD.FTZ R9, R156, R9 ;  /* 0x000000099c097221 */ /* 0x000fe20000010000 */
[----:B------:R-:W-:Y:S01]  /*9cb0*/  FFMA.FTZ R137, R152, R82, -R137 ;  /* 0x0000005298897223 */ /* 0x000fe20000010889 */
[----:B------:R-:W-:Y:S01]  /*9cc0*/  FADD.FTZ R10, R20, R11 ;  /* 0x0000000b140a7221 */ /* 0x000fe20000010000 */
[----:B------:R-:W-:Y:S01]  /*9cd0*/  STSM.16.M88.4 [R22+0x25b00], R124 ;  /* 0x025b007c16007844 */ /* 0x000fe20000000200 */
[----:B------:R-:W-:Y:S01]  /*9ce0*/  FADD.FTZ R8, R12, R9 ;  /* 0x000000090c087221 */ /* 0x000fe20000010000 */
[----:B------:R-:W-:Y:S01]  /*9cf0*/  MUFU.EX2 R95, R95 ;  /* 0x0000005f005f7308 */ /* 0x000fe20000000800 */
[----:B------:R-:W-:Y:S01]  /*9d00*/  FADD.FTZ R11, R21, R10 ;  /* 0x0000000a150b7221 */ /* 0x000fe20000010000 */
[----:B------:R-:W-:Y:S01]  /*9d10*/  F2FP.BF16.F32.PACK_AB R105, R120, R93 ;  /* 0x0000005d7869723e */ /* 0x000fe200000010ff */
[----:B------:R-:W-:Y:S01]  /*9d20*/  FADD.FTZ R9, R89, R8 ;  /* 0x0000000859097221 */ /* 0x000fe20000010000 */
[-C--:B------:R-:W-:Y:S01]  /*9d30*/  FMUL.FTZ R30, R30, R5.reuse ;  /* 0x000000051e1e7220 */ /* 0x080fe20000410000 */
[----:B------:R-:W-:Y:S01]  /*9d40*/  FADD.FTZ R10, R112, R11 ;  /* 0x0000000b700a7221 */ /* 0x000fe20000010000 */
[-C--:B------:R-:W-:Y:S01]  /*9d50*/  FMUL.FTZ R31, R31, R5.reuse ;  /* 0x000000051f1f7220 */ /* 0x080fe20000410000 */
[----:B------:R-:W-:Y:S01]  /*9d60*/  FADD.FTZ R8, R14, R9 ;  /* 0x000000090e087221 */ /* 0x000fe20000010000 */
[----:B------:R-:W2:Y:S01]  /*9d70*/  MUFU.EX2 R87, R87 ;  /* 0x0000005700577308 */ /* 0x000ea20000000800 */
[----:B------:R-:W-:Y:S01]  /*9d80*/  FADD.FTZ R9, R101, R10 ;  /* 0x0000000a65097221 */ /* 0x000fe20000010000 */
[-C--:B------:R-:W-:Y:S01]  /*9d90*/  FMUL.FTZ R34, R34, R5.reuse ;  /* 0x0000000522227220 */ /* 0x080fe20000410000 */
[----:B------:R-:W-:Y:S01]  /*9da0*/  FADD.FTZ R8, R121, R8 ;  /* 0x0000000879087221 */ /* 0x000fe20000010000 */
[----:B------:R-:W-:Y:S01]  /*9db0*/  FMUL.FTZ R35, R35, R5 ;  /* 0x0000000523237220 */ /* 0x000fe20000410000 */
[C---:B------:R-:W-:Y:S01]  /*9dc0*/  FADD.FTZ R10, R104.reuse, R9 ;  /* 0x00000009680a7221 */ /* 0x040fe20000010000 */
[----:B------:R-:W-:Y:S01]  /*9dd0*/  F2FP.BF16.F32.PACK_AB R104, R104, R101 ;  /* 0x000000656868723e */ /* 0x000fe200000010ff */
[----:B------:R-:W-:Y:S01]  /*9de0*/  FADD.FTZ R9, R93, R8 ;  /* 0x000000085d097221 */ /* 0x000fe20000010000 */
[----:B------:R-:W3:Y:S01]  /*9df0*/  MUFU.EX2 R79, R79 ;  /* 0x0000004f004f7308 */ /* 0x000ee20000000800 */
        /* <DEDUP_REMOVED lines=12> */
[----:B------:R-:W-:Y:S01]  /*9ec0*/  FADD.FTZ R11, R85, R8 ;  /* 0x00000008550b7221 */ /* 0x000fe20000010000 */
[----:B------:R-:W-:Y:S01]  /*9ed0*/  F2FP.BF16.F32.PACK_AB R8, R20, R13 ;  /* 0x0000000d1408723e */ /* 0x000fe200000010ff */
[----:B------:R-:W-:Y:S01]  /*9ee0*/  FADD.FTZ R9, R15, R10 ;  /* 0x0000000a0f097221 */ /* 0x000fe20000010000 */
[----:B------:R-:W-:Y:S01]  /*9ef0*/  MUFU.EX2 R129, R129 ;  /* 0x0000008100817308 */ /* 0x000fe20000000800 */
[----:B------:R-:W-:Y:S01]  /*9f00*/  FADD.FTZ R20, R76, R11 ;  /* 0x0000000b4c147221 */ /* 0x000fe20000010000 */
[----:B------:R-:W-:Y:S01]  /*9f10*/  F2FP.BF16.F32.PACK_AB R10, R112, R21 ;  /* 0x00000015700a723e */ /* 0x000fe200000010ff */
[----:B-1----:R-:W-:Y:S01]  /*9f20*/  FADD.FTZ R9, R100, R9 ;  /* 0x0000000964097221 */ /* 0x002fe20000010000 */
[----:B------:R-:W-:Y:S01]  /*9f30*/  F2FP.BF16.F32.PACK_AB R11, R121, R14 ;  /* 0x0000000e790b723e */ /* 0x000fe200000010ff */
[C---:B----4-:R-:W-:Y:S01]  /*9f40*/  FADD.FTZ R96, R91.reuse, R20 ;  /* 0x000000145b607221 */ /* 0x050fe20000010000 */
[----:B------:R-:W-:Y:S01]  /*9f50*/  F2FP.BF16.F32.PACK_AB R14, R91, R76 ;  /* 0x0000004c5b0e723e */ /* 0x000fe200000010ff */
[----:B-----5:R-:W-:Y:S01]  /*9f60*/  FADD.FTZ R20, R108, R9 ;  /* 0x000000096c147221 */ /* 0x020fe20000010000 */
[----:B------:R-:W-:Y:S01]  /*9f70*/  F2FP.BF16.F32.PACK_AB R9, R89, R12 ;  /* 0x0000000c5909723e */ /* 0x000fe200000010ff */
[----:B------:R-:W-:Y:S01]  /*9f80*/  FADD.FTZ R13, R73, R96 ;  /* 0x00000060490d7221 */ /* 0x000fe20000010000 */
[----:B------:R-:W-:Y:S01]  /*9f90*/  MUFU.EX2 R94, R94 ;  /* 0x0000005e005e7308 */ /* 0x000fe20000000800 */
[----:B------:R-:W-:Y:S01]  /*9fa0*/  FADD.FTZ R20, R111, R20 ;  /* 0x000000146f147221 */ /* 0x000fe20000010000 */
[----:B--2---:R-:W-:Y:S01]  /*9fb0*/  F2FP.BF16.F32.PACK_AB R76, R87, R86 ;  /* 0x00000056574c723e */ /* 0x004fe200000010ff */
[----:B------:R-:W-:Y:S01]  /*9fc0*/  FADD.FTZ R12, R74, R13 ;  /* 0x0000000d4a0c7221 */ /* 0x000fe20000010000 */
[----:B------:R1:W-:Y:S01]  /*9fd0*/  STSM.16.M88.4 [R22+0x27300], R8 ;  /* 0x0273000816007844 */ /* 0x0003e20000000200 */
[----:B------:R-:W-:Y:S01]  /*9fe0*/  FADD.FTZ R13, R3, R20 ;  /* 0x00000014030d7221 */ /* 0x000fe20000010000 */
[-C--:B------:R-:W-:Y:S01]  /*9ff0*/  FMUL.FTZ R46, R46, R5.reuse ;  /* 0x000000052e2e7220 */ /* 0x080fe20000410000 */
[----:B------:R-:W-:Y:S01]  /*a000*/  FADD.FTZ R81, R83, R12 ;  /* 0x0000000c53517221 */ /* 0x000fe20000010000 */
[----:B------:R-:W2:Y:S01]  /*a010*/  MUFU.EX2 R84, R123 ;  /* 0x0000007b00547308 */ /* 0x000ea20000000800 */
[----:B------:R-:W-:Y:S01]  /*a020*/  FADD.FTZ R13, R0, R13 ;  /* 0x0000000d000d7221 */ /* 0x000fe20000010000 */
[----:B------:R-:W-:Y:S01]  /*a030*/  F2FP.BF16.F32.PACK_AB R12, R85, R72 ;  /* 0x00000048550c723e */ /* 0x000fe200000010ff */
[----:B------:R-:W-:Y:S01]  /*a040*/  FADD.FTZ R81, R110, R81 ;  /* 0x000000516e517221 */ /* 0x000fe20000010000 */
[----:B------:R-:W-:Y:S01]  /*a050*/  STSM.16.M88.4 [R22+0x28b00], R104 ;  /* 0x028b006816007844 */ /* 0x000fe20000000200 */
[----:B------:R-:W-:Y:S01]  /*a060*/  FADD.FTZ R20, R78, R13 ;  /* 0x0000000d4e147221 */ /* 0x000fe20000010000 */
[-C--:B------:R-:W-:Y:S01]  /*a070*/  FMUL.FTZ R47, R47, R5.reuse ;  /* 0x000000052f2f7220 */ /* 0x080fe20000410000 */
[----:B------:R-:W-:Y:S01]  /*a080*/  FADD.FTZ R96, R86, R81 ;  /* 0x0000005156607221 */ /* 0x000fe20000010000 */
[----:B------:R-:W4:Y:S01]  /*a090*/  MUFU.EX2 R131, R131 ;  /* 0x0000008300837308 */ /* 0x000f220000000800 */
[----:B------:R-:W-:Y:S01]  /*a0a0*/  FADD.FTZ R20, R95, R20 ;  /* 0x000000145f147221 */ /* 0x000fe20000010000 */
[----:B------:R-:W-:Y:S01]  /*a0b0*/  FMUL.FTZ R50, R50, R5 ;  /* 0x0000000532327220 */ /* 0x000fe20000410000 */
[----:B------:R-:W-:Y:S01]  /*a0c0*/  FADD.FTZ R13, R87, R96 ;  /* 0x00000060570d7221 */ /* 0x000fe20000010000 */
[----:B-1----:R-:W-:Y:S01]  /*a0d0*/  F2FP.BF16.F32.PACK_AB R8, R74, R73 ;  /* 0x000000494a08723e */ /* 0x002fe200000010ff */
[----:B---3--:R-:W-:Y:S01]  /*a0e0*/  FADD.FTZ R9, R79, R20 ;  /* 0x000000144f097221 */ /* 0x008fe20000010000 */
[----:B------:R-:W-:Y:S01]  /*a0f0*/  F2FP.BF16.F32.PACK_AB R10, R110, R83 ;  /* 0x000000536e0a723e */ /* 0x000fe200000010ff */
[----:B------:R-:W-:Y:S01]  /*a100*/  FADD.FTZ R20, R88, R13 ;  /* 0x0000000d58147221 */ /* 0x000fe20000010000 */
[----:B------:R-:W1:Y:S01]  /*a110*/  MUFU.EX2 R90, R90 ;  /* 0x0000005a005a7308 */ /* 0x000e620000000800 */
[----:B------:R-:W-:Y:S01]  /*a120*/  F2FP.BF16.F32.PACK_AB R13, R100, R15 ;  /* 0x0000000f640d723e */ /* 0x000fe200000010ff */
[----:B--2---:R-:W-:Y:S01]  /*a130*/  FADD.FTZ R9, R84, R9 ;  /* 0x0000000954097221 */ /* 0x004fe20000010000 */
[----:B------:R-:W-:Y:S01]  /*a140*/  FADD.FTZ R11, R129, R20 ;  /* 0x00000014810b7221 */ /* 0x000fe20000010000 */
[----:B------:R-:W-:Y:S01]  /*a150*/  F2FP.BF16.F32.PACK_AB R15, R111, R108 ;  /* 0x0000006c6f0f723e */ /* 0x000fe200000010ff */
[-C--:B------:R-:W-:Y:S01]  /*a160*/  FMUL.FTZ R51, R51, R5.reuse ;  /* 0x0000000533337220 */ /* 0x080fe20000410000 */
[-C--:B------:R-:W-:Y:S01]  /*a170*/  FMUL.FTZ R54, R54, R5.reuse ;  /* 0x0000000536367220 */ /* 0x080fe20000410000 */
[----:B------:R-:W-:Y:S01]  /*a180*/  FADD.FTZ R72, R94, R11 ;  /* 0x0000000b5e487221 */ /* 0x000fe20000010000 */
[----:B------:R-:W2:Y:S01]  /*a190*/  MUFU.EX2 R77, R77 ;  /* 0x0000004d004d7308 */ /* 0x000ea20000000800 */
[----:B------:R-:W-:Y:S01]  /*a1a0*/  F2FP.BF16.F32.PACK_AB R11, R95, R78 ;  /* 0x0000004e5f0b723e */ /* 0x000fe200000010ff */
[----:B------:R3:W-:Y:S01]  /*a1b0*/  STSM.16.M88.4 [R22+0x2a300], R12 ;  /* 0x02a3000c16007844 */ /* 0x0007e20000000200 */
[----:B----4-:R-:W-:Y:S01]  /*a1c0*/  FADD.FTZ R72, R131, R72 ;  /* 0x0000004883487221 */ /* 0x010fe20000010000 */
[----:B------:R-:W-:Y:S01]  /*a1d0*/  F2FP.BF16.F32.PACK_AB R78, R129, R88 ;  /* 0x00000058814e723e */ /* 0x000fe200000010ff */
[-C--:B------:R-:W-:Y:S01]  /*a1e0*/  FMUL.FTZ R55, R55, R5.reuse ;  /* 0x0000000537377220 */ /* 0x080fe20000410000 */
[-C--:B------:R-:W-:Y:S01]  /*a1f0*/  FMUL.FTZ R58, R58, R5.reuse ;  /* 0x000000053a3a7220 */ /* 0x080fe20000410000 */
[----:B------:R-:W-:Y:S01]  /*a200*/  FMUL.FTZ R59, R59, R5 ;  /* 0x000000053b3b7220 */ /* 0x000fe20000410000 */
[----:B------:R-:W4:Y:S01]  /*a210*/  MUFU.EX2 R116, R116 ;  /* 0x0000007400747308 */ /* 0x000f220000000800 */
[----:B-1----:R-:W-:Y:S01]  /*a220*/  FADD.FTZ R20, R90, R9 ;  /* 0x000000095a147221 */ /* 0x002fe20000010000 */
[----:B------:R-:W-:Y:S01]  /*a230*/  F2FP.BF16.F32.PACK_AB R9, R0, R3 ;  /* 0x000000030009723e */ /* 0x000fe200000010ff */
[-C--:B------:R-:W-:Y:S01]  /*a240*/  FMUL.FTZ R62, R62, R5.reuse ;  /* 0x000000053e3e7220 */ /* 0x080fe20000410000 */
[-C--:B------:R-:W-:Y:S01]  /*a250*/  FMUL.FTZ R63, R63, R5.reuse ;  /* 0x000000053f3f7220 */ /* 0x080fe20000410000 */
[-C--:B------:R-:W-:Y:S01]  /*a260*/  FMUL.FTZ R66, R66, R5.reuse ;  /* 0x0000000542427220 */ /* 0x080fe20000410000 */
[-C--:B------:R-:W-:Y:S01]  /*a270*/  FMUL.FTZ R67, R67, R5.reuse ;  /* 0x0000000543437220 */ /* 0x080fe20000410000 */
[----:B------:R1:W-:Y:S01]  /*a280*/  STSM.16.M88.4 [R22+0x2bb00], R8 ;  /* 0x02bb000816007844 */ /* 0x0003e20000000200 */
[----:B------:R-:W5:Y:S01]  /*a290*/  MUFU.EX2 R113, R113 ;  /* 0x0000007100717308 */ /* 0x000f620000000800 */
[----:B--2---:R-:W-:Y:S01]  /*a2a0*/  FADD.FTZ R73, R77, R72 ;  /* 0x000000484d497221 */ /* 0x004fe20000010000 */
[----:B---3--:R-:W-:Y:S01]  /*a2b0*/  F2FP.BF16.F32.PACK_AB R12, R131, R94 ;  /* 0x0000005e830c723e */ /* 0x008fe200000010ff */
[-C--:B------:R-:W-:Y:S01]  /*a2c0*/  FMUL.FTZ R70, R70, R5.reuse ;  /* 0x0000000546467220 */ /* 0x080fe20000410000 */
[----:B------:R-:W-:Y:S01]  /*a2d0*/  FMUL.FTZ R71, R71, R5 ;  /* 0x0000000547477220 */ /* 0x000fe20000410000 */
[-C--:B------:R-:W-:Y:S01]  /*a2e0*/  FMUL.FTZ R24, R24, R135.reuse ;  /* 0x0000008718187220 */ /* 0x080fe20000410000 */
[-C--:B------:R-:W-:Y:S01]  /*a2f0*/  FMUL.FTZ R25, R25, R135.reuse ;  /* 0x0000008719197220 */ /* 0x080fe20000410000 */
[----:B------:R-:W-:Y:S01]  /*a300*/  FMUL.FTZ R28, R28, R135 ;  /* 0x000000871c1c7220 */ /* 0x000fe20000410000 */
[----:B------:R-:W2:Y:S01]  /*a310*/  MUFU.EX2 R92, R92 ;  /* 0x0000005c005c7308 */ /* 0x000ea20000000800 */
[C---:B----4-:R-:W-:Y:S01]  /*a320*/  F2FP.BF16.F32.PACK_AB R14, R116.reuse, R77 ;  /* 0x0000004d740e723e */ /* 0x050fe200000010ff */
[----:B------:R-:W-:Y:S01]  /*a330*/  FADD.FTZ R73, R116, R73 ;  /* 0x0000004974497221 */ /* 0x000fe20000010000 */
[----:B------:R-:W-:Y:S01]  /*a340*/  F2FP.BF16.F32.PACK_AB R77, R84, R79 ;  /* 0x0000004f544d723e */ /* 0x000fe200000010ff */
[-C--:B------:R-:W-:Y:S01]  /*a350*/  FMUL.FTZ R29, R29, R135.reuse ;  /* 0x000000871d1d7220 */ /* 0x080fe20000410000 */
[-C--:B------:R-:W-:Y:S01]  /*a360*/  FMUL.FTZ R32, R32, R135.reuse ;  /* 0x0000008720207220 */ /* 0x080fe20000410000 */
[-C--:B------:R-:W-:Y:S01]  /*a370*/  FMUL.FTZ R33, R33, R135.reuse ;  /* 0x0000008721217220 */ /* 0x080fe20000410000 */
[-C--:B------:R-:W-:Y:S01]  /*a380*/  FMUL.FTZ R36, R36, R135.reuse ;  /* 0x0000008724247220 */ /* 0x080fe20000410000 */
[----:B------:R-:W3:Y:S01]  /*a390*/  MUFU.EX2 R21, R132 ;  /* 0x0000008400157308 */ /* 0x000ee20000000800 */
[C---:B-----5:R-:W-:Y:S01]  /*a3a0*/  F2FP.BF16.F32.PACK_AB R79, R113.reuse, R90 ;  /* 0x0000005a714f723e */ /* 0x060fe200000010ff */
[----:B------:R-:W-:Y:S01]  /*a3b0*/  FADD.FTZ R3, R113, R20 ;  /* 0x0000001471037221 */ /* 0x000fe20000010000 */
[-C--:B------:R-:W-:Y:S01]  /*a3c0*/  FMUL.FTZ R37, R37, R135.reuse ;  /* 0x0000008725257220 */ /* 0x080fe20000410000 */
[-C--:B------:R-:W-:Y:S01]  /*a3d0*/  FMUL.FTZ R40, R40, R135.reuse ;  /* 0x0000008728287220 */ /* 0x080fe20000410000 */
[-C--:B------:R-:W-:Y:S01]  /*a3e0*/  FMUL.FTZ R41, R41, R135.reuse ;  /* 0x0000008729297220 */ /* 0x080fe20000410000 */
[----:B------:R-:W-:Y:S01]  /*a3f0*/  STSM.16.M88.4 [R22+0x2d300], R76 ;  /* 0x02d3004c16007844 */ /* 0x000fe20000000200 */
[-C--:B------:R-:W-:Y:S01]  /*a400*/  FMUL.FTZ R44, R44, R135.reuse ;  /* 0x000000872c2c7220 */ /* 0x080fe20000410000 */
[----:B------:R-:W4:Y:S01]  /*a410*/  MUFU.EX2 R134, R134 ;  /* 0x0000008600867308 */ /* 0x000f220000000800 */
        /* <DEDUP_REMOVED lines=8> */
[C---:B---3--:R-:W-:Y:S01]  /*a4a0*/  F2FP.BF16.F32.PACK_AB R13, R21.reuse, R92 ;  /* 0x0000005c150d723e */ /* 0x048fe200000010ff */
[----:B------:R-:W-:Y:S01]  /*a4b0*/  FADD.FTZ R3, R21, R0 ;  /* 0x0000000015037221 */ /* 0x000fe20000010000 */
[-C--:B------:R-:W-:Y:S01]  /*a4c0*/  FMUL.FTZ R57, R57, R135.reuse ;  /* 0x0000008739397220 */ /* 0x080fe20000410000 */
[-C--:B------:R-:W-:Y:S01]  /*a4d0*/  FMUL.FTZ R60, R60, R135.reuse ;  /* 0x000000873c3c7220 */ /* 0x080fe20000410000 */
[-C--:B------:R-:W-:Y:S01]  /*a4e0*/  FMUL.FTZ R61, R61, R135.reuse ;  /* 0x000000873d3d7220 */ /* 0x080fe20000410000 */
[-C--:B------:R-:W-:Y:S01]  /*a4f0*/  FMUL.FTZ R64, R64, R135.reuse ;  /* 0x0000008740407220 */ /* 0x080fe20000410000 */
[-C--:B------:R-:W-:Y:S01]  /*a500*/  FMUL.FTZ R65, R65, R135.reuse ;  /* 0x0000008741417220 */ /* 0x080fe20000410000 */
[----:B------:R-:W3:Y:S01]  /*a510*/  MUFU.EX2 R118, R118 ;  /* 0x0000007600767308 */ /* 0x000ee20000000800 */
[----:B----4-:R-:W-:Y:S01]  /*a520*/  FADD.FTZ R3, R134, R3 ;  /* 0x0000000386037221 */ /* 0x010fe20000010000 */
[-C--:B------:R-:W-:Y:S01]  /*a530*/  FMUL.FTZ R68, R68, R135.reuse ;  /* 0x0000008744447220 */ /* 0x080fe20000410000 */
[----:B------:R-:W-:Y:S01]  /*a540*/  FMUL.FTZ R69, R69, R135 ;  /* 0x0000008745457220 */ /* 0x000fe20000410000 */
[----:B------:R-:W-:-:S04]  /*a550*/  IMAD.MOV.U32 R5, RZ, RZ, R155 ;  /* 0x000000ffff057224 */ /* 0x000fc800078e009b */
[----:B------:R-:W1:Y:S01]  /*a560*/  MUFU.EX2 R133, R133 ;  /* 0x0000008500857308 */ /* 0x000e620000000800 */
[C---:B--2---:R-:W-:Y:S01]  /*a570*/  F2FP.BF16.F32.PACK_AB R15, R136.reuse, R134 ;  /* 0x00000086880f723e */ /* 0x044fe200000010ff */
[----:B------:R-:W-:-:S04]  /*a580*/  FADD.FTZ R3, R136, R3 ;  /* 0x0000000388037221 */ /* 0x000fc80000010000 */
[----:B------:R-:W-:Y:S02]  /*a590*/  STSM.16.M88.4 [R22+0x2eb00], R12 ;  /* 0x02eb000c16007844 */ /* 0x000fe40000000200 */
[----:B------:R-:W-:Y:S01]  /*a5a0*/  MUFU.EX2 R80, R80 ;  /* 0x0000005000507308 */ /* 0x000fe20000000800 */
[----:B---3--:R-:W-:-:S07]  /*a5b0*/  FADD.FTZ R0, R118, R73 ;  /* 0x0000004976007221 */ /* 0x008fce0000010000 */
[----:B------:R-:W2:Y:S01]  /*a5c0*/  MUFU.EX2 R103, R103 ;  /* 0x0000006700677308 */ /* 0x000ea20000000800 */
[C---:B-1----:R-:W-:Y:S01]  /*a5d0*/  F2FP.BF16.F32.PACK_AB R8, R133.reuse, R118 ;  /* 0x000000768508723e */ /* 0x042fe200000010ff */
[----:B------:R-:W-:-:S06]  /*a5e0*/  FADD.FTZ R73, R133, R0 ;  /* 0x0000000085497221 */ /* 0x000fcc0000010000 */
[----:B------:R-:W1:Y:S08]  /*a5f0*/  MUFU.EX2 R138, R138 ;  /* 0x0000008a008a7308 */ /* 0x000e700000000800 */
        /* <DEDUP_REMOVED lines=10> */
[C---:B-1----:R-:W-:Y:S02]  /*a6a0*/  F2FP.BF16.F32.PACK_AB R11, R137.reuse, R142 ;  /* 0x0000008e890b723e */ /* 0x042fe400000010ff */
[----:B------:R-:W-:-:S03]  /*a6b0*/  FADD.FTZ R0, R137, R0 ;  /* 0x0000000089007221 */ /* 0x000fc60000010000 */
[----:B------:R1:W-:Y:S01]  /*a6c0*/  STSM.16.M88.4 [R22+0x30300], R8 ;  /* 0x0303000816007844 */ /* 0x0003e20000000200 */
[----:B------:R-:W-:Y:S01]  /*a6d0*/  @!PT LDS RZ, [RZ] ;  /* 0x00000000fffff984 */ /* 0x000fe20000000800 */
[----:B------:R-:W-:Y:S01]  /*a6e0*/  @!PT LDS RZ, [RZ] ;  /* 0x00000000fffff984 */ /* 0x000fe20000000800 */
[----:B------:R-:W-:Y:S01]  /*a6f0*/  @!PT LDS RZ, [RZ] ;  /* 0x00000000fffff984 */ /* 0x000fe20000000800 */
[----:B------:R-:W-:Y:S01]  /*a700*/  @!PT LDS RZ, [RZ] ;  /* 0x00000000fffff984 */ /* 0x000fe20000000800 */
[----:B------:R2:W-:Y:S06]  /*a710*/  MEMBAR.ALL.CTA ;  /* 0x0000000000007992 */ /* 0x0005ec0000008000 */
[----:B--2---:R-:W2:Y:S01]  /*a720*/  FENCE.VIEW.ASYNC.S ;  /* 0x00000000000073c6 */ /* 0x004ea20000000000 */
[----:B-1----:R-:W-:Y:S01]  /*a730*/  IMAD.MOV.U32 R8, RZ, RZ, R75 ;  /* 0x000000ffff087224 */ /* 0x002fe200078e004b */
[----:B--2---:R-:W-:Y:S01]  /*a740*/  NOP ;  /* 0x0000000000007918 */ /* 0x004fe20000000000 */
[----:B------:R-:W-:Y:S05]  /*a750*/  @P2 BRA `(.L_x_1542) ;  /* 0xffffffb400582947 */ /* 0x000fea000383ffff */
[----:B------:R-:W-:-:S05]  /*a760*/  UMOV UR61, UR6 ;  /* 0x00000006003d7c82 */ /* 0x000fca0008000000 */
.L_x_1533:
[----:B------:R-:W-:-:S13]  /*a770*/  ISETP.LE.AND P2, PT, RZ, UR61, PT ;  /* 0x0000003dff007c0c */ /* 0x000fda000bf43270 */
[----:B------:R-:W-:Y:S05]  /*a780*/  @!P2 BRA `(.L_x_1543) ;  /* 0x000000400028a947 */ /* 0x000fea0003800000 */
[----:B------:R-:W-:Y:S01]  /*a790*/  R2UR UR60, R148 ;  /* 0x00000000943c72ca */ /* 0x000fe200000e0000 */
[----:B------:R-:W-:Y:S01]  /*a7a0*/  IMAD.MOV.U32 R5, RZ, RZ, R155 ;  /* 0x000000ffff057224 */ /* 0x000fe200078e009b */
[----:B------:R-:W-:Y:S01]  /*a7b0*/  MOV R4, R75 ;  /* 0x0000004b00047202 */ /* 0x000fe20000000f00 */
[----:B------:R-:W-:Y:S01]  /*a7c0*/  UMOV UR45, UR46 ;  /* 0x0000002e002d7c82 */ /* 0x000fe20008000000 */
[----:B------:R-:W-:-:S11]  /*a7d0*/  ULDC UR40, c[0x0][0x9d8] ;  /* 0x0002760000287ab9 */ /* 0x000fd60000000800 */
.L_x_1552:
        /* <DEDUP_REMOVED lines=8> */
[----:B-1----:R-:W-:Y:S05]  /*a860*/  @P3 BRA `(.L_x_1544) ;  /* 0x0000000000303947 */ /* 0x002fea0003800000 */
[----:B------:R-:W-:Y:S05]  /*a870*/  @!P0 BRA `(.L_x_1545) ;  /* 0x0000000000048947 */ /* 0x000fea0003800000 */
[----:B------:R-:W-:Y:S01]  /*a880*/  BPT.TRAP 0x1 ;  /* 0x000000040000795c */ /* 0x000fe20000300000 */
.L_x_1545:
[----:B------:R-:W-:Y:S01]  /*a890*/  R2UR UR7, R148 ;  /* 0x00000000940772ca */ /* 0x000fe200000e0000 */
[----:B------:R-:W-:-:S12]  /*a8a0*/  ULEA UR6, UR46, UR47, 0x3 ;  /* 0x0000002f2e067291 */ /* 0x000fd8000f8e183f */
[----:B------:R-:W-:-:S05]  /*a8b0*/  IMAD.U32 R6, RZ, RZ, UR7 ;  /* 0x00000007ff067e24 */ /* 0x000fca000f8e00ff */
[----:B------:R-:W-:-:S04]  /*a8c0*/  SHF.L.U32 R6, R6, 0x1f, RZ ;  /* 0x0000001f06067819 */ /* 0x000fc800000006ff */
[----:B------:R1:W2:Y:S01]  /*a8d0*/  SYNCS.PHASECHK.TRANS64.TRYWAIT P2, [UR6+0x31c30], R6 ;  /* 0x031c3006ff0075a7 */ /* 0x0002a20008040146 */
[----:B------:R-:W-:Y:S05]  /*a8e0*/  @!P0 BRA `(.L_x_1546) ;  /* 0x0000000000048947 */ /* 0x000fea0003800000 */
[----:B------:R-:W-:Y:S01]  /*a8f0*/  BPT.TRAP 0x1 ;  /* 0x000000040000795c */ /* 0x000fe20000300000 */
.L_x_1546:
[----:B--2---:R-:W-:Y:S05]  /*a900*/  @P2 BRA `(.L_x_1544) ;  /* 0x0000000000082947 */ /* 0x004fea0003800000 */
[----:B------:R-:W2:Y:S02]  /*a910*/  SYNCS.PHASECHK.TRANS64.TRYWAIT P2, [UR6+0x31c30], R6 ;  /* 0x031c3006ff0075a7 */ /* 0x000ea40008040146 */
[----:B--2---:R-:W-:Y:S05]  /*a920*/  @!P2 BRA `(.L_x_1547) ;  /* 0x0000008800b4a947 */ /* 0x004fea0003800000 */
.L_x_1544:
        /* <DEDUP_REMOVED lines=358> */
.L_x_1549:
[----:B------:R-:W-:Y:S01]  /*bf90*/  ULEA UR6, UR45, UR47, 0x3 ;  /* 0x0000002f2d067291 */ /* 0x000fe2000f8e183f */
[----:B------:R-:W-:-:S05]  /*bfa0*/  IMAD.U32 R6, RZ, RZ, UR60 ;  /* 0x0000003cff067e24 */ /* 0x000fca000f8e00ff */
[----:B------:R-:W-:-:S04]  /*bfb0*/  SHF.L.U32 R6, R6, 0x1f, RZ ;  /* 0x0000001f06067819 */ /* 0x000fc800000006ff */
[----:B------:R1:W2:Y:S01]  /*bfc0*/  SYNCS.PHASECHK.TRANS64.TRYWAIT P2, [UR6+0x31c50], R6 ;  /* 0x031c5006ff0075a7 */ /* 0x0002a20008040146 */
[----:B------:R-:W-:Y:S05]  /*bfd0*/  @!P0 BRA `(.L_x_1550) ;  /* 0x0000000000048947 */ /* 0x000fea0003800000 */
[----:B------:R-:W-:Y:S01]  /*bfe0*/  BPT.TRAP 0x1 ;  /* 0x000000040000795c */ /* 0x000fe20000300000 */
.L_x_1550:
[----:B--2---:R-:W-:Y:S05]  /*bff0*/  @P2 BRA `(.L_x_1548) ;  /* 0x0000000000082947 */ /* 0x004fea0003800000 */
[----:B------:R-:W2:Y:S02]  /*c000*/  SYNCS.PHASECHK.TRANS64.TRYWAIT P2, [UR6+0x31c50], R6 ;  /* 0x031c5006ff0075a7 */ /* 0x000ea40008040146 */
[----:B--2---:R-:W-:Y:S05]  /*c010*/  @!P2 BRA `(.L_x_1551) ;  /* 0x000000740010a947 */ /* 0x004fea0003800000 */
.L_x_1548:
[----:B------:R-:W-:Y:S01]  /*c020*/  UIADD3 UR6, UR47, 0x200, URZ ;  /* 0x000002002f067890 */ /* 0x000fe2000fffe03f */
[----:B------:R-:W-:Y:S01]  /*c030*/  R2UR UR10, R145 ;  /* 0x00000000910a72ca */ /* 0x000fe200000e0000 */
[----:B------:R-:W-:Y:S01]  /*c040*/  WARPGROUP.ARRIVE ;  /* 0x00000000000079c5 */ /* 0x000fe20000000000 */
[----:B------:R-:W-:Y:S01]  /*c050*/  UMOV UR29, 0xc0000010 ;  /* 0xc0000010001d7882 */ /* 0x000fe20000000000 */
[----:B------:R-:W-:Y:S01]  /*c060*/  USHF.R.U32.HI UR6, URZ, 0x4, UR6 ;  /* 0x000000043f067899 */ /* 0x000fe20008011606 */
[----:B--2---:R-:W-:Y:S01]  /*c070*/  FMUL.FTZ R7, R136, UR40 ;  /* 0x0000002888077c20 */ /* 0x004fe20008410000 */
[----:B------:R-:W-:Y:S01]  /*c080*/  UMOV UR31, 0x80000020 ;  /* 0x80000020001f7882 */ /* 0x000fe20000000000 */
[----:B-1----:R-:W-:Y:S01]  /*c090*/  FMUL.FTZ R6, R137, UR40 ;  /* 0x0000002889067c20 */ /* 0x002fe20008410000 */
        /* <DEDUP_REMOVED lines=65> */
[----:B------:R-:W3:Y:S01]  /*c4b0*/  LDC R82, c[0x0][0x988] ;  /* 0x00026200ff527b82 */ /* 0x000ee20000000800 */
[----:B------:R-:W-:Y:S01]  /*c4c0*/  FMUL.FTZ R141, R75, UR40 ;  /* 0x000000284b8d7c20 */ /* 0x000fe20008410000 */
[----:B------:R-:W4:Y:S01]  /*c4d0*/  MUFU.TANH R120, R120 ;  /* 0x0000007800787308 */ /* 0x000f220000002400 */
        /* <DEDUP_REMOVED lines=16> */
[----:B----4-:R-:W-:Y:S01]  /*c5e0*/  FMNMX.FTZ R132, R120, R133, !PT ;  /* 0x0000008578847209 */ /* 0x010fe20007810000 */
[----:B------:R-:W-:Y:S01]  /*c5f0*/  FMUL.FTZ R119, R119, UR40 ;  /* 0x0000002877777c20 */ /* 0x000fe20008410000 */
[----:B------:R-:W-:Y:S01]  /*c600*/  FMUL.FTZ R106, R106, UR40 ;  /* 0x000000286a6a7c20 */ /* 0x000fe20008410000 */
[----:B------:R-:W-:Y:S01]  /*c610*/  FMUL.FTZ R107, R107, UR40 ;  /* 0x000000286b6b7c20 */ /* 0x000fe20008410000 */
[----:B------:R-:W-:Y:S01]  /*c620*/  FMUL.FTZ R110, R110, UR40 ;  /* 0x000000286e6e7c20 */ /* 0x000fe20008410000 */
[----:B------:R-:W-:Y:S01]  /*c630*/  FMUL.FTZ R111, R111, UR40 ;  /* 0x000000286f6f7c20 */ /* 0x000fe20008410000 */
        /* <DEDUP_REMOVED lines=14> */
[----:B------:R-:W-:-:S02]  /*c720*/  ISETP.GE.U32.AND P2, PT, R2, 0x180, PT ;  /* 0x000001800200780c */ /* 0x000fc40003f46070 */
[----:B------:R-:W-:Y:S01]  /*c730*/  R2UR UR60, R148 ;  /* 0x00000000943c72ca */ /* 0x000fe200000e0000 */
[----:B------:R-:W2:Y:S01]  /*c740*/  MUFU.TANH R113, R113 ;  /* 0x0000007100717308 */ /* 0x000ea20000002400 */
[----:B----4-:R-:W-:-:S07]  /*c750*/  FMNMX.FTZ R133, R125, R132, !PT ;  /* 0x000000847d857209 */ /* 0x010fce0007810000 */
[----:B------:R-:W4:Y:S01]  /*c760*/  MUFU.TANH R116, R116 ;  /* 0x0000007400747308 */ /* 0x000f220000002400 */
[----:B-1----:R-:W-:Y:S01]  /*c770*/  FMNMX.FTZ R132, R112, R133, !PT ;  /* 0x0000008570847209 */ /* 0x002fe20007810000 */
[----:B------:R-:W-:Y:S02]  /*c780*/  WARPGROUP.DEPBAR.LE gsb0, 0x0 ;  /* 0x00008000000079c5 */ /* 0x000fe40000010000 */
[----:B------:R-:W-:-:S04]  /*c790*/  WARPGROUP.ARRIVE ;  /* 0x00000000000079c5 */ /* 0x000fc80000000000 */
[----:B------:R-:W1:Y:S01]  /*c7a0*/  MUFU.TANH R117, R117 ;  /* 0x0000007500757308 */ /* 0x000e620000002400 */
[----:B--2---:R-:W-:Y:S01]  /*c7b0*/  FMNMX.FTZ R133, R113, R132, !PT ;  /* 0x0000008471857209 */ /* 0x004fe20007810000 */
[----:B------:R-:W-:Y:S01]  /*c7c0*/  HGMMA.64x96x16.F32.BF16 R24, gdesc[UR28].tnspB, R24, gsb0 ;  /* 0x416000001c1879f0 */ /* 0x000fe20008001818 */
[----:B------:R-:W-:Y:S02]  /*c7d0*/  UIADD3 UR28, UR6, 0x300, URZ ;  /* 0x00000300061c7890 */ /* 0x000fe4000fffe03f */
[----:B------:R-:W-:-:S03]  /*c7e0*/  UIADD3 UR30, UR7, 0x80, URZ ;  /* 0x00000080071e7890 */ /* 0x000fc6000fffe03f */
[----:B------:R-:W2:Y:S01]  /*c7f0*/  MUFU.TANH R104, R104 ;  /* 0x0000006800687308 */ /* 0x000ea20000002400 */
[----:B------:R-:W-:Y:S01]  /*c800*/  UMOV UR29, 0xc0000010 ;  /* 0xc0000010001d7882 */ /* 0x000fe20000000000 */
[----:B------:R-:W-:Y:S01]  /*c810*/  UMOV UR31, 0x80000020 ;  /* 0x80000020001f7882 */ /* 0x000fe20000000000 */
[----:B----4-:R-:W-:-:S05]  /*c820*/  FMNMX.FTZ R132, R116, R133, !PT ;  /* 0x0000008574847209 */ /* 0x010fca0007810000 */
[----:B------:R-:W4:Y:S01]  /*c830*/  MUFU.TANH R105, R105 ;  /* 0x0000006900697308 */ /* 0x000f220000002400 */
[----:B-1----:R-:W-:-:S07]  /*c840*/  FMNMX.FTZ R133, R117, R132, !PT ;  /* 0x0000008475857209 */ /* 0x002fce0007810000 */
[----:B------:R-:W1:Y:S01]  /*c850*/  MUFU.TANH R108, R108 ;  /* 0x0000006c006c7308 */ /* 0x000e620000002400 */
[----:B--2---:R-:W-:-:S07]  /*c860*/  FMNMX.FTZ R132, R104, R133, !PT ;  /* 0x0000008568847209 */ /* 0x004fce0007810000 */
[----:B------:R-:W2:Y:S01]  /*c870*/  MUFU.TANH R109, R109 ;  /* 0x0000006d006d7308 */ /* 0x000ea20000002400 */
[----:B----4-:R-:W-:-:S07]  /*c880*/  FMNMX.FTZ R133, R105, R132, !PT ;  /* 0x0000008469857209 */ /* 0x010fce0007810000 */
        /* <DEDUP_REMOVED lines=17> */
[----:B----4-:R-:W-:Y:S01]  /*c9a0*/  FMNMX.FTZ R132, R92, R133, !PT ;  /* 0x000000855c847209 */ /* 0x010fe20007810000 */
[----:B------:R-:W-:Y:S02]  /*c9b0*/  WARPGROUP.DEPBAR.LE gsb0, 0x0 ;  /* 0x00008000000079c5 */ /* 0x000fe40000010000 */
[----:B------:R-:W-:-:S04]  /*c9c0*/  WARPGROUP.ARRIVE ;  /* 0x00000000000079c5 */ /* 0x000fc80000000000 */
[----:B------:R-:W4:Y:S01]  /*c9d0*/  MUFU.TANH R81, R81 ;  /* 0x0000005100517308 */ /* 0x000f220000002400 */
        /* <DEDUP_REMOVED lines=19> */
[----:B--2---:R-:W-:Y:S01]  /*cb10*/  FMNMX.FTZ R132, R76, R133, !PT ;  /* 0x000000854c847209 */ /* 0x004fe20007810000 */
[----:B------:R-:W-:-:S06]  /*cb20*/  FMUL.FTZ R133, R94, UR40 ;  /* 0x000000285e857c20 */ /* 0x000fcc0008410000 */
[----:B------:R-:W2:Y:S01]  /*cb30*/  MUFU.TANH R9, R9 ;  /* 0x0000000900097308 */ /* 0x000ea20000002400 */
[----:B----4-:R-:W-:-:S05]  /*cb40*/  FMNMX.FTZ R132, R77, R132, !PT ;  /* 0x000000844d847209 */ /* 0x010fca0007810000 */
[----:B------:R-:W4:Y:S02]  /*cb50*/  SHFL.BFLY PT, R139, R132, 0x2, 0x1f ;  /* 0x0c401f00848b7f89 */ /* 0x000f2400000e0000 */
[----:B------:R-:W5:Y:S08]  /*cb60*/  MUFU.TANH R12, R12 ;  /* 0x0000000c000c7308 */ /* 0x000f700000002400 */
[----:B------:R-:W5:Y:S08]  /*cb70*/  MUFU.TANH R13, R13 ;  /* 0x0000000d000d7308 */ /* 0x000f700000002400 */
[----:B------:R-:W5:Y:S01]  /*cb80*/  MUFU.TANH R20, R20 ;  /* 0x0000001400147308 */ /* 0x000f620000002400 */
[----:B----4-:R-:W-:Y:S01]  /*cb90*/  FMNMX.FTZ R86, R132, R139, !PT ;  /* 0x0000008b84567209 */ /* 0x010fe20007810000 */
[----:B------:R-:W-:-:S06]  /*cba0*/  FMUL.FTZ R139, R74, UR40 ;  /* 0x000000284a8b7c20 */ /* 0x000fcc0008410000 */
[----:B------:R-:W4:Y:S01]  /*cbb0*/  MUFU.TANH R21, R21 ;  /* 0x0000001500157308 */ /* 0x000f220000002400 */
[----:B------:R-:W3:Y:S01]  /*cbc0*/  SHFL.BFLY PT, R149, R86, 0x1, 0x1f ;  /* 0x0c201f0056957f89 */ /* 0x000ee200000e0000 */
[----:B------:R-:W-:Y:S02]  /*cbd0*/  WARPGROUP.DEPBAR.LE gsb0, 0x0 ;  /* 0x00008000000079c5 */ /* 0x000fe40000010000 */
[----:B------:R-:W-:-:S04]  /*cbe0*/  WARPGROUP.ARRIVE ;  /* 0x00000000000079c5 */ /* 0x000fc80000000000 */
[----:B------:R-:W4:Y:S02]  /*cbf0*/  MUFU.TANH R130, R130 ;  /* 0x0000008200827308 */ /* 0x000f240000002400 */
[----:B------:R-:W-:Y:S01]  /*cc00*/  HGMMA.64x96x16.F32.BF16 R24, gdesc[UR28].tnspB, R24, gsb0 ;  /* 0x416000001c1879f0 */ /* 0x000fe20008001818 */
[----:B------:R-:W-:Y:S02]  /*cc10*/  UIADD3 UR28, UR6, 0x600, URZ ;  /* 0x00000600061c7890 */ /* 0x000fe4000fffe03f */
[----:B------:R-:W-:-:S03]  /*cc20*/  UIADD3 UR30, UR7, 0x100, URZ ;  /* 0x00000100071e7890 */ /* 0x000fc6000fffe03f */
[----:B------:R-:W4:Y:S01]  /*cc30*/  MUFU.TANH R131, R131 ;  /* 0x0000008300837308 */ /* 0x000f220000002400 */
[----:B------:R-:W-:Y:S01]  /*cc40*/  UMOV UR29, 0xc0000010 ;  /* 0xc0000010001d7882 */ /* 0x000fe20000000000 */
[----:B------:R-:W-:Y:S01]  /*cc50*/  UMOV UR31, 0x80000020 ;  /* 0x80000020001f7882 */ /* 0x000fe20000000000 */
[----:B---3--:R-:W-:-:S05]  /*cc60*/  FMNMX.FTZ R75, R86, R149, !PT ;  /* 0x00000095564b7209 */ /* 0x008fca0007810000 */
[----:B------:R-:W3:Y:S01]  /*cc70*/  MUFU.TANH R122, R122 ;  /* 0x0000007a007a7308 */ /* 0x000ee20000002400 */
[----:B------:R-:W-:-:S04]  /*cc80*/  FADD.FTZ R149, -R75, R4 ;  /* 0x000000044b957221 */ /* 0x000fc80000010100 */
[-C--:B------:R-:W-:Y:S01]  /*cc90*/  FMUL.FTZ R74, R149, R82.reuse ;  /* 0x00000052954a7220 */ /* 0x080fe20000410000 */
[-C--:B------:R-:W-:Y:S02]  /*cca0*/  FMUL.FTZ R149, R75, R82.reuse ;  /* 0x000000524b957220 */ /* 0x080fe40000410000 */
[----:B------:R-:W3:Y:S02]  /*ccb0*/  MUFU.TANH R123, R123 ;  /* 0x0000007b007b7308 */ /* 0x000ee40000002400 */
[-CC-:B------:R-:W-:Y:S01]  /*ccc0*/  FFMA.FTZ R4, R6, R82.reuse, -R149.reuse ;  /* 0x0000005206047223 */ /* 0x180fe20000010895 */
[-CC-:B------:R-:W-:Y:S01]  /*ccd0*/  FFMA.FTZ R6, R10, R82.reuse, -R149.reuse ;  /* 0x000000520a067223 */ /* 0x180fe20000010895 */
[-CC-:B------:R-:W-:Y:S01]  /*cce0*/  FFMA.FTZ R10, R14, R82.reuse, -R149.reuse ;  /* 0x000000520e0a7223 */ /* 0x180fe20000010895 */
[----:B-1----:R-:W-:Y:S01]  /*ccf0*/  FMNMX.FTZ R14, R8, R5, !PT ;  /* 0x00000005080e7209 */ /* 0x002fe20007810000 */
[-CC-:B------:R-:W-:Y:S01]  /*cd00*/  FFMA.FTZ R153, R11, R82.reuse, -R149.reuse ;  /* 0x000000520b997223 */ /* 0x180fe20000010895 */
[--C-:B------:R-:W-:Y:S01]  /*cd10*/  FFMA.FTZ R11, R15, R82, -R149.reuse ;  /* 0x000000520f0b7223 */ /* 0x100fe20000010895 */
[----:B------:R-:W1:Y:S01]  /*cd20*/  MUFU.TANH R126, R126 ;  /* 0x0000007e007e7308 */ /* 0x000e620000002400 */
[----:B--2---:R-:W-:Y:S01]  /*cd30*/  FMNMX.FTZ R15, R9, R14, !PT ;  /* 0x0000000e090f7209 */ /* 0x004fe20007810000 */
[-CC-:B------:R-:W-:Y:S01]  /*cd40*/  FFMA.FTZ R120, R120, R82.reuse, -R149.reuse ;  /* 0x0000005278787223 */ /* 0x180fe20000010895 */
[-CC-:B------:R-:W-:Y:S01]  /*cd50*/  FFMA.FTZ R124, R124, R82.reuse, -R149.reuse ;  /* 0x000000527c7c7223 */ /* 0x180fe20000010895 */
[-CC-:B------:R-:W-:Y:S01]  /*cd60*/  FFMA.FTZ R128, R128, R82.reuse, -R149.reuse ;  /* 0x0000005280807223 */ /* 0x180fe20000010895 */
[----:B-----5:R-:W-:Y:S01]  /*cd70*/  FMNMX.FTZ R78, R12, R15, !PT ;  /* 0x0000000f0c4e7209 */ /* 0x020fe20007810000 */
[-CC-:B------:R-:W-:Y:S01]  /*cd80*/  FFMA.FTZ R15, R129, R82.reuse, -R149.reuse ;  /* 0x00000052810f7223 */ /* 0x180fe20000010895 */
[--C-:B------:R-:W-:Y:S01]  /*cd90*/  FFMA.FTZ R7, R7, R82, -R149.reuse ;  /* 0x0000005207077223 */ /* 0x100fe20000010895 */
[----:B------:R-:W2:Y:S01]  /*cda0*/  MUFU.TANH R127, R127 ;  /* 0x0000007f007f7308 */ /* 0x000ea20000002400 */
[----:B------:R-:W-:Y:S01]  /*cdb0*/  FMNMX.FTZ R129, R13, R78, !PT ;  /* 0x0000004e0d817209 */ /* 0x000fe20007810000 */
[-CC-:B------:R-:W-:Y:S01]  /*cdc0*/  FFMA.FTZ R121, R121, R82.reuse, -R149.reuse ;  /* 0x0000005279797223 */ /* 0x180fe20000010895 */
[-CC-:B------:R-:W-:Y:S01]  /*cdd0*/  FFMA.FTZ R125, R125, R82.reuse, -R149.reuse ;  /* 0x000000527d7d7223 */ /* 0x180fe20000010895 */
[-CC-:B------:R-:W-:Y:S01]  /*cde0*/  FFMA.FTZ R113, R113, R82.reuse, -R149.reuse ;  /* 0x0000005271717223 */ /* 0x180fe20000010895 */
[----:B------:R-:W-:Y:S01]  /*cdf0*/  FMNMX.FTZ R78, R20, R129, !PT ;  /* 0x00000081144e7209 */ /* 0x000fe20007810000 */
[-CC-:B------:R-:W-:Y:S01]  /*ce00*/  FFMA.FTZ R117, R117, R82.reuse, -R149.reuse ;  /* 0x0000005275757223 */ /* 0x180fe20000010895 */
[--C-:B------:R-:W-:Y:S01]  /*ce10*/  FFMA.FTZ R104, R104, R82, -R149.reuse ;  /* 0x0000005268687223 */ /* 0x100fe20000010895 */
[----:B------:R-:W5:Y:S01]  /*ce20*/  MUFU.TANH R114, R114 ;  /* 0x0000007200727308 */ /* 0x000f620000002400 */
[----:B----4-:R-:W-:Y:S01]  /*ce30*/  FMNMX.FTZ R129, R21, R78, !PT ;  /* 0x0000004e15817209 */ /* 0x010fe20007810000 */
[-CC-:B------:R-:W-:Y:S01]  /*ce40*/  FFMA.FTZ R105, R105, R82.reuse, -R149.reuse ;  /* 0x0000005269697223 */ /* 0x180fe20000010895 */
[-CC-:B------:R-:W-:Y:S01]  /*ce50*/  FFMA.FTZ R108, R108, R82.reuse, -R149.reuse ;  /* 0x000000526c6c7223 */ /* 0x180fe20000010895 */
[-CC-:B------:R-:W-:Y:S01]  /*ce60*/  FFMA.FTZ R109, R109, R82.reuse, -R149.reuse ;  /* 0x000000526d6d7223 */ /* 0x180fe20000010895 */
[----:B------:R-:W-:Y:S01]  /*ce70*/  FMNMX.FTZ R86, R130, R129, !PT ;  /* 0x0000008182567209 */ /* 0x000fe20007810000 */
[-CC-:B------:R-:W-:Y:S01]  /*ce80*/  FFMA.FTZ R96, R96, R82.reuse, -R149.reuse ;  /* 0x0000005260607223 */ /* 0x180fe20000010895 */
[--C-:B------:R-:W-:Y:S01]  /*ce90*/  FFMA.FTZ R97, R97, R82, -R149.reuse ;  /* 0x0000005261617223 */ /* 0x100fe20000010895 */
[----:B------:R-:W4:Y:S01]  /*cea0*/  MUFU.TANH R115, R115 ;  /* 0x0000007300737308 */ /* 0x000f220000002400 */
[----:B------:R-:W-:Y:S01]  /*ceb0*/  FMNMX.FTZ R129, R131, R86, !PT ;  /* 0x0000005683817209 */ /* 0x000fe20007810000 */
[-CC-:B------:R-:W-:Y:S01]  /*cec0*/  FFMA.FTZ R100, R100, R82.reuse, -R149.reuse ;  /* 0x0000005264647223 */ /* 0x180fe20000010895 */
[-CC-:B------:R-:W-:Y:S01]  /*ced0*/  FFMA.FTZ R101, R101, R82.reuse, -R149.reuse ;  /* 0x0000005265657223 */ /* 0x180fe20000010895 */
[-CC-:B------:R-:W-:Y:S01]  /*cee0*/  FFMA.FTZ R88, R88, R82.reuse, -R149.reuse ;  /* 0x0000005258587223 */ /* 0x180fe20000010895 */
[----:B---3--:R-:W-:Y:S01]  /*cef0*/  FMNMX.FTZ R86, R122, R129, !PT ;  /* 0x000000817a567209 */ /* 0x008fe20007810000 */
[-CC-:B------:R-:W-:Y:S01]  /*cf00*/  FFMA.FTZ R89, R89, R82.reuse, -R149.reuse ;  /* 0x0000005259597223 */ /* 0x180fe20000010895 */
[--C-:B------:R-:W-:Y:S01]  /*cf10*/  FFMA.FTZ R92, R92, R82, -R149.reuse ;  /* 0x000000525c5c7223 */ /* 0x100fe20000010895 */
[----:B------:R-:W3:Y:S01]  /*cf20*/  MUFU.TANH R118, R118 ;  /* 0x0000007600767308 */ /* 0x000ee20000002400 */
[----:B------:R-:W-:Y:S01]  /*cf30*/  FMNMX.FTZ R129, R123, R86, !PT ;  /* 0x000000567b817209 */ /* 0x000fe20007810000 */
        /* <DEDUP_REMOVED lines=9> */
[----:B------:R-:W-:-:S02]  /*cfd0*/  FFMA.FTZ R77, R77, R82, -R149 ;  /* 0x000000524d4d7223 */ /* 0x000fc40000010895 */
[----:B-----5:R-:W-:-:S03]  /*cfe0*/  FMNMX.FTZ R94, R114, R129, !PT ;  /* 0x00000081725e7209 */ /* 0x020fc60007810000 */
[----:B------:R-:W2:Y:S01]  /*cff0*/  MUFU.TANH R106, R106 ;  /* 0x0000006a006a7308 */ /* 0x000ea20000002400 */
[----:B----4-:R-:W-:-:S07]  /*d000*/  FMNMX.FTZ R129, R115, R94, !PT ;  /* 0x0000005e73817209 */ /* 0x010fce0007810000 */
[----:B------:R-:W4:Y:S08]  /*d010*/  MUFU.TANH R107, R107 ;  /* 0x0000006b006b7308 */ /* 0x000f300000002400 */
[----:B------:R5:W-:Y:S01]  /*d020*/  MUFU.EX2 R78, R120 ;  /* 0x00000078004e7308 */ /* 0x000be20000000800 */
[----:B------:R-:W-:Y:S02]  /*d030*/  WARPGROUP.DEPBAR.LE gsb0, 0x0 ;  /* 0x00008000000079c5 */ /* 0x000fe40000010000 */
[----:B------:R-:W-:-:S05]  /*d040*/  WARPGROUP.ARRIVE ;  /* 0x00000000000079c5 */ /* 0x000fca0000000000 */
[----:B------:R-:W4:Y:S01]  /*d050*/  MUFU.TANH R110, R110 ;  /* 0x0000006e006e7308 */ /* 0x000f220000002400 */
[----:B-----5:R-:W-:Y:S01]  /*d060*/  FFMA.FTZ R120, R112, R82, -R149 ;  /* 0x0000005270787223 */ /* 0x020fe20000010895 */
[----:B---3--:R-:W-:Y:S01]  /*d070*/  FMNMX.FTZ R112, R118, R129, !PT ;  /* 0x0000008176707209 */ /* 0x008fe20007810000 */
[----:B------:R-:W-:Y:S01]  /*d080*/  HGMMA.64x96x16.F32.BF16 R24, gdesc[UR28].tnspB, R24, gsb0 ;  /* 0x416000001c1879f0 */ /* 0x000fe20008001818 */
[----:B------:R-:W-:Y:S02]  /*d090*/  UIADD3 UR28, UR6, 0x780, URZ ;  /* 0x00000780061c7890 */ /* 0x000fe4000fffe03f */
[----:B-1----:R-:W-:Y:S01]  /*d0a0*/  FMNMX.FTZ R129, R119, R112, !PT ;  /* 0x0000007077817209 */ /* 0x002fe20007810000 */
[----:B------:R-:W-:Y:S01]  /*d0b0*/  UIADD3 UR30, UR7, 0x140, URZ ;  /* 0x00000140071e7890 */ /* 0x000fe2000fffe03f */
[----:B------:R-:W1:Y:S01]  /*d0c0*/  MUFU.TANH R111, R111 ;  /* 0x0000006f006f7308 */ /* 0x000e620000002400 */
[----:B------:R-:W-:Y:S01]  /*d0d0*/  UMOV UR29, 0xc0000010 ;  /* 0xc0000010001d7882 */ /* 0x000fe20000000000 */
[----:B------:R-:W-:Y:S01]  /*d0e0*/  UMOV UR31, 0x80000020 ;  /* 0x80000020001f7882 */ /* 0x000fe20000000000 */
[----:B--2---:R-:W-:-:S04]  /*d0f0*/  FMNMX.FTZ R112, R106, R129, !PT ;  /* 0x000000816a707209 */ /* 0x004fc80007810000 */
[----:B----4-:R-:W-:Y:S01]  /*d100*/  FMNMX.FTZ R129, R107, R112, !PT ;  /* 0x000000706b817209 */ /* 0x010fe20007810000 */
[----:B------:R-:W2:Y:S08]  /*d110*/  MUFU.TANH R98, R98 ;  /* 0x0000006200627308 */ /* 0x000eb00000002400 */
[----:B------:R-:W3:Y:S08]  /*d120*/  MUFU.TANH R99, R99 ;  /* 0x0000006300637308 */ /* 0x000ef00000002400 */
[----:B------:R4:W-:Y:S08]  /*d130*/  MUFU.EX2 R86, R124 ;  /* 0x0000007c00567308 */ /* 0x0009f00000000800 */
[----:B------:R-:W5:Y:S01]  /*d140*/  MUFU.TANH R102, R102 ;  /* 0x0000006600667308 */ /* 0x000f620000002400 */
[----:B----4-:R-:W-:Y:S01]  /*d150*/  FFMA.FTZ R124, R116, R82, -R149 ;  /* 0x00000052747c7223 */ /* 0x010fe20000010895 */
[----:B------:R-:W-:-:S04]  /*d160*/  FMNMX.FTZ R116, R110, R129, !PT ;  /* 0x000000816e747209 */ /* 0x000fc80007810000 */
[----:B-1----:R-:W-:Y:S02]  /*d170*/  FMNMX.FTZ R129, R111, R116, !PT ;  /* 0x000000746f817209 */ /* 0x002fe40007810000 */
[----:B------:R-:W1:Y:S02]  /*d180*/  MUFU.TANH R103, R103 ;  /* 0x0000006700677308 */ /* 0x000e640000002400 */
[----:B--2---:R-:W-:-:S04]  /*d190*/  FMNMX.FTZ R116, R98, R129, !PT ;  /* 0x0000008162747209 */ /* 0x004fc80007810000 */
[----:B---3--:R-:W-:Y:S02]  /*d1a0*/  FMNMX.FTZ R129, R99, R116, !PT ;  /* 0x0000007463817209 */ /* 0x008fe40007810000 */
[----:B------:R-:W2:Y:S02]  /*d1b0*/  MUFU.TANH R90, R90 ;  /* 0x0000005a005a7308 */ /* 0x000ea40000002400 */
[----:B-----5:R-:W-:-:S06]  /*d1c0*/  FMNMX.FTZ R116, R102, R129, !PT ;  /* 0x0000008166747209 */ /* 0x020fcc0007810000 */
        /* <DEDUP_REMOVED lines=29> */
[----:B------:R2:W-:Y:S01]  /*d3a0*/  MUFU.EX2 R94, R120 ;  /* 0x00000078005e7308 */ /* 0x0005e20000000800 */
[----:B---3--:R-:W-:-:S07]  /*d3b0*/  FMNMX.FTZ R116, R143, R116, !PT ;  /* 0x000000748f747209 */ /* 0x008fce0007810000 */
[----:B------:R3:W-:Y:S01]  /*d3c0*/  MUFU.EX2 R112, R124 ;  /* 0x0000007c00707308 */ /* 0x0007e20000000800 */
[----:B-1----:R-:W-:-:S05]  /*d3d0*/  FMNMX.FTZ R116, R79, R116, !PT ;  /* 0x000000744f747209 */ /* 0x002fca0007810000 */
[----:B------:R-:W2:Y:S02]  /*d3e0*/  SHFL.BFLY PT, R129, R116, 0x2, 0x1f ;  /* 0x0c401f0074817f89 */ /* 0x000ea400000e0000 */
[----:B------:R1:W-:Y:S08]  /*d3f0*/  MUFU.EX2 R14, R128 ;  /* 0x00000080000e7308 */ /* 0x0003f00000000800 */
[----:B------:R-:W-:Y:S08]  /*d400*/  MUFU.EX2 R74, R74 ;  /* 0x0000004a004a7308 */ /* 0x000ff00000000800 */
[----:B------:R-:W-:Y:S01]  /*d410*/  MUFU.EX2 R7, R7 ;  /* 0x0000000700077308 */ /* 0x000fe20000000800 */
[----:B--2---:R-:W-:Y:S01]  /*d420*/  FMNMX.FTZ R120, R116, R129, !PT ;  /* 0x0000008174787209 */ /* 0x004fe20007810000 */
[-CC-:B------:R-:W-:Y:S01]  /*d430*/  FFMA.FTZ R129, R85, R82.reuse, -R149.reuse ;  /* 0x0000005255817223 */ /* 0x180fe20000010895 */
[----:B------:R-:W-:-:S05]  /*d440*/  FFMA.FTZ R116, R84, R82, -R149 ;  /* 0x0000005254747223 */ /* 0x000fca0000010895 */
[----:B------:R-:W-:Y:S01]  /*d450*/  MUFU.EX2 R4, R4 ;  /* 0x0000000400047308 */ /* 0x000fe20000000800 */
[----:B------:R-:W2:Y:S07]  /*d460*/  SHFL.BFLY PT, R155, R120, 0x1, 0x1f ;  /* 0x0c201f00789b7f89 */ /* 0x000eae00000e0000 */
[----:B------:R-:W-:Y:S08]  /*d470*/  MUFU.EX2 R6, R6 ;  /* 0x0000000600067308 */ /* 0x000ff00000000800 */
[----:B------:R-:W-:Y:S01]  /*d480*/  MUFU.EX2 R153, R153 ;  /* 0x0000009900997308 */ /* 0x000fe20000000800 */
[----:B------:R-:W-:-:S02]  /*d490*/  WARPGROUP.DEPBAR.LE gsb0, 0x0 ;  /* 0x00008000000079c5 */ /* 0x000fc40000010000 */
[----:B------:R-:W-:-:S05]  /*d4a0*/  WARPGROUP.ARRIVE ;  /* 0x00000000000079c5 */ /* 0x000fca0000000000 */
[----:B------:R-:W-:Y:S01]  /*d4b0*/  MUFU.EX2 R10, R10 ;  /* 0x0000000a000a7308 */ /* 0x000fe20000000800 */
[----:B--2---:R-:W-:Y:S01]  /*d4c0*/  FMNMX.FTZ R155, R120, R155, !PT ;  /* 0x0000009b789b7209 */ /* 0x004fe20007810000 */
[----:B------:R-:W-:Y:S01]  /*d4d0*/  HGMMA.64x96x16.F32.BF16 R24, gdesc[UR28].tnspB, R24, gsb0 ;  /* 0x416000001c1879f0 */ /* 0x000fe20008001818 */
[----:B------:R-:W-:-:S03]  /*d4e0*/  UIADD3 UR28, UR6, 0xa80, URZ ;  /* 0x00000a80061c7890 */ /* 0x000fc6000fffe03f */
[CC--:B------:R-:W-:Y:S01]  /*d4f0*/  FMUL.FTZ R85, R155.reuse, R82.reuse ;  /* 0x000000529b557220 */ /* 0x0c0fe20000410000 */
[----:B------:R-:W-:Y:S01]  /*d500*/  UIADD3 UR30, UR7, 0x1c0, URZ ;  /* 0x000001c0071e7890 */ /* 0x000fe2000fffe03f */
[----:B------:R-:W-:Y:S01]  /*d510*/  FADD.FTZ R5, -R155, R5 ;  /* 0x000000059b057221 */ /* 0x000fe20000010100 */
[----:B------:R-:W-:Y:S01]  /*d520*/  UMOV UR29, 0xc0000010 ;  /* 0xc0000010001d7882 */ /* 0x000fe20000000000 */
[----:B------:R-:W-:Y:S01]  /*d530*/  UMOV UR31, 0x80000020 ;  /* 0x80000020001f7882 */ /* 0x000fe20000000000 */
[-CC-:B---3--:R-:W-:Y:S01]  /*d540*/  FFMA.FTZ R124, R21, R82.reuse, -R85.reuse ;  /* 0x00000052157c7223 */ /* 0x188fe20000010855 */
[-CC-:B------:R-:W-:Y:S01]  /*d550*/  FFMA.FTZ R21, R114, R82.reuse, -R85.reuse ;  /* 0x0000005272157223 */ /* 0x180fe20000010855 */
[-CC-:B------:R-:W-:Y:S01]  /*d560*/  FFMA.FTZ R114, R115, R82.reuse, -R85.reuse ;  /* 0x0000005273727223 */ /* 0x180fe20000010855 */
[-C--:B------:R-:W-:Y:S01]  /*d570*/  FMUL.FTZ R149, R5, R82.reuse ;  /* 0x0000005205957220 */ /* 0x080fe20000410000 */
[-CC-:B------:R-:W-:Y:S01]  /*d580*/  FFMA.FTZ R8, R8, R82.reuse, -R85.reuse ;  /* 0x0000005208087223 */ /* 0x180fe20000010855 */
[----:B------:R-:W-:Y:S01]  /*d590*/  FFMA.FTZ R115, R119, R82, -R85 ;  /* 0x0000005277737223 */ /* 0x000fe20000010855 */
[----:B------:R-:W-:-:S02]  /*d5a0*/  IMAD.U32 R119, RZ, RZ, UR46 ;  /* 0x0000002eff777e24 */ /* 0x000fc4000f8e00ff */
[-CC-:B------:R-:W-:Y:S01]  /*d5b0*/  FFMA.FTZ R5, R9, R82.reuse, -R85.reuse ;  /* 0x0000005209057223 */ /* 0x180fe20000010855 */
[-CC-:B-1----:R-:W-:Y:S01]  /*d5c0*/  FFMA.FTZ R128, R13, R82.reuse, -R85.reuse ;  /* 0x000000520d807223 */ /* 0x182fe20000010855 */
[-CC-:B------:R-:W-:Y:S01]  /*d5d0*/  FFMA.FTZ R9, R106, R82.reuse, -R85.reuse ;  /* 0x000000526a097223 */ /* 0x180fe20000010855 */
[-CC-:B------:R-:W-:Y:S01]  /*d5e0*/  FFMA.FTZ R13, R20, R82.reuse, -R85.reuse ;  /* 0x00000052140d7223 */ /* 0x180fe20000010855 */
[-CC-:B------:R-:W-:Y:S01]  /*d5f0*/  FFMA.FTZ R157, R131, R82.reuse, -R85.reuse ;  /* 0x00000052839d7223 */ /* 0x180fe20000010855 */
[-CC-:B------:R-:W-:Y:S01]  /*d600*/  FFMA.FTZ R106, R107, R82.reuse, -R85.reuse ;  /* 0x000000526b6a7223 */ /* 0x180fe20000010855 */
[-CC-:B------:R-:W-:Y:S01]  /*d610*/  FFMA.FTZ R131, R123, R82.reuse, -R85.reuse ;  /* 0x000000527b837223 */ /* 0x180fe20000010855 */
[-CC-:B------:R-:W-:Y:S01]  /*d620*/  FFMA.FTZ R20, R118, R82.reuse, -R85.reuse ;  /* 0x0000005276147223 */ /* 0x180fe20000010855 */
[-CC-:B------:R-:W-:Y:S01]  /*d630*/  FFMA.FTZ R107, R110, R82.reuse, -R85.reuse ;  /* 0x000000526e6b7223 */ /* 0x180fe20000010855 */
[----:B------:R-:W-:Y:S01]  /*d640*/  MUFU.EX2 R149, R149 ;  /* 0x0000009500957308 */ /* 0x000fe20000000800 */
[-CC-:B------:R-:W-:Y:S01]  /*d650*/  FFMA.FTZ R123, R127, R82.reuse, -R85.reuse ;  /* 0x000000527f7b7223 */ /* 0x180fe20000010855 */
[----:B------:R-:W-:Y:S01]  /*d660*/  IADD3 R118, R16, 0x9, RZ ;  /* 0x0000000910767810 */ /* 0x000fe20007ffe0ff */
[----:B------:R-:W-:Y:S01]  /*d670*/  IMAD.U32 R127, RZ, RZ, UR45 ;  /* 0x0000002dff7f7e24 */ /* 0x000fe2000f8e00ff */
[----:B------:R-:W-:Y:S01]  /*d680*/  @!P1 LEA R110, R119, UR47, 0x3 ;  /* 0x0000002f776e9c11 */ /* 0x000fe2000f8e18ff */
[-CC-:B------:R-:W-:Y:S01]  /*d690*/  FFMA.FTZ R12, R12, R82.reuse, -R85.reuse ;  /* 0x000000520c0c7223 */ /* 0x180fe20000010855 */
[-CC-:B------:R-:W-:Y:S01]  /*d6a0*/  FFMA.FTZ R120, R126, R82.reuse, -R85.reuse ;  /* 0x000000527e787223 */ /* 0x180fe20000010855 */
[----:B------:R-:W-:Y:S01]  /*d6b0*/  SEL R126, R118, 0x9, !P2 ;  /* 0x00000009767e7807 */ /* 0x000fe20005000000 */
[----:B------:R-:W1:Y:S01]  /*d6c0*/  MUFU.EX2 R8, R8 ;  /* 0x0000000800087308 */ /* 0x000e620000000800 */
[----:B------:R-:W-:Y:S01]  /*d6d0*/  @!P1 VIADD R118, R110, 0x31c40 ;  /* 0x00031c406e769836 */ /* 0x000fe20000000000 */
[----:B------:R-:W-:Y:S01]  /*d6e0*/  @!P1 LEA R119, R127, UR47, 0x3 ;  /* 0x0000002f7f779c11 */ /* 0x000fe2000f8e18ff */
[-CC-:B------:R-:W-:Y:S01]  /*d6f0*/  FFMA.FTZ R110, R111, R82.reuse, -R85.reuse ;  /* 0x000000526f6e7223 */ /* 0x180fe20000010855 */
[-CC-:B------:R-:W-:Y:S01]  /*d700*/  FFMA.FTZ R84, R130, R82.reuse, -R85.reuse ;  /* 0x0000005282547223 */ /* 0x180fe20000010855 */
[-CC-:B------:R-:W-:Y:S01]  /*d710*/  FFMA.FTZ R98, R98, R82.reuse, -R85.reuse ;  /* 0x0000005262627223 */ /* 0x180fe20000010855 */
[----:B------:R-:W-:Y:S01]  /*d720*/  @!P1 PRMT R111, RZ, 0x654, R118 ;  /* 0x00000654ff6f9816 */ /* 0x000fe20000000076 */
[----:B------:R-:W-:Y:S01]  /*d730*/  @!P1 VIADD R118, R119, 0x31c60 ;  /* 0x00031c6077769836 */ /* 0x000fe20000000000 */
[----:B------:R-:W2:Y:S01]  /*d740*/  MUFU.EX2 R5, R5 ;  /* 0x0000000500057308 */ /* 0x000ea20000000800 */
[-CC-:B------:R-:W-:Y:S01]  /*d750*/  FFMA.FTZ R122, R122, R82.reuse, -R85.reuse ;  /* 0x000000527a7a7223 */ /* 0x180fe20000010855 */
[-CC-:B------:R-:W-:Y:S01]  /*d760*/  FFMA.FTZ R135, R135, R82.reuse, -R85.reuse ;  /* 0x0000005287877223 */ /* 0x180fe20000010855 */
[-CC-:B------:R-:W-:Y:S01]  /*d770*/  FFMA.FTZ R137, R137, R82.reuse, -R85.reuse ;  /* 0x0000005289897223 */ /* 0x180fe20000010855 */
[----:B------:R-:W-:Y:S01]  /*d780*/  @!P1 PRMT R119, RZ, 0x654, R118 ;  /* 0x00000654ff779816 */ /* 0x000fe20000000076 */
[-CC-:B------:R-:W-:Y:S01]  /*d790*/  FFMA.FTZ R139, R139, R82.reuse, -R85.reuse ;  /* 0x000000528b8b7223 */ /* 0x180fe20000010855 */
[-CC-:B------:R-:W-:Y:S01]  /*d7a0*/  FFMA.FTZ R141, R141, R82.reuse, -R85.reuse ;  /* 0x000000528d8d7223 */ /* 0x180fe20000010855 */
[--C-:B------:R-:W-:Y:S01]  /*d7b0*/  FFMA.FTZ R143, R143, R82, -R85.reuse ;  /* 0x000000528f8f7223 */ /* 0x100fe20000010855 */
[----:B------:R-:W3:Y:S01]  /*d7c0*/  MUFU.EX2 R12, R12 ;  /* 0x0000000c000c7308 */ /* 0x000ee20000000800 */
[----:B-1----:R-:W-:Y:S01]  /*d7d0*/  FFMA.FTZ R118, R149, R0, R8 ;  /* 0x0000000095767223 */ /* 0x002fe20000010008 */
[-CC-:B------:R-:W-:Y:S01]  /*d7e0*/  FFMA.FTZ R0, R99, R82.reuse, -R85.reuse ;  /* 0x0000005263007223 */ /* 0x180fe20000010855 */
[----:B------:R-:W-:Y:S01]  /*d7f0*/  FFMA.FTZ R79, R79, R82, -R85 ;  /* 0x000000524f4f7223 */ /* 0x000fe20000010855 */
[----:B------:R-:W-:Y:S01]  /*d800*/  ISETP.LT.AND P2, PT, RZ, UR61, PT ;  /* 0x0000003dff007c0c */ /* 0x000fe2000bf41270 */
[----:B------:R-:W-:-:S03]  /*d810*/  UMOV UR45, UR46 ;  /* 0x0000002e002d7c82 */ /* 0x000fc60008000000 */
[----:B------:R-:W1:Y:S01]  /*d820*/  MUFU.EX2 R128, R128 ;  /* 0x0000008000807308 */ /* 0x000e620000000800 */
[C---:B--2---:R-:W-:Y:S01]  /*d830*/  FADD.FTZ R99, R5.reuse, R118 ;  /* 0x0000007605637221 */ /* 0x044fe20000010000 */
[----:B------:R-:W-:Y:S01]  /*d840*/  F2FP.BF16.F32.PACK_AB R5, R5, R8 ;  /* 0x000000080505723e */ /* 0x000fe200000010ff */
[----:B------:R-:W-:-:S05]  /*d850*/  FFMA.FTZ R8, R103, R82, -R85 ;  /* 0x0000005267087223 */ /* 0x000fca0000010855 */
[----:B------:R-:W2:Y:S08]  /*d860*/  MUFU.EX2 R13, R13 ;  /* 0x0000000d000d7308 */ /* 0x000eb00000000800 */
[----:B------:R-:W-:Y:S08]  /*d870*/  MUFU.EX2 R11, R11 ;  /* 0x0000000b000b7308 */ /* 0x000ff00000000800 */
[----:B------:R-:W4:Y:S08]  /*d880*/  MUFU.EX2 R124, R124 ;  /* 0x0000007c007c7308 */ /* 0x000f300000000800 */
        /* <DEDUP_REMOVED lines=8> */
[----:B------:R-:W5:Y:S01]  /*d910*/  MUFU.EX2 R122, R122 ;  /* 0x0000007a007a7308 */ /* 0x000f620000000800 */
[----:B------:R-:W-:Y:S01]  /*d920*/  UMOV UR29, 0xc0000010 ;  /* 0xc0000010001d7882 */ /* 0x000fe20000000000 */
[----:B------:R-:W-:Y:S01]  /*d930*/  UMOV UR31, 0x80000020 ;  /* 0x80000020001f7882 */ /* 0x000fe20000000000 */
[----:B------:R-:W-:-:S05]  /*d940*/  UIADD3 UR6, UR61, -0x1, URZ ;  /* 0xffffffff3d067890 */ /* 0x000fca000fffe03f */
[----:B------:R-:W-:Y:S02]  /*d950*/  MUFU.EX2 R121, R121 ;  /* 0x0000007900797308 */ /* 0x000fe40000000800 */
[----:B------:R-:W-:-:S06]  /*d960*/  UMOV UR61, UR6 ;  /* 0x00000006003d7c82 */ /* 0x000fcc0008000000 */
        /* <DEDUP_REMOVED lines=36> */
[-C--:B------:R-:W-:Y:S01]  /*dbb0*/  FMUL.FTZ R33, R33, R74.reuse ;  /* 0x0000004a21217220 */ /* 0x080fe20000410000 */
[----:B---3--:R-:W-:Y:S01]  /*dbc0*/  FFMA.FTZ R111, R74, R3, R7 ;  /* 0x000000034a6f7223 */ /* 0x008fe20000010007 */
[----:B------:R3:W-:Y:S01]  /*dbd0*/  @!P1 SYNCS.ARRIVE.TRANS64.RED.A1T0 RZ, [R119+URZ], RZ ;  /* 0x000000ff77ff99a7 */ /* 0x0007e2000810043f */
[----:B------:R1:W3:Y:S01]  /*dbe0*/  MUFU.EX2 R3, R98 ;  /* 0x0000006200037308 */ /* 0x0002e20000000800 */
        /* <DEDUP_REMOVED lines=8> */
[C---:B-1----:R-:W-:Y:S01]  /*dc70*/  FADD.FTZ R98, R128.reuse, R7 ;  /* 0x0000000780627221 */ /* 0x042fe20000010000 */
[----:B------:R-:W-:Y:S01]  /*dc80*/  FADD.FTZ R111, R153, R118 ;  /* 0x00000076996f7221 */ /* 0x000fe20000010000 */
[----:B------:R-:W-:Y:S01]  /*dc90*/  F2FP.BF16.F32.PACK_AB R7, R128, R12 ;  /* 0x0000000c8007723e */ /* 0x000fe200000010ff */
[-C--:B------:R-:W-:Y:S01]  /*dca0*/  FFMA.FTZ R12, R90, R82.reuse, -R85 ;  /* 0x000000525a0c7223 */ /* 0x080fe20000010855 */
[----:B--2---:R-:W-:Y:S01]  /*dcb0*/  FADD.FTZ R103, R13, R98 ;  /* 0x000000620d677221 */ /* 0x004fe20000010000 */
[----:B------:R-:W-:Y:S01]  /*dcc0*/  FADD.FTZ R102, R10, R111 ;  /* 0x0000006f0a667221 */ /* 0x000fe20000010000 */
[-CC-:B------:R-:W-:Y:S01]  /*dcd0*/  FFMA.FTZ R98, R83, R82.reuse, -R85.reuse ;  /* 0x0000005253627223 */ /* 0x180fe20000010855 */
[-C--:B------:R-:W-:Y:S01]  /*dce0*/  FFMA.FTZ R90, R91, R82.reuse, -R85 ;  /* 0x000000525b5a7223 */ /* 0x080fe20000010855 */
[----:B----4-:R-:W-:Y:S01]  /*dcf0*/  FADD.FTZ R103, R124, R103 ;  /* 0x000000677c677221 */ /* 0x010fe20000010000 */
[----:B------:R-:W-:Y:S01]  /*dd00*/  FADD.FTZ R111, R11, R102 ;  /* 0x000000660b6f7221 */ /* 0x000fe20000010000 */
[-C--:B------:R-:W-:Y:S01]  /*dd10*/  FFMA.FTZ R102, R95, R82.reuse, -R85 ;  /* 0x000000525f667223 */ /* 0x080fe20000010855 */
[----:B------:R1:W-:Y:S01]  /*dd20*/  MUFU.EX2 R83, R12 ;  /* 0x0000000c00537308 */ /* 0x0003e20000000800 */
[----:B-----5:R-:W-:Y:S01]  /*dd30*/  FADD.FTZ R126, R84, R103 ;  /* 0x00000067547e7221 */ /* 0x020fe20000010000 */
[----:B------:R-:W-:Y:S01]  /*dd40*/  FADD.FTZ R118, R14, R111 ;  /* 0x0000006f0e767221 */ /* 0x000fe20000010000 */
[----:B------:R-:W-:Y:S01]  /*dd50*/  FFMA.FTZ R91, R133, R82, -R85 ;  /* 0x00000052855b7223 */ /* 0x000fe20000010855 */
[----:B------:R2:W-:Y:S01]  /*dd60*/  STSM.16.M88.4 [R22+0x24300], R4 ;  /* 0x0243000416007844 */ /* 0x0005e20000000200 */
[----:B------:R-:W-:Y:S01]  /*dd70*/  FADD.FTZ R103, R157, R126 ;  /* 0x0000007e9d677221 */ /* 0x000fe20000010000 */
[C---:B------:R-:W-:Y:S01]  /*dd80*/  FADD.FTZ R95, R15.reuse, R118 ;  /* 0x000000760f5f7221 */ /* 0x040fe20000010000 */
[----:B------:R-:W-:Y:S01]  /*dd90*/  F2FP.BF16.F32.PACK_AB R14, R15, R14 ;  /* 0x0000000e0f0e723e */ /* 0x000fe200000010ff */
[----:B------:R-:W4:Y:S01]  /*dda0*/  MUFU.EX2 R99, R99 ;  /* 0x0000006300637308 */ /* 0x000f220000000800 */
[----:B------:R-:W-:Y:S01]  /*ddb0*/  FADD.FTZ R126, R122, R103 ;  /* 0x000000677a7e7221 */ /* 0x000fe20000010000 */
[----:B------:R-:W-:Y:S01]  /*ddc0*/  FADD.FTZ R118, R78, R95 ;  /* 0x0000005f4e767221 */ /* 0x000fe20000010000 */
[----:B------:R-:W-:Y:S01]  /*ddd0*/  FFMA.FTZ R95, R87, R82, -R85 ;  /* 0x00000052575f7223 */ /* 0x000fe20000010855 */
[----:B------:R-:W-:Y:S01]  /*dde0*/  F2FP.BF16.F32.PACK_AB R15, R157, R84 ;  /* 0x000000549d0f723e */ /* 0x000fe200000010ff */
[----:B------:R-:W-:Y:S01]  /*ddf0*/  FADD.FTZ R103, R131, R126 ;  /* 0x0000007e83677221 */ /* 0x000fe20000010000 */
[C---:B------:R-:W-:Y:S01]  /*de00*/  FADD.FTZ R87, R121.reuse, R118 ;  /* 0x0000007679577221 */ /* 0x040fe20000010000 */
[----:B------:R-:W-:Y:S01]  /*de10*/  F2FP.BF16.F32.PACK_AB R84, R121, R78 ;  /* 0x0000004e7954723e */ /* 0x000fe200000010ff */
[----:B------:R-:W5:Y:S01]  /*de20*/  MUFU.EX2 R90, R90 ;  /* 0x0000005a005a7308 */ /* 0x000f620000000800 */
[----:B-1----:R-:W-:Y:S01]  /*de30*/  FADD.FTZ R12, R120, R103 ;  /* 0x00000067780c7221 */ /* 0x002fe20000010000 */
[----:B------:R-:W-:Y:S01]  /*de40*/  FADD.FTZ R118, R86, R87 ;  /* 0x0000005756767221 */ /* 0x000fe20000010000 */
[----:B------:R-:W-:Y:S01]  /*de50*/  F2FP.BF16.F32.PACK_AB R13, R124, R13 ;  /* 0x0000000d7c0d723e */ /* 0x000fe200000010ff */
[----:B------:R-:W-:Y:S01]  /*de60*/  FMUL.FTZ R37, R37, R74 ;  /* 0x0000004a25257220 */ /* 0x000fe20000410000 */
[C---:B------:R-:W-:Y:S01]  /*de70*/  F2FP.BF16.F32.PACK_AB R86, R125.reuse, R86 ;  /* 0x000000567d56723e */ /* 0x040fe200000010ff */
[----:B------:R-:W-:Y:S01]  /*de80*/  FADD.FTZ R85, R125, R118 ;  /* 0x000000767d557221 */ /* 0x000fe20000010000 */
[----:B------:R-:W-:Y:S01]  /*de90*/  FADD.FTZ R118, R123, R12 ;  /* 0x0000000c7b767221 */ /* 0x000fe20000010000 */
[----:B------:R-:W-:Y:S01]  /*dea0*/  F2FP.BF16.F32.PACK_AB R12, R11, R10 ;  /* 0x0000000a0b0c723e */ /* 0x000fe200000010ff */
[----:B------:R-:W1:Y:S01]  /*deb0*/  MUFU.EX2 R92, R92 ;  /* 0x0000005c005c7308 */ /* 0x000e620000000800 */
[----:B------:R-:W-:Y:S01]  /*dec0*/  FADD.FTZ R126, R94, R85 ;  /* 0x000000555e7e7221 */ /* 0x000fe20000010000 */
[----:B------:R-:W-:Y:S01]  /*ded0*/  FADD.FTZ R11, R21, R118 ;  /* 0x00000076150b7221 */ /* 0x000fe20000010000 */
[----:B------:R-:W-:Y:S01]  /*dee0*/  F2FP.BF16.F32.PACK_AB R87, R123, R120 ;  /* 0x000000787b57723e */ /* 0x000fe200000010ff */
[----:B------:R5:W-:Y:S01]  /*def0*/  STSM.16.M88.4 [R22+0x25b00], R12 ;  /* 0x025b000c16007844 */ /* 0x000be20000000200 */
[----:B------:R-:W-:Y:S01]  /*df00*/  FADD.FTZ R85, R113, R126 ;  /* 0x0000007e71557221 */ /* 0x000fe20000010000 */
[----:B------:R-:W-:Y:S01]  /*df10*/  FADD.FTZ R11, R114, R11 ;  /* 0x0000000b720b7221 */ /* 0x000fe20000010000 */
[----:B------:R-:W-:Y:S01]  /*df20*/  FMUL.FTZ R40, R40, R74 ;  /* 0x0000004a28287220 */ /* 0x000fe20000410000 */
[----:B------:R-:W1:Y:S01]  /*df30*/  MUFU.EX2 R91, R91 ;  /* 0x0000005b005b7308 */ /* 0x000e620000000800 */
[----:B--2---:R-:W-:Y:S01]  /*df40*/  FADD.FTZ R4, R112, R85 ;  /* 0x0000005570047221 */ /* 0x004fe20000010000 */
[----:B------:R-:W-:Y:S01]  /*df50*/  FADD.FTZ R6, R20, R11 ;  /* 0x0000000b14067221 */ /* 0x000fe20000010000 */
[----:B------:R-:W-:Y:S01]  /*df60*/  F2FP.BF16.F32.PACK_AB R85, R131, R122 ;  /* 0x0000007a8355723e */ /* 0x000fe200000010ff */
[-C--:B------:R-:W-:Y:S01]  /*df70*/  FMUL.FTZ R41, R41, R74.reuse ;  /* 0x0000004a29297220 */ /* 0x080fe20000410000 */
[----:B------:R-:W-:Y:S01]  /*df80*/  FADD.FTZ R5, R117, R4 ;  /* 0x0000000475057221 */ /* 0x000fe20000010000 */
[----:B------:R-:W-:Y:S01]  /*df90*/  FADD.FTZ R6, R115, R6 ;  /* 0x0000000673067221 */ /* 0x000fe20000010000 */
[----:B------:R-:W-:Y:S01]  /*dfa0*/  FMUL.FTZ R44, R44, R74 ;  /* 0x0000004a2c2c7220 */ /* 0x000fe20000410000 */
[----:B------:R-:W2:Y:S01]  /*dfb0*/  MUFU.EX2 R93, R93 ;  /* 0x0000005d005d7308 */ /* 0x000ea20000000800 */
[----:B------:R-:W-:Y:S01]  /*dfc0*/  FADD.FTZ R4, R104, R5 ;  /* 0x0000000568047221 */ /* 0x000fe20000010000 */
[----:B------:R-:W-:Y:S01]  /*dfd0*/  FADD.FTZ R5, R9, R6 ;  /* 0x0000000609057221 */ /* 0x000fe20000010000 */
[C---:B------:R-:W-:Y:S01]  /*dfe0*/  F2FP.BF16.F32.PACK_AB R104, R105.reuse, R104 ;  /* 0x000000686968723e */ /* 0x040fe200000010ff */
[----:B------:R-:W-:Y:S01]  /*dff0*/  STSM.16.M88.4 [R22+0x27300], R84 ;  /* 0x0273005416007844 */ /* 0x000fe20000000200 */
[----:B------:R-:W-:Y:S01]  /*e000*/  FADD.FTZ R7, R105, R4 ;  /* 0x0000000469077221 */ /* 0x000fe20000010000 */
[----:B------:R-:W-:Y:S01]  /*e010*/  FADD.FTZ R6, R106, R5 ;  /* 0x000000056a067221 */ /* 0x000fe20000010000 */
[----:B------:R-:W-:Y:S01]  /*e020*/  F2FP.BF16.F32.PACK_AB R5, R114, R21 ;  /* 0x000000157205723e */ /* 0x000fe200000010ff */
[----:B------:R-:W2:Y:S01]  /*e030*/  MUFU.EX2 R102, R102 ;  /* 0x0000006600667308 */ /* 0x000ea20000000800 */
[----:B------:R-:W-:Y:S01]  /*e040*/  FADD.FTZ R78, R108, R7 ;  /* 0x000000076c4e7221 */ /* 0x000fe20000010000 */
[----:B------:R-:W-:Y:S01]  /*e050*/  FADD.FTZ R11, R107, R6 ;  /* 0x000000066b0b7221 */ /* 0x000fe20000010000 */
[----:B------:R-:W-:Y:S01]  /*e060*/  F2FP.BF16.F32.PACK_AB R7, R115, R20 ;  /* 0x000000147307723e */ /* 0x000fe200000010ff */
[----:B------:R-:W-:Y:S01]  /*e070*/  FMUL.FTZ R45, R45, R74 ;  /* 0x0000004a2d2d7220 */ /* 0x000fe20000410000 */
[----:B------:R-:W-:Y:S01]  /*e080*/  FADD.FTZ R21, R109, R78 ;  /* 0x0000004e6d157221 */ /* 0x000fe20000010000 */
[----:B------:R-:W-:Y:S01]  /*e090*/  FADD.FTZ R20, R110, R11 ;  /* 0x0000000b6e147221 */ /* 0x000fe20000010000 */
[----:B------:R-:W-:Y:S01]  /*e0a0*/  F2FP.BF16.F32.PACK_AB R4, R113, R94 ;  /* 0x0000005e7104723e */ /* 0x000fe200000010ff */
[----:B------:R-:W2:Y:S01]  /*e0b0*/  MUFU.EX2 R80, R80 ;  /* 0x0000005000507308 */ /* 0x000ea20000000800 */
[----:B------:R-:W-:Y:S01]  /*e0c0*/  FADD.FTZ R78, R96, R21 ;  /* 0x00000015604e7221 */ /* 0x000fe20000010000 */
[----:B---3--:R-:W-:Y:S01]  /*e0d0*/  FADD.FTZ R11, R3, R20 ;  /* 0x00000014030b7221 */ /* 0x008fe20000010000 */
[----:B------:R-:W-:Y:S01]  /*e0e0*/  F2FP.BF16.F32.PACK_AB R6, R117, R112 ;  /* 0x000000707506723e */ /* 0x000fe200000010ff */
[----:B------:R-:W-:Y:S01]  /*e0f0*/  FMUL.FTZ R48, R48, R74 ;  /* 0x0000004a30307220 */ /* 0x000fe20000410000 */
[----:B------:R-:W-:Y:S01]  /*e100*/  FADD.FTZ R21, R97, R78 ;  /* 0x0000004e61157221 */ /* 0x000fe20000010000 */
[----:B------:R-:W-:Y:S01]  /*e110*/  FADD.FTZ R20, R0, R11 ;  /* 0x0000000b00147221 */ /* 0x000fe20000010000 */
[----:B------:R-:W-:Y:S01]  /*e120*/  F2FP.BF16.F32.PACK_AB R105, R106, R9 ;  /* 0x000000096a69723e */ /* 0x000fe200000010ff */
[----:B------:R-:W3:Y:S01]  /*e130*/  MUFU.EX2 R135, R135 ;  /* 0x0000008700877308 */ /* 0x000ee20000000800 */
[----:B------:R-:W-:Y:S01]  /*e140*/  FADD.FTZ R78, R100, R21 ;  /* 0x00000015644e7221 */ /* 0x000fe20000010000 */
[----:B----4-:R-:W-:Y:S01]  /*e150*/  FADD.FTZ R11, R99, R20 ;  /* 0x00000014630b7221 */ /* 0x010fe20000010000 */
[----:B------:R4:W-:Y:S01]  /*e160*/  STSM.16.M88.4 [R22+0x28b00], R4 ;  /* 0x028b000416007844 */ /* 0x0009e20000000200 */
[----:B------:R-:W-:Y:S01]  /*e170*/  F2FP.BF16.F32.PACK_AB R96, R97, R96 ;  /* 0x000000606160723e */ /* 0x000fe200000010ff */
[----:B------:R-:W-:Y:S01]  /*e180*/  FADD.FTZ R9, R101, R78 ;  /* 0x0000004e65097221 */ /* 0x000fe20000010000 */
[----:B-----5:R-:W-:Y:S01]  /*e190*/  FADD.FTZ R12, R8, R11 ;  /* 0x0000000b080c7221 */ /* 0x020fe20000010000 */
[----:B------:R-:W-:Y:S01]  /*e1a0*/  F2FP.BF16.F32.PACK_AB R97, R0, R3 ;  /* 0x000000030061723e */ /* 0x000fe200000010ff */
[----:B------:R-:W5:Y:S01]  /*e1b0*/  MUFU.EX2 R81, R81 ;  /* 0x0000005100517308 */ /* 0x000f620000000800 */
[----:B------:R-:W-:Y:S01]  /*e1c0*/  F2FP.BF16.F32.PACK_AB R99, R8, R99 ;  /* 0x000000630863723e */ /* 0x000fe200000010ff */
[----:B------:R-:W-:Y:S01]  /*e1d0*/  FMUL.FTZ R49, R49, R74 ;  /* 0x0000004a31317220 */ /* 0x000fe20000410000 */
[----:B------:R-:W-:Y:S01]  /*e1e0*/  F2FP.BF16.F32.PACK_AB R106, R109, R108 ;  /* 0x0000006c6d6a723e */ /* 0x000fe200000010ff */
[-C--:B------:R-:W-:Y:S01]  /*e1f0*/  FMUL.FTZ R52, R52, R74.reuse ;  /* 0x0000004a34347220 */ /* 0x080fe20000410000 */
[----:B------:R-:W-:Y:S01]  /*e200*/  F2FP.BF16.F32.PACK_AB R107, R110, R107 ;  /* 0x0000006b6e6b723e */ /* 0x000fe200000010ff */
[-C--:B------:R-:W-:Y:S01]  /*e210*/  FMUL.FTZ R53, R53, R74.reuse ;  /* 0x0000004a35357220 */ /* 0x080fe20000410000 */
[-C--:B------:R-:W-:Y:S01]  /*e220*/  FMUL.FTZ R56, R56, R74.reuse ;  /* 0x0000004a38387220 */ /* 0x080fe20000410000 */
[----:B------:R1:W5:Y:S01]  /*e230*/  MUFU.EX2 R10, R98 ;  /* 0x00000062000a7308 */ /* 0x0003620000000800 */
[----:B------:R-:W-:Y:S01]  /*e240*/  FMUL.FTZ R57, R57, R74 ;  /* 0x0000004a39397220 */ /* 0x000fe20000410000 */
[----:B------:R-:W-:Y:S01]  /*e250*/  STSM.16.M88.4 [R22+0x2a300], R104 ;  /* 0x02a3006816007844 */ /* 0x000fe20000000200 */
[----:B----4-:R-:W-:Y:S01]  /*e260*/  FADD.FTZ R4, R88, R9 ;  /* 0x0000000958047221 */ /* 0x010fe20000010000 */
[----:B------:R-:W-:Y:S01]  /*e270*/  FADD.FTZ R5, R83, R12 ;  /* 0x0000000c53057221 */ /* 0x000fe20000010000 */
[C---:B------:R-:W-:Y:S01]  /*e280*/  F2FP.BF16.F32.PACK_AB R88, R89.reuse, R88 ;  /* 0x000000585958723e */ /* 0x040fe200000010ff */
[----:B------:R-:W-:Y:S01]  /*e290*/  FMUL.FTZ R60, R60, R74 ;  /* 0x0000004a3c3c7220 */ /* 0x000fe20000410000 */
[----:B------:R-:W-:Y:S01]  /*e2a0*/  FADD.FTZ R7, R89, R4 ;  /* 0x0000000459077221 */ /* 0x000fe20000010000 */
[----:B------:R-:W-:Y:S01]  /*e2b0*/  FADD.FTZ R0, R90, R5 ;  /* 0x000000055a007221 */ /* 0x000fe20000010000 */
[----:B------:R-:W4:Y:S01]  /*e2c0*/  MUFU.EX2 R116, R116 ;  /* 0x0000007400747308 */ /* 0x000f220000000800 */
[----:B-1----:R-:W-:Y:S01]  /*e2d0*/  F2FP.BF16.F32.PACK_AB R98, R101, R100 ;  /* 0x000000646562723e */ /* 0x002fe200000010ff */
[----:B------:R-:W-:Y:S01]  /*e2e0*/  FADD.FTZ R4, R92, R7 ;  /* 0x000000075c047221 */ /* 0x000fe20000010000 */
[----:B------:R-:W-:Y:S01]  /*e2f0*/  FADD.FTZ R3, R91, R0 ;  /* 0x000000005b037221 */ /* 0x000fe20000010000 */
[----:B------:R-:W-:Y:S01]  /*e300*/  F2FP.BF16.F32.PACK_AB R89, R90, R83 ;  /* 0x000000535a59723e */ /* 0x000fe200000010ff */
[----:B------:R-:W-:Y:S01]  /*e310*/  FMUL.FTZ R61, R61, R74 ;  /* 0x0000004a3d3d7220 */ /* 0x000fe20000410000 */
[C---:B--2---:R-:W-:Y:S01]  /*e320*/  FADD.FTZ R5, R93.reuse, R4 ;  /* 0x000000045d057221 */ /* 0x044fe20000010000 */
[----:B------:R-:W-:Y:S01]  /*e330*/  FADD.FTZ R0, R102, R3 ;  /* 0x0000000366007221 */ /* 0x000fe20000010000 */
[----:B------:R-:W1:Y:S01]  /*e340*/  MUFU.EX2 R137, R137 ;  /* 0x0000008900897308 */ /* 0x000e620000000800 */
[----:B------:R-:W-:Y:S01]  /*e350*/  F2FP.BF16.F32.PACK_AB R90, R93, R92 ;  /* 0x0000005c5d5a723e */ /* 0x000fe200000010ff */
[----:B------:R-:W-:Y:S01]  /*e360*/  FADD.FTZ R4, R80, R5 ;  /* 0x0000000550047221 */ /* 0x000fe20000010000 */
[----:B---3--:R-:W-:Y:S01]  /*e370*/  FADD.FTZ R3, R135, R0 ;  /* 0x0000000087037221 */ /* 0x008fe20000010000 */
[----:B------:R-:W-:Y:S01]  /*e380*/  F2FP.BF16.F32.PACK_AB R91, R102, R91 ;  /* 0x0000005b665b723e */ /* 0x000fe200000010ff */
[----:B------:R-:W-:Y:S01]  /*e390*/  STSM.16.M88.4 [R22+0x2bb00], R96 ;  /* 0x02bb006016007844 */ /* 0x000fe20000000200 */
[----:B-----5:R-:W-:Y:S01]  /*e3a0*/  FADD.FTZ R5, R81, R4 ;  /* 0x0000000451057221 */ /* 0x020fe20000010000 */
[----:B------:R-:W-:Y:S01]  /*e3b0*/  FADD.FTZ R0, R10, R3 ;  /* 0x000000030a007221 */ /* 0x000fe20000010000 */
[----:B------:R-:W2:Y:S01]  /*e3c0*/  MUFU.EX2 R129, R129 ;  /* 0x0000008100817308 */ /* 0x000ea20000000800 */
[----:B------:R-:W-:Y:S01]  /*e3d0*/  STSM.16.M88.4 [R22+0x2d300], R88 ;  /* 0x02d3005816007844 */ /* 0x000fe20000000200 */
[----:B----4-:R-:W-:Y:S01]  /*e3e0*/  FADD.FTZ R4, R116, R5 ;  /* 0x0000000574047221 */ /* 0x010fe20000010000 */
[----:B------:R-:W-:Y:S01]  /*e3f0*/  F2FP.BF16.F32.PACK_AB R5, R10, R135 ;  /* 0x000000870a05723e */ /* 0x000fe200000010ff */
[-C--:B------:R-:W-:Y:S01]  /*e400*/  FMUL.FTZ R64, R64, R74.reuse ;  /* 0x0000004a40407220 */ /* 0x080fe20000410000 */
[-C--:B------:R-:W-:Y:S01]  /*e410*/  FMUL.FTZ R65, R65, R74.reuse ;  /* 0x0000004a41417220 */ /* 0x080fe20000410000 */
[-C--:B------:R-:W-:Y:S01]  /*e420*/  FMUL.FTZ R68, R68, R74.reuse ;  /* 0x0000004a44447220 */ /* 0x080fe20000410000 */
[----:B------:R-:W-:Y:S01]  /*e430*/  FMUL.FTZ R69, R69, R74 ;  /* 0x0000004a45457220 */ /* 0x000fe20000410000 */
        /* <DEDUP_REMOVED lines=10> */
[----:B------:R-:W-:Y:S01]  /*e4e0*/  F2FP.BF16.F32.PACK_AB R4, R81, R80 ;  /* 0x000000505104723e */ /* 0x000fe200000010ff */
[-C--:B------:R-:W-:Y:S01]  /*e4f0*/  FMUL.FTZ R38, R38, R149.reuse ;  /* 0x0000009526267220 */ /* 0x080fe20000410000 */
[----:B------:R-:W-:Y:S01]  /*e500*/  F2FP.BF16.F32.PACK_AB R6, R129, R116 ;  /* 0x000000748106723e */ /* 0x000fe200000010ff */
        /* <DEDUP_REMOVED lines=24> */
[----:B------:R-:W-:Y:S01]  /*e690*/  FMUL.FTZ R71, R71, R149 ;  /* 0x0000009547477220 */ /* 0x000fe20000410000 */
[----:B---3--:R-:W-:-:S02]  /*e6a0*/  MOV R5, R155 ;  /* 0x0000009b00057202 */ /* 0x008fc40000000f00 */
[----:B------:R-:W-:Y:S01]  /*e6b0*/  MUFU.EX2 R76, R76 ;  /* 0x0000004c004c7308 */ /* 0x000fe20000000800 */
[C---:B----4-:R-:W-:Y:S01]  /*e6c0*/  FADD.FTZ R3, R73.reuse, R8 ;  /* 0x0000000849037221 */ /* 0x050fe20000010000 */
[----:B------:R-:W-:Y:S01]  /*e6d0*/  F2FP.BF16.F32.PACK_AB R8, R73, R72 ;  /* 0x000000484908723e */ /* 0x000fe200000010ff */
[----:B------:R-:W-:-:S05]  /*e6e0*/  IMAD.MOV.U32 R4, RZ, RZ, R75 ;  /* 0x000000ffff047224 */ /* 0x000fca00078e004b */
[----:B------:R-:W2:Y:S01]  /*e6f0*/  MUFU.EX2 R77, R77 ;  /* 0x0000004d004d7308 */ /* 0x000ea20000000800 */
[C---:B-1----:R-:W-:Y:S01]  /*e700*/  FADD.FTZ R0, R9.reuse, R0 ;  /* 0x0000000009007221 */ /* 0x042fe20000010000 */
[----:B------:R-:W-:-:S06]  /*e710*/  F2FP.BF16.F32.PACK_AB R9, R9, R139 ;  /* 0x0000008b0909723e */ /* 0x000fcc00000010ff */
[----:B------:R-:W1:Y:S08]  /*e720*/  MUFU.EX2 R143, R143 ;  /* 0x0000008f008f7308 */ /* 0x000e700000000800 */
[----:B------:R-:W3:Y:S01]  /*e730*/  MUFU.EX2 R79, R79 ;  /* 0x0000004f004f7308 */ /* 0x000ee20000000800 */
[----:B--2---:R-:W-:Y:S01]  /*e740*/  F2FP.BF16.F32.PACK_AB R10, R77, R76 ;  /* 0x0000004c4d0a723e */ /* 0x004fe200000010ff */
[----:B------:R-:W-:-:S04]  /*e750*/  FADD.FTZ R76, R76, R3 ;  /* 0x000000034c4c7221 */ /* 0x000fc80000010000 */
        /* <DEDUP_REMOVED lines=10> */
[----:B--2---:R-:W2:Y:S02]  /*e800*/  FENCE.VIEW.ASYNC.S ;  /* 0x00000000000073c6 */ /* 0x004ea40000000000 */
[----:B--2---:R-:W-:Y:S01]  /*e810*/  NOP ;  /* 0x0000000000007918 */ /* 0x004fe20000000000 */
[----:B------:R-:W-:Y:S05]  /*e820*/  @P2 BRA `(.L_x_1552) ;  /* 0xffffffbc00ec2947 */ /* 0x000fea000383ffff */
.L_x_1543:
[----:B------:R-:W-:Y:S06]  /*e830*/  BAR.ARV 0x8, 0x1a0 ;  /* 0x0206800000007b1d */ /* 0x000fec0000002000 */
[----:B------:R-:W-:Y:S05]  /*e840*/  @!P0 BRA `(.L_x_1553) ;  /* 0x0000000000048947 */ /* 0x000fea0003800000 */
[----:B------:R-:W-:Y:S01]  /*e850*/  BPT.TRAP 0x1 ;  /* 0x000000040000795c */ /* 0x000fe20000300000 */
.L_x_1553:
[----:B------:R-:W-:Y:S01]  /*e860*/  R2UR UR4, R148 ;  /* 0x00000000940472ca */ /* 0x000fe200000e0000 */
[----:B------:R-:W-:-:S12]  /*e870*/  ULEA UR10, UR46, UR47, 0x3 ;  /* 0x0000002f2e0a7291 */ /* 0x000fd8000f8e183f */
[----:B------:R-:W-:-:S05]  /*e880*/  IMAD.U32 R4, RZ, RZ, UR4 ;  /* 0x00000004ff047e24 */ /* 0x000fca000f8e00ff */
[----:B------:R-:W-:-:S04]  /*e890*/  SHF.L.U32 R4, R4, 0x1f, RZ ;  /* 0x0000001f04047819 */ /* 0x000fc800000006ff */
[----:B------:R2:W3:Y:S01]  /*e8a0*/  SYNCS.PHASECHK.TRANS64.TRYWAIT P2, [UR10+0x31c50], R4 ;  /* 0x031c5004ff0075a7 */ /* 0x0004e2000804014a */
[----:B------:R-:W-:Y:S05]  /*e8b0*/  @!P0 BRA `(.L_x_1554) ;  /* 0x0000000000048947 */ /* 0x000fea0003800000 */
[----:B------:R-:W-:Y:S01]  /*e8c0*/  BPT.TRAP 0x1 ;  /* 0x000000040000795c */ /* 0x000fe20000300000 */
.L_x_1554:
[----:B---3--:R-:W-:Y:S05]  /*e8d0*/  @P2 BRA `(.L_x_1555) ;  /* 0x0000000000082947 */ /* 0x008fea0003800000 */
[----:B------:R-:W3:Y:S02]  /*e8e0*/  SYNCS.PHASECHK.TRANS64.TRYWAIT P0, [UR10+0x31c50], R4 ;  /* 0x031c5004ff0075a7 */ /* 0x000ee4000800014a */
[----:B---3--:R-:W-:Y:S05]  /*e8f0*/  @!P0 BRA `(.L_x_1556) ;  /* 0x0000004800f08947 */ /* 0x008fea0003800000 */
.L_x_1555:
[----:B------:R-:W-:Y:S01]  /*e900*/  UIADD3 UR47, UR47, 0x200, URZ ;  /* 0x000002002f2f7890 */ /* 0x000fe2000fffe03f */
[----:B------:R-:W-:Y:S01]  /*e910*/  R2UR UR4, R145 ;  /* 0x00000000910472ca */ /* 0x000fe200000e0000 */
[----:B------:R-:W-:Y:S01]  /*e920*/  WARPGROUP.ARRIVE ;  /* 0x00000000000079c5 */ /* 0x000fe20000000000 */
[----:B------:R-:W-:Y:S01]  /*e930*/  UMOV UR5, 0xc0000010 ;  /* 0xc000001000057882 */ /* 0x000fe20000000000 */
[----:B------:R-:W-:Y:S01]  /*e940*/  USHF.R.U32.HI UR47, URZ, 0x4, UR47 ;  /* 0x000000043f2f7899 */ /* 0x000fe2000801162f */
[----:B---3--:R-:W3:Y:S01]  /*e950*/  SHFL.BFLY PT, R5, R0, 0x2, 0x1f ;  /* 0x0c401f0000057f89 */ /* 0x008ee200000e0000 */
[----:B------:R-:W-:Y:S01]  /*e960*/  UMOV UR7, 0x80000020 ;  /* 0x8000002000077882 */ /* 0x000fe20000000000 */
[----:B------:R-:W-:Y:S01]  /*e970*/  IMAD.MOV.U32 R21, RZ, RZ, RZ ;  /* 0x000000ffff157224 */ /* 0x000fe200078e00ff */
[----:B------:R-:W-:Y:S01]  /*e980*/  ULOP3.LUT UR47, UR47, 0x3fff, URZ, 0xc0, !UPT ;  /* 0x00003fff2f2f7892 */ /* 0x000fe2000f8ec03f */
[----:B--2---:R-:W2:Y:S01]  /*e990*/  SHFL.BFLY PT, R4, R3, 0x2, 0x1f ;  /* 0x0c401f0003047f89 */ /* 0x004ea200000e0000 */
[----:B-1----:R-:W-:Y:S01]  /*e9a0*/  IMAD.MOV.U32 R8, RZ, RZ, RZ ;  /* 0x000000ffff087224 */ /* 0x002fe200078e00ff */
[----:B------:R-:W-:Y:S01]  /*e9b0*/  R2UR UR11, R148 ;  /* 0x00000000940b72ca */ /* 0x000fe200000e0000 */
[----:B------:R-:W-:Y:S01]  /*e9c0*/  ULOP3.LUT UR8, UR47, 0x2400000, URZ, 0xfc, !UPT ;  /* 0x024000002f087892 */ /* 0x000fe2000f8efc3f */
[----:B------:R-:W-:Y:S01]  /*e9d0*/  IMAD.U32 R12, RZ, RZ, UR10 ;  /* 0x0000000aff0c7e24 */ /* 0x000fe2000f8e00ff */
[----:B------:R-:W-:Y:S01]  /*e9e0*/  ULOP3.LUT UR9, UR4, 0x10000, URZ, 0xfc, !UPT ;  /* 0x0001000004097892 */ /* 0x000fe2000f8efc3f */
[----:B------:R-:W-:Y:S01]  /*e9f0*/  IADD3 R18, R18, 0x1, RZ ;  /* 0x0000000112127810 */ /* 0x000fe20007ffe0ff */
[----:B------:R-:W-:-:S02]  /*ea00*/  UIMAD UR8, UR46, 0x6c0, UR8 ;  /* 0x000006c02e0878a4 */ /* 0x000fc4000f8e0208 */
[----:B------:R-:W-:-:S03]  /*ea10*/  UIADD3 UR46, UR46, 0x1, URZ ;  /* 0x000000012e2e7890 */ /* 0x000fc6000fffe03f */
[----:B------:R-:W-:Y:S01]  /*ea20*/  UMOV UR4, UR9 ;  /* 0x0000000900047c82 */ /* 0x000fe20008000000 */
[----:B------:R-:W-:Y:S01]  /*ea30*/  UISETP.NE.AND UP0, UPT, UR46, 0x2, UPT ;  /* 0x000000022e00788c */ /* 0x000fe2000bf05270 */
[----:B------:R-:W-:Y:S02]  /*ea40*/  UMOV UR6, UR8 ;  /* 0x0000000800067c82 */ /* 0x000fe40008000000 */
[----:B------:R-:W-:Y:S01]  /*ea50*/  HGMMA.64x96x16.F32.BF16 R24, gdesc[UR4].tnspB, R24, gsb0 ;  /* 0x41600000041879f0 */ /* 0x000fe20008001818 */
[----:B------:R-:W-:Y:S02]  /*ea60*/  UIADD3 UR4, UR9, 0x180, URZ ;  /* 0x0000018009047890 */ /* 0x000fe4000fffe03f */
[----:B------:R-:W-:Y:S01]  /*ea70*/  UIADD3 UR6, UR8, 0x40, URZ ;  /* 0x0000004008067890 */ /* 0x000fe2000fffe03f */
[----:B---3--:R-:W-:Y:S01]  /*ea80*/  FADD.FTZ R6, R5, R0 ;  /* 0x0000000005067221 */ /* 0x008fe20000010000 */
[----:B------:R-:W-:Y:S01]  /*ea90*/  UMOV UR5, 0xc0000010 ;  /* 0xc000001000057882 */ /* 0x000fe20000000000 */
[----:B------:R-:W-:Y:S01]  /*eaa0*/  UMOV UR7, 0x80000020 ;  /* 0x8000002000077882 */ /* 0x000fe20000000000 */
[----:B--2---:R-:W-:Y:S01]  /*eab0*/  FADD.FTZ R4, R4, R3 ;  /* 0x0000000304047221 */ /* 0x004fe20000010000 */
[----:B------:R-:W-:Y:S01]  /*eac0*/  MOV R0, 0xff800000 ;  /* 0xff80000000007802 */ /* 0x000fe20000000f00 */
[----:B------:R-:W1:Y:S01]  /*ead0*/  SHFL.BFLY PT, R7, R6, 0x1, 0x1f ;  /* 0x0c201f0006077f89 */ /* 0x000e6200000e0000 */
[----:B------:R-:W-:Y:S01]  /*eae0*/  IMAD.MOV.U32 R3, RZ, RZ, -0x800000 ;  /* 0xff800000ff037424 */ /* 0x000fe200078e00ff */
[----:B------:R-:W-:-:S02]  /*eaf0*/  USEL UR46, UR46, URZ, UP0 ;  /* 0x0000003f2e2e7287 */ /* 0x000fc40008000000 */
[----:B------:R-:W2:Y:S01]  /*eb00*/  SHFL.BFLY PT, R5, R4, 0x1, 0x1f ;  /* 0x0c201f0004057f89 */ /* 0x000ea200000e0000 */
[----:B-1----:R-:W-:Y:S01]  /*eb10*/  FADD.FTZ R10, R6, R7 ;  /* 0x00000007060a7221 */ /* 0x002fe20000010000 */
[----:B--2---:R-:W-:-:S04]  /*eb20*/  FADD.FTZ R9, R4, R5 ;  /* 0x0000000504097221 */ /* 0x004fc80000010000 */
[----:B------:R-:W-:Y:S02]  /*eb30*/  FSETP.NE.FTZ.AND P2, PT, R10, RZ, PT ;  /* 0x000000ff0a00720b */ /* 0x000fe40003f55000 */
[----:B------:R-:W-:-:S11]  /*eb40*/  FSETP.NE.FTZ.AND P0, PT, R9, RZ, PT ;  /* 0x000000ff0900720b */ /* 0x000fd60003f15000 */
[----:B------:R-:W1:Y:S01]  /*eb50*/  @P2 MUFU.LG2 R7, R10 ;  /* 0x0000000a00072308 */ /* 0x000e620000000c00 */
[C---:B------:R-:W-:Y:S01]  /*eb60*/  @P2 FMUL.FTZ R11, R82.reuse, 0.69314718246459960938 ;  /* 0x3f317218520b2820 */ /* 0x040fe20000410000 */
[----:B------:R-:W-:-:S06]  /*eb70*/  @P0 FMUL.FTZ R4, R82, 0.69314718246459960938 ;  /* 0x3f31721852040820 */ /* 0x000fcc0000410000 */
        /* <DEDUP_REMOVED lines=63> */
[----:B------:R-:W-:-:S06]  /*ef70*/  ULOP3.LUT UR11, UR11, UR4, URZ, 0x3c, !UPT ;  /* 0x000000040b0b7292 */ /* 0x000fcc000f8e3c3f */
[----:B------:R-:W-:Y:S01]  /*ef80*/  IMAD.U32 R148, RZ, RZ, UR11 ;  /* 0x0000000bff947e24 */ /* 0x000fe2000f8e00ff */
[----:B------:R-:W-:Y:S02]  /*ef90*/  WARPGROUP.DEPBAR.LE gsb0, 0x0 ;  /* 0x00008000000079c5 */ /* 0x000fe40000010000 */
[-C--:B---3--:R-:W-:Y:S01]  /*efa0*/  FMUL.FTZ R75, R37, R21.reuse ;  /* 0x00000015254b7220 */ /* 0x088fe20000410000 */
        /* <DEDUP_REMOVED lines=23> */
[----:B------:R2:W-:Y:S01]  /*f120*/  @!P1 SYNCS.ARRIVE.TRANS64.RED.A1T0 RZ, [R7+URZ], RZ ;  /* 0x000000ff07ff99a7 */ /* 0x0005e2000810043f */
        /* <DEDUP_REMOVED lines=24> */
.L_x_1526:
        /* <DEDUP_REMOVED lines=11> */
[----:B------:R-:W-:Y:S01]  /*f360*/  SHF.R.S32.HI R54, RZ, 0x1f, R51 ;  /* 0x0000001fff367819 */ /* 0x000fe20000011433 */
[----:B------:R-:W-:Y:S01]  /*f370*/  USHF.R.S32.HI UR5, URZ, 0x1f, UR43 ;  /* 0x0000001f3f057899 */ /* 0x000fe2000801142b */
[----:B------:R-:W-:Y:S02]  /*f380*/  LOP3.LUT R10, R17, 0x180, RZ, 0xc0, !PT ;  /* 0x00000180110a7812 */ /* 0x000fe400078ec0ff */
[----:B------:R-:W-:Y:S01]  /*f390*/  IADD3 R5, P5, R150, 0x20, RZ ;  /* 0x0000002096057810 */ /* 0x000fe20007fbe0ff */
[----:B------:R-:W-:Y:S01]  /*f3a0*/  ULDC.64 UR6, c[0x0][0xb70] ;  /* 0x0002dc0000067ab9 */ /* 0x000fe20000000a00 */
[----:B------:R-:W-:Y:S01]  /*f3b0*/  SHF.R.U64 R10, R10, 0x3, RZ ;  /* 0x000000030a0a7819 */ /* 0x000fe200000012ff */
[----:B------:R-:W-:Y:S01]  /*f3c0*/  UIMAD UR5, UR5, UR6, URZ ;  /* 0x00000006050572a4 */ /* 0x000fe2000f8e023f */
[----:B------:R-:W-:Y:S01]  /*f3d0*/  LOP3.LUT R8, R5, 0x180, RZ, 0xc0, !PT ;  /* 0x0000018005087812 */ /* 0x000fe200078ec0ff */
[----:B------:R-:W-:Y:S01]  /*f3e0*/  UIMAD.WIDE.U32 UR8, UR43, UR6, URZ ;  /* 0x000000062b0872a5 */ /* 0x000fe2000f8e003f */
[----:B------:R-:W-:Y:S01]  /*f3f0*/  LOP3.LUT R10, R10, R17, RZ, 0x3c, !PT ;  /* 0x000000110a0a7212 */ /* 0x000fe200078e3cff */
[----:B------:R-:W-:Y:S01]  /*f400*/  UIMAD UR5, UR43, UR7, UR5 ;  /* 0x000000072b0572a4 */ /* 0x000fe2000f8e0205 */
[----:B------:R-:W-:Y:S01]  /*f410*/  LEA.HI R17, R54, R51, RZ, 0x7 ;  /* 0x0000003336117211 */ /* 0x000fe200078f38ff */
[----:B------:R-:W-:Y:S01]  /*f420*/  USHF.R.S32.HI UR6, URZ, 0x1f, UR44 ;  /* 0x0000001f3f067899 */ /* 0x000fe2000801142c */
[----:B------:R-:W-:Y:S01]  /*f430*/  SHF.R.U64 R8, R8, 0x3, RZ ;  /* 0x0000000308087819 */ /* 0x000fe200000012ff */
[----:B------:R-:W-:Y:S01]  /*f440*/  UIADD3 UR5, UR9, UR5, URZ ;  /* 0x0000000509057290 */ /* 0x000fe2000fffe03f */
[----:B------:R-:W-:Y:S01]  /*f450*/  LOP3.LUT R58, R17, 0xffffff80, RZ, 0xc0, !PT ;  /* 0xffffff80113a7812 */ /* 0x000fe200078ec0ff */
[----:B------:R-:W-:Y:S01]  /*f460*/  ULDC.64 UR10, c[0x0][0x208] ;  /* 0x00008200000a7ab9 */ /* 0x000fe20000000a00 */
[----:B------:R-:W-:-:S02]  /*f470*/  LOP3.LUT R8, R8, R5, RZ, 0x3c, !PT ;  /* 0x0000000508087212 */ /* 0x000fc400078e3cff */
[C---:B------:R-:W-:Y:S01]  /*f480*/  LOP3.LUT R5, R150.reuse, 0x180, RZ, 0xc0, !PT ;  /* 0x0000018096057812 */ /* 0x040fe200078ec0ff */
[----:B------:R-:W-:Y:S01]  /*f490*/  IMAD.IADD R58, R51, 0x1, -R58 ;  /* 0x00000001333a7824 */ /* 0x000fe200078e0a3a */
[C---:B------:R-:W-:Y:S02]  /*f4a0*/  IADD3 R35, P1, R150.reuse, 0x6020, RZ ;  /* 0x0000602096237810 */ /* 0x040fe40007f3e0ff */
[----:B------:R-:W-:Y:S02]  /*f4b0*/  IADD3 R27, P3, R150, 0x3020, RZ ;  /* 0x00003020961b7810 */ /* 0x000fe40007f7e0ff */
[----:B------:R-:W-:Y:S02]  /*f4c0*/  LOP3.LUT P0, RZ, R58, 0x3, RZ, 0xc0, !PT ;  /* 0x000000033aff7812 */ /* 0x000fe4000780c0ff */
[----:B------:R-:W-:Y:S01]  /*f4d0*/  SHF.R.U64 R5, R5, 0x3, RZ ;  /* 0x0000000305057819 */ /* 0x000fe200000012ff */
[----:B------:R-:W1:Y:S01]  /*f4e0*/  LDC.64 R58, c[0x0][0xb78] ;  /* 0x0002de00ff3a7b82 */ /* 0x000e620000000a00 */
[----:B------:R-:W-:-:S02]  /*f4f0*/  LOP3.LUT R34, R35, 0x180, RZ, 0xc0, !PT ;  /* 0x0000018023227812 */ /* 0x000fc400078ec0ff */
[----:B------:R-:W-:Y:S02]  /*f500*/  LOP3.LUT R26, R27, 0x180, RZ, 0xc0, !PT ;  /* 0x000001801b1a7812 */ /* 0x000fe400078ec0ff */
[----:B------:R-:W-:Y:S01]  /*f510*/  LOP3.LUT R4, R5, R150, RZ, 0x3c, !PT ;  /* 0x0000009605047212 */ /* 0x000fe200078e3cff */
[----:B------:R-:W-:Y:S01]  /*f520*/  IMAD.MOV.U32 R5, RZ, RZ, R151 ;  /* 0x000000ffff057224 */ /* 0x000fe200078e0097 */
[----:B------:R-:W-:Y:S02]  /*f530*/  SHF.R.U64 R34, R34, 0x3, RZ ;  /* 0x0000000322227819 */ /* 0x000fe400000012ff */
[----:B------:R-:W-:Y:S02]  /*f540*/  SHF.R.U64 R26, R26, 0x3, RZ ;  /* 0x000000031a1a7819 */ /* 0x000fe400000012ff */
[----:B------:R-:W-:Y:S02]  /*f550*/  IADD3 R31, P2, R150, 0x6000, RZ ;  /* 0x00006000961f7810 */ /* 0x000fe40007f5e0ff */
[----:B------:R-:W-:-:S02]  /*f560*/  LOP3.LUT R34, R34, R35, RZ, 0x3c, !PT ;  /* 0x0000002322227212 */ /* 0x000fc400078e3cff */
[----:B------:R-:W-:Y:S02]  /*f570*/  MOV R35, R4 ;  /* 0x0000000400237202 */ /* 0x000fe40000000f00 */
[----:B------:R-:W-:Y:S02]  /*f580*/  F2FP.BF16.F32.PACK_AB R4, R77, R80 ;  /* 0x000000504d04723e */ /* 0x000fe400000010ff */
[----:B------:R-:W-:Y:S02]  /*f590*/  F2FP.BF16.F32.PACK_AB R5, R11, R78 ;  /* 0x0000004e0b05723e */ /* 0x000fe400000010ff */
[----:B------:R-:W-:Y:S01]  /*f5a0*/  F2FP.BF16.F32.PACK_AB R6, R6, R9 ;  /* 0x000000090606723e */ /* 0x000fe200000010ff */
[--C-:B------:R-:W-:Y:S01]  /*f5b0*/  IMAD.X R9, RZ, RZ, R151.reuse, P5 ;  /* 0x000000ffff097224 */ /* 0x100fe200028e0697 */
[----:B------:R-:W-:Y:S02]  /*f5c0*/  F2FP.BF16.F32.PACK_AB R7, R7, R76 ;  /* 0x0000004c0707723e */ /* 0x000fe400000010ff */
[----:B------:R-:W-:Y:S01]  /*f5d0*/  LOP3.LUT R26, R26, R27, RZ, 0x3c, !PT ;  /* 0x0000001b1a1a7212 */ /* 0x000fe200078e3cff */
[----:B------:R-:W-:Y:S01]  /*f5e0*/  IMAD.X R27, RZ, RZ, R151, P3 ;  /* 0x000000ffff1b7224 */ /* 0x000fe200018e0697 */
[----:B------:R-:W-:Y:S01]  /*f5f0*/  LOP3.LUT R30, R31, 0x180, RZ, 0xc0, !PT ;  /* 0x000001801f1e7812 */ /* 0x000fe200078ec0ff */
[----:B------:R2:W-:Y:S01]  /*f600*/  STSM.16.M88.4 [R35], R4 ;  /* 0x0000000423007844 */ /* 0x0005e20000000200 */
[----:B------:R-:W-:-:S02]  /*f610*/  IADD3.X R11, RZ, R151, RZ, P4, !PT ;  /* 0x00000097ff0b7210 */ /* 0x000fc400027fe4ff */
[----:B------:R-:W-:Y:S02]  /*f620*/  SHF.R.U64 R30, R30, 0x3, RZ ;  /* 0x000000031e1e7819 */ /* 0x000fe400000012ff */
[----:B------:R-:W-:Y:S01]  /*f630*/  MOV R17, R26 ;  /* 0x0000001a00117202 */ /* 0x000fe20000000f00 */
[----:B------:R-:W-:Y:S01]  /*f640*/  IMAD.U32 R26, RZ, RZ, UR8 ;  /* 0x00000008ff1a7e24 */ /* 0x000fe2000f8e00ff */
[----:B------:R-:W-:Y:S01]  /*f650*/  MOV R27, UR9 ;  /* 0x00000009001b7c02 */ /* 0x000fe20008000f00 */
[----:B------:R-:W-:Y:S01]  /*f660*/  IMAD.U32 R27, RZ, RZ, UR5 ;  /* 0x00000005ff1b7e24 */ /* 0x000fe2000f8e00ff */
[----:B------:R-:W-:Y:S01]  /*f670*/  LOP3.LUT R30, R30, R31, RZ, 0x3c, !PT ;  /* 0x0000001f1e1e7212 */ /* 0x000fe200078e3cff */
[----:B------:R-:W-:Y:S01]  /*f680*/  IMAD.X R31, RZ, RZ, R151, P2 ;  /* 0x000000ffff1f7224 */ /* 0x000fe200010e0697 */
[----:B------:R-:W-:Y:S01]  /*f690*/  LEA.HI R62, R54, R51, RZ, 0x5 ;  /* 0x00000033363e7211 */ /* 0x000fe200078f28ff */
[C---:B-1----:R-:W-:Y:S01]  /*f6a0*/  IMAD.WIDE.U32 R26, R58.reuse, UR44, R26 ;  /* 0x0000002c3a1a7c25 */ /* 0x042fe2000f8e001a */
[----:B------:R-:W-:Y:S01]  /*f6b0*/  MOV R54, R10 ;  /* 0x0000000a00367202 */ /* 0x000fe20000000f00 */
[----:B------:R-:W-:Y:S01]  /*f6c0*/  ULDC UR5, c[0x0][0xa88] ;  /* 0x0002a20000057ab9 */ /* 0x000fe20000000800 */
[----:B------:R-:W-:Y:S01]  /*f6d0*/  F2FP.BF16.F32.PACK_AB R10, R41, R36 ;  /* 0x00000024290a723e */ /* 0x000fe200000010ff */
[----:B--2---:R-:W-:Y:S01]  /*f6e0*/  IMAD.X R35, RZ, RZ, R151, P1 ;  /* 0x000000ffff237224 */ /* 0x004fe200008e0697 */
[----:B------:R-:W-:Y:S01]  /*f6f0*/  MOV R30, R30 ;  /* 0x0000001e001e7202 */ /* 0x000fe20000000f00 */
[----:B------:R-:W-:Y:S01]  /*f700*/  IMAD R4, R58, UR6, RZ ;  /* 0x000000063a047c24 */ /* 0x000fe2000f8e02ff */
[----:B------:R-:W-:Y:S01]  /*f710*/  MOV R55, R8 ;  /* 0x0000000800377202 */ /* 0x000fe20000000f00 */
[----:B------:R-:W-:Y:S01]  /*f720*/  ULDC.64 UR6, c[0x0][0xb40] ;  /* 0x0002d00000067ab9 */ /* 0x000fe20000000a00 */
[----:B------:R-:W-:Y:S01]  /*f730*/  MOV R34, R34 ;  /* 0x0000002200227202 */ /* 0x000fe20000000f00 */
        /* <DEDUP_REMOVED lines=10> */
[----:B------:R-:W-:Y:S02]  /*f7e0*/  F2FP.BF16.F32.PACK_AB R8, R40, R37 ;  /* 0x000000252808723e */ /* 0x000fe400000010ff */
[----:B------:R-:W-:Y:S01]  /*f7f0*/  F2FP.BF16.F32.PACK_AB R9, R56, R57 ;  /* 0x000000393809723e */ /* 0x000fe200000010ff */
[----:B------:R1:W-:Y:S01]  /*f800*/  STSM.16.M88.4 [R55], R4 ;  /* 0x0000000437007844 */ /* 0x0003e20000000200 */
[----:B------:R-:W-:-:S02]  /*f810*/  F2FP.BF16.F32.PACK_AB R11, R52, R53 ;  /* 0x00000035340b723e */ /* 0x000fc400000010ff */
[----:B------:R-:W-:Y:S02]  /*f820*/  ISETP.GE.OR P0, PT, R36, UR5, P0 ;  /* 0x0000000524007c0c */ /* 0x000fe40008706670 */
[----:B------:R-:W-:Y:S01]  /*f830*/  F2FP.BF16.F32.PACK_AB R12, R13, R12 ;  /* 0x0000000c0d0c723e */ /* 0x000fe200000010ff */
[----:B------:R-:W-:Y:S01]  /*f840*/  STSM.16.M88.4 [R54], R8 ;  /* 0x0000000836007844 */ /* 0x000fe20000000200 */
[----:B------:R-:W-:Y:S02]  /*f850*/  F2FP.BF16.F32.PACK_AB R14, R15, R14 ;  /* 0x0000000e0f0e723e */ /* 0x000fe400000010ff */
[----:B------:R-:W-:Y:S02]  /*f860*/  IADD3.X R36, R31, R27, R51, P2, !PT ;  /* 0x0000001b1f247210 */ /* 0x000fe400017fe433 */
        /* <DEDUP_REMOVED lines=8> */
[----:B------:R-:W-:Y:S01]  /*f8f0*/  F2FP.BF16.F32.PACK_AB R25, R39, R42 ;  /* 0x0000002a2719723e */ /* 0x000fe200000010ff */
[----:B------:R-:W-:Y:S01]  /*f900*/  STSM.16.M88.4 [R30], R48 ;  /* 0x000000301e007844 */ /* 0x000fe20000000200 */
[----:B------:R-:W-:-:S02]  /*f910*/  F2FP.BF16.F32.PACK_AB R26, R21, R20 ;  /* 0x00000014151a723e */ /* 0x000fc400000010ff */
[----:B------:R-:W-:Y:S02]  /*f920*/  F2FP.BF16.F32.PACK_AB R27, R71, R38 ;  /* 0x00000026471b723e */ /* 0x000fe400000010ff */
[----:B-1----:R-:W-:Y:S02]  /*f930*/  SHF.R.S32.HI R6, RZ, 0x5, R62 ;  /* 0x00000005ff067819 */ /* 0x002fe4000001143e */
[C---:B------:R-:W-:Y:S01]  /*f940*/  LEA R4, P2, R35.reuse, UR6, 0x2 ;  /* 0x0000000623047c11 */ /* 0x040fe2000f8410ff */
[----:B------:R-:W-:Y:S03]  /*f950*/  STSM.16.M88.4 [R34], R24 ;  /* 0x0000001822007844 */ /* 0x000fe60000000200 */
[----:B------:R-:W-:Y:S01]  /*f960*/  LEA.HI.X R5, R35, UR7, R36, 0x2, P2 ;  /* 0x0000000723057c11 */ /* 0x000fe200090f1424 */
[----:B------:R-:W-:Y:S01]  /*f970*/  @!PT LDS RZ, [RZ] ;  /* 0x00000000fffff984 */ /* 0x000fe20000000800 */
[----:B------:R-:W-:Y:S01]  /*f980*/  @!PT LDS RZ, [RZ] ;  /* 0x00000000fffff984 */ /* 0x000fe20000000800 */
[----:B------:R-:W-:Y:S01]  /*f990*/  @!PT LDS RZ, [RZ] ;  /* 0x00000000fffff984 */ /* 0x000fe20000000800 */
[----:B------:R-:W-:Y:S01]  /*f9a0*/  @!PT LDS RZ, [RZ] ;  /* 0x00000000fffff984 */ /* 0x000fe20000000800 */
[----:B------:R1:W-:Y:S06]  /*f9b0*/  MEMBAR.ALL.CTA ;  /* 0x0000000000007992 */ /* 0x0003ec0000008000 */
[----:B-1----:R-:W1:Y:S04]  /*f9c0*/  FENCE.VIEW.ASYNC.S ;  /* 0x00000000000073c6 */ /* 0x002e680000000000 */
[----:B-1----:R-:W1:Y:S01]  /*f9d0*/  SHFL.IDX PT, R6, R6, RZ, 0x1f ;  /* 0x00001fff06067589 */ /* 0x002e6200000e0000 */
        /* <DEDUP_REMOVED lines=31> */
.L_x_1560:
[----:B------:R-:W-:Y:S05]  /*fbd0*/  BSYNC B0 ;  /* 0x0000000000007941 */ /* 0x000fea0003800000 */
.L_x_1559:
[----:B------:R-:W-:Y:S05]  /*fbe0*/  BRA `(.L_x_1558) ;  /* 0x00000004009c7947 */ /* 0x000fea0003800000 */
.L_x_1557:
[----:B------:R-:W1:Y:S01]  /*fbf0*/  LDC R14, c[0x0][0xdac] ;  /* 0x00036b00ff0e7b82 */ /* 0x000e620000000800 */
[----:B------:R-:W-:Y:S01]  /*fc00*/  ISETP.GT.AND P0, PT, R51, 0xbf, PT ;  /* 0x000000bf3300780c */ /* 0x000fe20003f04270 */
[----:B------:R-:W-:Y:S01]  /*fc10*/  USHF.R.S32.HI UR5, URZ, 0x1f, UR43 ;  /* 0x0000001f3f057899 */ /* 0x000fe2000801142b */
[----:B------:R-:W-:Y:S01]  /*fc20*/  SHF.R.S32.HI R0, RZ, 0x1f, R51 ;  /* 0x0000001fff007819 */ /* 0x000fe20000011433 */
[----:B------:R-:W-:Y:S01]  /*fc30*/  USHF.R.S32.HI UR6, URZ, 0x1f, UR44 ;  /* 0x0000001f3f067899 */ /* 0x000fe2000801142c */
[----:B------:R-:W-:Y:S02]  /*fc40*/  BSSY B0, `(.L_x_1561) ;  /* 0x000001d000007945 */ /* 0x000fe40003800000 */
[----:B------:R-:W-:Y:S01]  /*fc50*/  LEA.HI R15, R0, R51, RZ, 0x2 ;  /* 0x00000033000f7211 */ /* 0x000fe200078f10ff */
[----:B------:R-:W2:Y:S03]  /*fc60*/  LDC R20, c[0x0][0xa88] ;  /* 0x0002a200ff147b82 */ /* 0x000ea60000000800 */
[----:B------:R-:W-:-:S05]  /*fc70*/  LOP3.LUT R0, R15, 0x1ffffffc, RZ, 0xc0, !PT ;  /* 0x1ffffffc0f007812 */ /* 0x000fca00078ec0ff */
[----:B------:R-:W3:Y:S01]  /*fc80*/  LDC.64 R10, c[0x0][0xae0] ;  /* 0x0002b800ff0a7b82 */ /* 0x000ee20000000a00 */
[----:B------:R-:W-:-:S07]  /*fc90*/  IMAD.IADD R51, R51, 0x1, -R0 ;  /* 0x0000000133337824 */ /* 0x000fce00078e0a00 */
[----:B------:R-:W4:Y:S01]  /*fca0*/  LDC.64 R12, c[0x0][0xae8] ;  /* 0x0002ba00ff0c7b82 */ /* 0x000f220000000a00 */
[----:B------:R-:W-:Y:S05]  /*fcb0*/  @P0 BRA `(.L_x_1562) ;  /* 0x0000000000540947 */ /* 0x000fea0003800000 */
[----:B------:R-:W-:Y:S01]  /*fcc0*/  IADD3 R4, R17, -0x80, R2 ;  /* 0xffffff8011047810 */ /* 0x000fe20007ffe002 */
[----:B------:R-:W-:-:S03]  /*fcd0*/  ULDC UR7, c[0x0][0xa88] ;  /* 0x0002a20000077ab9 */ /* 0x000fc60000000800 */
[----:B------:R-:W-:-:S13]  /*fce0*/  ISETP.GE.AND P0, PT, R4, UR7, PT ;  /* 0x0000000704007c0c */ /* 0x000fda000bf06270 */
[----:B------:R-:W-:Y:S05]  /*fcf0*/  @P0 BRA `(.L_x_1562) ;  /* 0x0000000000440947 */ /* 0x000fea0003800000 */
[----:B------:R-:W5:Y:S01]  /*fd00*/  LDC.64 R6, c[0x0][0xb70] ;  /* 0x0002dc00ff067b82 */ /* 0x000f620000000a00 */
[----:B------:R-:W-:Y:S01]  /*fd10*/  SHF.R.S32.HI R5, RZ, 0x1f, R4 ;  /* 0x0000001fff057819 */ /* 0x000fe20000011404 */
[----:B------:R-:W-:Y:S01]  /*fd20*/  ULDC.64 UR8, c[0x0][0xb40] ;  /* 0x0002d00000087ab9 */ /* 0x000fe20000000a00 */
[----:B------:R-:W-:-:S05]  /*fd30*/  ULDC.64 UR10, c[0x0][0x208] ;  /* 0x00008200000a7ab9 */ /* 0x000fca0000000a00 */
[----:B------:R-:W1:Y:S01]  /*fd40*/  LDC.64 R8, c[0x0][0xb78] ;  /* 0x0002de00ff087b82 */ /* 0x000e620000000a00 */
[C---:B-----5:R-:W-:Y:S02]  /*fd50*/  IMAD R0, R6.reuse, UR5, RZ ;  /* 0x0000000506007c24 */ /* 0x060fe4000f8e02ff */
[----:B------:R-:W-:-:S04]  /*fd60*/  IMAD.WIDE.U32 R4, R6, UR43, R4 ;  /* 0x0000002b06047c25 */ /* 0x000fc8000f8e0004 */
[----:B------:R-:W-:Y:S02]  /*fd70*/  IMAD R3, R7, UR43, R0 ;  /* 0x0000002b07037c24 */ /* 0x000fe4000f8e0200 */
[----:B-1----:R-:W-:-:S03]  /*fd80*/  IMAD R0, R8, UR6, RZ ;  /* 0x0000000608007c24 */ /* 0x002fc6000f8e02ff */
[----:B------:R-:W-:Y:S01]  /*fd90*/  IADD3 R5, R5, R3, RZ ;  /* 0x0000000305057210 */ /* 0x000fe20007ffe0ff */
[----:B------:R-:W-:Y:S02]  /*fda0*/  IMAD R3, R9, UR44, R0 ;  /* 0x0000002c09037c24 */ /* 0x000fe4000f8e0200 */
[----:B------:R-:W-:-:S04]  /*fdb0*/  IMAD.WIDE.U32 R4, R8, UR44, R4 ;  /* 0x0000002c08047c25 */ /* 0x000fc8000f8e0004 */
[----:B------:R-:W-:Y:S01]  /*fdc0*/  IMAD.IADD R3, R5, 0x1, R3 ;  /* 0x0000000105037824 */ /* 0x000fe200078e0203 */
[----:B------:R-:W-:-:S04]  /*fdd0*/  LEA R6, P0, R4, UR8, 0x2 ;  /* 0x0000000804067c11 */ /* 0x000fc8000f8010ff */
[----:B------:R-:W-:Y:S01]  /*fde0*/  LEA.HI.X R7, R4, UR9, R3, 0x2, P0 ;  /* 0x0000000904077c11 */ /* 0x000fe200080f1403 */
[----:B------:R-:W-:-:S05]  /*fdf0*/  IMAD.MOV.U32 R3, RZ, RZ, -0x800000 ;  /* 0xff800000ff037424 */ /* 0x000fca00078e00ff */
[----:B------:R1:W-:Y:S03]  /*fe00*/  STG.E desc[UR10][R6.64], R3 ;  /* 0x0000000306007986 */ /* 0x0003e6000c10190a */
.L_x_1562:
[----:B------:R-:W-:Y:S05]  /*fe10*/  BSYNC B0 ;  /* 0x0000000000007941 */ /* 0x000fea0003800000 */
.L_x_1561:
[----:B------:R-:W-:Y:S01]  /*fe20*/  R2UR UR7, R147 ;  /* 0x00000000930772ca */ /* 0x000fe200000e0000 */
[----:B---3--:R-:W-:Y:S01]  /*fe30*/  IMAD R0, R10, UR5, RZ ;  /* 0x000000050a007c24 */ /* 0x008fe2000f8e02ff */
[----:B------:R-:W-:Y:S01]  /*fe40*/  SHF.R.S32.HI R4, RZ, 0x2, R15 ;  /* 0x00000002ff047819 */ /* 0x000fe2000001140f */
[----:B------:R-:W-:Y:S01]  /*fe50*/  IMAD.SHL.U32 R8, R51, 0x8, RZ ;  /* 0x0000000833087824 */ /* 0x000fe200078e00ff */
[----:B------:R-:W-:Y:S01]  /*fe60*/  BSSY B0, `(.L_x_1563) ;  /* 0x0000026000007945 */ /* 0x000fe20003800000 */
[----:B-1----:R-:W-:Y:S01]  /*fe70*/  IMAD R3, R11, UR43, R0 ;  /* 0x0000002b0b037c24 */ /* 0x002fe2000f8e0200 */
[----:B------:R-:W-:Y:S02]  /*fe80*/  IADD3 R0, R4, 0x60, RZ ;  /* 0x0000006004007810 */ /* 0x000fe40007ffe0ff */
[----:B------:R-:W-:-:S05]  /*fe90*/  SHF.R.S32.HI R9, RZ, 0x1f, R8 ;  /* 0x0000001fff097819 */ /* 0x000fca0000011408 */
[----:B------:R-:W-:Y:S01]  /*fea0*/  ULOP3.LUT UR5, URZ, UR7, URZ, 0x33, !UPT ;  /* 0x000000073f057292 */ /* 0x000fe2000f8e333f */
[----:B------:R-:W-:-:S04]  /*feb0*/  IMAD.WIDE.U32 R6, R10, UR43, R8 ;  /* 0x0000002b0a067c25 */ /* 0x000fc8000f8e0008 */
[----:B----4-:R-:W-:Y:S02]  /*fec0*/  IMAD R10, R12, UR6, RZ ;  /* 0x000000060c0a7c24 */ /* 0x010fe4000f8e02ff */
[----:B------:R-:W-:Y:S02]  /*fed0*/  VIADD R15, R14, UR5 ;  /* 0x000000050e0f7c36 */ /* 0x000fe40008000000 */
[----:B------:R-:W-:Y:S02]  /*fee0*/  IMAD.IADD R7, R7, 0x1, R3 ;  /* 0x0000000107077824 */ /* 0x000fe400078e0203 */
[----:B--2---:R-:W-:Y:S02]  /*fef0*/  IMAD R5, R15, -0xc0, R20 ;  /* 0xffffff400f057824 */ /* 0x004fe400078e0214 */
[----:B------:R-:W-:Y:S02]  /*ff00*/  IMAD R3, R13, UR44, R10 ;  /* 0x0000002c0d037c24 */ /* 0x000fe4000f8e020a */
[----:B------:R-:W-:Y:S01]  /*ff10*/  IMAD.WIDE.U32 R10, R12, UR44, R6 ;  /* 0x0000002c0c0a7c25 */ /* 0x000fe2000f8e0006 */
[----:B------:R-:W-:-:S02]  /*ff20*/  ISETP.GE.AND P0, PT, R4, R5, PT ;  /* 0x000000050400720c */ /* 0x000fc40003f06270 */
[----:B------:R-:W-:Y:S01]  /*ff30*/  ISETP.GE.AND P3, PT, R0, R5, PT ;  /* 0x000000050000720c */ /* 0x000fe20003f66270 */
[----:B------:R-:W-:Y:S01]  /*ff40*/  IMAD.IADD R13, R11, 0x1, R3 ;  /* 0x000000010b0d7824 */ /* 0x000fe200078e0203 */
[----:B------:R-:W-:-:S03]  /*ff50*/  SHF.R.S32.HI R5, RZ, 0x1f, R4 ;  /* 0x0000001fff057819 */ /* 0x000fc60000011404 */
[----:B------:R-:W-:-:S06]  /*ff60*/  IMAD.WIDE R6, R15, 0xc0, R4 ;  /* 0x000000c00f067825 */ /* 0x000fcc00078e0204 */
[----:B------:R-:W-:Y:S05]  /*ff70*/  @P0 BRA `(.L_x_1564) ;  /* 0x0000000000500947 */ /* 0x000fea0003800000 */
[----:B------:R-:W-:Y:S01]  /*ff80*/  ULDC.64 UR6, c[0x0][0xad8] ;  /* 0x0002b60000067ab9 */ /* 0x000fe20000000a00 */
[----:B------:R-:W-:Y:S01]  /*ff90*/  MOV R4, R10 ;  /* 0x0000000a00047202 */ /* 0x000fe20000000f00 */
        /* <DEDUP_REMOVED lines=8> */
[C---:B------:R-:W-:Y:S01]  /*10020*/  IMAD R3, R6.reuse, UR7, R3 ;  /* 0x0000000706037c24 */ /* 0x040fe2000f8e0203 */
[----:B------:R-:W-:Y:S01]  /*10030*/  ULDC.64 UR8, c[0x0][0x208] ;  /* 0x0000820000087ab9 */ /* 0x000fe20000000a00 */
        /* <DEDUP_REMOVED lines=8> */
.L_x_1564:
[----:B------:R-:W-:Y:S05]  /*100c0*/  BSYNC B0 ;  /* 0x0000000000007941 */ /* 0x000fea0003800000 */
.L_x_1563:
[----:B------:R-:W-:Y:S04]  /*100d0*/  BSSY B0, `(.L_x_1558) ;  /* 0x0000018000007945 */ /* 0x000fe80003800000 */
[----:B------:R-:W-:Y:S05]  /*100e0*/  @P3 BRA `(.L_x_1565) ;  /* 0x0000000000583947 */ /* 0x000fea0003800000 */
[----:B------:R-:W-:Y:S01]  /*100f0*/  IADD3 R3, P0, R6, 0x60, RZ ;  /* 0x0000006006037810 */ /* 0x000fe20007f1e0ff */
[----:B------:R-:W-:Y:S01]  /*10100*/  ULDC UR5, c[0x0][0xa8c] ;  /* 0x0002a30000057ab9 */ /* 0x000fe20000000800 */
[----:B------:R-:W-:Y:S01]  /*10110*/  MOV R5, R13 ;  /* 0x0000000d00057202 */ /* 0x000fe20000000f00 */
[----:B------:R-:W-:Y:S01]  /*10120*/  ULDC.64 UR6, c[0x0][0xad8] ;  /* 0x0002b60000067ab9 */ /* 0x000fe20000000a00 */
[----:B------:R-:W-:Y:S01]  /*10130*/  IMAD.MOV.U32 R4, RZ, RZ, R10 ;  /* 0x000000ffff047224 */ /* 0x000fe200078e000a */
[C---:B------:R-:W-:Y:S01]  /*10140*/  ISETP.GE.AND P1, PT, R8.reuse, UR5, PT ;  /* 0x0000000508007c0c */ /* 0x040fe2000bf26270 */
[----:B------:R-:W-:Y:S01]  /*10150*/  IMAD.X R6, RZ, RZ, R7, P0 ;  /* 0x000000ffff067224 */ /* 0x000fe200000e0607 */
[----:B------:R-:W-:Y:S01]  /*10160*/  ULDC.64 UR8, c[0x0][0x208] ;  /* 0x0000820000087ab9 */ /* 0x000fe20000000a00 */
        /* <DEDUP_REMOVED lines=14> */
.L_x_1565:
[----:B------:R-:W-:Y:S05]  /*10250*/  BSYNC B0 ;  /* 0x0000000000007941 */ /* 0x000fea0003800000 */
.L_x_1558:
[----:B--2---:R-:W2:Y:S02]  /*10260*/  LDC R0, c[0x0][0xda8] ;  /* 0x00036a00ff007b82 */ /* 0x004ea40000000800 */
[----:B--2---:R-:W-:-:S13]  /*10270*/  ISETP.LE.AND P0, PT, R0, UR4, PT ;  /* 0x0000000400007c0c */ /* 0x004fda000bf03270 */
[----:B------:R-:W-:Y:S05]  /*10280*/  @!P0 BRA `(.L_x_1566) ;  /* 0xffffff0800f08947 */ /* 0x000fea000383ffff */
[----:B------:R-:W-:Y:S05]  /*10290*/  EXIT ;  /* 0x000000000000794d */ /* 0x000fea0003800000 */
.L_x_1522:
[----:B------:R-:W-:-:S08]  /*102a0*/  NOP ;  /* 0x0000000000007918 */ /* 0x000fd00000000000 */
[----:B------:R-:W1:-:S00]  /*102b0*/  USETMAXREG.DEALLOC.CTAPOOL 0x20 ;  /* 0x00000020000079c8 */ /* 0x000e4000080e0500 */
[----:B-1----:R-:W-:-:S05]  /*102c0*/  LOP3.LUT R16, R0, 0x3, RZ, 0xc0, !PT ;  /* 0x0000000300107812 */ /* 0x002fca00078ec0ff */
[----:B------:R-:W1:Y:S02]  /*102d0*/  SHFL.IDX PT, R0, R16, RZ, 0x1f ;  /* 0x00001fff10007589 */ /* 0x000e6400000e0000 */
[----:B-1----:R-:W-:-:S13]  /*102e0*/  ISETP.NE.AND P0, PT, R0, RZ, PT ;  /* 0x000000ff0000720c */ /* 0x002fda0003f05270 */
[----:B------:R-:W-:Y:S05]  /*102f0*/  @P0 EXIT ;  /* 0x000000000000094d */ /* 0x000fea0003800000 */
[----:B------:R-:W1:Y:S01]  /*10300*/  S2UR UR4, SR_CTAID.X ;  /* 0x00000000000479c3 */ /* 0x000e620000002500 */
[----:B------:R-:W-:Y:S01]  /*10310*/  IMAD.MOV.U32 R23, RZ, RZ, RZ ;  /* 0x000000ffff177224 */ /* 0x000fe200078e00ff */
[----:B------:R-:W-:Y:S01]  /*10320*/  MOV R22, 0x1 ;  /* 0x0000000100167802 */ /* 0x000fe20000000f00 */
[----:B------:R-:W-:-:S05]  /*10330*/  IMAD.MOV.U32 R19, RZ, RZ, RZ ;  /* 0x000000ffff137224 */ /* 0x000fca00078e00ff */
[----:B------:R-:W1:Y:S02]  /*10340*/  LDC R0, c[0x0][0xda8] ;  /* 0x00036a00ff007b82 */ /* 0x000e640000000800 */
[----:B-1----:R-:W-:-:S13]  /*10350*/  ISETP.LE.AND P0, PT, R0, UR4, PT ;  /* 0x0000000400007c0c */ /* 0x002fda000bf03270 */
[----:B------:R-:W-:Y:S05]  /*10360*/  @P0 BRA `(.L_x_1567) ;  /* 0x0000002c000c0947 */ /* 0x000fea0003800000 */
[----:B------:R-:W-:Y:S01]  /*10370*/  LOP3.LUT R27, R2, 0x1f, RZ, 0xc0, !PT ;  /* 0x0000001f021b7812 */ /* 0x000fe200078ec0ff */
[----:B------:R-:W-:Y:S01]  /*10380*/  IMAD.U32 R26, RZ, RZ, UR4 ;  /* 0x00000004ff1a7e24 */ /* 0x000fe2000f8e00ff */
[----:B------:R-:W-:Y:S01]  /*10390*/  MOV R23, RZ ;  /* 0x000000ff00177202 */ /* 0x000fe20000000f00 */
[----:B------:R-:W-:Y:S01]  /*103a0*/  IMAD.MOV.U32 R19, RZ, RZ, RZ ;  /* 0x000000ffff137224 */ /* 0x000fe200078e00ff */
[----:B------:R-:W-:Y:S01]  /*103b0*/  ULDC UR44, c[0x0][0xc] ;  /* 0x00000300002c7ab9 */ /* 0x000fe20000000800 */
[----:B------:R-:W-:Y:S01]  /*103c0*/  IMAD.MOV.U32 R22, RZ, RZ, 0x1 ;  /* 0x00000001ff167424 */ /* 0x000fe200078e00ff */
[----:B------:R-:W-:-:S06]  /*103d0*/  ULDC.64 UR38, c[0x0][0x198] ;  /* 0x0000660000267ab9 */ /* 0x000fcc0000000a00 */
.L_x_1615:
        /* <DEDUP_REMOVED lines=21> */
.L_x_1568:
[----:B------:R-:W-:Y:S01]  /*10530*/  ULDC UR9, c[0x0][0xdc4] ;  /* 0x0003710000097ab9 */ /* 0x000fe20000000800 */
[----:B------:R-:W-:Y:S01]  /*10540*/  UMOV UR7, UR8 ;  /* 0x0000000800077c82 */ /* 0x000fe20008000000 */
[----:B------:R-:W-:-:S11]  /*10550*/  UISETP.NE.AND UP0, UPT, UR9, 0x1, UPT ;  /* 0x000000010900788c */ /* 0x000fd6000bf05270 */
[----:B------:R-:W-:Y:S02]  /*10560*/  @UP0 ULDC.64 UR10, c[0x0][0xdc8] ;  /* 0x00037200000a0ab9 */ /* 0x000fe40000000a00 */
[----:B------:R-:W-:-:S04]  /*10570*/  UIMAD.WIDE.U32 UR4, UR8, UR10, URZ ;  /* 0x0000000a080472a5 */ /* 0x000fc8000f8e003f */
[----:B------:R-:W-:-:S04]  /*10580*/  @UP0 USHF.R.U32.HI UR7, URZ, UR11, UR5 ;  /* 0x0000000b3f070299 */ /* 0x000fc80008011605 */
[----:B------:R-:W-:-:S12]  /*10590*/  UIMAD UR4, UR7, UR9, URZ ;  /* 0x00000009070472a4 */ /* 0x000fd8000f8e023f */
.L_x_1569:
[----:B------:R-:W1:Y:S01]  /*105a0*/  LDC R0, c[0x0][0x404] ;  /* 0x00010100ff007b82 */ /* 0x000e620000000800 */
[----:B------:R-:W-:Y:S01]  /*105b0*/  ULOP3.LUT UR5, URZ, UR7, URZ, 0x33, !UPT ;  /* 0x000000073f057292 */ /* 0x000fe2000f8e333f */
[----:B------:R-:W-:Y:S01]  /*105c0*/  BSSY B6, `(.L_x_1570) ;  /* 0x000028e000067945 */ /* 0x000fe20003800000 */
[----:B------:R-:W-:Y:S01]  /*105d0*/  ULDC.64 UR10, c[0x0][0x3f8] ;  /* 0x0000fe00000a7ab9 */ /* 0x000fe20000000a00 */
[----:B------:R-:W-:Y:S01]  /*105e0*/  ULDC UR7, c[0x0][0xdac] ;  /* 0x00036b0000077ab9 */ /* 0x000fe20000000800 */
[----:B------:R-:W-:Y:S01]  /*105f0*/  ISETP.NE.U32.AND P0, PT, RZ, UR10, PT ;  /* 0x0000000aff007c0c */ /* 0x000fe2000bf05070 */
[----:B------:R-:W-:Y:S02]  /*10600*/  UIADD3 UR5, UR5, UR7, URZ ;  /* 0x0000000705057290 */ /* 0x000fe4000fffe03f */
[----:B------:R-:W2:Y:S01]  /*10610*/  LDC R2, c[0x0][0x288] ;  /* 0x0000a200ff027b82 */ /* 0x000ea20000000800 */
[----:B------:R-:W-:Y:S01]  /*10620*/  ISETP.NE.AND.EX P0, PT, RZ, UR11, PT, P0 ;  /* 0x0000000bff007c0c */ /* 0x000fe2000bf05300 */
[----:B------:R-:W-:Y:S01]  /*10630*/  UIMAD UR41, UR5, 0xc0, URZ ;  /* 0x000000c0052978a4 */ /* 0x000fe2000f8e023f */
[----:B------:R-:W-:Y:S01]  /*10640*/  ULDC UR7, c[0x0][0xdb8] ;  /* 0x00036e0000077ab9 */ /* 0x000fe20000000800 */
[----:B------:R-:W-:-:S02]  /*10650*/  UIADD3 UR4, UR8, -UR4, URZ ;  /* 0x8000000408047290 */ /* 0x000fc4000fffe03f */
[----:B------:R-:W-:Y:S02]  /*10660*/  UISETP.NE.AND UP0, UPT, UR7, 0x1, UPT ;  /* 0x000000010700788c */ /* 0x000fe4000bf05270 */
[----:B------:R-:W3:Y:S01]  /*10670*/  LDC R4, c[0x0][0x2e0] ;  /* 0x0000b800ff047b82 */ /* 0x000ee20000000800 */
[----:B------:R-:W-:Y:S01]  /*10680*/  IMAD.U32 R5, RZ, RZ, UR41 ;  /* 0x00000029ff057e24 */ /* 0x000fe2000f8e00ff */
[----:B------:R-:W-:Y:S02]  /*10690*/  ULDC UR5, c[0x0][0xdc4] ;  /* 0x0003710000057ab9 */ /* 0x000fe40000000800 */
[----:B------:R-:W-:Y:S01]  /*106a0*/  UIMAD UR6, UR6, UR5, UR4 ;  /* 0x00000005060672a4 */ /* 0x000fe2000f8e0204 */
[----:B-1----:R-:W-:-:S04]  /*106b0*/  SEL R3, R0, 0x1, P0 ;  /* 0x0000000100037807 */ /* 0x002fc80000000000 */
[----:B------:R-:W-:Y:S01]  /*106c0*/  @UP0 ULDC UR4, c[0x0][0xdbc] ;  /* 0x00036f0000040ab9 */ /* 0x000fe20000000800 */
[----:B------:R-:W-:Y:S01]  /*106d0*/  @UP0 ULDC UR8, c[0x0][0xdc0] ;  /* 0x0003700000080ab9 */ /* 0x000fe20000000800 */
[----:B------:R-:W-:Y:S02]  /*106e0*/  UIMAD.WIDE.U32 UR4, UR6, UR4, URZ ;  /* 0x00000004060472a5 */ /* 0x000fe4000f8e003f */
[----:B------:R-:W-:Y:S01]  /*106f0*/  UMOV UR43, UR6 ;  /* 0x00000006002b7c82 */ /* 0x000fe20008000000 */
[----:B--2---:R-:W-:Y:S01]  /*10700*/  IADD3 R2, R5, 0x14f, -R2 ;  /* 0x0000014f05027810 */ /* 0x004fe20007ffe802 */
[----:B------:R-:W-:-:S04]  /*10710*/  @UP0 USHF.R.U32.HI UR43, URZ, UR8, UR5 ;  /* 0x000000083f2b0299 */ /* 0x000fc80008011605 */
[----:B------:R-:W-:Y:S01]  /*10720*/  UIADD3 UR42, -UR43, URZ, URZ ;  /* 0x0000003f2b2a7290 */ /* 0x000fe2000fffe13f */
[----:B---3--:R-:W-:-:S03]  /*10730*/  IMAD R0, R3, R4, 0x8f ;  /* 0x0000008f03007424 */ /* 0x008fc600078e0204 */
[----:B------:R-:W-:Y:S01]  /*10740*/  UIMAD UR42, UR7, UR42, UR6 ;  /* 0x0000002a072a72a4 */ /* 0x000fe2000f8e0206 */
[----:B------:R-:W-:Y:S02]  /*10750*/  IMAD R2, R3, R4, R2 ;  /* 0x0000000403027224 */ /* 0x000fe400078e0202 */
[----:B------:R-:W-:-:S04]  /*10760*/  IMAD.HI R0, R0, 0x38e38e39, RZ ;  /* 0x38e38e3900007827 */ /* 0x000fc800078e02ff */
[----:B------:R-:W-:Y:S01]  /*10770*/  IMAD.HI R2, R2, 0x38e38e39, RZ ;  /* 0x38e38e3902027827 */ /* 0x000fe200078e02ff */
[----:B------:R-:W-:-:S04]  /*10780*/  SHF.R.U32.HI R3, RZ, 0x1f, R0 ;  /* 0x0000001fff037819 */ /* 0x000fc80000011600 */
[----:B------:R-:W-:Y:S02]  /*10790*/  SHF.R.U32.HI R5, RZ, 0x1f, R2 ;  /* 0x0000001fff057819 */ /* 0x000fe40000011602 */
[----:B------:R-:W-:Y:S02]  /*107a0*/  LEA.HI.SX32 R3, R0, R3, 0x1b ;  /* 0x0000000300037211 */ /* 0x000fe400078fdaff */
[----:B------:R-:W-:-:S04]  /*107b0*/  LEA.HI.SX32 R2, R2, R5, 0x1b ;  /* 0x0000000502027211 */ /* 0x000fc800078fdaff */
[----:B------:R-:W-:-:S04]  /*107c0*/  VIMNMX R25, R3, R2, PT ;  /* 0x0000000203197248 */ /* 0x000fc80003fe0100 */
[----:B------:R-:W-:-:S13]  /*107d0*/  ISETP.GT.AND P0, PT, R25, RZ, PT ;  /* 0x000000ff1900720c */ /* 0x000fda0003f04270 */
[----:B------:R-:W-:Y:S05]  /*107e0*/  @P0 BRA `(.L_x_1571) ;  /* 0x0000000000440947 */ /* 0x000fea0003800000 */
[----:B------:R-:W-:Y:S01]  /*107f0*/  ISETP.NE.AND P0, PT, R27, RZ, PT ;  /* 0x000000ff1b00720c */ /* 0x000fe20003f05270 */
[----:B------:R-:W-:-:S12]  /*10800*/  IMAD.MOV.U32 R13, RZ, RZ, R26 ;  /* 0x000000ffff0d7224 */ /* 0x000fd800078e001a */
[----:B------:R-:W-:Y:S05]  /*10810*/  @P0 BRA `(.L_x_1572) ;  /* 0x0000002400a00947 */ /* 0x000fea0003800000 */
[----:B------:R-:W1:Y:S01]  /*10820*/  S2R R7, SR_LANEID ;  /* 0x0000000000077919 */ /* 0x000e620000000000 */
[----:B------:R-:W-:Y:S01]  /*10830*/  VOTEU.ANY UR4, UPT, PT ;  /* 0x0000000000047886 */ /* 0x000fe200038e0100 */
[----:B------:R-:W2:Y:S01]  /*10840*/  LDC.64 R2, c[0x0][0xdf0] ;  /* 0x00037c00ff027b82 */ /* 0x000ea20000000a00 */
[----:B------:R-:W1:Y:S01]  /*10850*/  FLO.U32 R0, UR4 ;  /* 0x0000000400007d00 */ /* 0x000e6200080e0000 */
[----:B------:R-:W-:-:S07]  /*10860*/  ULDC.64 UR6, c[0x0][0x208] ;  /* 0x0000820000067ab9 */ /* 0x000fce0000000a00 */
        /* <DEDUP_REMOVED lines=9> */
.L_x_1571:
[----:B------:R-:W1:Y:S01]  /*10900*/  S2R R3, SR_CgaCtaId ;  /* 0x0000000000037919 */ /* 0x000e620000008800 */
[----:B------:R-:W-:-:S04]  /*10910*/  MOV R24, 0x400 ;  /* 0x0000040000187802 */ /* 0x000fc80000000f00 */
[----:B-1----:R-:W-:-:S05]  /*10920*/  LEA R24, R3, R24, 0x18 ;  /* 0x0000001803187211 */ /* 0x002fca00078ec0ff */
[----:B------:R-:W-:-:S05]  /*10930*/  VIADD R0, R24, 0x16a00 ;  /* 0x00016a0018007836 */ /* 0x000fca0000000000 */
[----:B------:R-:W-:-:S13]  /*10940*/  LOP3.LUT P0, RZ, R0, 0x1bf, RZ, 0xc0, !PT ;  /* 0x000001bf00ff7812 */ /* 0x000fda000780c0ff */
[----:B------:R-:W-:Y:S05]  /*10950*/  @!P0 BRA `(.L_x_1573) ;  /* 0x0000000000408947 */ /* 0x000fea0003800000 */
[----:B------:R-:W-:Y:S01]  /*10960*/  MOV R2, 0x0 ;  /* 0x0000000000027802 */ /* 0x000fe20000000f00 */
[----:B------:R-:W-:Y:S01]  /*10970*/  ULDC.64 UR4, c[0x4][0xa8] ;  /* 0x01002a0000047ab9 */ /* 0x000fe20000000a00 */
[----:B------:R-:W-:Y:S01]  /*10980*/  ULDC.64 UR6, c[0x4][0xb0] ;  /* 0x01002c0000067ab9 */ /* 0x000fe20000000a00 */
[----:B------:R-:W-:Y:S01]  /*10990*/  IMAD.U32 R4, RZ, RZ, UR4 ;  /* 0x00000004ff047e24 */ /* 0x000fe2000f8e00ff */
[----:B------:R-:W-:Y:S01]  /*109a0*/  MOV R5, UR5 ;  /* 0x0000000500057c02 */ /* 0x000fe20008000f00 */
[----:B------:R-:W-:Y:S01]  /*109b0*/  ULDC.64 UR4, c[0x4][0x8] ;  /* 0x0100020000047ab9 */ /* 0x000fe20000000a00 */
        /* <DEDUP_REMOVED lines=10> */
.L_x_1573:
[----:B------:R-:W-:-:S05]  /*10a60*/  VIADD R0, R24, 0x200 ;  /* 0x0000020018007836 */ /* 0x000fca0000000000 */
[----:B------:R-:W-:-:S13]  /*10a70*/  LOP3.LUT P0, RZ, R0, 0x1bf, RZ, 0xc0, !PT ;  /* 0x000001bf00ff7812 */ /* 0x000fda000780c0ff */
[----:B------:R-:W-:Y:S05]  /*10a80*/  @!P0 BRA `(.L_x_1574) ;  /* 0x00000000007c8947 */ /* 0x000fea0003800000 */
[----:B------:R-:W-:Y:S01]  /*10a90*/  MOV R2, 0x0 ;  /* 0x0000000000027802 */ /* 0x000fe20000000f00 */
[----:B------:R-:W-:Y:S01]  /*10aa0*/  ULDC.64 UR4, c[0x4][0xa8] ;  /* 0x01002a0000047ab9 */ /* 0x000fe20000000a00 */
[----:B------:R-:W-:Y:S01]  /*10ab0*/  ULDC.64 UR6, c[0x4][0xb0] ;  /* 0x01002c0000067ab9 */ /* 0x000fe20000000a00 */
[----:B------:R-:W-:Y:S01]  /*10ac0*/  IMAD.U32 R4, RZ, RZ, UR4 ;  /* 0x00000004ff047e24 */ /* 0x000fe2000f8e00ff */
[----:B------:R1:W2:Y:S01]  /*10ad0*/  LDC.64 R14, c[0x4][R2] ;  /* 0x01000000020e7b82 */ /* 0x0002a20000000a00 */
[----:B------:R-:W-:Y:S01]  /*10ae0*/  MOV R5, UR5 ;  /* 0x0000000500057c02 */ /* 0x000fe20008000f00 */
[----:B------:R-:W-:Y:S01]  /*10af0*/  ULDC.64 UR4, c[0x4][0x10] ;  /* 0x0100040000047ab9 */ /* 0x000fe20000000a00 */
[----:B------:R-:W-:Y:S01]  /*10b00*/  IMAD.U32 R6, RZ, RZ, UR6 ;  /* 0x00000006ff067e24 */ /* 0x000fe2000f8e00ff */
[----:B------:R-:W-:Y:S01]  /*10b10*/  MOV R8, 0x70 ;  /* 0x0000007000087802 */ /* 0x000fe20000000f00 */
[----:B------:R-:W-:Y:S02]  /*10b20*/  IMAD.U32 R7, RZ, RZ, UR7 ;  /* 0x00000007ff077e24 */ /* 0x000fe4000f8e00ff */
[----:B------:R-:W-:-:S02]  /*10b30*/  IMAD.U32 R10, RZ, RZ, UR4 ;  /* 0x00000004ff0a7e24 */ /* 0x000fc4000f8e00ff */
[----:B------:R-:W-:Y:S02]  /*10b40*/  IMAD.U32 R11, RZ, RZ, UR5 ;  /* 0x00000005ff0b7e24 */ /* 0x000fe4000f8e00ff */
[----:B------:R-:W-:Y:S02]  /*10b50*/  IMAD.MOV.U32 R12, RZ, RZ, 0x1 ;  /* 0x00000001ff0c7424 */ /* 0x000fe400078e00ff */
[----:B-1----:R-:W-:-:S07]  /*10b60*/  IMAD.MOV.U32 R13, RZ, RZ, RZ ;  /* 0x000000ffff0d7224 */ /* 0x002fce00078e00ff */
[----:B------:R-:W-:-:S07]  /*10b70*/  LEPC R20, `(.L_x_1575) ;  /* 0x000000001014794e */ /* 0x000fce0000000000 */
[----:B--2---:R-:W-:Y:S05]  /*10b80*/  CALL.ABS.NOINC R14 ;  /* 0x000000000e007343 */ /* 0x004fea0003c00000 */
.L_x_1575:
[----:B------:R-:W1:Y:S01]  /*10b90*/  LDC.64 R2, c[0x4][R2] ;  /* 0x0100000002027b82 */ /* 0x000e620000000a00 */
[----:B------:R-:W-:Y:S01]  /*10ba0*/  ULDC.64 UR4, c[0x4][0xa8] ;  /* 0x01002a0000047ab9 */ /* 0x000fe20000000a00 */
[----:B------:R-:W-:Y:S01]  /*10bb0*/  ULDC.64 UR6, c[0x4][0xb0] ;  /* 0x01002c0000067ab9 */ /* 0x000fe20000000a00 */
[----:B------:R-:W-:Y:S01]  /*10bc0*/  IMAD.U32 R4, RZ, RZ, UR4 ;  /* 0x00000004ff047e24 */ /* 0x000fe2000f8e00ff */
[----:B------:R-:W-:Y:S01]  /*10bd0*/  MOV R6, UR6 ;  /* 0x0000000600067c02 */ /* 0x000fe20008000f00 */
[----:B------:R-:W-:Y:S01]  /*10be0*/  IMAD.U32 R5, RZ, RZ, UR5 ;  /* 0x00000005ff057e24 */ /* 0x000fe2000f8e00ff */
[----:B------:R-:W-:Y:S01]  /*10bf0*/  ULDC.64 UR4, c[0x4][0x18] ;  /* 0x0100060000047ab9 */ /* 0x000fe20000000a00 */
[----:B------:R-:W-:Y:S01]  /*10c00*/  IMAD.U32 R7, RZ, RZ, UR7 ;  /* 0x00000007ff077e24 */ /* 0x000fe2000f8e00ff */
[----:B------:R-:W-:Y:S01]  /*10c10*/  MOV R12, 0x1 ;  /* 0x00000001000c7802 */ /* 0x000fe20000000f00 */
[----:B------:R-:W-:Y:S02]  /*10c20*/  IMAD.U32 R10, RZ, RZ, UR4 ;  /* 0x00000004ff0a7e24 */ /* 0x000fe4000f8e00ff */
[----:B------:R-:W-:-:S02]  /*10c30*/  IMAD.U32 R11, RZ, RZ, UR5 ;  /* 0x00000005ff0b7e24 */ /* 0x000fc4000f8e00ff */
[----:B------:R-:W-:Y:S02]  /*10c40*/  IMAD.MOV.U32 R8, RZ, RZ, 0x70 ;  /* 0x00000070ff087424 */ /* 0x000fe400078e00ff */
[----:B------:R-:W-:-:S07]  /*10c50*/  IMAD.MOV.U32 R13, RZ, RZ, RZ ;  /* 0x000000ffff0d7224 */ /* 0x000fce00078e00ff */
[----:B------:R-:W-:-:S07]  /*10c60*/  LEPC R20, `(.L_x_1574) ;  /* 0x000000001014794e */ /* 0x000fce0000000000 */
[----:B-1----:R-:W-:Y:S05]  /*10c70*/  CALL.ABS.NOINC R2 ;  /* 0x0000000002007343 */ /* 0x002fea0003c00000 */
.L_x_1574:
[----:B------:R-:W-:Y:S01]  /*10c80*/  ULDC.64 UR4, c[0x0][0x9f8] ;  /* 0x00027e0000047ab9 */ /* 0x000fe20000000a00 */
[----:B------:R-:W-:Y:S01]  /*10c90*/  IMAD.U32 R5, RZ, RZ, UR43 ;  /* 0x0000002bff057e24 */ /* 0x000fe2000f8e00ff */
[----:B------:R-:W-:Y:S01]  /*10ca0*/  ISETP.NE.U32.AND P0, PT, RZ, UR4, PT ;  /* 0x00000004ff007c0c */ /* 0x000fe2000bf05070 */
[----:B------:R-:W-:Y:S01]  /*10cb0*/  IMAD.U32 R0, RZ, RZ, UR43 ;  /* 0x0000002bff007e24 */ /* 0x000fe2000f8e00ff */
[----:B------:R-:W-:Y:S02]  /*10cc0*/  ULDC.64 UR6, c[0x0][0x208] ;  /* 0x0000820000067ab9 */ /* 0x000fe40000000a00 */
        /* <DEDUP_REMOVED lines=16> */
[----:B--2---:R-:W-:-:S02]  /*10dd0*/  IMAD.U32 R4, RZ, RZ, UR42 ;  /* 0x0000002aff047e24 */ /* 0x004fc4000f8e00ff */
[----:B------:R-:W-:-:S05]  /*10de0*/  VOTEU.ALL UP1, P1 ;  /* 0x00000000003f7886 */ /* 0x000fca0000820000 */
[----:B------:R-:W-:Y:S01]  /*10df0*/  @!UP1 UIADD3 UR4, UP0, UR38, 0x270, URZ ;  /* 0x0000027026049890 */ /* 0x000fe2000ff1e03f */
[----:B-1----:R-:W-:Y:S02]  /*10e00*/  ISETP.NE.AND P2, PT, R2, 0x1, PT ;  /* 0x000000010200780c */ /* 0x002fe40003f45270 */
[----:B------:R-:W1:Y:S01]  /*10e10*/  LDC.64 R2, c[0x0][0x3f8] ;  /* 0x0000fe00ff027b82 */ /* 0x000e620000000a00 */
[----:B------:R-:W-:-:S09]  /*10e20*/  @!UP1 UIADD3.X UR5, URZ, UR39, URZ, UP0, !UPT ;  /* 0x000000273f059290 */ /* 0x000fd200087fe43f */
[----:B------:R2:W-:Y:S01]  /*10e30*/  @!UP1 UTMAPF.L2.4D [UR40], [UR4] ;  /* 0x00000028040095b8 */ /* 0x0005e20008018000 */
[----:B------:R-:W4:Y:S01]  /*10e40*/  @P2 LDC R6, c[0x0][0x42c] ;  /* 0x00010b00ff062b82 */ /* 0x000f220000000800 */
[----:B------:R2:W-:Y:S07]  /*10e50*/  @!UP1 UTMAPF.L2.4D [UR8], [UR4] ;  /* 0x00000008040095b8 */ /* 0x0005ee0008018000 */
[----:B------:R-:W5:Y:S01]  /*10e60*/  @P2 LDC R8, c[0x0][0x430] ;  /* 0x00010c00ff082b82 */ /* 0x000f620000000800 */
[----:B-1----:R-:W-:Y:S01]  /*10e70*/  ISETP.NE.U32.AND P0, PT, R2, RZ, PT ;  /* 0x000000ff0200720c */ /* 0x002fe20003f05070 */
[----:B------:R2:W-:Y:S03]  /*10e80*/  @!UP1 UTMAPF.L2.4D [UR12], [UR4] ;  /* 0x0000000c040095b8 */ /* 0x0005e60008018000 */
[----:B------:R-:W-:Y:S01]  /*10e90*/  ISETP.NE.AND.EX P0, PT, R3, RZ, PT, P0 ;  /* 0x000000ff0300720c */ /* 0x000fe20003f05300 */
[----:B----4-:R-:W-:Y:S01]  /*10ea0*/  @P2 IMAD.HI.U32 R5, R6, UR42, RZ ;  /* 0x0000002a06052c27 */ /* 0x010fe2000f8e00ff */
[----:B------:R-:W-:-:S04]  /*10eb0*/  IADD3 R6, R25, -0x1, RZ ;  /* 0xffffffff19067810 */ /* 0x000fc80007ffe0ff */
[----:B-----5:R-:W-:Y:S01]  /*10ec0*/  @P2 SHF.R.U32.HI R4, RZ, R8, R5 ;  /* 0x00000008ff042219 */ /* 0x020fe20000011605 */
[----:B------:R-:W-:Y:S01]  /*10ed0*/  IMAD.MOV.U32 R5, RZ, RZ, R6 ;  /* 0x000000ffff057224 */ /* 0x000fe200078e0006 */
[----:B---3--:R-:W-:Y:S01]  /*10ee0*/  SEL R9, R0, RZ, !P0 ;  /* 0x000000ff00097207 */ /* 0x008fe20004000000 */
[----:B--2---:R-:W-:Y:S06]  /*10ef0*/  BRA.DIV UR6, `(.L_x_1576) ;  /* 0x0000002606887947 */ /* 0x004fec000b800000 */
.L_x_1627:
[----:B------:R-:W-:Y:S01]  /*10f00*/  UMOV UR4, 0xffffffff ;  /* 0xffffffff00047882 */ /* 0x000fe20000000000 */
[----:B------:R-:W-:Y:S02]  /*10f10*/  SHF.R.S32.HI R8, RZ, 0x1f, R0 ;  /* 0x0000001fff087819 */ /* 0x000fe40000011400 */
[----:B------:R-:W-:Y:S05]  /*10f20*/  BRA.DIV UR4, `(.L_x_1577) ;  /* 0x00000026049c7947 */ /* 0x000fea000b800000 */
[----:B------:R-:W-:-:S13]  /*10f30*/  ELECT P6, URZ, PT ;  /* 0x00000000003f782f */ /* 0x000fda00038c0000 */
.L_x_1630:
[----:B------:R-:W-:Y:S05]  /*10f40*/  @!P6 BRA `(.L_x_1578) ;  /* 0x0000000000ece947 */ /* 0x000fea0003800000 */
[----:B------:R-:W-:Y:S01]  /*10f50*/  IMAD R13, R19, 0x8, R24 ;  /* 0x00000008130d7824 */ /* 0x000fe200078e0218 */
[----:B------:R-:W-:Y:S01]  /*10f60*/  SHF.L.U32 R12, R22, 0x1f, RZ ;  /* 0x0000001f160c7819 */ /* 0x000fe200000006ff */
        /* <DEDUP_REMOVED lines=21> */
.L_x_1579:
[----:B------:R-:W2:Y:S01]  /*110c0*/  SYNCS.PHASECHK.TRANS64.TRYWAIT P2, [R13+URZ+0x31c40], R12 ;  /* 0x031c400c0d0075a7 */ /* 0x000ea2000804017f */
[----:B------:R-:W-:Y:S01]  /*110d0*/  ISETP.NE.AND P3, PT, R18, RZ, PT ;  /* 0x000000ff1200720c */ /* 0x000fe20003f65270 */
[----:B--2---:R-:W-:-:S12]  /*110e0*/  @!P2 BRA `(.L_x_1580) ;  /* 0x00000024004ca947 */ /* 0x004fd80003800000 */
.L_x_1631:
[----:B------:R-:W-:Y:S05]  /*110f0*/  @P3 BRA `(.L_x_1581) ;  /* 0x0000000000143947 */ /* 0x000fea0003800000 */
[----:B------:R-:W-:Y:S01]  /*11100*/  ISETP.NE.AND P2, PT, R27, RZ, PT ;  /* 0x000000ff1b00720c */ /* 0x000fe20003f45270 */
[----:B-1----:R-:W-:-:S04]  /*11110*/  IMAD.MOV.U32 R6, RZ, RZ, 0x6c00 ;  /* 0x00006c00ff067424 */ /* 0x002fc800078e00ff */
[----:B------:R3:W-:Y:S08]  /*11120*/  SYNCS.ARRIVE.TRANS64 RZ, [R13+URZ+0x31c30], R6 ;  /* 0x031c30060dff79a7 */ /* 0x0007f0000800003f */
[----:B------:R-:W-:Y:S05]  /*11130*/  @!P2 BRA `(.L_x_1581) ;  /* 0x000000000004a947 */ /* 0x000fea0003800000 */
[----:B------:R-:W-:Y:S01]  /*11140*/  BPT.TRAP 0x1 ;  /* 0x000000040000795c */ /* 0x000fe20000300000 */
.L_x_1581:
[----:B-1-3--:R-:W-:Y:S01]  /*11150*/  IMAD R6, R19, 0x6c00, R24 ;  /* 0x00006c0013067824 */ /* 0x00afe200078e0218 */
        /* <DEDUP_REMOVED lines=26> */
.L_x_1578:
[----:B------:R-:W-:Y:S05]  /*11300*/  WARPSYNC.ALL ;  /* 0x0000000000007948 */ /* 0x000fea0003800000 */
[----:B------:R-:W-:Y:S01]  /*11310*/  ELECT P2, URZ, PT ;  /* 0x00000000003f782f */ /* 0x000fe20003840000 */
[----:B------:R-:W-:Y:S01]  /*11320*/  BAR.SYNC.DEFER_BLOCKING 0x8, 0x1a0 ;  /* 0x0206800000007b1d */ /* 0x000fe20000010000 */
[----:B------:R-:W-:Y:S01]  /*11330*/  VIADD R23, R23, 0x1 ;  /* 0x0000000117177836 */ /* 0x000fe20000000000 */
[----:B------:R-:W-:Y:S01]  /*11340*/  UIADD3 UR4, UP0, UR38, 0x270, URZ ;  /* 0x0000027026047890 */ /* 0x000fe2000ff1e03f */
[----:B------:R-:W-:-:S03]  /*11350*/  ISETP.GE.AND P3, PT, R25, 0x2, PT ;  /* 0x000000021900780c */ /* 0x000fc60003f66270 */
[----:B------:R-:W-:Y:S01]  /*11360*/  UIADD3.X UR5, URZ, UR39, URZ, UP0, !UPT ;  /* 0x000000273f057290 */ /* 0x000fe200087fe43f */
[----:B------:R-:W-:Y:S01]  /*11370*/  UMOV UR27, UR41 ;  /* 0x00000029001b7c82 */ /* 0x000fe20008000000 */
[----:B------:R-:W-:Y:S01]  /*11380*/  UMOV UR28, UR42 ;  /* 0x0000002a001c7c82 */ /* 0x000fe20008000000 */
[----:B------:R-:W-:Y:S01]  /*11390*/  UMOV UR29, UR43 ;  /* 0x0000002b001d7c82 */ /* 0x000fe20008000000 */
[----:B------:R-:W-:Y:S02]  /*113a0*/  UMOV UR6, 0x0 ;  /* 0x0000000000067882 */ /* 0x000fe40000000000 */
[----:B------:R-:W-:Y:S01]  /*113b0*/  @P2 IADD3 R6, R24, 0xda00, RZ ;  /* 0x0000da0018062810 */ /* 0x000fe20007ffe0ff */
[----:B------:R-:W-:Y:S01]  /*113c0*/  @P2 IMAD.MOV.U32 R7, RZ, RZ, 0x9000 ;  /* 0x00009000ff072424 */ /* 0x000fe200078e00ff */
[----:B------:R-:W-:Y:S01]  /*113d0*/  UMOV UR7, 0x12f00000 ;  /* 0x12f0000000077882 */ /* 0x000fe20000000000 */
[----:B------:R-:W-:Y:S01]  /*113e0*/  UMOV UR26, URZ ;  /* 0x0000003f001a7c82 */ /* 0x000fe20008000000 */
[----:B------:R-:W-:Y:S01]  /*113f0*/  @P2 R2UR UR24, R6 ;  /* 0x00000000061822ca */ /* 0x000fe200000e0000 */
[----:B------:R-:W-:Y:S01]  /*11400*/  @P2 VIADD R6, R24, 0x31c00 ;  /* 0x00031c0018062836 */ /* 0x000fe20000000000 */
[----:B------:R-:W-:Y:S01]  /*11410*/  UMOV UR19, UR41 ;  /* 0x0000002900137c82 */ /* 0x000fe20008000000 */
[----:B------:R-:W-:Y:S01]  /*11420*/  UMOV UR20, UR42 ;  /* 0x0000002a00147c82 */ /* 0x000fe20008000000 */
[----:B------:R-:W-:Y:S01]  /*11430*/  UMOV UR21, UR43 ;  /* 0x0000002b00157c82 */ /* 0x000fe20008000000 */
[----:B------:R-:W-:Y:S01]  /*11440*/  UMOV UR18, 0x20 ;  /* 0x0000002000127882 */ /* 0x000fe20000000000 */
[----:B------:R-:W-:Y:S01]  /*11450*/  @P2 R2UR UR25, R6 ;  /* 0x00000000061922ca */ /* 0x000fe200000e0000 */
[----:B------:R-:W-:Y:S01]  /*11460*/  @P2 VIADD R6, R24, 0x10a00 ;  /* 0x00010a0018062836 */ /* 0x000fe20000000000 */
[----:B------:R1:W-:Y:S01]  /*11470*/  @P2 SYNCS.ARRIVE.TRANS64 RZ, [R24+URZ+0x31c00], R7 ;  /* 0x031c000718ff29a7 */ /* 0x0003e2000800003f */
[----:B------:R-:W-:Y:S01]  /*11480*/  UMOV UR11, UR41 ;  /* 0x00000029000b7c82 */ /* 0x000fe20008000000 */
[----:B------:R-:W-:Y:S01]  /*11490*/  UMOV UR12, UR42 ;  /* 0x0000002a000c7c82 */ /* 0x000fe20008000000 */
[----:B------:R-:W-:Y:S01]  /*114a0*/  UMOV UR13, UR43 ;  /* 0x0000002b000d7c82 */ /* 0x000fe20008000000 */
[----:B------:R-:W-:Y:S01]  /*114b0*/  @P2 R2UR UR16, R6 ;  /* 0x00000000061022ca */ /* 0x000fe200000e0000 */
[----:B------:R-:W-:Y:S01]  /*114c0*/  @P2 VIADD R6, R24, 0x13a00 ;  /* 0x00013a0018062836 */ /* 0x000fe20000000000 */
[----:B------:R-:W-:-:S04]  /*114d0*/  UMOV UR10, 0x40 ;  /* 0x00000040000a7882 */ /* 0x000fc80000000000 */
[----:B------:R-:W-:Y:S01]  /*114e0*/  @P2 R2UR UR8, R6 ;  /* 0x00000000060822ca */ /* 0x000fe200000e0000 */
[----:B------:R-:W-:Y:S01]  /*114f0*/  UMOV UR17, UR25 ;  /* 0x0000001900117c82 */ /* 0x000fe20008000000 */
[----:B------:R-:W-:Y:S01]  /*11500*/  LEA.HI R6, R23, R23, RZ, 0x1 ;  /* 0x0000001717067211 */ /* 0x000fe200078f08ff */
[----:B------:R3:W-:Y:S01]  /*11510*/  UTMALDG.4D [UR24], [UR4], desc[UR6] ;  /* 0x00000618040075b4 */ /* 0x0007e20008019000 */
[----:B------:R-:W-:Y:S02]  /*11520*/  UMOV UR9, UR25 ;  /* 0x0000001900097c82 */ /* 0x000fe40008000000 */
[----:B------:R-:W-:-:S04]  /*11530*/  LOP3.LUT R6, R6, 0xfffffffe, RZ, 0xc0, !PT ;  /* 0xfffffffe06067812 */ /* 0x000fc800078ec0ff */
[----:B------:R-:W-:Y:S01]  /*11540*/  IADD3 R6, R23, -R6, RZ ;  /* 0x8000000617067210 */ /* 0x000fe20007ffe0ff */
[----:B------:R3:W-:Y:S03]  /*11550*/  UTMALDG.4D [UR16], [UR4], desc[UR6] ;  /* 0x00000610040075b4 */ /* 0x0007e60008019000 */
[----:B-1----:R-:W-:Y:S01]  /*11560*/  SHF.L.U32 R7, R6, 0x1f, RZ ;  /* 0x0000001f06077819 */ /* 0x002fe200000006ff */
[----:B------:R3:W-:Y:S03]  /*11570*/  UTMALDG.4D [UR8], [UR4], desc[UR6] ;  /* 0x00000608040075b4 */ /* 0x0007e60008019000 */
[----:B------:R-:W1:Y:S02]  /*11580*/  SYNCS.PHASECHK.TRANS64.TRYWAIT P2, [R24+URZ+0x31c20], R7 ;  /* 0x031c2007180075a7 */ /* 0x000e64000804017f */
[----:B-1-3--:R-:W-:Y:S05]  /*11590*/  @!P2 BRA `(.L_x_1582) ;  /* 0x000000200034a947 */ /* 0x00afea0003800000 */
.L_x_1632:
[----:B------:R-:W-:Y:S05]  /*115a0*/  @!P3 BRA `(.L_x_1583) ;  /* 0x000000140040b947 */ /* 0x000fea0003800000 */
[C---:B------:R-:W-:Y:S01]  /*115b0*/  LOP3.LUT R6, R25.reuse, 0x1, RZ, 0xc0, !PT ;  /* 0x0000000119067812 */ /* 0x040fe200078ec0ff */
[----:B------:R-:W-:Y:S01]  /*115c0*/  VIADD R11, R25, 0xfffffffe ;  /* 0xfffffffe190b7836 */ /* 0x000fe20000000000 */
[----:B------:R-:W-:Y:S02]  /*115d0*/  ULDC.64 UR36, c[0x0][0x408] ;  /* 0x0001020000247ab9 */ /* 0x000fe40000000a00 */
[----:B------:R-:W-:Y:S01]  /*115e0*/  ISETP.NE.U32.AND P2, PT, R6, 0x1, PT ;  /* 0x000000010600780c */ /* 0x000fe20003f45070 */
[----:B-1----:R-:W-:-:S12]  /*115f0*/  IMAD.MOV.U32 R7, RZ, RZ, R11 ;  /* 0x000000ffff077224 */ /* 0x002fd800078e000b */
[----:B------:R-:W-:Y:S05]  /*11600*/  @!P2 BRA `(.L_x_1584) ;  /* 0x0000000400b8a947 */ /* 0x000fea0003800000 */
        /* <DEDUP_REMOVED lines=8> */
[----:B------:R-:W-:Y:S01]  /*11690*/  MOV R12, R11 ;  /* 0x0000000b000c7202 */ /* 0x000fe20000000f00 */
        /* <DEDUP_REMOVED lines=20> */
.L_x_1587:
[----:B-1----:R-:W-:Y:S02]  /*117e0*/  LEA R3, R13, R24, 0x3 ;  /* 0x000000180d037211 */ /* 0x002fe400078e18ff */
[----:B------:R-:W-:Y:S02]  /*117f0*/  SHF.L.U32 R2, R10, 0x1f, RZ ;  /* 0x0000001f0a027819 */ /* 0x000fe400000006ff */
[----:B------:R-:W-:Y:S02]  /*11800*/  ISETP.NE.AND P2, PT, R18, RZ, PT ;  /* 0x000000ff1200720c */ /* 0x000fe40003f45270 */
[----:B------:R-:W1:Y:S02]  /*11810*/  SYNCS.PHASECHK.TRANS64.TRYWAIT P3, [R3+URZ+0x31c40], R2 ;  /* 0x031c4002030075a7 */ /* 0x000e64000806017f */
[----:B-1----:R-:W-:Y:S09]  /*11820*/  @!P3 BRA `(.L_x_1588) ;  /* 0x0000001c00a4b947 */ /* 0x002ff20003800000 */
.L_x_1633:
[----:B------:R-:W-:Y:S05]  /*11830*/  @P2 BRA `(.L_x_1589) ;  /* 0x0000000000142947 */ /* 0x000fea0003800000 */
[----:B------:R-:W-:Y:S01]  /*11840*/  ISETP.NE.AND P3, PT, R27, RZ, PT ;  /* 0x000000ff1b00720c */ /* 0x000fe20003f65270 */
[----:B-1----:R-:W-:-:S04]  /*11850*/  IMAD.MOV.U32 R2, RZ, RZ, 0x6c00 ;  /* 0x00006c00ff027424 */ /* 0x002fc800078e00ff */
[----:B------:R2:W-:Y:S08]  /*11860*/  SYNCS.ARRIVE.TRANS64 RZ, [R3+URZ+0x31c30], R2 ;  /* 0x031c300203ff79a7 */ /* 0x0005f0000800003f */
[----:B------:R-:W-:Y:S05]  /*11870*/  @!P3 BRA `(.L_x_1589) ;  /* 0x000000000004b947 */ /* 0x000fea0003800000 */
[----:B------:R-:W-:Y:S01]  /*11880*/  BPT.TRAP 0x1 ;  /* 0x000000040000795c */ /* 0x000fe20000300000 */
.L_x_1589:
        /* <DEDUP_REMOVED lines=30> */
.L_x_1634:
[----:B------:R-:W-:Y:S05]  /*11a70*/  @P2 BRA `(.L_x_1591) ;  /* 0x0000000000182947 */ /* 0x000fea0003800000 */
[----:B------:R-:W-:Y:S01]  /*11a80*/  ISETP.NE.AND P2, PT, R27, RZ, PT ;  /* 0x000000ff1b00720c */ /* 0x000fe20003f45270 */
[----:B-1----:R-:W-:Y:S01]  /*11a90*/  IMAD R2, R19, 0x8, R24 ;  /* 0x0000000813027824 */ /* 0x002fe200078e0218 */
[----:B------:R-:W-:-:S04]  /*11aa0*/  MOV R3, 0x6c00 ;  /* 0x00006c0000037802 */ /* 0x000fc80000000f00 */
[----:B------:R2:W-:Y:S07]  /*11ab0*/  SYNCS.ARRIVE.TRANS64 RZ, [R2+URZ+0x31c50], R3 ;  /* 0x031c500302ff79a7 */ /* 0x0005ee000800003f */
[----:B------:R-:W-:Y:S05]  /*11ac0*/  @!P2 BRA `(.L_x_1591) ;  /* 0x000000000004a947 */ /* 0x000fea0003800000 */
[----:B------:R-:W-:Y:S01]  /*11ad0*/  BPT.TRAP 0x1 ;  /* 0x000000040000795c */ /* 0x000fe20000300000 */
.L_x_1591:
[--C-:B-12---:R-:W-:Y:S01]  /*11ae0*/  IMAD R3, R19, 0x6c00, R24.reuse ;  /* 0x00006c0013037824 */ /* 0x106fe200078e0218 */
[----:B------:R-:W-:Y:S01]  /*11af0*/  R2UR UR11, R5 ;  /* 0x00000000050b72ca */ /* 0x000fe200000e0000 */
        /* <DEDUP_REMOVED lines=11> */
[----:B------:R-:W-:Y:S01]  /*11bb0*/  IMAD.MOV.U32 R9, RZ, RZ, R6 ;  /* 0x000000ffff097224 */ /* 0x000fe200078e0006 */
[----:B------:R-:W-:Y:S01]  /*11bc0*/  UIMAD UR11, UR11, 0x90, URZ ;  /* 0x000000900b0b78a4 */ /* 0x000fe2000f8e023f */
[----:B------:R-:W-:-:S03]  /*11bd0*/  IMAD.MOV.U32 R5, RZ, RZ, R12 ;  /* 0x000000ffff057224 */ /* 0x000fc600078e000c */
        /* <DEDUP_REMOVED lines=13> */
.L_x_1586:
[----:B------:R-:W-:Y:S05]  /*11cb0*/  BSYNC B0 ;  /* 0x0000000000007941 */ /* 0x000fea0003800000 */
.L_x_1585:
[----:B------:R-:W-:Y:S01]  /*11cc0*/  VIADD R7, R25, 0xfffffffd ;  /* 0xfffffffd19077836 */ /* 0x000fe20000000000 */
[----:B------:R-:W-:Y:S01]  /*11cd0*/  MOV R19, R13 ;  /* 0x0000000d00137202 */ /* 0x000fe20000000f00 */
[----:B------:R-:W-:-:S07]  /*11ce0*/  IMAD.MOV.U32 R22, RZ, RZ, R10 ;  /* 0x000000ffff167224 */ /* 0x000fce00078e000a */
.L_x_1584:
[----:B------:R-:W-:Y:S01]  /*11cf0*/  ISETP.NE.AND P2, PT, R11, RZ, PT ;  /* 0x000000ff0b00720c */ /* 0x000fe20003f45270 */
[----:B------:R-:W-:-:S12]  /*11d00*/  BSSY B0, `(.L_x_1583) ;  /* 0x00000da000007945 */ /* 0x000fd80003800000 */
[----:B------:R-:W-:Y:S05]  /*11d10*/  @!P2 BRA `(.L_x_1592) ;  /* 0x0000000c0060a947 */ /* 0x000fea0003800000 */
[----:B------:R-:W-:-:S07]  /*11d20*/  IMAD.MOV.U32 R2, RZ, RZ, R9 ;  /* 0x000000ffff027224 */ /* 0x000fce00078e0009 */
.L_x_1607:
[----:B--2---:R-:W-:Y:S01]  /*11d30*/  VIADD R13, R19, 0x1 ;  /* 0x00000001130d7836 */ /* 0x004fe20000000000 */
[----:B------:R-:W-:Y:S05]  /*11d40*/  YIELD ;  /* 0x0000000000007946 */ /* 0x000fea0003800000 */
[----:B------:R-:W-:Y:S01]  /*11d50*/  ISETP.NE.AND P2, PT, R13, 0x2, PT ;  /* 0x000000020d00780c */ /* 0x000fe20003f45270 */
[----:B------:R-:W-:Y:S03]  /*11d60*/  BSSY B1, `(.L_x_1593) ;  /* 0x0000066000017945 */ /* 0x000fe60003800000 */
[----:B-1----:R-:W-:-:S02]  /*11d70*/  SEL R3, RZ, 0x1, P2 ;  /* 0x00000001ff037807 */ /* 0x002fc40001000000 */
[----:B------:R-:W-:Y:S02]  /*11d80*/  SEL R13, R13, RZ, P2 ;  /* 0x000000ff0d0d7207 */ /* 0x000fe40001000000 */
[----:B------:R-:W-:Y:S01]  /*11d90*/  LOP3.LUT R6, R22, R3, RZ, 0x3c, !PT ;  /* 0x0000000316067212 */ /* 0x000fe200078e3cff */
[----:B------:R-:W-:Y:S06]  /*11da0*/  @!P6 BRA `(.L_x_1594) ;  /* 0x000000040084e947 */ /* 0x000fec0003800000 */
[----:B------:R-:W-:Y:S01]  /*11db0*/  IMAD.MOV.U32 R12, RZ, RZ, R7 ;  /* 0x000000ffff0c7224 */ /* 0x000fe200078e0007 */
[----:B------:R-:W-:Y:S06]  /*11dc0*/  @!P0 BRA `(.L_x_1595) ;  /* 0x00000000004c8947 */ /* 0x000fec0003800000 */
[----:B------:R-:W1:Y:S01]  /*11dd0*/  LDC R12, c[0x0][0x41c] ;  /* 0x00010700ff0c7b82 */ /* 0x000e620000000800 */
[----:B------:R-:W-:Y:S01]  /*11de0*/  MOV R15, R7 ;  /* 0x00000007000f7202 */ /* 0x000fe20000000f00 */
[----:B------:R-:W-:Y:S01]  /*11df0*/  IMAD R21, R8, UR36, RZ ;  /* 0x0000002408157c24 */ /* 0x000fe2000f8e02ff */
[----:B------:R-:W-:-:S03]  /*11e00*/  ULDC.64 UR4, c[0x0][0x208] ;  /* 0x0000820000047ab9 */ /* 0x000fc60000000a00 */
        /* <DEDUP_REMOVED lines=15> */
.L_x_1595:
[----:B------:R-:W-:Y:S01]  /*11f00*/  IMAD R10, R13, 0x8, R24 ;  /* 0x000000080d0a7824 */ /* 0x000fe200078e0218 */
[----:B-1----:R-:W-:Y:S02]  /*11f10*/  SHF.L.U32 R3, R6, 0x1f, RZ ;  /* 0x0000001f06037819 */ /* 0x002fe400000006ff */
[----:B------:R-:W-:Y:S02]  /*11f20*/  ISETP.NE.AND P2, PT, R18, RZ, PT ;  /* 0x000000ff1200720c */ /* 0x000fe40003f45270 */
[----:B------:R-:W1:Y:S02]  /*11f30*/  SYNCS.PHASECHK.TRANS64.TRYWAIT P3, [R10+URZ+0x31c40], R3 ;  /* 0x031c40030a0075a7 */ /* 0x000e64000806017f */
[----:B-1----:R-:W-:Y:S09]  /*11f40*/  @!P3 BRA `(.L_x_1596) ;  /* 0x000000180004b947 */ /* 0x002ff20003800000 */
.L_x_1635:
[----:B------:R-:W-:Y:S05]  /*11f50*/  @P2 BRA `(.L_x_1597) ;  /* 0x0000000000142947 */ /* 0x000fea0003800000 */
[----:B------:R-:W-:Y:S02]  /*11f60*/  ISETP.NE.AND P3, PT, R27, RZ, PT ;  /* 0x000000ff1b00720c */ /* 0x000fe40003f65270 */
[----:B-1----:R-:W-:-:S04]  /*11f70*/  MOV R3, 0x6c00 ;  /* 0x00006c0000037802 */ /* 0x002fc80000000f00 */
[----:B------:R2:W-:Y:S07]  /*11f80*/  SYNCS.ARRIVE.TRANS64 RZ, [R10+URZ+0x31c30], R3 ;  /* 0x031c30030aff79a7 */ /* 0x0005ee000800003f */
[----:B------:R-:W-:Y:S05]  /*11f90*/  @!P3 BRA `(.L_x_1597) ;  /* 0x000000000004b947 */ /* 0x000fea0003800000 */
[----:B------:R-:W-:Y:S01]  /*11fa0*/  BPT.TRAP 0x1 ;  /* 0x000000040000795c */ /* 0x000fe20000300000 */
.L_x_1597:
        /* <DEDUP_REMOVED lines=30> */
.L_x_1636:
[----:B------:R-:W-:Y:S05]  /*12190*/  @P2 BRA `(.L_x_1599) ;  /* 0x0000000000142947 */ /* 0x000fea0003800000 */
[----:B------:R-:W-:Y:S01]  /*121a0*/  ISETP.NE.AND P2, PT, R27, RZ, PT ;  /* 0x000000ff1b00720c */ /* 0x000fe20003f45270 */
[----:B------:R-:W-:-:S04]  /*121b0*/  IMAD.MOV.U32 R10, RZ, RZ, 0x6c00 ;  /* 0x00006c00ff0a7424 */ /* 0x000fc800078e00ff */
[----:B------:R2:W-:Y:S08]  /*121c0*/  SYNCS.ARRIVE.TRANS64 RZ, [R3+URZ+0x50], R10 ;  /* 0x0000500a03ff79a7 */ /* 0x0005f0000800003f */
[----:B------:R-:W-:Y:S05]  /*121d0*/  @!P2 BRA `(.L_x_1599) ;  /* 0x000000000004a947 */ /* 0x000fea0003800000 */
[----:B------:R-:W-:Y:S01]  /*121e0*/  BPT.TRAP 0x1 ;  /* 0x000000040000795c */ /* 0x000fe20000300000 */
.L_x_1599:
        /* <DEDUP_REMOVED lines=12> */
[----:B------:R-:W-:Y:S01]  /*122b0*/  IMAD.MOV.U32 R5, RZ, RZ, R12 ;  /* 0x000000ffff057224 */ /* 0x000fe200078e000c */
[----:B------:R-:W-:Y:S01]  /*122c0*/  MOV R9, R2 ;  /* 0x0000000200097202 */ /* 0x000fe20000000f00 */
[----:B------:R-:W-:-:S02]  /*122d0*/  UIMAD UR11, UR11, 0x90, URZ ;  /* 0x000000900b0b78a4 */ /* 0x000fc4000f8e023f */
        /* <DEDUP_REMOVED lines=14> */
.L_x_1594:
[----:B------:R-:W-:Y:S05]  /*123c0*/  BSYNC B1 ;  /* 0x0000000000017941 */ /* 0x000fea0003800000 */
.L_x_1593:
[----:B------:R-:W-:Y:S01]  /*123d0*/  VIADD R19, R13, 0x1 ;  /* 0x000000010d137836 */ /* 0x000fe20000000000 */
[----:B------:R-:W-:Y:S04]  /*123e0*/  BSSY B1, `(.L_x_1600) ;  /* 0x0000068000017945 */ /* 0x000fe80003800000 */
        /* <DEDUP_REMOVED lines=19> */
[----:B------:R-:W-:-:S05]  /*12520*/  IMAD.WIDE.U32 R10, R0, UR36, R10 ;  /* 0x00000024000a7c25 */ /* 0x000fca000f8e000a */
[----:B------:R-:W-:Y:S02]  /*12530*/  IADD3 R11, R25, R11, RZ ;  /* 0x0000000b190b7210 */ /* 0x000fe40007ffe0ff */
[----:B-1----:R-:W-:-:S04]  /*12540*/  LEA R2, P2, R10, R2, 0x2 ;  /* 0x000000020a027211 */ /* 0x002fc800078410ff */
[----:B------:R-:W-:-:S05]  /*12550*/  LEA.HI.X R3, R10, R3, R11, 0x2, P2 ;  /* 0x000000030a037211 */ /* 0x000fca00010f140b */
[----:B------:R1:W5:Y:S01]  /*12560*/  LDG.E R2, desc[UR4][R2.64] ;  /* 0x0000000402027981 */ /* 0x000362000c1e1900 */
[----:B------:R-:W-:-:S04]  /*12570*/  IMAD.MOV R10, RZ, RZ, -R21 ;  /* 0x000000ffff0a7224 */ /* 0x000fc800078e0a15 */
[----:B------:R-:W-:-:S07]  /*12580*/  IMAD R15, R12, R10, R15 ;  /* 0x0000000a0c0f7224 */ /* 0x000fce00078e020f */
.L_x_1602:
[----:B-1----:R-:W-:Y:S01]  /*12590*/  IMAD R3, R19, 0x8, R24 ;  /* 0x0000000813037824 */ /* 0x002fe200078e0218 */
[----:B------:R-:W-:Y:S02]  /*125a0*/  SHF.L.U32 R10, R22, 0x1f, RZ ;  /* 0x0000001f160a7819 */ /* 0x000fe400000006ff */
[----:B------:R-:W-:Y:S02]  /*125b0*/  ISETP.NE.AND P2, PT, R18, RZ, PT ;  /* 0x000000ff1200720c */ /* 0x000fe40003f45270 */
[----:B------:R-:W1:Y:S02]  /*125c0*/  SYNCS.PHASECHK.TRANS64.TRYWAIT P3, [R3+URZ+0x31c40], R10 ;  /* 0x031c400a030075a7 */ /* 0x000e64000806017f */
[----:B-1----:R-:W-:Y:S09]  /*125d0*/  @!P3 BRA `(.L_x_1603) ;  /* 0x000000100088b947 */ /* 0x002ff20003800000 */
.L_x_1637:
[----:B------:R-:W-:Y:S05]  /*125e0*/  @P2 BRA `(.L_x_1604) ;  /* 0x0000000000142947 */ /* 0x000fea0003800000 */
[----:B------:R-:W-:Y:S01]  /*125f0*/  ISETP.NE.AND P3, PT, R27, RZ, PT ;  /* 0x000000ff1b00720c */ /* 0x000fe20003f65270 */
[----:B-1----:R-:W-:-:S04]  /*12600*/  IMAD.MOV.U32 R10, RZ, RZ, 0x6c00 ;  /* 0x00006c00ff0a7424 */ /* 0x002fc800078e00ff */
[----:B------:R2:W-:Y:S08]  /*12610*/  SYNCS.ARRIVE.TRANS64 RZ, [R3+URZ+0x31c30], R10 ;  /* 0x031c300a03ff79a7 */ /* 0x0005f0000800003f */
[----:B------:R-:W-:Y:S05]  /*12620*/  @!P3 BRA `(.L_x_1604) ;  /* 0x000000000004b947 */ /* 0x000fea0003800000 */
[----:B------:R-:W-:Y:S01]  /*12630*/  BPT.TRAP 0x1 ;  /* 0x000000040000795c */ /* 0x000fe20000300000 */
.L_x_1604:
        /* <DEDUP_REMOVED lines=32> */
.L_x_1638:
[----:B------:R-:W-:Y:S05]  /*12840*/  @P2 BRA `(.L_x_1606) ;  /* 0x0000000000142947 */ /* 0x000fea0003800000 */
[----:B------:R-:W-:Y:S01]  /*12850*/  ISETP.NE.AND P2, PT, R27, RZ, PT ;  /* 0x000000ff1b00720c */ /* 0x000fe20003f45270 */
[----:B-1----:R-:W-:-:S04]  /*12860*/  IMAD.MOV.U32 R6, RZ, RZ, 0x6c00 ;  /* 0x00006c00ff067424 */ /* 0x002fc800078e00ff */
[----:B------:R2:W-:Y:S08]  /*12870*/  SYNCS.ARRIVE.TRANS64 RZ, [R3+URZ+0x50], R6 ;  /* 0x0000500603ff79a7 */ /* 0x0005f0000800003f */
[----:B------:R-:W-:Y:S05]  /*12880*/  @!P2 BRA `(.L_x_1606) ;  /* 0x000000000004a947 */ /* 0x000fea0003800000 */
[----:B------:R-:W-:Y:S01]  /*12890*/  BPT.TRAP 0x1 ;  /* 0x000000040000795c */ /* 0x000fe20000300000 */
.L_x_1606:
        /* <DEDUP_REMOVED lines=28> */
.L_x_1601:
[----:B------:R-:W-:Y:S05]  /*12a60*/  BSYNC B1 ;  /* 0x0000000000017941 */ /* 0x000fea0003800000 */
.L_x_1600:
[C---:B------:R-:W-:Y:S02]  /*12a70*/  ISETP.GT.AND P2, PT, R7.reuse, 0x1, PT ;  /* 0x000000010700780c */ /* 0x040fe40003f44270 */
[----:B------:R-:W-:-:S11]  /*12a80*/  IADD3 R7, R7, -0x2, RZ ;  /* 0xfffffffe07077810 */ /* 0x000fd60007ffe0ff */
[----:B------:R-:W-:Y:S05]  /*12a90*/  @P2 BRA `(.L_x_1607) ;  /* 0xfffffff000a42947 */ /* 0x000fea000383ffff */
.L_x_1592:
[----:B------:R-:W-:Y:S05]  /*12aa0*/  BSYNC B0 ;  /* 0x0000000000007941 */ /* 0x000fea0003800000 */
.L_x_1583:
[----:B------:R-:W-:Y:S04]  /*12ab0*/  BSSY B0, `(.L_x_1608) ;  /* 0x000000f000007945 */ /* 0x000fe80003800000 */
[----:B------:R-:W-:Y:S05]  /*12ac0*/  @P1 BRA `(.L_x_1609) ;  /* 0x0000000000341947 */ /* 0x000fea0003800000 */
[----:B------:R-:W3:Y:S01]  /*12ad0*/  S2R R11, SR_LANEID ;  /* 0x00000000000b7919 */ /* 0x000ee20000000000 */
[----:B------:R-:W-:Y:S01]  /*12ae0*/  VOTEU.ANY UR4, UPT, PT ;  /* 0x0000000000047886 */ /* 0x000fe200038e0100 */
[----:B-12---:R-:W1:Y:S01]  /*12af0*/  LDC.64 R2, c[0x0][0xdf0] ;  /* 0x00037c00ff027b82 */ /* 0x006e620000000a00 */
[----:B------:R-:W3:Y:S01]  /*12b00*/  FLO.U32 R0, UR4 ;  /* 0x0000000400007d00 */ /* 0x000ee200080e0000 */
[----:B------:R-:W-:-:S07]  /*12b10*/  ULDC.64 UR6, c[0x0][0x208] ;  /* 0x0000820000067ab9 */ /* 0x000fce0000000a00 */
        /* <DEDUP_REMOVED lines=8> */
.L_x_1609:
[----:B------:R-:W-:Y:S05]  /*12ba0*/  BSYNC B0 ;  /* 0x0000000000007941 */ /* 0x000fea0003800000 */
.L_x_1608:
[----:B------:R-:W-:Y:S04]  /*12bb0*/  BSSY B0, `(.L_x_1610) ;  /* 0x0000028000007945 */ /* 0x000fe80003800000 */
[----:B------:R-:W-:Y:S05]  /*12bc0*/  @!P6 BRA `(.L_x_1611) ;  /* 0x000000000098e947 */ /* 0x000fea0003800000 */
[----:B-12---:R-:W-:Y:S01]  /*12bd0*/  IMAD R3, R19, 0x8, R24 ;  /* 0x0000000813037824 */ /* 0x006fe200078e0218 */
[----:B------:R-:W-:Y:S02]  /*12be0*/  SHF.L.U32 R0, R22, 0x1f, RZ ;  /* 0x0000001f16007819 */ /* 0x000fe400000006ff */
[----:B------:R-:W-:Y:S02]  /*12bf0*/  ISETP.NE.AND P1, PT, R18, RZ, PT ;  /* 0x000000ff1200720c */ /* 0x000fe40003f25270 */
[----:B------:R-:W1:Y:S02]  /*12c00*/  SYNCS.PHASECHK.TRANS64.TRYWAIT P0, [R3+URZ+0x31c60], R0 ;  /* 0x031c6000030075a7 */ /* 0x000e64000800017f */
[----:B-1----:R-:W-:Y:S09]  /*12c10*/  @!P0 BRA `(.L_x_1612) ;  /* 0x0000000c00208947 */ /* 0x002ff20003800000 */
.L_x_1639:
[----:B------:R-:W-:Y:S05]  /*12c20*/  @P1 BRA `(.L_x_1613) ;  /* 0x0000000000141947 */ /* 0x000fea0003800000 */
[----:B------:R-:W-:Y:S01]  /*12c30*/  ISETP.NE.AND P0, PT, R27, RZ, PT ;  /* 0x000000ff1b00720c */ /* 0x000fe20003f05270 */
[----:B-1----:R-:W-:-:S04]  /*12c40*/  IMAD.MOV.U32 R0, RZ, RZ, 0x6c00 ;  /* 0x00006c00ff007424 */ /* 0x002fc800078e00ff */
[----:B------:R2:W-:Y:S08]  /*12c50*/  SYNCS.ARRIVE.TRANS64 RZ, [R3+URZ+0x31c50], R0 ;  /* 0x031c500003ff79a7 */ /* 0x0005f0000800003f */
[----:B------:R-:W-:Y:S05]  /*12c60*/  @!P0 BRA `(.L_x_1613) ;  /* 0x0000000000048947 */ /* 0x000fea0003800000 */
[----:B------:R-:W-:Y:S01]  /*12c70*/  BPT.TRAP 0x1 ;  /* 0x000000040000795c */ /* 0x000fe20000300000 */
.L_x_1613:
        /* <DEDUP_REMOVED lines=27> */
.L_x_1611:
[----:B------:R-:W-:Y:S05]  /*12e30*/  BSYNC B0 ;  /* 0x0000000000007941 */ /* 0x000fea0003800000 */
.L_x_1610:
[----:B------:R-:W-:Y:S02]  /*12e40*/  VIADD R19, R19, 0x1 ;  /* 0x0000000113137836 */ /* 0x000fe40000000000 */
[----:B--2---:R-:W-:-:S03]  /*12e50*/  IMAD.MOV.U32 R13, RZ, RZ, R26 ;  /* 0x000000ffff0d7224 */ /* 0x004fc600078e001a */
[----:B------:R-:W-:-:S04]  /*12e60*/  ISETP.NE.AND P0, PT, R19, 0x2, PT ;  /* 0x000000021300780c */ /* 0x000fc80003f05270 */
[----:B-1----:R-:W-:Y:S02]  /*12e70*/  SEL R3, RZ, 0x1, P0 ;  /* 0x00000001ff037807 */ /* 0x002fe40000000000 */
[----:B------:R-:W-:Y:S02]  /*12e80*/  SEL R19, R19, RZ, P0 ;  /* 0x000000ff13137207 */ /* 0x000fe40000000000 */
[----:B------:R-:W-:-:S07]  /*12e90*/  LOP3.LUT R22, R22, R3, RZ, 0x3c, !PT ;  /* 0x0000000316167212 */ /* 0x000fce00078e3cff */
.L_x_1572:
[----:B------:R-:W-:Y:S05]  /*12ea0*/  BSYNC B6 ;  /* 0x0000000000067941 */ /* 0x000fea0003800000 */
.L_x_1570:
[----:B------:R-:W-:-:S03]  /*12eb0*/  UMOV UR4, 0xffffffff ;  /* 0xffffffff00047882 */ /* 0x000fc60000000000 */
[----:B------:R-:W-:Y:S05]  /*12ec0*/  BRA.DIV UR4, `(.L_x_1614) ;  /* 0x0000000a04887947 */ /* 0x000fea000b800000 */
[----:B------:R1:W2:Y:S02]  /*12ed0*/  SHFL.IDX PT, R14, R13, RZ, 0x1f ;  /* 0x00001fff0d0e7589 */ /* 0x0002a400000e0000 */
.L_x_1642:
[----:B------:R-:W-:Y:S01]  /*12ee0*/  ISETP.NE.AND P0, PT, R27, RZ, PT ;  /* 0x000000ff1b00720c */ /* 0x000fe20003f05270 */
[----:B------:R-:W-:Y:S05]  /*12ef0*/  WARPSYNC.ALL ;  /* 0x0000000000007948 */ /* 0x000fea0003800000 */
[----:B------:R-:W-:Y:S01]  /*12f00*/  BAR.SYNC.DEFER_BLOCKING 0x4, 0x1a0 ;  /* 0x0106800000007b1d */ /* 0x000fe20000010000 */
[----:B--2---:R-:W-:-:S05]  /*12f10*/  MOV R26, R14 ;  /* 0x0000000e001a7202 */ /* 0x004fca0000000f00 */
        /* <DEDUP_REMOVED lines=8> */
.L_x_1567:
[----:B------:R-:W2:Y:S01]  /*12fa0*/  S2R R3, SR_CgaCtaId ;  /* 0x0000000000037919 */ /* 0x000ea20000008800 */
[----:B------:R-:W-:Y:S01]  /*12fb0*/  VIADD R23, R23, 0x1 ;  /* 0x0000000117177836 */ /* 0x000fe20000000000 */
[----:B------:R-:W-:-:S04]  /*12fc0*/  MOV R2, 0x400 ;  /* 0x0000040000027802 */ /* 0x000fc80000000f00 */
[----:B------:R-:W-:-:S04]  /*12fd0*/  LEA.HI R0, R23, R23, RZ, 0x1 ;  /* 0x0000001717007211 */ /* 0x000fc800078f08ff */
[----:B------:R-:W-:-:S05]  /*12fe0*/  LOP3.LUT R0, R0, 0xfffffffe, RZ, 0xc0, !PT ;  /* 0xfffffffe00007812 */ /* 0x000fca00078ec0ff */
[----:B------:R-:W-:-:S05]  /*12ff0*/  IMAD.IADD R0, R23, 0x1, -R0 ;  /* 0x0000000117007824 */ /* 0x000fca00078e0a00 */
[----:B------:R-:W-:Y:S02]  /*13000*/  SHF.L.U32 R0, R0, 0x1f, RZ ;  /* 0x0000001f00007819 */ /* 0x000fe400000006ff */
[----:B--2---:R-:W-:-:S04]  /*13010*/  LEA R9, R3, R2, 0x18 ;  /* 0x0000000203097211 */ /* 0x004fc800078ec0ff */
[----:B------:R-:W2:Y:S02]  /*13020*/  SYNCS.PHASECHK.TRANS64.TRYWAIT P0, [R9+URZ+0x31c20], R0 ;  /* 0x031c2000090075a7 */ /* 0x000ea4000800017f */
[----:B--2---:R-:W-:Y:S05]  /*13030*/  @!P0 BRA `(.L_x_1616) ;  /* 0x0000000800508947 */ /* 0x004fea0003800000 */
.L_x_1643:
[----:B------:R-:W3:Y:S02]  /*13040*/  SHFL.IDX PT, R16, R16, RZ, 0x1f ;  /* 0x00001fff10107589 */ /* 0x000ee400000e0000 */
[----:B---3--:R-:W-:-:S13]  /*13050*/  ISETP.NE.AND P0, PT, R16, RZ, PT ;  /* 0x000000ff1000720c */ /* 0x008fda0003f05270 */
[----:B------:R-:W-:Y:S05]  /*13060*/  @P0 EXIT ;  /* 0x000000000000094d */ /* 0x000fea0003800000 */
[----:B------:R-:W-:Y:S01]  /*13070*/  ELECT P0, URZ, PT ;  /* 0x00000000003f782f */ /* 0x000fe20003800000 */
[----:B------:R-:W-:-:S12]  /*13080*/  BSSY B0, `(.L_x_1617) ;  /* 0x000001f000007945 */ /* 0x000fd80003800000 */
[----:B------:R-:W-:Y:S05]  /*13090*/  @!P0 BRA `(.L_x_1618) ;  /* 0x0000000000748947 */ /* 0x000fea0003800000 */
[----:B------:R-:W-:-:S04]  /*130a0*/  LOP3.LUT R17, R17, 0x2, RZ, 0xfc, !PT ;  /* 0x0000000211117812 */ /* 0x000fc800078efcff */
[----:B------:R-:W-:-:S13]  /*130b0*/  ISETP.NE.AND P2, PT, R17, 0x3, PT ;  /* 0x000000031100780c */ /* 0x000fda0003f45270 */
[----:B------:R-:W-:Y:S05]  /*130c0*/  @!P2 BRA `(.L_x_1619) ;  /* 0x000000000004a947 */ /* 0x000fea0003800000 */
[----:B------:R-:W-:Y:S01]  /*130d0*/  BPT.TRAP 0x1 ;  /* 0x000000040000795c */ /* 0x000fe20000300000 */
.L_x_1619:
[----:B--2---:R-:W-:Y:S01]  /*130e0*/  VIADD R0, R9, 0x31c40 ;  /* 0x00031c4009007836 */ /* 0x004fe20000000000 */
[----:B------:R-:W-:Y:S02]  /*130f0*/  SHF.L.U32 R4, R22, 0x1f, RZ ;  /* 0x0000001f16047819 */ /* 0x000fe400000006ff */
[C---:B------:R-:W-:Y:S01]  /*13100*/  IADD3 R2, R19.reuse, 0x1, RZ ;  /* 0x0000000113027810 */ /* 0x040fe20007ffe0ff */
        /* <DEDUP_REMOVED lines=9> */
.L_x_1644:
[----:B------:R-:W3:Y:S02]  /*131a0*/  SYNCS.PHASECHK.TRANS64.TRYWAIT P0, [R3+URZ], R2 ;  /* 0x00000002030075a7 */ /* 0x000ee4000800017f */
[----:B---3--:R-:W-:Y:S05]  /*131b0*/  @!P0 BRA `(.L_x_1621) ;  /* 0x0000000800188947 */ /* 0x008fea0003800000 */
.L_x_1645:
[----:B------:R-:W-:Y:S05]  /*131c0*/  @!P2 BRA `(.L_x_1622) ;  /* 0x000000000004a947 */ /* 0x000fea0003800000 */
[----:B------:R-:W-:Y:S01]  /*131d0*/  BPT.TRAP 0x1 ;  /* 0x000000040000795c */ /* 0x000fe20000300000 */
.L_x_1622:
[----:B------:R-:W-:-:S04]  /*131e0*/  VIADD R0, R9, 0x31c60 ;  /* 0x00031c6009007836 */ /* 0x000fc80000000000 */
[----:B------:R-:W-:-:S04]  /*131f0*/  IMAD R19, R19, 0x8, R0 ;  /* 0x0000000813137824 */ /* 0x000fc800078e0200 */
[----:B------:R-:W4:Y:S02]  /*13200*/  SYNCS.PHASECHK.TRANS64.TRYWAIT P0, [R19+URZ], R4 ;  /* 0x00000004130075a7 */ /* 0x000f24000800017f */
[----:B----4-:R-:W-:Y:S05]  /*13210*/  @!P0 BRA `(.L_x_1623) ;  /* 0x0000000800148947 */ /* 0x010fea0003800000 */
.L_x_1646:
[----:B------:R-:W-:-:S07]  /*13220*/  IMAD R7, R7, 0x8, R0 ;  /* 0x0000000807077824 */ /* 0x000fce00078e0200 */
.L_x_1624:
[----:B------:R1:W1:Y:S02]  /*13230*/  SYNCS.PHASECHK.TRANS64.TRYWAIT P0, [R7+URZ], R2 ;  /* 0x00000002070075a7 */ /* 0x000264000800017f */
[----:B-1----:R-:W-:Y:S05]  /*13240*/  @!P0 NANOSLEEP.SYNCS 0x989680 ;  /* 0x009896800000895d */ /* 0x002fea0003900000 */
[----:B------:R-:W1:Y:S02]  /*13250*/  @!P0 SYNCS.PHASECHK.TRANS64 P0, [R7+URZ], R2 ;  /* 0x00000002070085a7 */ /* 0x000e64000800007f */
[----:B-1----:R-:W-:Y:S05]  /*13260*/  @!P0 BRA `(.L_x_1624) ;  /* 0xfffffffc00f08947 */ /* 0x002fea000383ffff */
.L_x_1618:
[----:B------:R-:W-:Y:S05]  /*13270*/  BSYNC B0 ;  /* 0x0000000000007941 */ /* 0x000fea0003800000 */
.L_x_1617:
[----:B------:R-:W-:Y:S05]  /*13280*/  EXIT ;  /* 0x000000000000794d */ /* 0x000fea0003800000 */
.L_x_1528:
[----:B-1----:R-:W-:-:S04]  /*13290*/  MOV R3, UR47 ;  /* 0x0000002f00037c02 */ /* 0x002fc80008000f00 */
[----:B------:R1:W2:Y:S03]  /*132a0*/  SYNCS.PHASECHK.TRANS64.TRYWAIT P1, [R3+URZ+0x31c00], R0 ;  /* 0x031c0000030075a7 */ /* 0x0002a6000802017f */
[----:B--2---:R-:W-:Y:S05]  /*132b0*/  @!P1 NANOSLEEP.SYNCS 0x989680 ;  /* 0x009896800000995d */ /* 0x004fea0003900000 */
[----:B------:R-:W2:Y:S02]  /*132c0*/  @!P1 SYNCS.PHASECHK.TRANS64 P1, [R3+URZ+0x31c00], R0 ;  /* 0x031c0000030095a7 */ /* 0x000ea4000802007f */
[----:B--2---:R-:W-:Y:S05]  /*132d0*/  @!P1 BRA `(.L_x_1528) ;  /* 0xfffffffc00ec9947 */ /* 0x004fea000383ffff */
[----:B------:R-:W-:Y:S05]  /*132e0*/  BRA `(.L_x_1625) ;  /* 0xfffffee400107947 */ /* 0x000fea000383ffff */
.L_x_1532:
[----:B--2---:R2:W3:Y:S02]  /*132f0*/  SYNCS.PHASECHK.TRANS64.TRYWAIT P2, [R0+URZ+0x31c30], R3 ;  /* 0x031c3003000075a7 */ /* 0x0044e4000804017f */
[----:B---3--:R-:W-:Y:S05]  /*13300*/  @!P2 NANOSLEEP.SYNCS 0x989680 ;  /* 0x009896800000a95d */ /* 0x008fea0003900000 */
[----:B------:R-:W3:Y:S02]  /*13310*/  @!P2 SYNCS.PHASECHK.TRANS64 P2, [R0+URZ+0x31c30], R3 ;  /* 0x031c30030000a5a7 */ /* 0x000ee4000804007f */
[----:B---3--:R-:W-:Y:S05]  /*13320*/  @!P2 BRA `(.L_x_1532) ;  /* 0xfffffffc00f0a947 */ /* 0x008fea000383ffff */
[----:B------:R-:W-:Y:S05]  /*13330*/  BRA `(.L_x_1531) ;  /* 0xfffffee400387947 */ /* 0x000fea000383ffff */
.L_x_1537:
[----:B--2---:R-:W-:-:S04]  /*13340*/  IMAD.U32 R10, RZ, RZ, UR6 ;  /* 0x00000006ff0a7e24 */ /* 0x004fc8000f8e00ff */
[----:B------:R2:W3:Y:S03]  /*13350*/  SYNCS.PHASECHK.TRANS64.TRYWAIT P2, [R10+URZ+0x31c30], R9 ;  /* 0x031c30090a0075a7 */ /* 0x0004e6000804017f */
[----:B---3--:R-:W-:Y:S05]  /*13360*/  @!P2 NANOSLEEP.SYNCS 0x989680 ;  /* 0x009896800000a95d */ /* 0x008fea0003900000 */
[----:B------:R-:W3:Y:S02]  /*13370*/  @!P2 SYNCS.PHASECHK.TRANS64 P2, [R10+URZ+0x31c30], R9 ;  /* 0x031c30090a00a5a7 */ /* 0x000ee4000804007f */
[----:B---3--:R-:W-:Y:S05]  /*13380*/  @!P2 BRA `(.L_x_1537) ;  /* 0xfffffffc00eca947 */ /* 0x008fea000383ffff */
[----:B------:R-:W-:Y:S05]  /*13390*/  BRA `(.L_x_1534) ;  /* 0xffffff28009c7947 */ /* 0x000fea000383ffff */
.L_x_1541:
[----:B--2---:R-:W-:-:S04]  /*133a0*/  IMAD.U32 R10, RZ, RZ, UR6 ;  /* 0x00000006ff0a7e24 */ /* 0x004fc8000f8e00ff */
[----:B------:R2:W3:Y:S03]  /*133b0*/  SYNCS.PHASECHK.TRANS64.TRYWAIT P2, [R10+URZ+0x31c50], R9 ;  /* 0x031c50090a0075a7 */ /* 0x0004e6000804017f */
[----:B---3--:R-:W-:Y:S05]  /*133c0*/  @!P2 NANOSLEEP.SYNCS 0x989680 ;  /* 0x009896800000a95d */ /* 0x008fea0003900000 */
[----:B------:R-:W3:Y:S02]  /*133d0*/  @!P2 SYNCS.PHASECHK.TRANS64 P2, [R10+URZ+0x31c50], R9 ;  /* 0x031c50090a00a5a7 */ /* 0x000ee4000804007f */
[----:B---3--:R-:W-:Y:S05]  /*133e0*/  @!P2 BRA `(.L_x_1541) ;  /* 0xfffffffc00eca947 */ /* 0x008fea000383ffff */
[----:B------:R-:W-:Y:S05]  /*133f0*/  BRA `(.L_x_1538) ;  /* 0xffffff4000407947 */ /* 0x000fea000383ffff */
.L_x_1547:
[----:B--2---:R-:W-:-:S04]  /*13400*/  IMAD.U32 R7, RZ, RZ, UR6 ;  /* 0x00000006ff077e24 */ /* 0x004fc8000f8e00ff */
[----:B------:R2:W3:Y:S03]  /*13410*/  SYNCS.PHASECHK.TRANS64.TRYWAIT P2, [R7+URZ+0x31c30], R6 ;  /* 0x031c3006070075a7 */ /* 0x0004e6000804017f */
[----:B---3--:R-:W-:Y:S05]  /*13420*/  @!P2 NANOSLEEP.SYNCS 0x989680 ;  /* 0x009896800000a95d */ /* 0x008fea0003900000 */
[----:B------:R-:W3:Y:S02]  /*13430*/  @!P2 SYNCS.PHASECHK.TRANS64 P2, [R7+URZ+0x31c30], R6 ;  /* 0x031c30060700a5a7 */ /* 0x000ee4000804007f */
[----:B---3--:R-:W-:Y:S05]  /*13440*/  @!P2 BRA `(.L_x_1547) ;  /* 0xfffffffc00eca947 */ /* 0x008fea000383ffff */
[----:B------:R-:W-:Y:S05]  /*13450*/  BRA `(.L_x_1544) ;  /* 0xffffff7400347947 */ /* 0x000fea000383ffff */
.L_x_1551:
[----:B--2---:R-:W-:-:S04]  /*13460*/  IMAD.U32 R7, RZ, RZ, UR6 ;  /* 0x00000006ff077e24 */ /* 0x004fc8000f8e00ff */
[----:B------:R2:W3:Y:S03]  /*13470*/  SYNCS.PHASECHK.TRANS64.TRYWAIT P2, [R7+URZ+0x31c50], R6 ;  /* 0x031c5006070075a7 */ /* 0x0004e6000804017f */
[----:B---3--:R-:W-:Y:S05]  /*13480*/  @!P2 NANOSLEEP.SYNCS 0x989680 ;  /* 0x009896800000a95d */ /* 0x008fea0003900000 */
[----:B------:R-:W3:Y:S02]  /*13490*/  @!P2 SYNCS.PHASECHK.TRANS64 P2, [R7+URZ+0x31c50], R6 ;  /* 0x031c50060700a5a7 */ /* 0x000ee4000804007f */
[----:B---3--:R-:W-:Y:S05]  /*134a0*/  @!P2 BRA `(.L_x_1551) ;  /* 0xfffffffc00eca947 */ /* 0x008fea000383ffff */
[----:B------:R-:W-:Y:S05]  /*134b0*/  BRA `(.L_x_1548) ;  /* 0xffffff8800d87947 */ /* 0x000fea000383ffff */
.L_x_1556:
[----:B---3--:R-:W-:-:S04]  /*134c0*/  MOV R5, UR10 ;  /* 0x0000000a00057c02 */ /* 0x008fc80008000f00 */
[----:B------:R3:W4:Y:S03]  /*134d0*/  SYNCS.PHASECHK.TRANS64.TRYWAIT P0, [R5+URZ+0x31c50], R4 ;  /* 0x031c5004050075a7 */ /* 0x000726000800017f */
[----:B----4-:R-:W-:Y:S05]  /*134e0*/  @!P0 NANOSLEEP.SYNCS 0x989680 ;  /* 0x009896800000895d */ /* 0x010fea0003900000 */
[----:B------:R-:W4:Y:S02]  /*134f0*/  @!P0 SYNCS.PHASECHK.TRANS64 P0, [R5+URZ+0x31c50], R4 ;  /* 0x031c5004050085a7 */ /* 0x000f24000800007f */
[----:B----4-:R-:W-:Y:S05]  /*13500*/  @!P0 BRA `(.L_x_1556) ;  /* 0xfffffffc00ec8947 */ /* 0x010fea000383ffff */
[----:B------:R-:W-:Y:S05]  /*13510*/  BRA `(.L_x_1555) ;  /* 0xffffffb000f87947 */ /* 0x000fea000383ffff */
.L_x_1576:
[----:B------:R-:W-:Y:S02]  /*13520*/  IMAD.MOV.U32 R13, RZ, RZ, R16 ;  /* 0x000000ffff0d7224 */ /* 0x000fe400078e0010 */
[----:B------:R-:W-:Y:S02]  /*13530*/  IMAD.MOV.U32 R12, RZ, RZ, RZ ;  /* 0x000000ffff0c7224 */ /* 0x000fe400078e00ff */
[----:B------:R-:W-:Y:S02]  /*13540*/  IMAD.MOV.U32 R11, RZ, RZ, 0x1f ;  /* 0x0000001fff0b7424 */ /* 0x000fe400078e00ff */
[----:B------:R-:W-:-:S07]  /*13550*/  IMAD.MOV.U32 R15, RZ, RZ, -0x1 ;  /* 0xffffffffff0f7424 */ /* 0x000fce00078e00ff */
[----:B------:R-:W-:Y:S05]  /*13560*/  WARPSYNC.COLLECTIVE R15, `(.L_x_1626) ;  /* 0x000000000f087348 */ /* 0x000fea0003c00000 */
[----:B------:R1:W2:Y:S02]  /*13570*/  SHFL.IDX P6, R14, R13, R12, R11 ;  /* 0x0000000c0d0e7389 */ /* 0x0002a400000c000b */
[----:B-12---:R-:W-:Y:S01]  /*13580*/  ENDCOLLECTIVE ;  /* 0x000000000000791b */ /* 0x006fe20003800000 */
.L_x_1626:
[----:B------:R-:W-:Y:S05]  /*13590*/  BRA `(.L_x_1627) ;  /* 0xffffffd800587947 */ /* 0x000fea000383ffff */
.L_x_1577:
[----:B------:R-:W-:Y:S01]  /*135a0*/  BSSY B0, `(.L_x_1628) ;  /* 0x0000006000007945 */ /* 0x000fe20003800000 */
[----:B------:R-:W-:-:S07]  /*135b0*/  MOV R15, 0xffffffff ;  /* 0xffffffff000f7802 */ /* 0x000fce0000000f00 */
[----:B------:R-:W-:Y:S05]  /*135c0*/  WARPSYNC.COLLECTIVE R15, `(.L_x_1629) ;  /* 0x000000000f0c7348 */ /* 0x000fea0003c00000 */
[----:B------:R-:W-:Y:S02]  /*135d0*/  ELECT P6, UR62, PT ;  /* 0x00000000003e782f */ /* 0x000fe400038c0000 */
[----:B------:R-:W-:Y:S01]  /*135e0*/  MOV R14, UR62 ;  /* 0x0000003e000e7c02 */ /* 0x000fe20008000f00 */
[----:B------:R-:W-:Y:S10]  /*135f0*/  ENDCOLLECTIVE ;  /* 0x000000000000791b */ /* 0x000ff40003800000 */
.L_x_1629:
[----:B------:R-:W-:Y:S05]  /*13600*/  BSYNC B0 ;  /* 0x0000000000007941 */ /* 0x000fea0003800000 */
.L_x_1628:
[----:B------:R-:W-:Y:S05]  /*13610*/  BRA `(.L_x_1630) ;  /* 0xffffffd800487947 */ /* 0x000fea000383ffff */
.L_x_1580:
[----:B--2---:R2:W3:Y:S02]  /*13620*/  SYNCS.PHASECHK.TRANS64.TRYWAIT P2, [R13+URZ+0x31c40], R12 ;  /* 0x031c400c0d0075a7 */ /* 0x0044e4000804017f */
[----:B---3--:R-:W-:Y:S05]  /*13630*/  @!P2 NANOSLEEP.SYNCS 0x989680 ;  /* 0x009896800000a95d */ /* 0x008fea0003900000 */
[----:B------:R-:W3:Y:S02]  /*13640*/  @!P2 SYNCS.PHASECHK.TRANS64 P2, [R13+URZ+0x31c40], R12 ;  /* 0x031c400c0d00a5a7 */ /* 0x000ee4000804007f */
[----:B---3--:R-:W-:Y:S05]  /*13650*/  @!P2 BRA `(.L_x_1580) ;  /* 0xfffffffc00f0a947 */ /* 0x008fea000383ffff */
[----:B------:R-:W-:Y:S05]  /*13660*/  BRA `(.L_x_1631) ;  /* 0xffffffd800a07947 */ /* 0x000fea000383ffff */
.L_x_1582:
[----:B-1----:R1:W3:Y:S02]  /*13670*/  SYNCS.PHASECHK.TRANS64.TRYWAIT P2, [R24+URZ+0x31c20], R7 ;  /* 0x031c2007180075a7 */ /* 0x0022e4000804017f */
[----:B---3--:R-:W-:Y:S05]  /*13680*/  @!P2 NANOSLEEP.SYNCS 0x989680 ;  /* 0x009896800000a95d */ /* 0x008fea0003900000 */
[----:B------:R-:W3:Y:S02]  /*13690*/  @!P2 SYNCS.PHASECHK.TRANS64 P2, [R24+URZ+0x31c20], R7 ;  /* 0x031c20071800a5a7 */ /* 0x000ee4000804007f */
[----:B---3--:R-:W-:Y:S05]  /*136a0*/  @!P2 BRA `(.L_x_1582) ;  /* 0xfffffffc00f0a947 */ /* 0x008fea000383ffff */
[----:B------:R-:W-:Y:S05]  /*136b0*/  BRA `(.L_x_1632) ;  /* 0xffffffdc00b87947 */ /* 0x000fea000383ffff */
.L_x_1588:
[----:B-1----:R1:W2:Y:S02]  /*136c0*/  SYNCS.PHASECHK.TRANS64.TRYWAIT P3, [R3+URZ+0x31c40], R2 ;  /* 0x031c4002030075a7 */ /* 0x0022a4000806017f */
[----:B--2---:R-:W-:Y:S05]  /*136d0*/  @!P3 NANOSLEEP.SYNCS 0x989680 ;  /* 0x009896800000b95d */ /* 0x004fea0003900000 */
[----:B------:R-:W2:Y:S02]  /*136e0*/  @!P3 SYNCS.PHASECHK.TRANS64 P3, [R3+URZ+0x31c40], R2 ;  /* 0x031c40020300b5a7 */ /* 0x000ea4000806007f */
[----:B--2---:R-:W-:Y:S05]  /*136f0*/  @!P3 BRA `(.L_x_1588) ;  /* 0xfffffffc00f0b947 */ /* 0x004fea000383ffff */
[----:B------:R-:W-:Y:S05]  /*13700*/  BRA `(.L_x_1633) ;  /* 0xffffffe000487947 */ /* 0x000fea000383ffff */
.L_x_1590:
[----:B-1----:R1:W2:Y:S02]  /*13710*/  SYNCS.PHASECHK.TRANS64.TRYWAIT P3, [R2+URZ+0x60], R3 ;  /* 0x00006003020075a7 */ /* 0x0022a4000806017f */
[----:B--2---:R-:W-:Y:S05]  /*13720*/  @!P3 NANOSLEEP.SYNCS 0x989680 ;  /* 0x009896800000b95d */ /* 0x004fea0003900000 */
[----:B------:R-:W2:Y:S02]  /*13730*/  @!P3 SYNCS.PHASECHK.TRANS64 P3, [R2+URZ+0x60], R3 ;  /* 0x000060030200b5a7 */ /* 0x000ea4000806007f */
[----:B--2---:R-:W-:Y:S05]  /*13740*/  @!P3 BRA `(.L_x_1590) ;  /* 0xfffffffc00f0b947 */ /* 0x004fea000383ffff */
[----:B------:R-:W-:Y:S05]  /*13750*/  BRA `(.L_x_1634) ;  /* 0xffffffe000c47947 */ /* 0x000fea000383ffff */
.L_x_1596:
[----:B-1----:R1:W2:Y:S02]  /*13760*/  SYNCS.PHASECHK.TRANS64.TRYWAIT P3, [R10+URZ+0x31c40], R3 ;  /* 0x031c40030a0075a7 */ /* 0x0022a4000806017f */
[----:B--2---:R-:W-:Y:S05]  /*13770*/  @!P3 NANOSLEEP.SYNCS 0x989680 ;  /* 0x009896800000b95d */ /* 0x004fea0003900000 */
[----:B------:R-:W2:Y:S02]  /*13780*/  @!P3 SYNCS.PHASECHK.TRANS64 P3, [R10+URZ+0x31c40], R3 ;  /* 0x031c40030a00b5a7 */ /* 0x000ea4000806007f */
[----:B--2---:R-:W-:Y:S05]  /*13790*/  @!P3 BRA `(.L_x_1596) ;  /* 0xfffffffc00f0b947 */ /* 0x004fea000383ffff */
[----:B------:R-:W-:Y:S05]  /*137a0*/  BRA `(.L_x_1635) ;  /* 0xffffffe400e87947 */ /* 0x000fea000383ffff */
.L_x_1598:
[----:B-1----:R1:W2:Y:S02]  /*137b0*/  SYNCS.PHASECHK.TRANS64.TRYWAIT P3, [R3+URZ+0x60], R22 ;  /* 0x00006016030075a7 */ /* 0x0022a4000806017f */
[----:B--2---:R-:W-:Y:S05]  /*137c0*/  @!P3 NANOSLEEP.SYNCS 0x989680 ;  /* 0x009896800000b95d */ /* 0x004fea0003900000 */
[----:B------:R-:W2:Y:S02]  /*137d0*/  @!P3 SYNCS.PHASECHK.TRANS64 P3, [R3+URZ+0x60], R22 ;  /* 0x000060160300b5a7 */ /* 0x000ea4000806007f */
[----:B--2---:R-:W-:Y:S05]  /*137e0*/  @!P3 BRA `(.L_x_1598) ;  /* 0xfffffffc00f0b947 */ /* 0x004fea000383ffff */
[----:B------:R-:W-:Y:S05]  /*137f0*/  BRA `(.L_x_1636) ;  /* 0xffffffe800647947 */ /* 0x000fea000383ffff */
.L_x_1603:
[----:B-1----:R1:W2:Y:S02]  /*13800*/  SYNCS.PHASECHK.TRANS64.TRYWAIT P3, [R3+URZ+0x31c40], R10 ;  /* 0x031c400a030075a7 */ /* 0x0022a4000806017f */
[----:B--2---:R-:W-:Y:S05]  /*13810*/  @!P3 NANOSLEEP.SYNCS 0x989680 ;  /* 0x009896800000b95d */ /* 0x004fea0003900000 */
[----:B------:R-:W2:Y:S02]  /*13820*/  @!P3 SYNCS.PHASECHK.TRANS64 P3, [R3+URZ+0x31c40], R10 ;  /* 0x031c400a0300b5a7 */ /* 0x000ea4000806007f */
[----:B--2---:R-:W-:Y:S05]  /*13830*/  @!P3 BRA `(.L_x_1603) ;  /* 0xfffffffc00f0b947 */ /* 0x004fea000383ffff */
[----:B------:R-:W-:Y:S05]  /*13840*/  BRA `(.L_x_1637) ;  /* 0xffffffec00647947 */ /* 0x000fea000383ffff */
.L_x_1605:
[----:B-1----:R1:W2:Y:S02]  /*13850*/  SYNCS.PHASECHK.TRANS64.TRYWAIT P3, [R3+URZ+0x60], R6 ;  /* 0x00006006030075a7 */ /* 0x0022a4000806017f */
[----:B--2---:R-:W-:Y:S05]  /*13860*/  @!P3 NANOSLEEP.SYNCS 0x989680 ;  /* 0x009896800000b95d */ /* 0x004fea0003900000 */
[----:B------:R-:W2:Y:S02]  /*13870*/  @!P3 SYNCS.PHASECHK.TRANS64 P3, [R3+URZ+0x60], R6 ;  /* 0x000060060300b5a7 */ /* 0x000ea4000806007f */
[----:B--2---:R-:W-:Y:S05]  /*13880*/  @!P3 BRA `(.L_x_1605) ;  /* 0xfffffffc00f0b947 */ /* 0x004fea000383ffff */
[----:B------:R-:W-:Y:S05]  /*13890*/  BRA `(.L_x_1638) ;  /* 0xffffffec00e87947 */ /* 0x000fea000383ffff */
.L_x_1612:
[----:B-1----:R1:W2:Y:S02]  /*138a0*/  SYNCS.PHASECHK.TRANS64.TRYWAIT P0, [R3+URZ+0x31c60], R0 ;  /* 0x031c6000030075a7 */ /* 0x0022a4000800017f */
[----:B--2---:R-:W-:Y:S05]  /*138b0*/  @!P0 NANOSLEEP.SYNCS 0x989680 ;  /* 0x009896800000895d */ /* 0x004fea0003900000 */
[----:B------:R-:W2:Y:S02]  /*138c0*/  @!P0 SYNCS.PHASECHK.TRANS64 P0, [R3+URZ+0x31c60], R0 ;  /* 0x031c6000030085a7 */ /* 0x000ea4000800007f */
[----:B--2---:R-:W-:Y:S05]  /*138d0*/  @!P0 BRA `(.L_x_1612) ;  /* 0xfffffffc00f08947 */ /* 0x004fea000383ffff */
[----:B------:R-:W-:Y:S05]  /*138e0*/  BRA `(.L_x_1639) ;  /* 0xfffffff000cc7947 */ /* 0x000fea000383ffff */
.L_x_1614:
[----:B------:R-:W-:Y:S01]  /*138f0*/  BSSY B0, `(.L_x_1640) ;  /* 0x0000007000007945 */ /* 0x000fe20003800000 */
[----:B------:R-:W-:Y:S02]  /*13900*/  IMAD.MOV.U32 R12, RZ, RZ, RZ ;  /* 0x000000ffff0c7224 */ /* 0x000fe400078e00ff */
[----:B------:R-:W-:Y:S02]  /*13910*/  IMAD.MOV.U32 R11, RZ, RZ, 0x1f ;  /* 0x0000001fff0b7424 */ /* 0x000fe400078e00ff */
[----:B------:R-:W-:-:S07]  /*13920*/  IMAD.MOV.U32 R15, RZ, RZ, -0x1 ;  /* 0xffffffffff0f7424 */ /* 0x000fce00078e00ff */
[----:B------:R-:W-:Y:S05]  /*13930*/  WARPSYNC.COLLECTIVE R15, `(.L_x_1641) ;  /* 0x000000000f087348 */ /* 0x000fea0003c00000 */
[----:B------:R1:W2:Y:S02]  /*13940*/  SHFL.IDX P6, R14, R13, R12, R11 ;  /* 0x0000000c0d0e7389 */ /* 0x0002a400000c000b */
[----:B-12---:R-:W-:Y:S01]  /*13950*/  ENDCOLLECTIVE ;  /* 0x000000000000791b */ /* 0x006fe20003800000 */
.L_x_1641:
[----:B------:R-:W-:Y:S05]  /*13960*/  BSYNC B0 ;  /* 0x0000000000007941 */ /* 0x000fea0003800000 */
.L_x_1640:
[----:B------:R-:W-:Y:S05]  /*13970*/  BRA `(.L_x_1642) ;  /* 0xfffffff400587947 */ /* 0x000fea000383ffff */
.L_x_1616:
[----:B--2---:R2:W3:Y:S02]  /*13980*/  SYNCS.PHASECHK.TRANS64.TRYWAIT P0, [R9+URZ+0x31c20], R0 ;  /* 0x031c2000090075a7 */ /* 0x0044e4000800017f */
[----:B---3--:R-:W-:Y:S05]  /*13990*/  @!P0 NANOSLEEP.SYNCS 0x989680 ;  /* 0x009896800000895d */ /* 0x008fea0003900000 */
[----:B------:R-:W3:Y:S02]  /*139a0*/  @!P0 SYNCS.PHASECHK.TRANS64 P0, [R9+URZ+0x31c20], R0 ;  /* 0x031c2000090085a7 */ /* 0x000ee4000800007f */
[----:B---3--:R-:W-:Y:S05]  /*139b0*/  @!P0 BRA `(.L_x_1616) ;  /* 0xfffffffc00f08947 */ /* 0x008fea000383ffff */
[----:B------:R-:W-:Y:S05]  /*139c0*/  BRA `(.L_x_1643) ;  /* 0xfffffff4009c7947 */ /* 0x000fea000383ffff */
.L_x_1620:
[----:B--2---:R2:W3:Y:S02]  /*139d0*/  SYNCS.PHASECHK.TRANS64.TRYWAIT P0, [R5+URZ], R4 ;  /* 0x00000004050075a7 */ /* 0x0044e4000800017f */
[----:B---3--:R-:W-:Y:S05]  /*139e0*/  @!P0 NANOSLEEP.SYNCS 0x989680 ;  /* 0x009896800000895d */ /* 0x008fea0003900000 */
[----:B------:R-:W3:Y:S02]  /*139f0*/  @!P0 SYNCS.PHASECHK.TRANS64 P0, [R5+URZ], R4 ;  /* 0x00000004050085a7 */ /* 0x000ee4000800007f */
[----:B---3--:R-:W-:Y:S05]  /*13a00*/  @!P0 BRA `(.L_x_1620) ;  /* 0xfffffffc00f08947 */ /* 0x008fea000383ffff */
[----:B------:R-:W-:Y:S05]  /*13a10*/  BRA `(.L_x_1644) ;  /* 0xfffffff400e07947 */ /* 0x000fea000383ffff */
.L_x_1621:
[----:B---3--:R3:W4:Y:S02]  /*13a20*/  SYNCS.PHASECHK.TRANS64.TRYWAIT P0, [R3+URZ], R2 ;  /* 0x00000002030075a7 */ /* 0x008724000800017f */
[----:B----4-:R-:W-:Y:S05]  /*13a30*/  @!P0 NANOSLEEP.SYNCS 0x989680 ;  /* 0x009896800000895d */ /* 0x010fea0003900000 */
[----:B------:R-:W4:Y:S02]  /*13a40*/  @!P0 SYNCS.PHASECHK.TRANS64 P0, [R3+URZ], R2 ;  /* 0x00000002030085a7 */ /* 0x000f24000800007f */
[----:B----4-:R-:W-:Y:S05]  /*13a50*/  @!P0 BRA `(.L_x_1621) ;  /* 0xfffffffc00f08947 */ /* 0x010fea000383ffff */
[----:B------:R-:W-:Y:S05]  /*13a60*/  BRA `(.L_x_1645) ;  /* 0xfffffff400d47947 */ /* 0x000fea000383ffff */
.L_x_1623:
[----:B----4-:R4:W1:Y:S02]  /*13a70*/  SYNCS.PHASECHK.TRANS64.TRYWAIT P0, [R19+URZ], R4 ;  /* 0x00000004130075a7 */ /* 0x010864000800017f */
[----:B-1----:R-:W-:Y:S05]  /*13a80*/  @!P0 NANOSLEEP.SYNCS 0x989680 ;  /* 0x009896800000895d */ /* 0x002fea0003900000 */
[----:B------:R-:W1:Y:S02]  /*13a90*/  @!P0 SYNCS.PHASECHK.TRANS64 P0, [R19+URZ], R4 ;  /* 0x00000004130085a7 */ /* 0x000e64000800007f */
[----:B-1----:R-:W-:Y:S05]  /*13aa0*/  @!P0 BRA `(.L_x_1623) ;  /* 0xfffffffc00f08947 */ /* 0x002fea000383ffff */
[----:B------:R-:W-:Y:S05]  /*13ab0*/  BRA `(.L_x_1646) ;  /* 0xfffffff400d87947 */ /* 0x000fea000383ffff */
.L_x_1647:
        /* <DEDUP_REMOVED lines=12> */
.L_x_2210:


//--------------------- .text._ZN7cutlass13device_kernelIN5flash11enable_sm90INS1_16FlashAttnFwdSm90INS1_25CollectiveMainloopFwdSm90ILi2EN4cute5tupleIJNS5_1CILi1EEES8_S8_EEENS6_IJNS7_ILi192EEENS7_ILi144EEENS7_ILi96EEEEEELi96ENS_10bfloat16_tEfNS_4arch4Sm90ELb1ELb0ELb1ELb1ELb0ELb0ELb0ELb0ELb1ELb0ELb0ELb0EEENS1_21CollectiveEpilogueFwdINS6_IJSA_SC_SB_EEES9_SE_SG_Li384ELb1ELb0ELb0ELb0EEENS1_36VarlenDynamicPersistentTileSchedulerILi192ELi144ELi384ELi32ELb0ELb0ELb1ELb1ELb1ELb1EEEEEEEEEvNT_6ParamsE --------------------------
	.section	.text._ZN7cutlass13device_kernelIN5flash11enable_sm90INS1_16FlashAttnFwdSm90INS1_25CollectiveMainloopFwdSm90ILi2EN4cute5tupleIJNS5_1CILi1EEES8_S8_EEENS6_IJNS7_ILi192EEENS7_ILi144EEENS7_ILi96EEEEEELi96ENS_10bfloat16_tEfNS_4arch4Sm90ELb1ELb0ELb1ELb1ELb0ELb0ELb0ELb0ELb1ELb0ELb0ELb0EEENS1_21CollectiveEpilogueFwdINS6_IJSA_SC_SB_EEES9_SE_SG_Li384ELb1ELb0ELb0ELb0EEENS1_36VarlenDynamicPersistentTileSchedulerILi192ELi144ELi384ELi32ELb0ELb0ELb1ELb1ELb1ELb1EEEEEEEEEvNT_6ParamsE,"ax",@progbits
	.align	128
.text._ZN7cutlass13device_kernelIN5flash11enable_sm90INS1_16FlashAttnFwdSm90INS1_25CollectiveMainloopFwdSm90ILi2EN4cute5tupleIJNS5_1CILi1EEES8_S8_EEENS6_IJNS7_ILi192EEENS7_ILi144EEENS7_ILi96EEEEEELi96ENS_10bfloat16_tEfNS_4arch4Sm90ELb1ELb0ELb1ELb1ELb0ELb0ELb0ELb0ELb1ELb0ELb0ELb0EEENS1_21CollectiveEpilogueFwdINS6_IJSA_SC_SB_EEES9_SE_SG_Li384ELb1ELb0ELb0ELb0EEENS1_36VarlenDynamicPersistentTileSchedulerILi192ELi144ELi384ELi32ELb0ELb0ELb1ELb1ELb1ELb1EEEEEEEEEvNT_6ParamsE:
        .type           _ZN7cutlass13device_kernelIN5flash11enable_sm90INS1_16FlashAttnFwdSm90INS1_25CollectiveMainloopFwdSm90ILi2EN4cute5tupleIJNS5_1CILi1EEES8_S8_EEENS6_IJNS7_ILi192EEENS7_ILi144EEENS7_ILi96EEEEEELi96ENS_10bfloat16_tEfNS_4arch4Sm90ELb1ELb0ELb1ELb1ELb0ELb0ELb0ELb0ELb1ELb0ELb0ELb0EEENS1_21CollectiveEpilogueFwdINS6_IJSA_SC_SB_EEES9_SE_SG_Li384ELb1ELb0ELb0ELb0EEENS1_36VarlenDynamicPersistentTileSchedulerILi192ELi144ELi384ELi32ELb0ELb0ELb1ELb1ELb1ELb1EEEEEEEEEvNT_6ParamsE,@function
        .size           _ZN7cutlass13device_kernelIN5flash11enable_sm90INS1_16FlashAttnFwdSm90INS1_25CollectiveMainloopFwdSm90ILi2EN4cute5tupleIJNS5_1CILi1EEES8_S8_EEENS6_IJNS7_ILi192EEENS7_ILi144EEENS7_ILi96EEEEEELi96ENS_10bfloat16_tEfNS_4arch4Sm90ELb1ELb0ELb1ELb1ELb0ELb0ELb0ELb0ELb1ELb0ELb0ELb0EEENS1_21CollectiveEpilogueFwdINS6_IJSA_SC_SB_EEES9_SE_SG_Li384ELb1ELb0ELb0ELb0EEENS1_36VarlenDynamicPersistentTileSchedulerILi192ELi144ELi384ELi32ELb0ELb0ELb1ELb1ELb1ELb1EEEEEEEEEvNT_6ParamsE,(.L_x_2211 - _ZN7cutlass13device_kernelIN5flash11enable_sm90INS1_16FlashAttnFwdSm90INS1_25CollectiveMainloopFwdSm90ILi2EN4cute5tupleIJNS5_1CILi1EEES8_S8_EEENS6_IJNS7_ILi192EEENS7_ILi144EEENS7_ILi96EEEEEELi96ENS_10bfloat16_tEfNS_4arch4Sm90ELb1ELb0ELb1ELb1ELb0ELb0ELb0ELb0ELb1ELb0ELb0ELb0EEENS1_21CollectiveEpilogueFwdINS6_IJSA_SC_SB_EEES9_SE_SG_Li384ELb1ELb0ELb0ELb0EEENS1_36VarlenDynamicPersistentTileSchedulerILi192ELi144ELi384ELi32ELb0ELb0ELb1ELb1ELb1ELb1EEEEEEEEEvNT_6ParamsE)
        .other          _ZN7cutlass13device_kernelIN5flash11enable_sm90INS1_16FlashAttnFwdSm90INS1_25CollectiveMainloopFwdSm90ILi2EN4cute5tupleIJNS5_1CILi1EEES8_S8_EEENS6_IJNS7_ILi192EEENS7_ILi144EEENS7_ILi96EEEEEELi96ENS_10bfloat16_tEfNS_4arch4Sm90ELb1ELb0ELb1ELb1ELb0ELb0ELb0ELb0ELb1ELb0ELb0ELb0EEENS1_21CollectiveEpilogueFwdINS6_IJSA_SC_SB_EEES9_SE_SG_Li384ELb1ELb0ELb0ELb0EEENS1_36VarlenDynamicPersistentTileSchedulerILi192ELi144ELi384ELi32ELb0ELb0ELb1ELb1ELb1ELb1EEEEEEEEEvNT_6ParamsE,@"STO_CUDA_ENTRY STV_DEFAULT"
_ZN7cutlass13device_kernelIN5flash11enable_sm90INS1_16FlashAttnFwdSm90INS1_25CollectiveMainloopFwdSm90ILi2EN4cute5tupleIJNS5_1CILi1EEES8_S8_EEENS6_IJNS7_ILi192EEENS7_ILi144EEENS7_ILi96EEEEEELi96ENS_10bfloat16_tEfNS_4arch4Sm90ELb1ELb0ELb1ELb1ELb0ELb0ELb0ELb0ELb1ELb0ELb0ELb0EEENS1_21CollectiveEpilogueFwdINS6_IJSA_SC_SB_EEES9_SE_SG_Li384ELb1ELb0ELb0ELb0EEENS1_36VarlenDynamicPersistentTileSchedulerILi192ELi144ELi384ELi32ELb0ELb0ELb1ELb1ELb1ELb1EEEEEEEEEvNT_6ParamsE:
        /* <DEDUP_REMOVED lines=21> */
.L_x_1649:
[----:B------:R-:W-:Y:S05]  /*0150*/  BSYNC B0 ;  /* 0x0000000000007941 */ /* 0x000fea0003800000 */
.L_x_1648:
        /* <DEDUP_REMOVED lines=41> */
.L_x_1650:
        /* <DEDUP_REMOVED lines=22> */
.L_x_1651:
        /* <DEDUP_REMOVED lines=18> */
.L_x_1652:
        /* <DEDUP_REMOVED lines=22> */
.L_x_1653:
        /* <DEDUP_REMOVED lines=22> */
.L_x_1654:
[----:B0-----:R-:W-:Y:S01]  /*0930*/  UMOV UR4, 0x1 ;  /* 0x0000000100047882 */ /* 0x001fe20000000000 */
[----:B------:R-:W-:Y:S01]  /*0940*/  PLOP3.LUT P0, PT, PT, PT, UP0, 0x80, 0x0 ;  /* 0x000000000000781c */ /* 0x000fe20003f0f008 */
[----:B------:R-:W-:Y:S01]  /*0950*/  USEL UR4, UR4, 0x2, !UP0 ;  /* 0x0000000204047887 */ /* 0x000fe2000c000000 */
[----:B------:R-:W-:-:S05]  /*0960*/  NOP ;  /* 0x0000000000007918 */ /* 0x000fca0000000000 */
[----:B------:R-:W-:-:S05]  /*0970*/  IMAD.U32 R2, RZ, RZ, UR4 ;  /* 0x00000004ff027e24 */ /* 0x000fca000f8e00ff */
[----:B------:R0:W-:Y:S01]  /*0980*/  STL [R1+0xc], R2 ;  /* 0x00000c0201007387 */ /* 0x0001e20000100800 */
[----:B-12-4-:R-:W-:Y:S06]  /*0990*/  BAR.SYNC.DEFER_BLOCKING 0x0 ;  /* 0x0000000000007b1d */ /* 0x016fec0000010000 */
[----:B------:R-:W-:Y:S05]  /*09a0*/  @!P0 BRA `(.L_x_1655) ;  /* 0x0000010400a88947 */ /* 0x000fea0003800000 */
.L_x_1656:
[----:B------:R-:W-:-:S08]  /*09b0*/  NOP ;  /* 0x0000000000007918 */ /* 0x000fd00000000000 */
[----:B------:R-:W1:Y:S02]  /*09c0*/  USETMAXREG.TRY_ALLOC.CTAPOOL UP0, 0xa0 ;  /* 0x000000a0000079c8 */ /* 0x000e640008000600 */
[----:B-1----:R-:W-:-:S13]  /*09d0*/  PLOP3.LUT P0, PT, PT, PT, UP0, 0x80, 0x0 ;  /* 0x000000000000781c */ /* 0x002fda0003f0f008 */
[----:B------:R-:W-:Y:S05]  /*09e0*/  @!P0 BRA `(.L_x_1656) ;  /* 0xfffffffc00f08947 */ /* 0x000fea000383ffff */
[----:B0-----:R-:W0:Y:S01]  /*09f0*/  S2R R2, SR_TID.X ;  /* 0x0000000000027919 */ /* 0x001e220000002100 */
        /* <DEDUP_REMOVED lines=13> */
[----:B------:R-:W2:Y:S01]  /*0ad0*/  LDL R3, [R1+0xc] ;  /* 0x00000c0001037983 */ /* 0x000ea20000100800 */
[----:B------:R-:W-:Y:S01]  /*0ae0*/  VIADD R157, R2, 0xffffff80 ;  /* 0xffffff80029d7836 */ /* 0x000fe20000000000 */
[----:B------:R-:W-:Y:S01]  /*0af0*/  R2UR UR5, R29 ;  /* 0x000000001d0572ca */ /* 0x000fe200000e0000 */
[----:B------:R-:W-:Y:S01]  /*0b00*/  UMOV UR60, URZ ;  /* 0x0000003f003c7c82 */ /* 0x000fe20008000000 */
[----:B------:R-:W-:Y:S02]  /*0b10*/  UMOV UR36, URZ ;  /* 0x0000003f00247c82 */ /* 0x000fe40008000000 */
[----:B------:R-:W-:-:S04]  /*0b20*/  SHF.R.S32.HI R0, RZ, 0x1f, R157 ;  /* 0x0000001fff007819 */ /* 0x000fc8000001149d */
[CC--:B------:R-:W-:Y:S02]  /*0b30*/  LEA.HI R2, R0.reuse, R157.reuse, RZ, 0x4 ;  /* 0x0000009d00027211 */ /* 0x0c0fe400078f20ff */
[----:B------:R-:W-:Y:S02]  /*0b40*/  LEA.HI R154, R0, R157, RZ, 0x7 ;  /* 0x0000009d009a7211 */ /* 0x000fe400078f38ff */
[----:B------:R-:W-:Y:S01]  /*0b50*/  SHF.R.S32.HI R5, RZ, 0x4, R2 ;  /* 0x00000004ff057819 */ /* 0x000fe20000011402 */
[----:B------:R-:W-:Y:S01]  /*0b60*/  IMAD.U32 R17, RZ, RZ, UR5 ;  /* 0x00000005ff117e24 */ /* 0x000fe2000f8e00ff */
[C---:B------:R-:W-:Y:S02]  /*0b70*/  LOP3.LUT R4, R2.reuse, 0xfffffff0, RZ, 0xc0, !PT ;  /* 0xfffffff002047812 */ /* 0x040fe400078ec0ff */
[----:B------:R-:W-:Y:S02]  /*0b80*/  LEA.HI R2, R2, R5, RZ, 0x1 ;  /* 0x0000000502027211 */ /* 0x000fe400078f08ff */
[----:B------:R-:W-:Y:S01]  /*0b90*/  LOP3.LUT R6, R154, 0xffffff80, RZ, 0xc0, !PT ;  /* 0xffffff809a067812 */ /* 0x000fe200078ec0ff */
[----:B------:R-:W-:Y:S01]  /*0ba0*/  IMAD.IADD R4, R157, 0x1, -R4 ;  /* 0x000000019d047824 */ /* 0x000fe200078e0a04 */
[----:B------:R-:W-:-:S02]  /*0bb0*/  LOP3.LUT R2, R2, 0x1ffffffe, RZ, 0xc0, !PT ;  /* 0x1ffffffe02027812 */ /* 0x000fc400078ec0ff */
[-C--:B------:R-:W-:Y:S01]  /*0bc0*/  LEA.HI R7, R0, R157.reuse, RZ, 0x5 ;  /* 0x0000009d00077211 */ /* 0x080fe200078f28ff */
[----:B------:R-:W-:Y:S01]  /*0bd0*/  IMAD.IADD R153, R157, 0x1, -R6 ;  /* 0x000000019d997824 */ /* 0x000fe200078e0a06 */
[----:B------:R-:W-:Y:S01]  /*0be0*/  SHF.R.S32.HI R154, RZ, 0x7, R154 ;  /* 0x00000007ff9a7819 */ /* 0x000fe2000001149a */
[----:B------:R-:W-:Y:S01]  /*0bf0*/  IMAD.IADD R2, R5, 0x1, -R2 ;  /* 0x0000000105027824 */ /* 0x000fe200078e0a02 */
[----:B------:R-:W-:Y:S02]  /*0c00*/  SHF.R.S32.HI R7, RZ, 0x5, R7 ;  /* 0x00000005ff077819 */ /* 0x000fe40000011407 */
[----:B------:R-:W-:Y:S01]  /*0c10*/  SHF.R.S32.HI R8, RZ, 0x1f, R153 ;  /* 0x0000001fff087819 */ /* 0x000fe20000011499 */
[----:B------:R-:W-:Y:S01]  /*0c20*/  IMAD.SHL.U32 R2, R2, 0x8, RZ ;  /* 0x0000000802027824 */ /* 0x000fe200078e00ff */
[----:B------:R-:W-:Y:S01]  /*0c30*/  LEA.HI R0, R0, R157, RZ, 0x2 ;  /* 0x0000009d00007211 */ /* 0x000fe200078f10ff */
[----:B------:R-:W-:Y:S01]  /*0c40*/  IMAD R155, R7, 0x10, R4 ;  /* 0x00000010079b7824 */ /* 0x000fe200078e0204 */
[----:B------:R-:W-:-:S02]  /*0c50*/  LEA.HI R9, R8, R153, RZ, 0x2 ;  /* 0x0000009908097211 */ /* 0x000fc400078f10ff */
[----:B------:R-:W-:Y:S01]  /*0c60*/  LEA.HI R8, R8, R153, RZ, 0x5 ;  /* 0x0000009908087211 */ /* 0x000fe200078f28ff */
[----:B------:R-:W-:Y:S01]  /*0c70*/  IMAD.U32 R155, R155, 0x20, R2 ;  /* 0x000000209b9b7824 */ /* 0x000fe200078e0002 */
[----:B------:R-:W-:Y:S02]  /*0c80*/  R2UR UR5, R30 ;  /* 0x000000001e0572ca */ /* 0x000fe400000e0000 */
[----:B------:R-:W-:Y:S02]  /*0c90*/  SHF.R.S32.HI R8, RZ, 0x5, R8 ;  /* 0x00000005ff087819 */ /* 0x000fe40000011408 */
[----:B------:R-:W-:Y:S02]  /*0ca0*/  SHF.R.S32.HI R146, RZ, 0x2, R0 ;  /* 0x00000002ff927819 */ /* 0x000fe40000011400 */
[----:B--2---:R-:W-:Y:S02]  /*0cb0*/  R2UR UR4, R3 ;  /* 0x00000000030472ca */ /* 0x004fe400000e0000 */
[----:B------:R-:W-:-:S04]  /*0cc0*/  SHF.R.S32.HI R3, RZ, 0x1f, R4 ;  /* 0x0000001fff037819 */ /* 0x000fc80000011404 */
[CC--:B------:R-:W-:Y:S02]  /*0cd0*/  LEA.HI R5, R3.reuse, R4.reuse, RZ, 0x3 ;  /* 0x0000000403057211 */ /* 0x0c0fe400078f18ff */
[----:B------:R-:W-:-:S03]  /*0ce0*/  LEA.HI R3, R3, R4, RZ, 0x2 ;  /* 0x0000000403037211 */ /* 0x000fc600078f10ff */
[----:B------:R-:W-:Y:S01]  /*0cf0*/  IMAD.SHL.U32 R6, R5, 0x10, RZ ;  /* 0x0000001005067824 */ /* 0x000fe200078e00ff */
[----:B------:R-:W-:Y:S01]  /*0d00*/  LOP3.LUT R5, R3, 0x7fffffc, RZ, 0xc0, !PT ;  /* 0x07fffffc03057812 */ /* 0x000fe200078ec0ff */
[----:B------:R-:W-:Y:S01]  /*0d10*/  ULOP3.LUT UR4, UR4, 0x1, URZ, 0xfc, !UPT ;  /* 0x0000000104047892 */ /* 0x000fe2000f8efc3f */
[----:B------:R-:W-:Y:S02]  /*0d20*/  SHF.R.S32.HI R3, RZ, 0x2, R3 ;  /* 0x00000002ff037819 */ /* 0x000fe40000011403 */
[----:B------:R-:W-:Y:S01]  /*0d30*/  LOP3.LUT R6, R6, 0x7fffff80, RZ, 0xc0, !PT ;  /* 0x7fffff8006067812 */ /* 0x000fe200078ec0ff */
[----:B------:R-:W-:Y:S01]  /*0d40*/  IMAD.IADD R5, R4, 0x1, -R5 ;  /* 0x0000000104057824 */ /* 0x000fe200078e0a05 */
[--C-:B------:R-:W-:Y:S01]  /*0d50*/  SHF.R.S32.HI R4, RZ, 0x1f, R9.reuse ;  /* 0x0000001fff047819 */ /* 0x100fe20000011409 */
[----:B------:R-:W-:Y:S01]  /*0d60*/  IMAD.SHL.U32 R3, R3, 0x40, RZ ;  /* 0x0000004003037824 */ /* 0x000fe200078e00ff */
[----:B------:R-:W-:Y:S01]  /*0d70*/  LEA R6, R7, R6, 0x8 ;  /* 0x0000000607067211 */ /* 0x000fe200078e40ff */
[----:B------:R-:W-:Y:S01]  /*0d80*/  IMAD.U32 R156, RZ, RZ, UR4 ;  /* 0x00000004ff9c7e24 */ /* 0x000fe2000f8e00ff */
[----:B------:R-:W-:Y:S01]  /*0d90*/  SHF.R.S32.HI R7, RZ, 0x2, R9 ;  /* 0x00000002ff077819 */ /* 0x000fe20000011409 */
[----:B------:R-:W-:Y:S01]  /*0da0*/  UMOV UR4, URZ ;  /* 0x0000003f00047c82 */ /* 0x000fe20008000000 */
[----:B------:R-:W-:Y:S01]  /*0db0*/  LOP3.LUT R3, R3, 0x40, RZ, 0xc0, !PT ;  /* 0x0000004003037812 */ /* 0x000fe200078ec0ff */
[----:B------:R-:W-:Y:S01]  /*0dc0*/  IMAD R6, R5, 0x10, R6 ;  /* 0x0000001005067824 */ /* 0x000fe200078e0206 */
[----:B------:R-:W-:Y:S01]  /*0dd0*/  LEA.HI R4, R4, R7, RZ, 0x3 ;  /* 0x0000000704047211 */ /* 0x000fe200078f18ff */
[----:B------:R-:W-:-:S03]  /*0de0*/  IMAD.HI R5, R154, 0x55555556, RZ ;  /* 0x555555569a057827 */ /* 0x000fc600078e02ff */
[----:B------:R-:W-:Y:S01]  /*0df0*/  LOP3.LUT R10, R4, 0xfffffff8, RZ, 0xc0, !PT ;  /* 0xfffffff8040a7812 */ /* 0x000fe200078ec0ff */
[----:B------:R-:W-:Y:S01]  /*0e00*/  IMAD.U32 R152, RZ, RZ, UR4 ;  /* 0x00000004ff987e24 */ /* 0x000fe2000f8e00ff */
[----:B------:R-:W-:Y:S02]  /*0e10*/  LOP3.LUT R4, R3, 0x8, R2, 0xf8, !PT ;  /* 0x0000000803047812 */ /* 0x000fe400078ef802 */
[----:B------:R-:W-:Y:S01]  /*0e20*/  SHF.R.U32.HI R3, RZ, 0x3, R3 ;  /* 0x00000003ff037819 */ /* 0x000fe20000011603 */
[----:B------:R-:W-:Y:S01]  /*0e30*/  IMAD.IADD R7, R7, 0x1, -R10 ;  /* 0x0000000107077824 */ /* 0x000fe200078e0a0a */
[----:B------:R-:W-:Y:S02]  /*0e40*/  LEA.HI R5, R5, R5, RZ, 0x1 ;  /* 0x0000000505057211 */ /* 0x000fe400078f08ff */
[----:B------:R-:W-:Y:S01]  /*0e50*/  LOP3.LUT R3, R4, R3, RZ, 0x3c, !PT ;  /* 0x0000000304037212 */ /* 0x000fe200078e3cff */
[----:B------:R-:W-:Y:S01]  /*0e60*/  IMAD R8, R8, 0x10, R7 ;  /* 0x0000001008087824 */ /* 0x000fe200078e0207 */
[----:B------:R-:W-:Y:S01]  /*0e70*/  LOP3.LUT R4, R0, 0x1ffffffc, RZ, 0xc0, !PT ;  /* 0x1ffffffc00047812 */ /* 0x000fe200078ec0ff */
[----:B------:R-:W-:-:S02]  /*0e80*/  IMAD R5, R5, -0x3, R154 ;  /* 0xfffffffd05057824 */ /* 0x000fc400078e029a */
[----:B------:R-:W-:Y:S01]  /*0e90*/  IMAD.IADD R2, R3, 0x1, R6 ;  /* 0x0000000103027824 */ /* 0x000fe200078e0206 */
[----:B------:R-:W-:Y:S01]  /*0ea0*/  LOP3.LUT R6, R9, 0x7ffffffc, RZ, 0xc0, !PT ;  /* 0x7ffffffc09067812 */ /* 0x000fe200078ec0ff */
[----:B------:R-:W-:Y:S02]  /*0eb0*/  IMAD.IADD R4, R157, 0x1, -R4 ;  /* 0x000000019d047824 */ /* 0x000fe400078e0a04 */
[----:B------:R-:W-:Y:S01]  /*0ec0*/  IMAD R144, R5, 0x40, R8 ;  /* 0x0000004005907824 */ /* 0x000fe200078e0208 */
[----:B------:R-:W-:Y:S01]  /*0ed0*/  LEA R2, R2, UR37, 0x1 ;  /* 0x0000002502027c11 */ /* 0x000fe2000f8e08ff */
[----:B------:R-:W-:Y:S01]  /*0ee0*/  IMAD.IADD R23, R153, 0x1, -R6 ;  /* 0x0000000199177824 */ /* 0x000fe200078e0a06 */
[----:B------:R-:W-:-:S07]  /*0ef0*/  SHF.L.U32 R22, R4, 0x3, RZ ;  /* 0x0000000304167819 */ /* 0x000fce00000006ff */
.L_x_1702:
[----:B0-2--5:R-:W0:Y:S01]  /*0f00*/  LDC.64 R4, c[0x0][0xc60] ;  /* 0x00031800ff047b82 */ /* 0x025e220000000a00 */
[----:B------:R-:W-:Y:S01]  /*0f10*/  ULDC.64 UR10, c[0x0][0x208] ;  /* 0x00008200000a7ab9 */ /* 0x000fe20000000a00 */
[----:B------:R-:W-:Y:S01]  /*0f20*/  ULDC.64 UR6, c[0x0][0xa28] ;  /* 0x00028a0000067ab9 */ /* 0x000fe20000000a00 */
[----:B------:R-:W-:Y:S01]  /*0f30*/  ULDC.64 UR8, c[0x0][0xa18] ;  /* 0x0002860000087ab9 */ /* 0x000fe20000000a00 */
[----:B0-----:R-:W-:-:S06]  /*0f40*/  IMAD.WIDE R4, R31, 0x4, R4 ;  /* 0x000000041f047825 */ /* 0x001fcc00078e0204 */
[----:B------:R-:W2:Y:S01]  /*0f50*/  LDG.E R4, desc[UR10][R4.64] ;  /* 0x0000000a04047981 */ /* 0x000ea2000c1e1900 */
[----:B------:R-:W-:Y:S02]  /*0f60*/  UISETP.NE.U32.AND UP0, UPT, UR6, URZ, UPT ;  /* 0x0000003f0600728c */ /* 0x000fe4000bf05070 */
[----:B------:R-:W-:Y:S02]  /*0f70*/  UISETP.NE.U32.AND UP1, UPT, UR8, URZ, UPT ;  /* 0x0000003f0800728c */ /* 0x000fe4000bf25070 */
[----:B------:R-:W-:Y:S02]  /*0f80*/  UISETP.NE.AND.EX UP0, UPT, UR7, URZ, UPT, UP0 ;  /* 0x0000003f0700728c */ /* 0x000fe4000bf05300 */
[----:B------:R-:W-:-:S04]  /*0f90*/  UISETP.NE.AND.EX UP1, UPT, UR9, URZ, UPT, UP1 ;  /* 0x0000003f0900728c */ /* 0x000fc8000bf25310 */
[----:B------:R-:W-:Y:S02]  /*0fa0*/  PLOP3.LUT P0, PT, PT, PT, UP0, 0x80, 0x0 ;  /* 0x000000000000781c */ /* 0x000fe40003f0f008 */
[----:B------:R-:W-:Y:S02]  /*0fb0*/  PLOP3.LUT P2, PT, PT, PT, UP1, 0x80, 0x0 ;  /* 0x000000000000781c */ /* 0x000fe40003f4f018 */
[----:B--2---:R-:W-:-:S13]  /*0fc0*/  R2UR UR4, R4 ;  /* 0x00000000040472ca */ /* 0x004fda00000e0000 */
[----:B------:R-:W-:Y:S02]  /*0fd0*/  USHF.R.S32.HI UR12, URZ, 0x1f, UR4 ;  /* 0x0000001f3f0c7899 */ /* 0x000fe40008011404 */
[----:B------:R-:W-:Y:S01]  /*0fe0*/  IMAD.U32 R148, RZ, RZ, UR4 ;  /* 0x00000004ff947e24 */ /* 0x000fe2000f8e00ff */
[----:B------:R-:W-:-:S04]  /*0ff0*/  @UP0 ULEA UR6, UP2, UR4, UR6, 0x2 ;  /* 0x0000000604060291 */ /* 0x000fc8000f84103f */
[----:B------:R-:W-:Y:S02]  /*1000*/  @UP0 ULEA.HI.X UR7, UR4, UR7, UR12, 0x2, UP2 ;  /* 0x0000000704070291 */ /* 0x000fe400090f140c */
[----:B------:R-:W-:Y:S01]  /*1010*/  IMAD.U32 R150, RZ, RZ, UR12 ;  /* 0x0000000cff967e24 */ /* 0x000fe2000f8e00ff */
[----:B------:R-:W-:Y:S01]  /*1020*/  @UP1 ULEA UR8, UP0, UR4, UR8, 0x2 ;  /* 0x0000000804081291 */ /* 0x000fe2000f80103f */
[----:B------:R-:W-:-:S03]  /*1030*/  IMAD.U32 R4, RZ, RZ, UR6 ;  /* 0x00000006ff047e24 */ /* 0x000fc6000f8e00ff */
[----:B------:R-:W-:Y:S01]  /*1040*/  @UP1 ULEA.HI.X UR9, UR4, UR9, UR12, 0x2, UP0 ;  /* 0x0000000904091291 */ /* 0x000fe200080f140c */
[----:B------:R-:W-:Y:S01]  /*1050*/  IMAD.U32 R5, RZ, RZ, UR7 ;  /* 0x00000007ff057e24 */ /* 0x000fe2000f8e00ff */
[----:B------:R-:W-:Y:S01]  /*1060*/  ULDC.64 UR6, c[0x0][0x3f8] ;  /* 0x0000fe0000067ab9 */ /* 0x000fe20000000a00 */
[----:B-1----:R-:W-:-:S03]  /*1070*/  IMAD.U32 R6, RZ, RZ, UR8 ;  /* 0x00000008ff067e24 */ /* 0x002fc6000f8e00ff */
[----:B------:R-:W-:Y:S01]  /*1080*/  IMAD.U32 R7, RZ, RZ, UR9 ;  /* 0x00000009ff077e24 */ /* 0x000fe2000f8e00ff */
[----:B------:R-:W2:Y:S01]  /*1090*/  @P0 LDG.E R4, desc[UR10][R4.64] ;  /* 0x0000000a04040981 */ /* 0x000ea2000c1e1900 */
[----:B------:R-:W-:Y:S01]  /*10a0*/  UISETP.NE.U32.AND UP0, UPT, UR6, URZ, UPT ;  /* 0x0000003f0600728c */ /* 0x000fe2000bf05070 */
[----:B------:R-:W-:Y:S02]  /*10b0*/  ULDC UR8, c[0x0][0x2e0] ;  /* 0x0000b80000087ab9 */ /* 0x000fe40000000800 */
[----:B---3--:R-:W3:Y:S01]  /*10c0*/  @P2 LDG.E R6, desc[UR10][R6.64] ;  /* 0x0000000a06062981 */ /* 0x008ee2000c1e1900 */
[----:B------:R-:W-:Y:S01]  /*10d0*/  ULDC UR9, c[0x0][0x288] ;  /* 0x0000a20000097ab9 */ /* 0x000fe20000000800 */
[----:B------:R-:W-:Y:S01]  /*10e0*/  UISETP.NE.AND.EX UP0, UPT, UR7, URZ, UPT, UP0 ;  /* 0x0000003f0700728c */ /* 0x000fe2000bf05300 */
[----:B------:R-:W-:Y:S01]  /*10f0*/  IMAD.U32 R149, RZ, RZ, UR5 ;  /* 0x00000005ff957e24 */ /* 0x000fe2000f8e00ff */
[----:B------:R-:W-:Y:S01]  /*1100*/  ULDC UR6, c[0x0][0x404] ;  /* 0x0001010000067ab9 */ /* 0x000fe20000000800 */
[----:B------:R-:W-:Y:S01]  /*1110*/  ULDC.64 UR10, c[0x0][0xa20] ;  /* 0x00028800000a7ab9 */ /* 0x000fe20000000a00 */
[----:B------:R-:W-:Y:S01]  /*1120*/  USEL UR6, UR6, 0x1, UP0 ;  /* 0x0000000106067887 */ /* 0x000fe20008000000 */
[----:B------:R-:W-:Y:S01]  /*1130*/  ISETP.NE.U32.AND P1, PT, RZ, UR10, PT ;  /* 0x0000000aff007c0c */ /* 0x000fe2000bf25070 */
[----:B------:R-:W-:-:S02]  /*1140*/  UMOV UR4, URZ ;  /* 0x0000003f00047c82 */ /* 0x000fc40008000000 */
[----:B------:R-:W-:Y:S01]  /*1150*/  UIMAD UR8, UR6, UR8, URZ ;  /* 0x00000008060872a4 */ /* 0x000fe2000f8e023f */
[----:B------:R-:W-:Y:S02]  /*1160*/  ISETP.NE.AND.EX P1, PT, RZ, UR11, PT, P1 ;  /* 0x0000000bff007c0c */ /* 0x000fe4000bf25310 */
[----:B--2---:R-:W-:Y:S02]  /*1170*/  @P0 R2UR UR4, R4 ;  /* 0x00000000040402ca */ /* 0x004fe400000e0000 */
[----:B---3--:R-:W-:-:S13]  /*1180*/  @P2 R2UR UR9, R6 ;  /* 0x00000000060922ca */ /* 0x008fda00000e0000 */
[----:B------:R-:W-:Y:S01]  /*1190*/  IMAD.U32 R18, RZ, RZ, UR9 ;  /* 0x00000009ff127e24 */ /* 0x000fe2000f8e00ff */
[----:B------:R-:W-:Y:S06]  /*11a0*/  @P2 BRA `(.L_x_1657) ;  /* 0x0000000000402947 */ /* 0x000fec0003800000 */
[----:B------:R-:W-:Y:S02]  /*11b0*/  ULDC.64 UR6, c[0x0][0xa00] ;  /* 0x0002800000067ab9 */ /* 0x000fe40000000a00 */
[----:B------:R-:W-:-:S04]  /*11c0*/  ISETP.NE.U32.AND P0, PT, RZ, UR6, PT ;  /* 0x00000006ff007c0c */ /* 0x000fc8000bf05070 */
[----:B------:R-:W-:-:S13]  /*11d0*/  ISETP.NE.AND.EX P0, PT, RZ, UR7, PT, P0 ;  /* 0x00000007ff007c0c */ /* 0x000fda000bf05300 */
[----:B------:R-:W-:Y:S05]  /*11e0*/  @!P0 BRA `(.L_x_1657) ;  /* 0x0000000000308947 */ /* 0x000fea0003800000 */
[----:B------:R-:W-:Y:S01]  /*11f0*/  R2UR UR5, R148 ;  /* 0x00000000940572ca */ /* 0x000fe200000e0000 */
[----:B------:R-:W-:Y:S01]  /*1200*/  ULDC.64 UR6, c[0x0][0xa00] ;  /* 0x0002800000067ab9 */ /* 0x000fe20000000a00 */
[----:B------:R-:W-:-:S11]  /*1210*/  ULDC.64 UR12, c[0x0][0x208] ;  /* 0x00008200000c7ab9 */ /* 0x000fd60000000a00 */
[----:B------:R-:W-:-:S06]  /*1220*/  UIMAD.WIDE UR6, UR5, 0x4, UR6 ;  /* 0x00000004050678a5 */ /* 0x000fcc000f8e0206 */
[----:B------:R-:W-:Y:S01]  /*1230*/  MOV R4, UR6 ;  /* 0x0000000600047c02 */ /* 0x000fe20008000f00 */
[----:B------:R-:W-:-:S05]  /*1240*/  IMAD.U32 R5, RZ, RZ, UR7 ;  /* 0x00000007ff057e24 */ /* 0x000fca000f8e00ff */
[----:B------:R-:W2:Y:S04]  /*1250*/  LDG.E R3, desc[UR12][R4.64] ;  /* 0x0000000c04037981 */ /* 0x000ea8000c1e1900 */
[----:B------:R-:W3:Y:S01]  /*1260*/  LDG.E R0, desc[UR12][R4.64+0x4] ;  /* 0x0000040c04007981 */ /* 0x000ee2000c1e1900 */
[----:B--2---:R-:W-:Y:S02]  /*1270*/  R2UR UR5, R3 ;  /* 0x00000000030572ca */ /* 0x004fe400000e0000 */
[----:B---3--:R-:W-:-:S13]  /*1280*/  R2UR UR6, R0 ;  /* 0x00000000000672ca */ /* 0x008fda00000e0000 */
[----:B------:R-:W-:-:S06]  /*1290*/  UIADD3 UR5, -UR5, UR6, URZ ;  /* 0x0000000605057290 */ /* 0x000fcc000fffe13f */
[----:B------:R-:W-:-:S07]  /*12a0*/  IMAD.U32 R18, RZ, RZ, UR5 ;  /* 0x00000005ff127e24 */ /* 0x000fce000f8e00ff */
.L_x_1657:
[----:B------:R-:W-:-:S13]  /*12b0*/  R2UR UR5, R17 ;  /* 0x00000000110572ca */ /* 0x000fda00000e0000 */
[----:B------:R-:W-:Y:S01]  /*12c0*/  IMAD.U32 R151, RZ, RZ, UR5 ;  /* 0x00000005ff977e24 */ /* 0x000fe2000f8e00ff */
[----:B------:R-:W-:Y:S06]  /*12d0*/  @!P1 BRA `(.L_x_1658) ;  /* 0x0000000000289947 */ /* 0x000fec0003800000 */
[----:B------:R-:W-:Y:S01]  /*12e0*/  R2UR UR6, R148 ;  /* 0x00000000940672ca */ /* 0x000fe200000e0000 */
[----:B------:R-:W-:Y:S01]  /*12f0*/  ULDC.64 UR8, c[0x0][0x208] ;  /* 0x0000820000087ab9 */ /* 0x000fe20000000a00 */
[----:B------:R-:W-:-:S11]  /*1300*/  R2UR UR7, R150 ;  /* 0x00000000960772ca */ /* 0x000fd600000e0000 */
[----:B------:R-:W-:-:S04]  /*1310*/  ULEA UR5, UP0, UR6, UR10, 0x2 ;  /* 0x0000000a06057291 */ /* 0x000fc8000f80103f */
[----:B------:R-:W-:Y:S02]  /*1320*/  ULEA.HI.X UR6, UR6, UR11, UR7, 0x2, UP0 ;  /* 0x0000000b06067291 */ /* 0x000fe400080f1407 */
[----:B------:R-:W-:-:S04]  /*1330*/  IMAD.U32 R4, RZ, RZ, UR5 ;  /* 0x00000005ff047e24 */ /* 0x000fc8000f8e00ff */
[----:B------:R-:W-:-:S05]  /*1340*/  IMAD.U32 R5, RZ, RZ, UR6 ;  /* 0x00000006ff057e24 */ /* 0x000fca000f8e00ff */
[----:B------:R-:W2:Y:S02]  /*1350*/  LDG.E R4, desc[UR8][R4.64] ;  /* 0x0000000804047981 */ /* 0x000ea4000c1e1900 */
[----:B--2---:R-:W-:Y:S01]  /*1360*/  R2UR UR8, R4 ;  /* 0x00000000040872ca */ /* 0x004fe200000e0000 */
[----:B------:R-:W-:-:S14]  /*1370*/  BRA `(.L_x_1659) ;  /* 0x00000000003c7947 */ /* 0x000fdc0003800000 */
.L_x_1658:
        /* <DEDUP_REMOVED lines=8> */
[----:B------:R-:W-:Y:S02]  /*1400*/  IMAD.U32 R4, RZ, RZ, UR6 ;  /* 0x00000006ff047e24 */ /* 0x000fe4000f8e00ff */
[----:B------:R-:W-:-:S05]  /*1410*/  IMAD.U32 R5, RZ, RZ, UR7 ;  /* 0x00000007ff057e24 */ /* 0x000fca000f8e00ff */
[----:B------:R-:W2:Y:S04]  /*1420*/  LDG.E R3, desc[UR8][R4.64] ;  /* 0x0000000804037981 */ /* 0x000ea8000c1e1900 */
[----:B------:R-:W3:Y:S01]  /*1430*/  LDG.E R0, desc[UR8][R4.64+0x4] ;  /* 0x0000040804007981 */ /* 0x000ee2000c1e1900 */
[----:B--2---:R-:W-:Y:S02]  /*1440*/  R2UR UR8, R3 ;  /* 0x00000000030872ca */ /* 0x004fe400000e0000 */
[----:B---3--:R-:W-:-:S13]  /*1450*/  R2UR UR5, R0 ;  /* 0x00000000000572ca */ /* 0x008fda00000e0000 */
[----:B------:R-:W-:-:S12]  /*1460*/  UIADD3 UR8, -UR8, UR5, URZ ;  /* 0x0000000508087290 */ /* 0x000fd8000fffe13f */
.L_x_1659:
[----:B------:R-:W-:Y:S01]  /*1470*/  R2UR UR9, R17 ;  /* 0x00000000110972ca */ /* 0x000fe200000e0000 */
[----:B------:R-:W-:Y:S01]  /*1480*/  UIADD3 UR6, -UR4, UR8, URZ ;  /* 0x0000000804067290 */ /* 0x000fe2000fffe13f */
[----:B------:R-:W-:Y:S01]  /*1490*/  R2UR UR7, R18 ;  /* 0x00000000120772ca */ /* 0x000fe200000e0000 */
[----:B------:R-:W-:Y:S01]  /*14a0*/  UMOV UR5, 0xc0 ;  /* 0x000000c000057882 */ /* 0x000fe20000000000 */
[----:B------:R-:W-:Y:S01]  /*14b0*/  PLOP3.LUT P0, PT, PT, PT, PT, 0x80, 0x0 ;  /* 0x000000000000781c */ /* 0x000fe20003f0f070 */
[----:B------:R-:W-:Y:S01]  /*14c0*/  UIADD3 UR4, UR6, 0x8f, URZ ;  /* 0x0000008f06047890 */ /* 0x000fe2000fffe03f */
[----:B------:R-:W-:Y:S01]  /*14d0*/  IMAD.MOV.U32 R3, RZ, RZ, RZ ;  /* 0x000000ffff037224 */ /* 0x000fe200078e00ff */
[----:B------:R-:W-:Y:S01]  /*14e0*/  MOV R0, RZ ;  /* 0x000000ff00007202 */ /* 0x000fe20000000f00 */
[----:B------:R-:W-:Y:S01]  /*14f0*/  IMAD.U32 R19, RZ, RZ, UR6 ;  /* 0x00000006ff137e24 */ /* 0x000fe2000f8e00ff */
[----:B------:R-:W-:Y:S01]  /*1500*/  CS2R R34, SRZ ;  /* 0x0000000000227805 */ /* 0x000fe2000001ff00 */
[----:B------:R-:W-:Y:S01]  /*1510*/  IMAD.MOV.U32 R71, RZ, RZ, RZ ;  /* 0x000000ffff477224 */ /* 0x000fe200078e00ff */
[----:B------:R-:W-:Y:S01]  /*1520*/  CS2R R48, SRZ ;  /* 0x0000000000307805 */ /* 0x000fe2000001ff00 */
[----:B------:R-:W-:Y:S01]  /*1530*/  IMAD.MOV.U32 R16, RZ, RZ, RZ ;  /* 0x000000ffff107224 */ /* 0x000fe200078e00ff */
[----:B------:R-:W-:Y:S01]  /*1540*/  UIMAD UR5, UR9, UR5, 0x14f ;  /* 0x0000014f090574a4 */ /* 0x000fe2000f8e0205 */
[----:B------:R-:W-:-:S02]  /*1550*/  CS2R R38, SRZ ;  /* 0x0000000000267805 */ /* 0x000fc4000001ff00 */
[----:B------:R-:W-:Y:S02]  /*1560*/  CS2R R40, SRZ ;  /* 0x0000000000287805 */ /* 0x000fe4000001ff00 */
[----:B------:R-:W-:Y:S01]  /*1570*/  CS2R R32, SRZ ;  /* 0x0000000000207805 */ /* 0x000fe2000001ff00 */
[----:B------:R-:W-:Y:S01]  /*1580*/  UIADD3 UR6, UR6, UR5, -UR7 ;  /* 0x0000000506067290 */ /* 0x000fe2000fffe807 */
[----:B------:R-:W-:Y:S01]  /*1590*/  CS2R R26, SRZ ;  /* 0x00000000001a7805 */ /* 0x000fe2000001ff00 */
[----:B------:R-:W-:Y:S01]  /*15a0*/  UIMAD.WIDE UR4, UR4, 0x38e38e39, URZ ;  /* 0x38e38e39040478a5 */ /* 0x000fe2000f8e023f */
[----:B------:R-:W-:Y:S01]  /*15b0*/  CS2R R42, SRZ ;  /* 0x00000000002a7805 */ /* 0x000fe2000001ff00 */
[----:B------:R-:W-:Y:S01]  /*15c0*/  UIMAD.WIDE UR6, UR6, 0x38e38e39, URZ ;  /* 0x38e38e39060678a5 */ /* 0x000fe2000f8e023f */
[----:B------:R-:W-:Y:S01]  /*15d0*/  CS2R R36, SRZ ;  /* 0x0000000000247805 */ /* 0x000fe2000001ff00 */
[----:B------:R-:W-:Y:S01]  /*15e0*/  USHF.R.U32.HI UR4, URZ, 0x1f, UR5 ;  /* 0x0000001f3f047899 */ /* 0x000fe20008011605 */
[----:B------:R-:W-:Y:S01]  /*15f0*/  CS2R R24, SRZ ;  /* 0x0000000000187805 */ /* 0x000fe2000001ff00 */
[----:B------:R-:W-:Y:S01]  /*1600*/  USHF.R.U32.HI UR6, URZ, 0x1f, UR7 ;  /* 0x0000001f3f067899 */ /* 0x000fe20008011607 */
[----:B------:R-:W-:Y:S01]  /*1610*/  CS2R R46, SRZ ;  /* 0x00000000002e7805 */ /* 0x000fe2000001ff00 */
[----:B------:R-:W-:Y:S01]  /*1620*/  ULEA.HI.SX32 UR4, UR5, UR4, 0x1b ;  /* 0x0000000405047291 */ /* 0x000fe2000f8fda3f */
[----:B------:R-:W-:Y:S01]  /*1630*/  CS2R R44, SRZ ;  /* 0x00000000002c7805 */ /* 0x000fe2000001ff00 */
[----:B------:R-:W-:Y:S01]  /*1640*/  ULEA.HI.SX32 UR6, UR7, UR6, 0x1b ;  /* 0x0000000607067291 */ /* 0x000fe2000f8fda3f */
[----:B------:R-:W-:-:S02]  /*1650*/  CS2R R52, SRZ ;  /* 0x0000000000347805 */ /* 0x000fc4000001ff00 */
[----:B------:R-:W-:Y:S02]  /*1660*/  CS2R R76, SRZ ;  /* 0x00000000004c7805 */ /* 0x000fe4000001ff00 */
[----:B------:R-:W-:Y:S01]  /*1670*/  CS2R R72, SRZ ;  /* 0x0000000000487805 */ /* 0x000fe2000001ff00 */
[----:B------:R-:W-:Y:S01]  /*1680*/  UISETP.LT.AND UP0, UPT, UR4, UR6, UPT ;  /* 0x000000060400728c */ /* 0x000fe2000bf01270 */
[----:B------:R-:W-:Y:S02]  /*1690*/  CS2R R56, SRZ ;  /* 0x0000000000387805 */ /* 0x000fe4000001ff00 */
[----:B------:R-:W-:Y:S02]  /*16a0*/  CS2R R78, SRZ ;  /* 0x00000000004e7805 */ /* 0x000fe4000001ff00 */
[----:B------:R-:W-:Y:S01]  /*16b0*/  CS2R R60, SRZ ;  /* 0x00000000003c7805 */ /* 0x000fe2000001ff00 */
[----:B------:R-:W-:Y:S01]  /*16c0*/  USEL UR38, UR4, UR6, UP0 ;  /* 0x0000000604267287 */ /* 0x000fe20008000000 */
[----:B------:R-:W-:-:S02]  /*16d0*/  CS2R R74, SRZ ;  /* 0x00000000004a7805 */ /* 0x000fc4000001ff00 */
[----:B------:R-:W-:Y:S02]  /*16e0*/  CS2R R64, SRZ ;  /* 0x0000000000407805 */ /* 0x000fe4000001ff00 */
[----:B------:R-:W-:Y:S01]  /*16f0*/  CS2R R6, SRZ ;  /* 0x0000000000067805 */ /* 0x000fe2000001ff00 */
[----:B------:R-:W-:Y:S01]  /*1700*/  UISETP.GE.AND UP0, UPT, UR38, 0x1, UPT ;  /* 0x000000012600788c */ /* 0x000fe2000bf06270 */
[----:B------:R-:W-:Y:S02]  /*1710*/  IMAD.MOV.U32 R12, RZ, RZ, RZ ;  /* 0x000000ffff0c7224 */ /* 0x000fe400078e00ff */
[----:B------:R-:W-:Y:S02]  /*1720*/  IMAD.MOV.U32 R81, RZ, RZ, RZ ;  /* 0x000000ffff517224 */ /* 0x000fe400078e00ff */
[----:B------:R-:W-:Y:S01]  /*1730*/  IMAD.MOV.U32 R14, RZ, RZ, RZ ;  /* 0x000000ffff0e7224 */ /* 0x000fe200078e00ff */
[----:B------:R-:W-:Y:S01]  /*1740*/  PLOP3.LUT P1, PT, PT, PT, UP0, 0x80, 0x0 ;  /* 0x000000000000781c */ /* 0x000fe20003f2f008 */
[----:B------:R-:W-:-:S02]  /*1750*/  IMAD.MOV.U32 R69, RZ, RZ, RZ ;  /* 0x000000ffff457224 */ /* 0x000fc400078e00ff */
[----:B------:R-:W-:Y:S02]  /*1760*/  IMAD.MOV.U32 R20, RZ, RZ, RZ ;  /* 0x000000ffff147224 */ /* 0x000fe400078e00ff */
[----:B------:R-:W-:-:S08]  /*1770*/  IMAD.MOV.U32 R83, RZ, RZ, RZ ;  /* 0x000000ffff537224 */ /* 0x000fd000078e00ff */
[----:B------:R-:W-:Y:S05]  /*1780*/  @!P1 BRA `(.L_x_1660) ;  /* 0x000000dc00849947 */ /* 0x000fea0003800000 */
[----:B------:R-:W0:Y:S01]  /*1790*/  SHFL.IDX PT, R0, R154, RZ, 0x1f ;  /* 0x00001fff9a007589 */ /* 0x000e2200000e0000 */
[----:B------:R-:W-:-:S04]  /*17a0*/  UIADD3 UR6, UR37, 0x24300, URZ ;  /* 0x0002430025067890 */ /* 0x000fc8000fffe03f */
[----:B------:R-:W-:-:S06]  /*17b0*/  ULOP3.LUT UP0, URZ, UR6, 0x9f, URZ, 0xc0, !UPT ;  /* 0x0000009f063f7892 */ /* 0x000fcc000f80c03f */
[----:B------:R-:W-:Y:S02]  /*17c0*/  PLOP3.LUT P0, PT, PT, PT, UP0, 0x80, 0x0 ;  /* 0x000000000000781c */ /* 0x000fe40003f0f008 */
[----:B0-----:R-:W-:-:S13]  /*17d0*/  R2UR UR7, R0 ;  /* 0x00000000000772ca */ /* 0x001fda00000e0000 */
        /* <DEDUP_REMOVED lines=10> */
[----:B------:R-:W-:Y:S01]  /*1880*/  ULOP3.LUT UR39, UR4, 0x3fff, URZ, 0xc0, !UPT ;  /* 0x00003fff04277892 */ /* 0x000fe2000f8ec03f */
[----:B------:R-:W-:Y:S11]  /*1890*/  @!P0 BRA `(.L_x_1661) ;  /* 0x0000000000408947 */ /* 0x000ff60003800000 */
[----:B------:R-:W-:Y:S01]  /*18a0*/  MOV R0, 0x0 ;  /* 0x0000000000007802 */ /* 0x000fe20000000f00 */
[----:B------:R-:W-:Y:S01]  /*18b0*/  ULDC.64 UR4, c[0x4][0xa8] ;  /* 0x01002a0000047ab9 */ /* 0x000fe20000000a00 */
[----:B------:R-:W-:Y:S01]  /*18c0*/  ULDC.64 UR6, c[0x4][0x20] ;  /* 0x0100080000067ab9 */ /* 0x000fe20000000a00 */
[----:B------:R-:W-:Y:S01]  /*18d0*/  MOV R4, UR4 ;  /* 0x0000000400047c02 */ /* 0x000fe20008000f00 */
        /* <DEDUP_REMOVED lines=12> */
.L_x_1661:
[----:B------:R-:W-:Y:S02]  /*19a0*/  R2UR UR6, R152 ;  /* 0x00000000980672ca */ /* 0x000fe400000e0000 */
[----:B------:R-:W-:-:S11]  /*19b0*/  R2UR UR5, R156 ;  /* 0x000000009c0572ca */ /* 0x000fd600000e0000 */
[----:B------:R-:W-:Y:S02]  /*19c0*/  ULEA.HI UR4, UR6, UR6, URZ, 0x1 ;  /* 0x0000000606047291 */ /* 0x000fe4000f8f083f */
[----:B------:R-:W-:Y:S02]  /*19d0*/  MOV R3, UR5 ;  /* 0x0000000500037c02 */ /* 0x000fe40008000f00 */
[----:B------:R-:W-:Y:S02]  /*19e0*/  ULOP3.LUT UR4, UR4, 0xfffffffe, URZ, 0xc0, !UPT ;  /* 0xfffffffe04047892 */ /* 0x000fe4000f8ec03f */
[----:B------:R-:W-:Y:S02]  /*19f0*/  ISETP.NE.AND P0, PT, R3, 0x3, PT ;  /* 0x000000030300780c */ /* 0x000fe40003f05270 */
[----:B------:R-:W-:-:S06]  /*1a00*/  UIADD3 UR4, UR6, -UR4, URZ ;  /* 0x8000000406047290 */ /* 0x000fcc000fffe03f */
[----:B------:R-:W-:-:S05]  /*1a10*/  IMAD.U32 R0, RZ, RZ, UR4 ;  /* 0x00000004ff007e24 */ /* 0x000fca000f8e00ff */
[----:B------:R-:W-:-:S04]  /*1a20*/  SHF.L.U32 R0, R0, 0x1f, RZ ;  /* 0x0000001f00007819 */ /* 0x000fc800000006ff */
[----:B------:R-:W0:Y:S02]  /*1a30*/  SYNCS.PHASECHK.TRANS64.TRYWAIT P1, [UR37+0x31c00], R0 ;  /* 0x031c0000ff0075a7 */ /* 0x000e240008020165 */
[----:B0-----:R-:W-:Y:S05]  /*1a40*/  @!P1 BRA `(.L_x_1662) ;  /* 0x00000140009c9947 */ /* 0x001fea0003800000 */
.L_x_1790:
[----:B------:R-:W-:Y:S05]  /*1a50*/  @!P0 BRA `(.L_x_1663) ;  /* 0x0000000000048947 */ /* 0x000fea0003800000 */
[----:B------:R-:W-:Y:S01]  /*1a60*/  BPT.TRAP 0x1 ;  /* 0x000000040000795c */ /* 0x000fe20000300000 */
.L_x_1663:
[----:B0-----:R-:W-:Y:S02]  /*1a70*/  IMAD.U32 R0, RZ, RZ, UR36 ;  /* 0x00000024ff007e24 */ /* 0x001fe4000f8e00ff */
[----:B------:R-:W-:-:S03]  /*1a80*/  IMAD.U32 R3, RZ, RZ, UR60 ;  /* 0x0000003cff037e24 */ /* 0x000fc6000f8e00ff */
[----:B------:R-:W-:Y:S02]  /*1a90*/  LEA R0, R0, UR37, 0x3 ;  /* 0x0000002500007c11 */ /* 0x000fe4000f8e18ff */
[----:B------:R-:W-:-:S04]  /*1aa0*/  SHF.L.U32 R3, R3, 0x1f, RZ ;  /* 0x0000001f03037819 */ /* 0x000fc800000006ff */
[----:B------:R0:W1:Y:S01]  /*1ab0*/  SYNCS.PHASECHK.TRANS64.TRYWAIT P2, [R0+URZ+0x31c30], R3 ;  /* 0x031c3003000075a7 */ /* 0x000062000804017f */
[----:B------:R-:W-:Y:S05]  /*1ac0*/  @!P0 BRA `(.L_x_1664) ;  /* 0x0000000000048947 */ /* 0x000fea0003800000 */
[----:B------:R-:W-:Y:S01]  /*1ad0*/  BPT.TRAP 0x1 ;  /* 0x000000040000795c */ /* 0x000fe20000300000 */
.L_x_1664:
[----:B------:R-:W2:Y:S01]  /*1ae0*/  S2R R4, SR_TID.X ;  /* 0x0000000000047919 */ /* 0x000ea20000002100 */
[----:B------:R-:W-:Y:S01]  /*1af0*/  IMAD.MOV.U32 R71, RZ, RZ, RZ ;  /* 0x000000ffff477224 */ /* 0x000fe200078e00ff */
[----:B--2---:R-:W-:Y:S01]  /*1b00*/  LOP3.LUT P1, RZ, R4, 0x7f, RZ, 0xc0, !PT ;  /* 0x0000007f04ff7812 */ /* 0x004fe2000782c0ff */
[----:B-1----:R-:W-:-:S12]  /*1b10*/  @P2 BRA `(.L_x_1665) ;  /* 0x0000000000082947 */ /* 0x002fd80003800000 */
[----:B------:R-:W1:Y:S02]  /*1b20*/  SYNCS.PHASECHK.TRANS64.TRYWAIT P2, [R0+URZ+0x31c30], R3 ;  /* 0x031c3003000075a7 */ /* 0x000e64000804017f */
[----:B-1----:R-:W-:Y:S05]  /*1b30*/  @!P2 BRA `(.L_x_1666) ;  /* 0x000001400078a947 */ /* 0x002fea0003800000 */
.L_x_1665:
[----:B------:R-:W-:Y:S05]  /*1b40*/  WARPSYNC.ALL ;  /* 0x0000000000007948 */ /* 0x000fea0003800000 */
[----:B------:R-:W-:Y:S01]  /*1b50*/  UIADD3 UR4, UR37, 0x16a00, URZ ;  /* 0x00016a0025047890 */ /* 0x000fe2000fffe03f */
[----:B------:R-:W-:Y:S01]  /*1b60*/  WARPGROUP.ARRIVE ;  /* 0x00000000000079c5 */ /* 0x000fe20000000000 */
[----:B------:R-:W-:Y:S01]  /*1b70*/  ULOP3.LUT UR5, UR39, 0x10000, URZ, 0xfc, !UPT ;  /* 0x0001000027057892 */ /* 0x000fe2000f8efc3f */
[----:B------:R-:W-:Y:S01]  /*1b80*/  R2UR UR57, R19 ;  /* 0x00000000133972ca */ /* 0x000fe200000e0000 */
[----:B------:R-:W-:Y:S01]  /*1b90*/  USHF.R.U32.HI UR4, URZ, 0x4, UR4 ;  /* 0x000000043f047899 */ /* 0x000fe20008011604 */
[----:B------:R-:W-:Y:S01]  /*1ba0*/  R2UR UR58, R18 ;  /* 0x00000000123a72ca */ /* 0x000fe200000e0000 */
[----:B------:R-:W-:Y:S01]  /*1bb0*/  UMOV UR29, 0x80000020 ;  /* 0x80000020001d7882 */ /* 0x000fe20000000000 */
[----:B------:R-:W-:Y:S01]  /*1bc0*/  UMOV UR31, 0x80000020 ;  /* 0x80000020001f7882 */ /* 0x000fe20000000000 */
[----:B------:R-:W-:Y:S01]  /*1bd0*/  ULOP3.LUT UR4, UR4, 0x3fff, URZ, 0xc0, !UPT ;  /* 0x00003fff04047892 */ /* 0x000fe2000f8ec03f */
[----:B------:R-:W-:Y:S01]  /*1be0*/  R2UR UR56, R17 ;  /* 0x00000000113872ca */ /* 0x000fe200000e0000 */
[----:B------:R-:W-:Y:S01]  /*1bf0*/  UMOV UR28, UR5 ;  /* 0x00000005001c7c82 */ /* 0x000fe20008000000 */
[----:B------:R-:W-:Y:S01]  /*1c00*/  UMOV UR9, UR29 ;  /* 0x0000001d00097c82 */ /* 0x000fe20008000000 */
[----:B------:R-:W-:Y:S01]  /*1c10*/  ULOP3.LUT UR6, UR4, 0x10000, URZ, 0xfc, !UPT ;  /* 0x0001000004067892 */ /* 0x000fe2000f8efc3f */
[----:B01----:R-:W-:Y:S01]  /*1c20*/  @!P1 VIADD R0, R0, 0x31c40 ;  /* 0x00031c4000009836 */ /* 0x003fe20000000000 */
[----:B------:R-:W-:Y:S01]  /*1c30*/  UMOV UR8, UR28 ;  /* 0x0000001c00087c82 */ /* 0x000fe20008000000 */
[----:B------:R-:W-:Y:S01]  /*1c40*/  UMOV UR11, 0x80000020 ;  /* 0x80000020000b7882 */ /* 0x000fe20000000000 */
[----:B------:R-:W-:Y:S01]  /*1c50*/  UIMAD UR4, UR36, 0x6c0, UR6 ;  /* 0x000006c0240478a4 */ /* 0x000fe2000f8e0206 */
[----:B------:R-:W-:Y:S01]  /*1c60*/  UMOV UR12, UR28 ;  /* 0x0000001c000c7c82 */ /* 0x000fe20008000000 */
[----:B------:R-:W-:-:S02]  /*1c70*/  UMOV UR13, UR29 ;  /* 0x0000001d000d7c82 */ /* 0x000fc40008000000 */
[----:B------:R-:W-:Y:S02]  /*1c80*/  UIADD3 UR10, UR4, 0x40, URZ ;  /* 0x00000040040a7890 */ /* 0x000fe4000fffe03f */
[----:B------:R-:W-:Y:S02]  /*1c90*/  UIADD3 UR14, UR4, 0x80, URZ ;  /* 0x00000080040e7890 */ /* 0x000fe4000fffe03f */
[----:B------:R-:W-:Y:S01]  /*1ca0*/  UMOV UR30, UR4 ;  /* 0x00000004001e7c82 */ /* 0x000fe20008000000 */
[----:B------:R-:W-:Y:S01]  /*1cb0*/  UMOV UR15, 0x80000020 ;  /* 0x80000020000f7882 */ /* 0x000fe20000000000 */
[----:B------:R-:W-:Y:S01]  /*1cc0*/  HGMMA.64x16x16.F32.BF16 R96, gdesc[UR28], RZ, !UPT, gsb0 ;  /* 0x002000001c6079f0 */ /* 0x000fe2000c0018ff */
        /* <DEDUP_REMOVED lines=57> */
[----:B------:R-:W-:Y:S03]  /*2060*/  HGMMA.64x16x16.F32.BF16 R40, gdesc[UR28], RZ, !UPT, gsb0 ;  /* 0x002000001c2879f0 */ /* 0x000fe6000c0018ff */
        /* <DEDUP_REMOVED lines=102> */
[----:B------:R-:W-:Y:S02]  /*26d0*/  UIADD3 UR7, UR5, 0x600, URZ ;  /* 0x0000060005077890 */ /* 0x000fe4000fffe03f */
        /* <DEDUP_REMOVED lines=58> */
[----:B------:R-:W-:Y:S02]  /*2a80*/  UIMAD UR7, UR38, -0x90, UR57 ;  /* 0xffffff70260778a4 */ /* 0x000fe4000f8e0239 */
[----:B------:R-:W-:Y:S02]  /*2a90*/  UIADD3 UR38, UR38, -0x2, URZ ;  /* 0xfffffffe26267890 */ /* 0x000fe4000fffe03f */
[----:B------:R-:W-:-:S02]  /*2aa0*/  UIADD3 UR10, UR7, 0x90, URZ ;  /* 0x00000090070a7890 */ /* 0x000fc4000fffe03f */
[----:B------:R-:W-:Y:S01]  /*2ab0*/  UIADD3 UR7, -UR58, 0x91, UR7 ;  /* 0x000000913a077890 */ /* 0x000fe2000fffe107 */
        /* <DEDUP_REMOVED lines=97> */
[----:B------:R-:W1:Y:S08]  /*30d0*/  MUFU.TANH R66, R66 ;  /* 0x0000004200427308 */ /* 0x000e700000002400 */
[----:B------:R-:W2:Y:S08]  /*30e0*/  MUFU.TANH R67, R67 ;  /* 0x0000004300437308 */ /* 0x000eb00000002400 */
[----:B------:R-:W3:Y:S08]  /*30f0*/  MUFU.TANH R68, R68 ;  /* 0x0000004400447308 */ /* 0x000ef00000002400 */
        /* <DEDUP_REMOVED lines=48> */
[----:B------:R-:W-:Y:S02]  /*3400*/  IMAD.U32 R73, RZ, RZ, UR56 ;  /* 0x00000038ff497e24 */ /* 0x000fe4000f8e00ff */
[----:B------:R-:W-:Y:S01]  /*3410*/  FMUL.FTZ R15, R74, UR5 ;  /* 0x000000054a0f7c20 */ /* 0x000fe20008410000 */
[----:B------:R-:W-:Y:S01]  /*3420*/  HGMMA.64x16x16.F32.BF16 R56, gdesc[UR24], R56, gsb0 ;  /* 0x00200000183879f0 */ /* 0x000fe20008001838 */
[----:B------:R-:W-:Y:S01]  /*3430*/  UIADD3 UR26, UR4, 0x5c2, URZ ;  /* 0x000005c2041a7890 */ /* 0x000fe2000fffe03f */
[----:B------:R-:W-:Y:S01]  /*3440*/  IMAD.U32 R76, RZ, RZ, UR10 ;  /* 0x0000000aff4c7e24 */ /* 0x000fe2000f8e00ff */
[----:B------:R-:W-:Y:S01]  /*3450*/  UMOV UR27, 0x80000020 ;  /* 0x80000020001b7882 */ /* 0x000fe20000000000 */
[----:B------:R-:W-:-:S02]  /*3460*/  IMAD.U32 R78, RZ, RZ, UR7 ;  /* 0x00000007ff4e7e24 */ /* 0x000fc4000f8e00ff */
[----:B------:R-:W-:Y:S01]  /*3470*/  FMUL.FTZ R64, R79, UR5 ;  /* 0x000000054f407c20 */ /* 0x000fe20008410000 */
[----:B------:R-:W-:Y:S02]  /*3480*/  IMAD R73, R73, 0xc0, R144 ;  /* 0x000000c049497824 */ /* 0x000fe400078e0290 */
[----:B------:R-:W-:Y:S01]  /*3490*/  FMUL.FTZ R84, R72, UR5 ;  /* 0x0000000548547c20 */ /* 0x000fe20008410000 */
[----:B------:R-:W-:Y:S02]  /*34a0*/  IMAD R76, R23, -0x2, R76 ;  /* 0xfffffffe174c7824 */ /* 0x000fe400078e024c */
[----:B------:R-:W-:Y:S01]  /*34b0*/  FMUL.FTZ R90, R77, UR5 ;  /* 0x000000054d5a7c20 */ /* 0x000fe20008410000 */
[----:B------:R-:W-:Y:S02]  /*34c0*/  IMAD R78, R23, -0x2, R78 ;  /* 0xfffffffe174e7824 */ /* 0x000fe400078e024e */
[----:B------:R-:W-:Y:S01]  /*34d0*/  FMUL.FTZ R20, R75, UR5 ;  /* 0x000000054b147c20 */ /* 0x000fe20008410000 */
[----:B------:R-:W-:Y:S02]  /*34e0*/  MUFU.TANH R86, R86 ;  /* 0x0000005600567308 */ /* 0x000fe40000002400 */
[----:B------:R-:W-:-:S02]  /*34f0*/  VIADDMNMX R74, R73, R78, R76, PT ;  /* 0x0000004e494a7246 */ /* 0x000fc4000380014c */
[----:B------:R-:W-:Y:S02]  /*3500*/  IADD3 R73, R78, 0x8, R73 ;  /* 0x000000084e497810 */ /* 0x000fe40007ffe049 */
[C---:B------:R-:W-:Y:S02]  /*3510*/  ISETP.GT.AND P3, PT, R74.reuse, RZ, PT ;  /* 0x000000ff4a00720c */ /* 0x040fe40003f64270 */
[----:B------:R-:W5:Y:S01]  /*3520*/  MUFU.TANH R84, R84 ;  /* 0x0000005400547308 */ /* 0x000f620000002400 */
[C---:B------:R-:W-:Y:S02]  /*3530*/  ISETP.GT.AND P2, PT, R74.reuse, 0x1, PT ;  /* 0x000000014a00780c */ /* 0x040fe40003f44270 */
[----:B------:R-:W-:Y:S02]  /*3540*/  ISETP.GT.AND P5, PT, R74, 0x8, PT ;  /* 0x000000084a00780c */ /* 0x000fe40003fa4270 */
[----:B0-----:R-:W-:Y:S02]  /*3550*/  FSEL R79, R65, -INF , P3 ;  /* 0xff800000414f7808 */ /* 0x001fe40001800000 */
[----:B-1----:R-:W-:Y:S01]  /*3560*/  FSEL R91, R66, -INF , P2 ;  /* 0xff800000425b7808 */ /* 0x002fe20001000000 */
[----:B------:R-:W0:Y:S01]  /*3570*/  MUFU.TANH R92, R92 ;  /* 0x0000005c005c7308 */ /* 0x000e220000002400 */
[----:B------:R-:W-:-:S02]  /*3580*/  ISETP.GT.AND P6, PT, R74, 0x9, PT ;  /* 0x000000094a00780c */ /* 0x000fc40003fc4270 */
[----:B--2---:R-:W-:Y:S02]  /*3590*/  FSEL R93, R67, -INF , P5 ;  /* 0xff800000435d7808 */ /* 0x004fe40002800000 */
[----:B------:R-:W-:Y:S02]  /*35a0*/  ISETP.GT.AND P4, PT, R74, 0x10, PT ;  /* 0x000000104a00780c */ /* 0x000fe40003f84270 */
[----:B---3--:R-:W-:Y:S01]  /*35b0*/  FSEL R97, R68, -INF , P6 ;  /* 0xff80000044617808 */ /* 0x008fe20003000000 */
[----:B------:R-:W1:Y:S01]  /*35c0*/  MUFU.TANH R90, R90 ;  /* 0x0000005a005a7308 */ /* 0x000e620000002400 */
[C---:B------:R-:W-:Y:S02]  /*35d0*/  ISETP.GT.AND P3, PT, R74.reuse, 0x11, PT ;  /* 0x000000114a00780c */ /* 0x040fe40003f64270 */
[----:B----4-:R-:W-:Y:S02]  /*35e0*/  FSEL R95, R69, -INF , P4 ;  /* 0xff800000455f7808 */ /* 0x010fe40002000000 */
[----:B------:R-:W-:-:S02]  /*35f0*/  ISETP.GT.AND P2, PT, R74, 0x18, PT ;  /* 0x000000184a00780c */ /* 0x000fc40003f44270 */
[----:B-----5:R-:W-:Y:S01]  /*3600*/  FSEL R87, R70, -INF , P3 ;  /* 0xff80000046577808 */ /* 0x020fe20001800000 */
[----:B------:R-:W-:Y:S01]  /*3610*/  MUFU.TANH R12, R12 ;  /* 0x0000000c000c7308 */ /* 0x000fe20000002400 */
[----:B------:R-:W-:Y:S02]  /*3620*/  ISETP.GT.AND P5, PT, R74, 0x19, PT ;  /* 0x000000194a00780c */ /* 0x000fe40003fa4270 */
[----:B------:R-:W-:Y:S02]  /*3630*/  FSEL R85, R88, -INF , P2 ;  /* 0xff80000058557808 */ /* 0x000fe40001000000 */
[----:B------:R-:W-:Y:S02]  /*3640*/  ISETP.GT.AND P4, PT, R74, 0x20, PT ;  /* 0x000000204a00780c */ /* 0x000fe40003f84270 */
[----:B------:R-:W-:Y:S01]  /*3650*/  FSEL R77, R89, -INF , P5 ;  /* 0xff800000594d7808 */ /* 0x000fe20002800000 */
[----:B------:R-:W-:Y:S02]  /*3660*/  WARPGROUP.DEPBAR.LE gsb0, 0x0 ;  /* 0x00008000000079c5 */ /* 0x000fe40000010000 */
[----:B------:R-:W-:Y:S01]  /*3670*/  WARPGROUP.ARRIVE ;  /* 0x00000000000079c5 */ /* 0x000fe20000000000 */
[----:B------:R-:W-:Y:S01]  /*3680*/  FMUL.FTZ R96, R56, UR5 ;  /* 0x0000000538607c20 */ /* 0x000fe20008410000 */
[----:B------:R-:W-:Y:S01]  /*3690*/  FMUL.FTZ R56, R58, UR5 ;  /* 0x000000053a387c20 */ /* 0x000fe20008410000 */
[----:B------:R-:W-:Y:S01]  /*36a0*/  FMUL.FTZ R58, R62, UR5 ;  /* 0x000000053e3a7c20 */ /* 0x000fe20008410000 */
[----:B------:R-:W-:Y:S01]  /*36b0*/  ISETP.GT.AND P3, PT, R74, 0x21, PT ;  /* 0x000000214a00780c */ /* 0x000fe20003f64270 */
[----:B------:R-:W-:Y:S01]  /*36c0*/  FMUL.FTZ R98, R61, UR5 ;  /* 0x000000053d627c20 */ /* 0x000fe20008410000 */
[----:B------:R-:W-:Y:S01]  /*36d0*/  HGMMA.64x16x16.F32.BF16 R48, gdesc[UR24], R48, gsb0 ;  /* 0x00200000183079f0 */ /* 0x000fe20008001830 */
[----:B------:R-:W-:Y:S01]  /*36e0*/  UIADD3 UR26, UR4, 0x602, URZ ;  /* 0x00000602041a7890 */ /* 0x000fe2000fffe03f */
[----:B------:R-:W-:Y:S01]  /*36f0*/  FSEL R75, R80, -INF , P4 ;  /* 0xff800000504b7808 */ /* 0x000fe20002000000 */
[----:B------:R-:W-:Y:S01]  /*3700*/  UMOV UR27, 0x80000020 ;  /* 0x80000020001b7882 */ /* 0x000fe20000000000 */
[C---:B------:R-:W-:Y:S01]  /*3710*/  ISETP.GT.AND P2, PT, R74.reuse, 0x28, PT ;  /* 0x000000284a00780c */ /* 0x040fe20003f44270 */
[----:B------:R-:W-:Y:S01]  /*3720*/  FMUL.FTZ R94, R57, UR5 ;  /* 0x00000005395e7c20 */ /* 0x000fe20008410000 */
[----:B------:R-:W-:Y:S01]  /*3730*/  FSEL R72, R81, -INF , P3 ;  /* 0xff80000051487808 */ /* 0x000fe20001800000 */
[----:B------:R-:W-:Y:S01]  /*3740*/  FMUL.FTZ R57, R59, UR5 ;  /* 0x000000053b397c20 */ /* 0x000fe20008410000 */
[----:B------:R-:W-:Y:S01]  /*3750*/  ISETP.GT.AND P5, PT, R74, 0x29, PT ;  /* 0x000000294a00780c */ /* 0x000fe20003fa4270 */
[----:B------:R-:W-:Y:S01]  /*3760*/  FMUL.FTZ R59, R63, UR5 ;  /* 0x000000053f3b7c20 */ /* 0x000fe20008410000 */
[----:B------:R-:W-:Y:S01]  /*3770*/  FSEL R70, R82, -INF , P2 ;  /* 0xff80000052467808 */ /* 0x000fe20001000000 */
[----:B------:R-:W2:Y:S01]  /*3780*/  MUFU.TANH R96, R96 ;  /* 0x0000006000607308 */ /* 0x000ea20000002400 */
[----:B------:R-:W-:Y:S01]  /*3790*/  ISETP.GT.AND P4, PT, R74, 0x30, PT ;  /* 0x000000304a00780c */ /* 0x000fe20003f84270 */
[----:B------:R-:W-:Y:S01]  /*37a0*/  FMUL.FTZ R60, R60, UR5 ;  /* 0x000000053c3c7c20 */ /* 0x000fe20008410000 */
[----:B------:R-:W-:-:S02]  /*37b0*/  FSEL R63, R83, -INF , P5 ;  /* 0xff800000533f7808 */ /* 0x000fc40002800000 */
[----:B------:R-:W-:Y:S02]  /*37c0*/  ISETP.GT.AND P2, PT, R74, 0x31, PT ;  /* 0x000000314a00780c */ /* 0x000fe40003f44270 */
[----:B------:R-:W-:Y:S01]  /*37d0*/  FSEL R66, R84, -INF , P4 ;  /* 0xff80000054427808 */ /* 0x000fe20002000000 */
[----:B------:R-:W3:Y:S01]  /*37e0*/  MUFU.TANH R94, R94 ;  /* 0x0000005e005e7308 */ /* 0x000ee20000002400 */
[----:B------:R-:W-:Y:S02]  /*37f0*/  ISETP.GT.AND P3, PT, R74, 0x38, PT ;  /* 0x000000384a00780c */ /* 0x000fe40003f64270 */
[----:B------:R-:W-:Y:S02]  /*3800*/  FSEL R67, R86, -INF , P2 ;  /* 0xff80000056437808 */ /* 0x000fe40001000000 */
[----:B------:R-:W-:Y:S02]  /*3810*/  ISETP.GT.AND P2, PT, R74, 0x39, PT ;  /* 0x000000394a00780c */ /* 0x000fe40003f44270 */
[----:B0-----:R-:W-:Y:S01]  /*3820*/  FSEL R69, R92, -INF , P3 ;  /* 0xff8000005c457808 */ /* 0x001fe20001800000 */
[----:B------:R-:W0:Y:S01]  /*3830*/  MUFU.TANH R60, R60 ;  /* 0x0000003c003c7308 */ /* 0x000e220000002400 */
[----:B------:R-:W-:-:S02]  /*3840*/  ISETP.GT.AND P3, PT, R74, 0x40, PT ;  /* 0x000000404a00780c */ /* 0x000fc40003f64270 */
[----:B-1----:R-:W-:Y:S02]  /*3850*/  FSEL R68, R90, -INF , P2 ;  /* 0xff8000005a447808 */ /* 0x002fe40001000000 */
[----:B------:R-:W-:Y:S02]  /*3860*/  ISETP.GT.AND P2, PT, R74, 0x41, PT ;  /* 0x000000414a00780c */ /* 0x000fe40003f44270 */
[----:B--2---:R-:W-:Y:S01]  /*3870*/  FSEL R65, R96, -INF , P3 ;  /* 0xff80000060417808 */ /* 0x004fe20001800000 */
[----:B------:R-:W-:Y:S01]  /*3880*/  MUFU.TANH R98, R98 ;  /* 0x0000006200627308 */ /* 0x000fe20000002400 */
[----:B------:R-:W-:Y:S02]  /*3890*/  ISETP.GT.AND P3, PT, R74, 0x48, PT ;  /* 0x000000484a00780c */ /* 0x000fe40003f64270 */
[----:B------:R-:W-:-:S04]  /*38a0*/  VIMNMX R78, R76, R73, PT ;  /* 0x000000494c4e7248 */ /* 0x000fc80003fe0100 */
[----:B------:R-:W-:Y:S01]  /*38b0*/  ISETP.GT.AND P4, PT, R78, 0x8, PT ;  /* 0x000000084e00780c */ /* 0x000fe20003f84270 */
[----:B------:R-:W-:Y:S03]  /*38c0*/  MUFU.TANH R13, R13 ;  /* 0x0000000d000d7308 */ /* 0x000fe60000002400 */
[----:B------:R-:W-:-:S05]  /*38d0*/  FSEL R5, R5, -INF , P4 ;  /* 0xff80000005057808 */ /* 0x000fca0002000000 */
[----:B------:R-:W-:Y:S01]  /*38e0*/  MUFU.TANH R14, R14 ;  /* 0x0000000e000e7308 */ /* 0x000fe20000002400 */
[----:B------:R-:W-:Y:S02]  /*38f0*/  WARPGROUP.DEPBAR.LE gsb0, 0x0 ;  /* 0x00008000000079c5 */ /* 0x000fe40000010000 */
[----:B------:R-:W-:Y:S01]  /*3900*/  WARPGROUP.ARRIVE ;  /* 0x00000000000079c5 */ /* 0x000fe20000000000 */
[----:B------:R-:W-:Y:S01]  /*3910*/  FMUL.FTZ R99, R48, UR5 ;  /* 0x0000000530637c20 */ /* 0x000fe20008410000 */
[----:B------:R-:W-:Y:S01]  /*3920*/  FMUL.FTZ R48, R50, UR5 ;  /* 0x0000000532307c20 */ /* 0x000fe20008410000 */
[----:B------:R-:W-:Y:S01]  /*3930*/  FMNMX.FTZ R50, R79, R91, !PT ;  /* 0x0000005b4f327209 */ /* 0x000fe20007810000 */
[----:B------:R-:W-:Y:S01]  /*3940*/  FMUL.FTZ R52, R52, UR5 ;  /* 0x0000000534347c20 */ /* 0x000fe20008410000 */
[----:B------:R-:W-:Y:S01]  /*3950*/  FMUL.FTZ R100, R49, UR5 ;  /* 0x0000000531647c20 */ /* 0x000fe20008410000 */
[----:B------:R-:W-:Y:S01]  /*3960*/  HGMMA.64x16x16.F32.BF16 R40, gdesc[UR24], R40, gsb0 ;  /* 0x00200000182879f0 */ /* 0x000fe20008001828 */
[----:B------:R-:W-:Y:S01]  /*3970*/  UIADD3 UR26, UR4, 0x642, URZ ;  /* 0x00000642041a7890 */ /* 0x000fe2000fffe03f */
[----:B------:R-:W-:Y:S01]  /*3980*/  FMNMX.FTZ R50, R93, R50, !PT ;  /* 0x000000325d327209 */ /* 0x000fe20007810000 */
[----:B------:R-:W-:Y:S01]  /*3990*/  UMOV UR27, 0x80000020 ;  /* 0x80000020001b7882 */ /* 0x000fe20000000000 */
[----:B------:R-:W-:Y:S01]  /*39a0*/  FMUL.FTZ R49, R51, UR5 ;  /* 0x0000000533317c20 */ /* 0x000fe20008410000 */
[----:B------:R-:W-:Y:S01]  /*39b0*/  FMUL.FTZ R53, R53, UR5 ;  /* 0x0000000535357c20 */ /* 0x000fe20008410000 */
[----:B------:R-:W-:Y:S01]  /*39c0*/  FMNMX.FTZ R50, R97, R50, !PT ;  /* 0x0000003261327209 */ /* 0x000fe20007810000 */
[----:B------:R1:W-:Y:S01]  /*39d0*/  MUFU.TANH R51, R52 ;  /* 0x0000003400337308 */ /* 0x0003e20000002400 */
[----:B------:R-:W-:-:S02]  /*39e0*/  ULDC UR4, c[0x0][0x988] ;  /* 0x0002620000047ab9 */ /* 0x000fc40000000800 */
[----:B------:R-:W-:-:S04]  /*39f0*/  FMNMX.FTZ R50, R95, R50, !PT ;  /* 0x000000325f327209 */ /* 0x000fc80007810000 */
[----:B------:R-:W-:Y:S01]  /*3a00*/  FMNMX.FTZ R62, R87, R50, !PT ;  /* 0x00000032573e7209 */ /* 0x000fe20007810000 */
[----:B------:R-:W2:Y:S03]  /*3a10*/  MUFU.TANH R99, R99 ;  /* 0x0000006300637308 */ /* 0x000ea60000002400 */
[----:B------:R-:W-:-:S04]  /*3a20*/  FMNMX.FTZ R62, R85, R62, !PT ;  /* 0x0000003e553e7209 */ /* 0x000fc80007810000 */
[----:B------:R-:W-:Y:S01]  /*3a30*/  FMNMX.FTZ R62, R77, R62, !PT ;  /* 0x0000003e4d3e7209 */ /* 0x000fe20007810000 */
[----:B------:R4:W-:Y:S03]  /*3a40*/  MUFU.TANH R50, R53 ;  /* 0x0000003500327308 */ /* 0x0009e60000002400 */
[----:B------:R-:W-:Y:S02]  /*3a50*/  FMNMX.FTZ R61, R75, R62, !PT ;  /* 0x0000003e4b3d7209 */ /* 0x000fe40007810000 */
[----:B---3--:R-:W-:Y:S02]  /*3a60*/  FSEL R62, R94, -INF , P2 ;  /* 0xff8000005e3e7808 */ /* 0x008fe40001000000 */
[----:B------:R-:W-:Y:S01]  /*3a70*/  FMNMX.FTZ R61, R72, R61, !PT ;  /* 0x0000003d483d7209 */ /* 0x000fe20007810000 */
[----:B------:R-:W3:Y:S01]  /*3a80*/  MUFU.TANH R100, R100 ;  /* 0x0000006400647308 */ /* 0x000ee20000002400 */
[----:B------:R-:W-:-:S02]  /*3a90*/  ISETP.GT.AND P2, PT, R74, 0x49, PT ;  /* 0x000000494a00780c */ /* 0x000fc40003f44270 */
[----:B-1----:R-:W-:Y:S02]  /*3aa0*/  FMNMX.FTZ R52, R70, R61, !PT ;  /* 0x0000003d46347209 */ /* 0x002fe40007810000 */
[----:B0-----:R-:W-:Y:S02]  /*3ab0*/  FSEL R61, R60, -INF , P3 ;  /* 0xff8000003c3d7808 */ /* 0x001fe40001800000 */
[----:B----4-:R-:W-:Y:S01]  /*3ac0*/  FMNMX.FTZ R53, R63, R52, !PT ;  /* 0x000000343f357209 */ /* 0x010fe20007810000 */
[----:B------:R-:W-:Y:S01]  /*3ad0*/  MUFU.TANH R15, R15 ;  /* 0x0000000f000f7308 */ /* 0x000fe20000002400 */
[----:B------:R-:W-:Y:S02]  /*3ae0*/  ISETP.GT.AND P3, PT, R74, 0x50, PT ;  /* 0x000000504a00780c */ /* 0x000fe40003f64270 */
[----:B------:R-:W-:Y:S02]  /*3af0*/  FMNMX.FTZ R52, R66, R53, !PT ;  /* 0x0000003542347209 */ /* 0x000fe40007810000 */
[----:B--2---:R-:W-:-:S02]  /*3b00*/  FSEL R60, R99, -INF , P3 ;  /* 0xff800000633c7808 */ /* 0x004fc40001800000 */
[----:B------:R-:W-:Y:S01]  /*3b10*/  FMNMX.FTZ R52, R67, R52, !PT ;  /* 0x0000003443347209 */ /* 0x000fe20007810000 */
[----:B------:R-:W-:Y:S01]  /*3b20*/  MUFU.TANH R20, R20 ;  /* 0x0000001400147308 */ /* 0x000fe20000002400 */
[----:B------:R-:W-:Y:S02]  /*3b30*/  ISETP.GT.AND P3, PT, R74, 0x58, PT ;  /* 0x000000584a00780c */ /* 0x000fe40003f64270 */
[----:B------:R-:W-:Y:S01]  /*3b40*/  FMNMX.FTZ R53, R69, R52, !PT ;  /* 0x0000003445357209 */ /* 0x000fe20007810000 */
[----:B------:R-:W-:Y:S02]  /*3b50*/  WARPGROUP.DEPBAR.LE gsb0, 0x0 ;  /* 0x00008000000079c5 */ /* 0x000fe40000010000 */
[----:B------:R-:W-:Y:S01]  /*3b60*/  WARPGROUP.ARRIVE ;  /* 0x00000000000079c5 */ /* 0x000fe20000000000 */
[----:B------:R-:W-:Y:S01]  /*3b70*/  FMUL.FTZ R44, R44, UR5 ;  /* 0x000000052c2c7c20 */ /* 0x000fe20008410000 */
[----:B------:R-:W-:Y:S01]  /*3b80*/  FMUL.FTZ R40, R40, UR5 ;  /* 0x0000000528287c20 */ /* 0x000fe20008410000 */
[----:B------:R-:W-:Y:S01]  /*3b90*/  FMUL.FTZ R45, R45, UR5 ;  /* 0x000000052d2d7c20 */ /* 0x000fe20008410000 */
[----:B------:R-:W-:Y:S01]  /*3ba0*/  FMUL.FTZ R41, R41, UR5 ;  /* 0x0000000529297c20 */ /* 0x000fe20008410000 */
[----:B------:R0:W-:Y:S01]  /*3bb0*/  MUFU.TANH R80, R44 ;  /* 0x0000002c00507308 */ /* 0x0001e20000002400 */
[----:B------:R-:W-:Y:S01]  /*3bc0*/  HGMMA.64x16x16.F32.BF16 R32, gdesc[UR24], R32, gsb0 ;  /* 0x00200000182079f0 */ /* 0x000fe20008001820 */
[----:B------:R-:W-:Y:S01]  /*3bd0*/  FSEL R51, R51, -INF , P3 ;  /* 0xff80000033337808 */ /* 0x000fe20001800000 */
[----:B------:R-:W-:Y:S01]  /*3be0*/  FMUL.FTZ R86, R47, UR5 ;  /* 0x000000052f567c20 */ /* 0x000fe20008410000 */
[----:B------:R-:W-:-:S04]  /*3bf0*/  ISETP.GT.AND P3, PT, R74, 0x60, PT ;  /* 0x000000604a00780c */ /* 0x000fc80003f64270 */
[----:B------:R-:W1:Y:S01]  /*3c00*/  MUFU.TANH R40, R40 ;  /* 0x0000002800287308 */ /* 0x000e620000002400 */
[----:B0-----:R-:W-:-:S04]  /*3c10*/  FMNMX.FTZ R44, R68, R53, !PT ;  /* 0x00000035442c7209 */ /* 0x001fc80007810000 */
[----:B------:R-:W-:-:S03]  /*3c20*/  FMNMX.FTZ R53, R65, R44, !PT ;  /* 0x0000002c41357209 */ /* 0x000fc60007810000 */
[----:B------:R0:W-:Y:S01]  /*3c30*/  MUFU.TANH R81, R45 ;  /* 0x0000002d00517308 */ /* 0x0001e20000002400 */
[----:B------:R-:W-:Y:S02]  /*3c40*/  FMNMX.FTZ R44, R62, R53, !PT ;  /* 0x000000353e2c7209 */ /* 0x000fe40007810000 */
[----:B------:R-:W-:Y:S02]  /*3c50*/  FSEL R53, R98, -INF , P2 ;  /* 0xff80000062357808 */ /* 0x000fe40001000000 */
[----:B------:R-:W-:Y:S02]  /*3c60*/  FMNMX.FTZ R44, R61, R44, !PT ;  /* 0x0000002c3d2c7209 */ /* 0x000fe40007810000 */
[----:B------:R-:W-:Y:S01]  /*3c70*/  ISETP.GT.AND P2, PT, R74, 0x51, PT ;  /* 0x000000514a00780c */ /* 0x000fe20003f44270 */
[----:B------:R-:W2:Y:S01]  /*3c80*/  MUFU.TANH R41, R41 ;  /* 0x0000002900297308 */ /* 0x000ea20000002400 */
[----:B0-----:R-:W-:Y:S02]  /*3c90*/  FMNMX.FTZ R45, R53, R44, !PT ;  /* 0x0000002c352d7209 */ /* 0x001fe40007810000 */
[----:B---3--:R-:W-:-:S02]  /*3ca0*/  FSEL R52, R100, -INF , P2 ;  /* 0xff80000064347808 */ /* 0x008fc40001000000 */
[----:B------:R-:W-:Y:S02]  /*3cb0*/  FMNMX.FTZ R45, R60, R45, !PT ;  /* 0x0000002d3c2d7209 */ /* 0x000fe40007810000 */
[----:B------:R-:W-:Y:S01]  /*3cc0*/  ISETP.GT.AND P2, PT, R74, 0x59, PT ;  /* 0x000000594a00780c */ /* 0x000fe20003f44270 */
[----:B------:R-:W-:Y:S01]  /*3cd0*/  MUFU.TANH R21, R21 ;  /* 0x0000001500157308 */ /* 0x000fe20000002400 */
[----:B------:R-:W-:Y:S02]  /*3ce0*/  FMNMX.FTZ R44, R52, R45, !PT ;  /* 0x0000002d342c7209 */ /* 0x000fe40007810000 */
[----:B------:R-:W-:Y:S02]  /*3cf0*/  FSEL R50, R50, -INF , P2 ;  /* 0xff80000032327808 */ /* 0x000fe40001000000 */
[----:B------:R-:W-:Y:S02]  /*3d00*/  FMNMX.FTZ R83, R51, R44, !PT ;  /* 0x0000002c33537209 */ /* 0x000fe40007810000 */
[----:B-1----:R-:W-:Y:S01]  /*3d10*/  FSEL R45, R40, -INF , P3 ;  /* 0xff800000282d7808 */ /* 0x002fe20001800000 */
[----:B------:R-:W-:Y:S01]  /*3d20*/  MUFU.TANH R64, R64 ;  /* 0x0000004000407308 */ /* 0x000fe20000002400 */
[----:B------:R-:W-:-:S02]  /*3d30*/  ISETP.GT.AND P2, PT, R74, 0x61, PT ;  /* 0x000000614a00780c */ /* 0x000fc40003f44270 */
[----:B------:R-:W-:Y:S02]  /*3d40*/  FMNMX.FTZ R40, R50, R83, !PT ;  /* 0x0000005332287209 */ /* 0x000fe40007810000 */
[C---:B------:R-:W-:Y:S02]  /*3d50*/  ISETP.GT.AND P3, PT, R74.reuse, 0x68, PT ;  /* 0x000000684a00780c */ /* 0x040fe40003f64270 */
[----:B--2---:R-:W-:Y:S01]  /*3d60*/  FSEL R44, R41, -INF , P2 ;  /* 0xff800000292c7808 */ /* 0x004fe20001000000 */
[----:B------:R-:W-:Y:S01]  /*3d70*/  MUFU.TANH R56, R56 ;  /* 0x0000003800387308 */ /* 0x000fe20000002400 */
[----:B------:R-:W-:Y:S02]  /*3d80*/  FMNMX.FTZ R83, R45, R40, !PT ;  /* 0x000000282d537209 */ /* 0x000fe40007810000 */
[----:B------:R-:W-:Y:S01]  /*3d90*/  ISETP.GT.AND P2, PT, R74, 0x69, PT ;  /* 0x000000694a00780c */ /* 0x000fe20003f44270 */
[----:B------:R-:W-:Y:S02]  /*3da0*/  WARPGROUP.DEPBAR.LE gsb0, 0x0 ;  /* 0x00008000000079c5 */ /* 0x000fe40000010000 */
[----:B------:R-:W-:Y:S01]  /*3db0*/  WARPGROUP.ARRIVE ;  /* 0x00000000000079c5 */ /* 0x000fe20000000000 */
[----:B------:R-:W-:Y:S01]  /*3dc0*/  FMUL.FTZ R32, R32, UR5 ;  /* 0x0000000520207c20 */ /* 0x000fe20008410000 */
[----:B------:R-:W-:Y:S01]  /*3dd0*/  FMUL.FTZ R33, R33, UR5 ;  /* 0x0000000521217c20 */ /* 0x000fe20008410000 */
[----:B------:R-:W-:Y:S01]  /*3de0*/  FMUL.FTZ R36, R36, UR5 ;  /* 0x0000000524247c20 */ /* 0x000fe20008410000 */
[----:B------:R-:W-:Y:S01]  /*3df0*/  FMUL.FTZ R37, R37, UR5 ;  /* 0x0000000525257c20 */ /* 0x000fe20008410000 */
[----:B------:R-:W-:Y:S01]  /*3e00*/  FSEL R41, R80, -INF , P3 ;  /* 0xff80000050297808 */ /* 0x000fe20001800000 */
[----:B------:R-:W-:Y:S01]  /*3e10*/  HGMMA.64x16x16.F32.BF16 R24, gdesc[UR32], R24, gsb0 ;  /* 0x00200000201879f0 */ /* 0x000fe20008001818 */
[----:B------:R-:W-:Y:S01]  /*3e20*/  MUFU.TANH R32, R32 ;  /* 0x0000002000207308 */ /* 0x000fe20000002400 */
[----:B------:R-:W-:Y:S01]  /*3e30*/  FMNMX.FTZ R80, R44, R83, !PT ;  /* 0x000000532c507209 */ /* 0x000fe20007810000 */
[----:B------:R-:W-:Y:S01]  /*3e40*/  FMUL.FTZ R88, R34, UR5 ;  /* 0x0000000522587c20 */ /* 0x000fe20008410000 */
[C---:B------:R-:W-:Y:S01]  /*3e50*/  ISETP.GT.AND P3, PT, R74.reuse, 0x70, PT ;  /* 0x000000704a00780c */ /* 0x040fe20003f64270 */
[----:B------:R-:W-:Y:S01]  /*3e60*/  FMUL.FTZ R90, R35, UR5 ;  /* 0x00000005235a7c20 */ /* 0x000fe20008410000 */
[----:B------:R-:W-:Y:S01]  /*3e70*/  FSEL R40, R81, -INF , P2 ;  /* 0xff80000051287808 */ /* 0x000fe20001000000 */
[----:B------:R-:W-:Y:S01]  /*3e80*/  FMUL.FTZ R92, R39, UR5 ;  /* 0x00000005275c7c20 */ /* 0x000fe20008410000 */
[----:B------:R-:W-:Y:S01]  /*3e90*/  FMNMX.FTZ R81, R41, R80, !PT ;  /* 0x0000005029517209 */ /* 0x000fe20007810000 */
[----:B------:R-:W0:Y:S01]  /*3ea0*/  MUFU.TANH R33, R33 ;  /* 0x0000002100217308 */ /* 0x000e220000002400 */
[----:B------:R-:W-:Y:S01]  /*3eb0*/  ISETP.GT.AND P2, PT, R74, 0x71, PT ;  /* 0x000000714a00780c */ /* 0x000fe20003f44270 */
[----:B------:R-:W-:-:S06]  /*3ec0*/  FMUL.FTZ R80, R54, UR5 ;  /* 0x0000000536507c20 */ /* 0x000fcc0008410000 */
[----:B------:R-:W1:Y:S08]  /*3ed0*/  MUFU.TANH R36, R36 ;  /* 0x0000002400247308 */ /* 0x000e700000002400 */
[----:B------:R2:W3:Y:S01]  /*3ee0*/  MUFU.TANH R82, R37 ;  /* 0x0000002500527308 */ /* 0x0004e20000002400 */
[----:B0-----:R-:W-:Y:S02]  /*3ef0*/  FSEL R33, R33, -INF , P2 ;  /* 0xff80000021217808 */ /* 0x001fe40001000000 */
[----:B------:R-:W-:-:S05]  /*3f00*/  ISETP.GT.AND P2, PT, R74, 0x79, PT ;  /* 0x000000794a00780c */ /* 0x000fca0003f44270 */
[----:B------:R-:W-:Y:S01]  /*3f10*/  MUFU.TANH R57, R57 ;  /* 0x0000003900397308 */ /* 0x000fe20000002400 */
[----:B--2---:R-:W-:Y:S02]  /*3f20*/  FSEL R37, R32, -INF , P3 ;  /* 0xff80000020257808 */ /* 0x004fe40001800000 */
[----:B------:R-:W-:Y:S02]  /*3f30*/  FMNMX.FTZ R32, R40, R81, !PT ;  /* 0x0000005128207209 */ /* 0x000fe40007810000 */
[----:B------:R-:W-:Y:S02]  /*3f40*/  ISETP.GT.AND P3, PT, R74, 0x78, PT ;  /* 0x000000784a00780c */ /* 0x000fe40003f64270 */
[----:B------:R-:W-:Y:S01]  /*3f50*/  FMNMX.FTZ R32, R37, R32, !PT ;  /* 0x0000002025207209 */ /* 0x000fe20007810000 */
[----:B------:R-:W-:Y:S01]  /*3f60*/  MUFU.TANH R58, R58 ;  /* 0x0000003a003a7308 */ /* 0x000fe20000002400 */
[----:B-1----:R-:W-:Y:S02]  /*3f70*/  FSEL R36, R36, -INF , P3 ;  /* 0xff80000024247808 */ /* 0x002fe40001800000 */
[----:B------:R-:W-:-:S05]  /*3f80*/  ISETP.GT.AND P3, PT, R74, 0x80, PT ;  /* 0x000000804a00780c */ /* 0x000fca0003f64270 */
[----:B------:R-:W-:Y:S01]  /*3f90*/  MUFU.TANH R59, R59 ;  /* 0x0000003b003b7308 */ /* 0x000fe20000002400 */
[----:B------:R-:W-:Y:S02]  /*3fa0*/  WARPGROUP.DEPBAR.LE gsb0, 0x0 ;  /* 0x00008000000079c5 */ /* 0x000fe40000010000 */
[----:B------:R-:W-:Y:S01]  /*3fb0*/  FMUL.FTZ R24, R24, UR5 ;  /* 0x0000000518187c20 */ /* 0x000fe20008410000 */
[----:B------:R-:W-:Y:S01]  /*3fc0*/  FMUL.FTZ R25, R25, UR5 ;  /* 0x0000000519197c20 */ /* 0x000fe20008410000 */
[----:B------:R-:W-:Y:S01]  /*3fd0*/  FMUL.FTZ R28, R28, UR5 ;  /* 0x000000051c1c7c20 */ /* 0x000fe20008410000 */
[----:B------:R-:W-:Y:S01]  /*3fe0*/  FMUL.FTZ R81, R29, UR5 ;  /* 0x000000051d517c20 */ /* 0x000fe20008410000 */
[----:B------:R-:W-:Y:S01]  /*3ff0*/  FMNMX.FTZ R29, R33, R32, !PT ;  /* 0x00000020211d7209 */ /* 0x000fe20007810000 */
[----:B------:R-:W-:Y:S01]  /*4000*/  MUFU.TANH R48, R48 ;  /* 0x0000003000307308 */ /* 0x000fe20000002400 */
[----:B---3--:R-:W-:Y:S01]  /*4010*/  FSEL R32, R82, -INF , P2 ;  /* 0xff80000052207808 */ /* 0x008fe20001000000 */
[----:B------:R-:W-:Y:S01]  /*4020*/  FMUL.FTZ R82, R42, UR5 ;  /* 0x000000052a527c20 */ /* 0x000fe20008410000 */
[----:B------:R-:W-:Y:S01]  /*4030*/  FMNMX.FTZ R89, R36, R29, !PT ;  /* 0x0000001d24597209 */ /* 0x000fe20007810000 */
[----:B------:R-:W-:Y:S01]  /*4040*/  FMUL.FTZ R47, R31, UR5 ;  /* 0x000000051f2f7c20 */ /* 0x000fe20008410000 */
[----:B------:R-:W-:-:S03]  /*4050*/  ISETP.GT.AND P2, PT, R74, 0x81, PT ;  /* 0x000000814a00780c */ /* 0x000fc60003f44270 */
[----:B------:R-:W0:Y:S08]  /*4060*/  MUFU.TANH R24, R24 ;  /* 0x0000001800187308 */ /* 0x000e300000002400 */
[----:B------:R-:W1:Y:S08]  /*4070*/  MUFU.TANH R25, R25 ;  /* 0x0000001900197308 */ /* 0x000e700000002400 */
[----:B------:R1:W2:Y:S01]  /*4080*/  MUFU.TANH R83, R28 ;  /* 0x0000001c00537308 */ /* 0x0002a20000002400 */
[----:B0-----:R-:W-:-:S02]  /*4090*/  FSEL R29, R24, -INF , P3 ;  /* 0xff800000181d7808 */ /* 0x001fc40001800000 */
[----:B------:R-:W-:Y:S02]  /*40a0*/  FMNMX.FTZ R24, R32, R89, !PT ;  /* 0x0000005920187209 */ /* 0x000fe40007810000 */
[C---:B------:R-:W-:Y:S02]  /*40b0*/  ISETP.GT.AND P3, PT, R74.reuse, 0x88, PT ;  /* 0x000000884a00780c */ /* 0x040fe40003f64270 */
[----:B------:R-:W-:Y:S01]  /*40c0*/  FMNMX.FTZ R89, R29, R24, !PT ;  /* 0x000000181d597209 */ /* 0x000fe20007810000 */
[----:B------:R0:W3:Y:S01]  /*40d0*/  MUFU.TANH R84, R81 ;  /* 0x0000005100547308 */ /* 0x0000e20000002400 */
[----:B-1----:R-:W-:Y:S02]  /*40e0*/  FSEL R28, R25, -INF , P2 ;  /* 0xff800000191c7808 */ /* 0x002fe40001000000 */
[----:B------:R-:W-:Y:S02]  /*40f0*/  ISETP.GT.AND P2, PT, R74, 0x89, PT ;  /* 0x000000894a00780c */ /* 0x000fe40003f44270 */
[----:B------:R-:W-:Y:S01]  /*4100*/  FMNMX.FTZ R54, R28, R89, !PT ;  /* 0x000000591c367209 */ /* 0x000fe20007810000 */
[----:B------:R-:W-:-:S02]  /*4110*/  FMUL.FTZ R89, R38, UR5 ;  /* 0x0000000526597c20 */ /* 0x000fc40008410000 */
[----:B------:R-:W1:Y:S01]  /*4120*/  MUFU.TANH R49, R49 ;  /* 0x0000003100317308 */ /* 0x000e620000002400 */
[----:B--2---:R-:W-:Y:S01]  /*4130*/  FSEL R25, R83, -INF , P3 ;  /* 0xff80000053197808 */ /* 0x004fe20001800000 */
[----:B0-----:R-:W-:Y:S01]  /*4140*/  FMUL.FTZ R81, R55, UR5 ;  /* 0x0000000537517c20 */ /* 0x001fe20008410000 */
[----:B------:R-:W-:Y:S01]  /*4150*/  ISETP.GT.AND P3, PT, R78, 0x1, PT ;  /* 0x000000014e00780c */ /* 0x000fe20003f64270 */
[----:B------:R-:W-:Y:S01]  /*4160*/  FMUL.FTZ R83, R46, UR5 ;  /* 0x000000052e537c20 */ /* 0x000fe20008410000 */
[----:B------:R-:W-:Y:S01]  /*4170*/  FMNMX.FTZ R55, R25, R54, !PT ;  /* 0x0000003619377209 */ /* 0x000fe20007810000 */
[----:B------:R-:W-:Y:S01]  /*4180*/  FMUL.FTZ R46, R30, UR5 ;  /* 0x000000051e2e7c20 */ /* 0x000fe20008410000 */
[----:B------:R-:W-:Y:S01]  /*4190*/  FSEL R39, R3, -INF , P3 ;  /* 0xff80000003277808 */ /* 0x000fe20001800000 */
[----:B------:R-:W0:Y:S01]  /*41a0*/  MUFU.TANH R80, R80 ;  /* 0x0000005000507308 */ /* 0x000e220000002400 */
[----:B---3--:R-:W-:Y:S01]  /*41b0*/  FSEL R24, R84, -INF , P2 ;  /* 0xff80000054187808 */ /* 0x008fe20001000000 */
[----:B------:R-:W-:Y:S01]  /*41c0*/  FMUL.FTZ R84, R43, UR5 ;  /* 0x000000052b547c20 */ /* 0x000fe20008410000 */
[----:B------:R-:W-:Y:S01]  /*41d0*/  ISETP.GT.AND P3, PT, R78, 0x10, PT ;  /* 0x000000104e00780c */ /* 0x000fe20003f64270 */
[----:B------:R-:W-:Y:S01]  /*41e0*/  FMUL.FTZ R43, R27, UR5 ;  /* 0x000000051b2b7c20 */ /* 0x000fe20008410000 */
[----:B------:R-:W-:-:S02]  /*41f0*/  FMNMX.FTZ R55, R24, R55, !PT ;  /* 0x0000003718377209 */ /* 0x000fc40007810000 */
[----:B------:R-:W-:Y:S01]  /*4200*/  FSEL R7, R7, -INF , P3 ;  /* 0xff80000007077808 */ /* 0x000fe20001800000 */
[----:B------:R-:W2:Y:S01]  /*4210*/  MUFU.TANH R81, R81 ;  /* 0x0000005100517308 */ /* 0x000ea20000002400 */
[C---:B------:R-:W-:Y:S01]  /*4220*/  ISETP.GT.AND P3, PT, R78.reuse, 0x18, PT ;  /* 0x000000184e00780c */ /* 0x040fe20003f64270 */
[----:B------:R-:W3:Y:S03]  /*4230*/  SHFL.BFLY PT, R42, R55, 0x2, 0x1f ;  /* 0x0c401f00372a7f89 */ /* 0x000ee600000e0000 */
[----:B------:R-:W-:Y:S02]  /*4240*/  FSEL R9, R9, -INF , P3 ;  /* 0xff80000009097808 */ /* 0x000fe40001800000 */
[----:B------:R-:W-:Y:S01]  /*4250*/  ISETP.GT.AND P3, PT, R78, 0x20, PT ;  /* 0x000000204e00780c */ /* 0x000fe20003f64270 */
[----:B------:R-:W4:Y:S03]  /*4260*/  MUFU.TANH R82, R82 ;  /* 0x0000005200527308 */ /* 0x000f260000002400 */
[----:B------:R-:W-:-:S02]  /*4270*/  FSEL R11, R11, -INF , P3 ;  /* 0xff8000000b0b7808 */ /* 0x000fc40001800000 */
[----:B------:R-:W-:-:S03]  /*4280*/  ISETP.GT.AND P3, PT, R78, 0x28, PT ;  /* 0x000000284e00780c */ /* 0x000fc60003f64270 */
[----:B------:R-:W5:Y:S01]  /*4290*/  MUFU.TANH R84, R84 ;  /* 0x0000005400547308 */ /* 0x000f620000002400 */
[----:B------:R-:W-:Y:S02]  /*42a0*/  FSEL R73, R13, -INF , P3 ;  /* 0xff8000000d497808 */ /* 0x000fe40001800000 */
[----:B------:R-:W-:-:S05]  /*42b0*/  ISETP.GT.AND P3, PT, R78, 0x30, PT ;  /* 0x000000304e00780c */ /* 0x000fca0003f64270 */
[----:B------:R-:W5:Y:S01]  /*42c0*/  MUFU.TANH R83, R83 ;  /* 0x0000005300537308 */ /* 0x000f620000002400 */
[----:B---3--:R-:W-:Y:S01]  /*42d0*/  FMNMX.FTZ R34, R55, R42, !PT ;  /* 0x0000002a37227209 */ /* 0x008fe20007810000 */
[----:B------:R-:W-:Y:S01]  /*42e0*/  FMUL.FTZ R42, R26, UR5 ;  /* 0x000000051a2a7c20 */ /* 0x000fe20008410000 */
[----:B------:R-:W-:-:S03]  /*42f0*/  UIADD3 UR5, UR57, -UR58, URZ ;  /* 0x8000003a39057290 */ /* 0x000fc6000fffe03f */
[----:B------:R-:W3:Y:S02]  /*4300*/  SHFL.BFLY PT, R35, R34, 0x1, 0x1f ;  /* 0x0c201f0022237f89 */ /* 0x000ee400000e0000 */
[----:B------:R-:W5:Y:S01]  /*4310*/  MUFU.TANH R86, R86 ;  /* 0x0000005600567308 */ /* 0x000f620000002400 */
[----:B------:R-:W-:-:S04]  /*4320*/  UIMAD UR5, UR56, 0xc0, UR5 ;  /* 0x000000c0380578a4 */ /* 0x000fc8000f8e0205 */
[----:B------:R-:W-:-:S03]  /*4330*/  UIMAD.WIDE UR10, UR5, 0x38e38e39, URZ ;  /* 0x38e38e39050a78a5 */ /* 0x000fc6000f8e023f */
[----:B------:R-:W5:Y:S01]  /*4340*/  MUFU.TANH R88, R88 ;  /* 0x0000005800587308 */ /* 0x000f620000002400 */
[----:B------:R-:W-:-:S04]  /*4350*/  USHF.R.U32.HI UR5, URZ, 0x1f, UR11 ;  /* 0x0000001f3f057899 */ /* 0x000fc8000801160b */
[----:B------:R-:W-:-:S03]  /*4360*/  ULEA.HI.SX32 UR5, UR11, UR5, 0x1b ;  /* 0x000000050b057291 */ /* 0x000fc6000f8fda3f */
[----:B------:R-:W5:Y:S01]  /*4370*/  MUFU.TANH R90, R90 ;  /* 0x0000005a005a7308 */ /* 0x000f620000002400 */
[----:B------:R-:W-:-:S04]  /*4380*/  UISETP.LT.AND UP0, UPT, URZ, UR5, UPT ;  /* 0x000000053f00728c */ /* 0x000fc8000bf01270 */
[----:B------:R-:W-:Y:S01]  /*4390*/  USEL UR7, URZ, UR5, !UP0 ;  /* 0x000000053f077287 */ /* 0x000fe2000c000000 */
[----:B---3--:R-:W-:Y:S02]  /*43a0*/  FMNMX.FTZ R74, R34, R35, !PT ;  /* 0x00000023224a7209 */ /* 0x008fe40007810000 */
[----:B------:R-:W3:Y:S01]  /*43b0*/  MUFU.TANH R89, R89 ;  /* 0x0000005900597308 */ /* 0x000ee20000002400 */
[----:B------:R-:W-:Y:S01]  /*43c0*/  UISETP.GE.AND UP0, UPT, UR38, UR7, UPT ;  /* 0x000000072600728c */ /* 0x000fe2000bf06270 */
[C---:B------:R-:W-:Y:S01]  /*43d0*/  FSETP.NEU.FTZ.AND P2, PT, R74.reuse, -INF , PT ;  /* 0xff8000004a00780b */ /* 0x040fe20003f5d000 */
[----:B------:R-:W-:-:S05]  /*43e0*/  FMUL.FTZ R26, R74, UR4 ;  /* 0x000000044a1a7c20 */ /* 0x000fca0008410000 */
[----:B------:R-:W3:Y:S01]  /*43f0*/  MUFU.TANH R92, R92 ;  /* 0x0000005c005c7308 */ /* 0x000ee20000002400 */
[----:B------:R-:W-:Y:S02]  /*4400*/  FSEL R26, R26, RZ, P2 ;  /* 0x000000ff1a1a7208 */ /* 0x000fe40001000000 */
[----:B------:R-:W-:-:S03]  /*4410*/  ISETP.GT.AND P2, PT, R78, RZ, PT ;  /* 0x000000ff4e00720c */ /* 0x000fc60003f44270 */
[--C-:B------:R-:W-:Y:S01]  /*4420*/  FFMA.FTZ R77, R77, UR4, -R26.reuse ;  /* 0x000000044d4d7c23 */ /* 0x100fe2000801081a */
[----:B------:R-:W-:Y:S01]  /*4430*/  FSEL R4, R4, -INF , P2 ;  /* 0xff80000004047808 */ /* 0x000fe20001000000 */
[--C-:B------:R-:W-:Y:S01]  /*4440*/  FFMA.FTZ R75, R75, UR4, -R26.reuse ;  /* 0x000000044b4b7c23 */ /* 0x100fe2000801081a */
[----:B------:R-:W-:Y:S01]  /*4450*/  ISETP.GT.AND P2, PT, R78, 0x9, PT ;  /* 0x000000094e00780c */ /* 0x000fe20003f44270 */
[--C-:B------:R-:W-:Y:S01]  /*4460*/  FFMA.FTZ R13, R72, UR4, -R26.reuse ;  /* 0x00000004480d7c23 */ /* 0x100fe2000801081a */
[----:B------:R-:W-:Y:S01]  /*4470*/  FMNMX.FTZ R54, R4, R39, !PT ;  /* 0x0000002704367209 */ /* 0x000fe20007810000 */
[--C-:B------:R-:W-:Y:S01]  /*4480*/  FFMA.FTZ R27, R79, UR4, -R26.reuse ;  /* 0x000000044f1b7c23 */ /* 0x100fe2000801081a */
[----:B------:R-:W-:Y:S01]  /*4490*/  FSEL R6, R6, -INF , P2 ;  /* 0xff80000006067808 */ /* 0x000fe20001000000 */
[--C-:B------:R-:W-:Y:S01]  /*44a0*/  FFMA.FTZ R85, R85, UR4, -R26.reuse ;  /* 0x0000000455557c23 */ /* 0x100fe2000801081a */
[----:B------:R-:W-:Y:S01]  /*44b0*/  FMNMX.FTZ R35, R5, R54, !PT ;  /* 0x0000003605237209 */ /* 0x000fe20007810000 */
[--C-:B------:R-:W-:Y:S01]  /*44c0*/  FFMA.FTZ R3, R87, UR4, -R26.reuse ;  /* 0x0000000457037c23 */ /* 0x100fe2000801081a */
[----:B------:R-:W-:Y:S01]  /*44d0*/  ISETP.GT.AND P2, PT, R78, 0x11, PT ;  /* 0x000000114e00780c */ /* 0x000fe20003f44270 */
[--C-:B------:R-:W-:Y:S01]  /*44e0*/  FFMA.FTZ R63, R63, UR4, -R26.reuse ;  /* 0x000000043f3f7c23 */ /* 0x100fe2000801081a */
[----:B------:R-:W-:Y:S01]  /*44f0*/  FMNMX.FTZ R54, R6, R35, !PT ;  /* 0x0000002306367209 */ /* 0x000fe20007810000 */
[----:B------:R-:W3:Y:S01]  /*4500*/  MUFU.TANH R42, R42 ;  /* 0x0000002a002a7308 */ /* 0x000ee20000002400 */
[----:B------:R-:W-:Y:S01]  /*4510*/  FSEL R8, R8, -INF , P2 ;  /* 0xff80000008087808 */ /* 0x000fe20001000000 */
[--C-:B------:R-:W-:Y:S01]  /*4520*/  FFMA.FTZ R62, R62, UR4, -R26.reuse ;  /* 0x000000043e3e7c23 */ /* 0x100fe2000801081a */
[----:B------:R-:W-:Y:S01]  /*4530*/  FMNMX.FTZ R55, R7, R54, !PT ;  /* 0x0000003607377209 */ /* 0x000fe20007810000 */
[--C-:B------:R-:W-:Y:S01]  /*4540*/  FFMA.FTZ R30, R91, UR4, -R26.reuse ;  /* 0x000000045b1e7c23 */ /* 0x100fe2000801081a */
[----:B------:R-:W-:Y:S01]  /*4550*/  ISETP.GT.AND P2, PT, R78, 0x19, PT ;  /* 0x000000194e00780c */ /* 0x000fe20003f44270 */
[--C-:B------:R-:W-:Y:S01]  /*4560*/  FFMA.FTZ R31, R93, UR4, -R26.reuse ;  /* 0x000000045d1f7c23 */ /* 0x100fe2000801081a */
[----:B------:R-:W-:Y:S01]  /*4570*/  FMNMX.FTZ R76, R8, R55, !PT ;  /* 0x00000037084c7209 */ /* 0x000fe20007810000 */
[----:B------:R-:W-:Y:S01]  /*4580*/  MUFU.EX2 R35, R85 ;  /* 0x0000005500237308 */ /* 0x000fe20000000800 */
[----:B------:R-:W-:Y:S01]  /*4590*/  FSEL R54, R10, -INF , P2 ;  /* 0xff8000000a367808 */ /* 0x000fe20001000000 */
[--C-:B------:R-:W-:Y:S01]  /*45a0*/  FFMA.FTZ R38, R97, UR4, -R26.reuse ;  /* 0x0000000461267c23 */ /* 0x100fe2000801081a */
[----:B------:R-:W-:Y:S01]  /*45b0*/  FMNMX.FTZ R55, R9, R76, !PT ;  /* 0x0000004c09377209 */ /* 0x000fe20007810000 */
[--C-:B------:R-:W-:Y:S01]  /*45c0*/  FFMA.FTZ R34, R95, UR4, -R26.reuse ;  /* 0x000000045f227c23 */ /* 0x100fe2000801081a */
[----:B------:R-:W-:Y:S01]  /*45d0*/  ISETP.GT.AND P2, PT, R78, 0x21, PT ;  /* 0x000000214e00780c */ /* 0x000fe20003f44270 */
[--C-:B------:R-:W-:Y:S01]  /*45e0*/  FFMA.FTZ R53, R53, UR4, -R26.reuse ;  /* 0x0000000435357c23 */ /* 0x100fe2000801081a */
[----:B------:R-:W-:Y:S01]  /*45f0*/  FMNMX.FTZ R76, R54, R55, !PT ;  /* 0x00000037364c7209 */ /* 0x000fe20007810000 */
[----:B------:R1:W-:Y:S01]  /*4600*/  MUFU.EX2 R10, R77 ;  /* 0x0000004d000a7308 */ /* 0x0003e20000000800 */
        /* <DEDUP_REMOVED lines=10> */
[----:B-1----:R-:W-:Y:S01]  /*46b0*/  FMNMX.FTZ R77, R73, R76, !PT ;  /* 0x0000004c494d7209 */ /* 0x002fe20007810000 */
[--C-:B------:R-:W-:Y:S01]  /*46c0*/  FFMA.FTZ R37, R37, UR4, -R26.reuse ;  /* 0x0000000425257c23 */ /* 0x100fe2000801081a */
[----:B------:R-:W-:Y:S01]  /*46d0*/  ISETP.GT.AND P2, PT, R78, 0x31, PT ;  /* 0x000000314e00780c */ /* 0x000fe20003f44270 */
[--C-:B------:R-:W-:Y:S01]  /*46e0*/  FFMA.FTZ R32, R32, UR4, -R26.reuse ;  /* 0x0000000420207c23 */ /* 0x100fe2000801081a */
[----:B------:R-:W-:Y:S01]  /*46f0*/  FMNMX.FTZ R76, R72, R77, !PT ;  /* 0x0000004d484c7209 */ /* 0x000fe20007810000 */
[----:B------:R-:W1:Y:S01]  /*4700*/  MUFU.TANH R43, R43 ;  /* 0x0000002b002b7308 */ /* 0x000e620000002400 */
[----:B0-----:R-:W-:Y:S01]  /*4710*/  FSEL R75, R15, -INF , P3 ;  /* 0xff8000000f4b7808 */ /* 0x001fe20001800000 */
[--C-:B------:R-:W-:Y:S01]  /*4720*/  FFMA.FTZ R29, R29, UR4, -R26.reuse ;  /* 0x000000041d1d7c23 */ /* 0x100fe2000801081a */
[----:B------:R-:W-:Y:S01]  /*4730*/  ISETP.GT.AND P3, PT, R78, 0x38, PT ;  /* 0x000000384e00780c */ /* 0x000fe20003f64270 */
[----:B------:R-:W-:Y:S01]  /*4740*/  FFMA.FTZ R28, R28, UR4, -R26 ;  /* 0x000000041c1c7c23 */ /* 0x000fe2000801081a */
[----:B------:R-:W-:-:S02]  /*4750*/  FSEL R70, R20, -INF , P2 ;  /* 0xff80000014467808 */ /* 0x000fc40001000000 */
[----:B------:R-:W-:Y:S01]  /*4760*/  FMNMX.FTZ R15, R75, R76, !PT ;  /* 0x0000004c4b0f7209 */ /* 0x000fe20007810000 */
[----:B------:R-:W0:Y:S01]  /*4770*/  MUFU.TANH R46, R46 ;  /* 0x0000002e002e7308 */ /* 0x000e220000002400 */
[----:B------:R-:W-:Y:S02]  /*4780*/  FSEL R76, R21, -INF , P3 ;  /* 0xff800000154c7808 */ /* 0x000fe40001800000 */
[----:B------:R-:W-:Y:S02]  /*4790*/  ISETP.GT.AND P2, PT, R78, 0x39, PT ;  /* 0x000000394e00780c */ /* 0x000fe40003f44270 */
[----:B------:R-:W-:Y:S02]  /*47a0*/  FMNMX.FTZ R21, R70, R15, !PT ;  /* 0x0000000f46157209 */ /* 0x000fe40007810000 */
[----:B------:R-:W-:Y:S01]  /*47b0*/  ISETP.GT.AND P3, PT, R78, 0x40, PT ;  /* 0x000000404e00780c */ /* 0x000fe20003f64270 */
[----:B------:R2:W-:Y:S01]  /*47c0*/  MUFU.EX2 R15, R63 ;  /* 0x0000003f000f7308 */ /* 0x0005e20000000800 */
[----:B------:R-:W-:Y:S01]  /*47d0*/  FSEL R77, R64, -INF , P2 ;  /* 0xff800000404d7808 */ /* 0x000fe20001000000 */
[----:B------:R-:W-:Y:S01]  /*47e0*/  FFMA.FTZ R64, R66, UR4, -R26 ;  /* 0x0000000442407c23 */ /* 0x000fe2000801081a */
[----:B------:R-:W-:-:S02]  /*47f0*/  FMNMX.FTZ R20, R76, R21, !PT ;  /* 0x000000154c147209 */ /* 0x000fc40007810000 */
[----:B------:R-:W-:Y:S02]  /*4800*/  FSEL R79, R56, -INF , P3 ;  /* 0xff800000384f7808 */ /* 0x000fe40001800000 */
[C---:B------:R-:W-:Y:S01]  /*4810*/  ISETP.GT.AND P2, PT, R78.reuse, 0x41, PT ;  /* 0x000000414e00780c */ /* 0x040fe20003f44270 */
[----:B------:R-:W0:Y:S01]  /*4820*/  MUFU.TANH R47, R47 ;  /* 0x0000002f002f7308 */ /* 0x000e220000002400 */
[----:B------:R-:W-:Y:S02]  /*4830*/  FMNMX.FTZ R56, R77, R20, !PT ;  /* 0x000000144d387209 */ /* 0x000fe40007810000 */
[C---:B------:R-:W-:Y:S02]  /*4840*/  ISETP.GT.AND P3, PT, R78.reuse, 0x48, PT ;  /* 0x000000484e00780c */ /* 0x040fe40003f64270 */
[----:B------:R-:W-:Y:S01]  /*4850*/  FSEL R66, R57, -INF , P2 ;  /* 0xff80000039427808 */ /* 0x000fe20001000000 */
[----:B------:R-:W-:Y:S01]  /*4860*/  FFMA.FTZ R57, R67, UR4, -R26 ;  /* 0x0000000443397c23 */ /* 0x000fe2000801081a */
[----:B------:R-:W-:Y:S01]  /*4870*/  FMNMX.FTZ R21, R79, R56, !PT ;  /* 0x000000384f157209 */ /* 0x000fe20007810000 */
[----:B------:R4:W-:Y:S01]  /*4880*/  MUFU.EX2 R20, R64 ;  /* 0x0000004000147308 */ /* 0x0009e20000000800 */
[----:B------:R-:W-:-:S02]  /*4890*/  ISETP.GT.AND P2, PT, R78, 0x49, PT ;  /* 0x000000494e00780c */ /* 0x000fc40003f44270 */
[----:B------:R-:W-:Y:S02]  /*48a0*/  FSEL R85, R58, -INF , P3 ;  /* 0xff8000003a557808 */ /* 0x000fe40001800000 */
[----:B------:R-:W-:Y:S02]  /*48b0*/  FMNMX.FTZ R56, R66, R21, !PT ;  /* 0x0000001542387209 */ /* 0x000fe40007810000 */
[C---:B------:R-:W-:Y:S01]  /*48c0*/  ISETP.GT.AND P3, PT, R78.reuse, 0x50, PT ;  /* 0x000000504e00780c */ /* 0x040fe20003f64270 */
[----:B------:R5:W-:Y:S01]  /*48d0*/  MUFU.EX2 R21, R57 ;  /* 0x0000003900157308 */ /* 0x000be20000000800 */
[----:B------:R-:W-:Y:S02]  /*48e0*/  FSEL R87, R59, -INF , P2 ;  /* 0xff8000003b577808 */ /* 0x000fe40001000000 */
[----:B------:R-:W-:Y:S02]  /*48f0*/  FMNMX.FTZ R56, R85, R56, !PT ;  /* 0x0000003855387209 */ /* 0x000fe40007810000 */
[----:B------:R-:W-:-:S02]  /*4900*/  ISETP.GT.AND P2, PT, R78, 0x51, PT ;  /* 0x000000514e00780c */ /* 0x000fc40003f44270 */
[----:B------:R-:W-:Y:S01]  /*4910*/  FSEL R67, R48, -INF , P3 ;  /* 0xff80000030437808 */ /* 0x000fe20001800000 */
[--C-:B------:R-:W-:Y:S01]  /*4920*/  FFMA.FTZ R48, R69, UR4, -R26.reuse ;  /* 0x0000000445307c23 */ /* 0x100fe2000801081a */
[----:B------:R-:W-:Y:S01]  /*4930*/  FMNMX.FTZ R56, R87, R56, !PT ;  /* 0x0000003857387209 */ /* 0x000fe20007810000 */
[----:B------:R-:W-:Y:S01]  /*4940*/  MUFU.EX2 R27, R27 ;  /* 0x0000001b001b7308 */ /* 0x000fe20000000800 */
[----:B------:R-:W-:Y:S02]  /*4950*/  ISETP.GT.AND P3, PT, R78, 0x58, PT ;  /* 0x000000584e00780c */ /* 0x000fe40003f64270 */
[----:B------:R-:W-:Y:S01]  /*4960*/  FSEL R69, R49, -INF , P2 ;  /* 0xff80000031457808 */ /* 0x000fe20001000000 */
[----:B------:R-:W-:Y:S01]  /*4970*/  FFMA.FTZ R49, R68, UR4, -R26 ;  /* 0x0000000444317c23 */ /* 0x000fe2000801081a */
[----:B------:R-:W-:Y:S02]  /*4980*/  FMNMX.FTZ R56, R67, R56, !PT ;  /* 0x0000003843387209 */ /* 0x000fe40007810000 */
[----:B------:R-:W-:Y:S01]  /*4990*/  ISETP.GT.AND P2, PT, R78, 0x59, PT ;  /* 0x000000594e00780c */ /* 0x000fe20003f44270 */
[----:B------:R-:W0:Y:S01]  /*49a0*/  MUFU.EX2 R30, R30 ;  /* 0x0000001e001e7308 */ /* 0x000e220000000800 */
[----:B--2---:R-:W-:-:S02]  /*49b0*/  FSEL R63, R80, -INF , P3 ;  /* 0xff800000503f7808 */ /* 0x004fc40001800000 */
[----:B------:R-:W-:Y:S02]  /*49c0*/  FMNMX.FTZ R56, R69, R56, !PT ;  /* 0x0000003845387209 */ /* 0x000fe40007810000 */
[C---:B------:R-:W-:Y:S02]  /*49d0*/  ISETP.GT.AND P3, PT, R78.reuse, 0x60, PT ;  /* 0x000000604e00780c */ /* 0x040fe40003f64270 */
[----:B----4-:R-:W-:Y:S01]  /*49e0*/  FSEL R64, R81, -INF , P2 ;  /* 0xff80000051407808 */ /* 0x010fe20001000000 */
[----:B------:R-:W-:Y:S01]  /*49f0*/  MUFU.EX2 R31, R31 ;  /* 0x0000001f001f7308 */ /* 0x000fe20000000800 */
[----:B-----5:R-:W-:Y:S01]  /*4a00*/  FMNMX.FTZ R57, R63, R56, !PT ;  /* 0x000000383f397209 */ /* 0x020fe20007810000 */
[----:B------:R-:W-:Y:S01]  /*4a10*/  FFMA.FTZ R56, R65, UR4, -R26 ;  /* 0x0000000441387c23 */ /* 0x000fe2000801081a */
[----:B------:R-:W-:Y:S02]  /*4a20*/  ISETP.GT.AND P2, PT, R78, 0x61, PT ;  /* 0x000000614e00780c */ /* 0x000fe40003f44270 */
[----:B------:R-:W-:-:S02]  /*4a30*/  FSEL R82, R82, -INF , P3 ;  /* 0xff80000052527808 */ /* 0x000fc40001800000 */
[----:B------:R-:W-:Y:S01]  /*4a40*/  FMNMX.FTZ R57, R64, R57, !PT ;  /* 0x0000003940397209 */ /* 0x000fe20007810000 */
[----:B------:R-:W-:Y:S01]  /*4a50*/  MUFU.EX2 R38, R38 ;  /* 0x0000002600267308 */ /* 0x000fe20000000800 */
[----:B------:R-:W-:Y:S02]  /*4a60*/  ISETP.GT.AND P3, PT, R78, 0x68, PT ;  /* 0x000000684e00780c */ /* 0x000fe40003f64270 */
[----:B------:R-:W-:Y:S02]  /*4a70*/  FSEL R84, R84, -INF , P2 ;  /* 0xff80000054547808 */ /* 0x000fe40001000000 */
[----:B------:R-:W-:Y:S02]  /*4a80*/  FMNMX.FTZ R57, R82, R57, !PT ;  /* 0x0000003952397209 */ /* 0x000fe40007810000 */
[----:B------:R-:W-:Y:S01]  /*4a90*/  ISETP.GT.AND P2, PT, R78, 0x69, PT ;  /* 0x000000694e00780c */ /* 0x000fe20003f44270 */
[----:B------:R-:W-:Y:S01]  /*4aa0*/  MUFU.EX2 R34, R34 ;  /* 0x0000002200227308 */ /* 0x000fe20000000800 */
[----:B------:R-:W-:-:S02]  /*4ab0*/  FSEL R83, R83, -INF , P3 ;  /* 0xff80000053537808 */ /* 0x000fc40001800000 */
[----:B------:R-:W-:Y:S02]  /*4ac0*/  FMNMX.FTZ R58, R84, R57, !PT ;  /* 0x00000039543a7209 */ /* 0x000fe40007810000 */
[----:B------:R-:W-:Y:S02]  /*4ad0*/  ISETP.GT.AND P3, PT, R78, 0x70, PT ;  /* 0x000000704e00780c */ /* 0x000fe40003f64270 */
[----:B------:R-:W-:Y:S01]  /*4ae0*/  FSEL R86, R86, -INF , P2 ;  /* 0xff80000056567808 */ /* 0x000fe20001000000 */
[----:B------:R2:W-:Y:S01]  /*4af0*/  MUFU.EX2 R57, R62 ;  /* 0x0000003e00397308 */ /* 0x0005e20000000800 */
[----:B------:R-:W-:Y:S01]  /*4b00*/  FMNMX.FTZ R59, R83, R58, !PT ;  /* 0x0000003a533b7209 */ /* 0x000fe20007810000 */
        /* <DEDUP_REMOVED lines=10> */
[----:B---3--:R-:W-:-:S02]  /*4bb0*/  FSEL R89, R89, -INF , P3 ;  /* 0xff80000059597808 */ /* 0x008fc40001800000 */
[----:B--2---:R-:W-:Y:S02]  /*4bc0*/  FMNMX.FTZ R62, R90, R59, !PT ;  /* 0x0000003b5a3e7209 */ /* 0x004fe40007810000 */
[----:B------:R-:W-:Y:S02]  /*4bd0*/  ISETP.GT.AND P3, PT, R78, 0x80, PT ;  /* 0x000000804e00780c */ /* 0x000fe40003f64270 */
[----:B------:R-:W-:Y:S01]  /*4be0*/  FSEL R92, R92, -INF , P2 ;  /* 0xff8000005c5c7808 */ /* 0x000fe20001000000 */
[----:B------:R-:W-:Y:S01]  /*4bf0*/  MUFU.EX2 R14, R14 ;  /* 0x0000000e000e7308 */ /* 0x000fe20000000800 */
[----:B------:R-:W-:Y:S02]  /*4c00*/  FMNMX.FTZ R59, R89, R62, !PT ;  /* 0x0000003e593b7209 */ /* 0x000fe40007810000 */
[----:B------:R-:W-:Y:S02]  /*4c10*/  ISETP.GT.AND P2, PT, R78, 0x81, PT ;  /* 0x000000814e00780c */ /* 0x000fe40003f44270 */
[----:B------:R-:W-:Y:S01]  /*4c20*/  FSEL R61, R42, -INF , P3 ;  /* 0xff8000002a3d7808 */ /* 0x000fe20001800000 */
[--C-:B------:R-:W-:Y:S01]  /*4c30*/  FFMA.FTZ R42, R60, UR4, -R26.reuse ;  /* 0x000000043c2a7c23 */ /* 0x100fe2000801081a */
[----:B------:R-:W-:Y:S01]  /*4c40*/  FMNMX.FTZ R62, R92, R59, !PT ;  /* 0x0000003b5c3e7209 */ /* 0x000fe20007810000 */
[----:B------:R-:W-:Y:S01]  /*4c50*/  FFMA.FTZ R59, R52, UR4, -R26 ;  /* 0x00000004343b7c23 */ /* 0x000fe2000801081a */
[----:B-1----:R-:W-:Y:S01]  /*4c60*/  FSEL R60, R43, -INF , P2 ;  /* 0xff8000002b3c7808 */ /* 0x002fe20001000000 */
[----:B------:R-:W-:Y:S01]  /*4c70*/  MUFU.EX2 R48, R48 ;  /* 0x0000003000307308 */ /* 0x000fe20000000800 */
[----:B------:R-:W-:-:S02]  /*4c80*/  ISETP.GT.AND P3, PT, R78, 0x88, PT ;  /* 0x000000884e00780c */ /* 0x000fc40003f64270 */
[----:B------:R-:W-:Y:S02]  /*4c90*/  FMNMX.FTZ R43, R61, R62, !PT ;  /* 0x0000003e3d2b7209 */ /* 0x000fe40007810000 */
[----:B------:R-:W-:Y:S02]  /*4ca0*/  ISETP.GT.AND P2, PT, R78, 0x89, PT ;  /* 0x000000894e00780c */ /* 0x000fe40003f44270 */
[----:B0-----:R-:W-:Y:S01]  /*4cb0*/  FSEL R62, R46, -INF , P3 ;  /* 0xff8000002e3e7808 */ /* 0x001fe20001800000 */
[--C-:B------:R-:W-:Y:S01]  /*4cc0*/  FFMA.FTZ R46, R51, UR4, -R26.reuse ;  /* 0x00000004332e7c23 */ /* 0x100fe2000801081a */
[----:B------:R-:W-:Y:S01]  /*4cd0*/  FMNMX.FTZ R43, R60, R43, !PT ;  /* 0x0000002b3c2b7209 */ /* 0x000fe20007810000 */
[----:B------:R-:W-:Y:S01]  /*4ce0*/  MUFU.EX2 R49, R49 ;  /* 0x0000003100317308 */ /* 0x000fe20000000800 */
[----:B------:R-:W-:Y:S01]  /*4cf0*/  FSEL R52, R47, -INF , P2 ;  /* 0xff8000002f347808 */ /* 0x000fe20001000000 */
[----:B------:R-:W-:Y:S01]  /*4d00*/  FFMA.FTZ R47, R50, UR4, -R26 ;  /* 0x00000004322f7c23 */ /* 0x000fe2000801081a */
[----:B------:R-:W-:-:S04]  /*4d10*/  FMNMX.FTZ R43, R62, R43, !PT ;  /* 0x0000002b3e2b7209 */ /* 0x000fc80007810000 */
[----:B------:R-:W-:Y:S01]  /*4d20*/  FMNMX.FTZ R51, R52, R43, !PT ;  /* 0x0000002b34337209 */ /* 0x000fe20007810000 */
[--C-:B------:R-:W-:Y:S01]  /*4d30*/  FFMA.FTZ R43, R45, UR4, -R26.reuse ;  /* 0x000000042d2b7c23 */ /* 0x100fe2000801081a */
[----:B------:R-:W-:Y:S03]  /*4d40*/  MUFU.EX2 R56, R56 ;  /* 0x0000003800387308 */ /* 0x000fe60000000800 */
[----:B------:R-:W0:Y:S05]  /*4d50*/  SHFL.BFLY PT, R50, R51, 0x2, 0x1f ;  /* 0x0c401f0033327f89 */ /* 0x000e2a00000e0000 */
[----:B------:R-:W-:Y:S08]  /*4d60*/  MUFU.EX2 R58, R58 ;  /* 0x0000003a003a7308 */ /* 0x000ff00000000800 */
[----:B------:R-:W-:Y:S08]  /*4d70*/  MUFU.EX2 R53, R53 ;  /* 0x0000003500357308 */ /* 0x000ff00000000800 */
[----:B------:R-:W-:Y:S01]  /*4d80*/  MUFU.EX2 R42, R42 ;  /* 0x0000002a002a7308 */ /* 0x000fe20000000800 */
[----:B0-----:R-:W-:Y:S01]  /*4d90*/  FMNMX.FTZ R45, R51, R50, !PT ;  /* 0x00000032332d7209 */ /* 0x001fe20007810000 */
[--C-:B------:R-:W-:Y:S01]  /*4da0*/  FFMA.FTZ R50, R33, UR4, -R26.reuse ;  /* 0x0000000421327c23 */ /* 0x100fe2000801081a */
[--C-:B------:R-:W-:Y:S01]  /*4db0*/  FFMA.FTZ R33, R36, UR4, -R26.reuse ;  /* 0x0000000424217c23 */ /* 0x100fe2000801081a */
[----:B------:R-:W-:-:S02]  /*4dc0*/  FFMA.FTZ R36, R25, UR4, -R26 ;  /* 0x0000000419247c23 */ /* 0x000fc4000801081a */
[----:B------:R-:W0:Y:S02]  /*4dd0*/  SHFL.BFLY PT, R130, R45, 0x1, 0x1f ;  /* 0x0c201f002d827f89 */ /* 0x000e2400000e0000 */
[----:B------:R-:W-:Y:S08]  /*4de0*/  MUFU.EX2 R59, R59 ;  /* 0x0000003b003b7308 */ /* 0x000ff00000000800 */
[----:B------:R-:W-:Y:S08]  /*4df0*/  MUFU.EX2 R46, R46 ;  /* 0x0000002e002e7308 */ /* 0x000ff00000000800 */
[----:B------:R-:W-:Y:S01]  /*4e00*/  MUFU.EX2 R47, R47 ;  /* 0x0000002f002f7308 */ /* 0x000fe20000000800 */
[----:B0-----:R-:W-:Y:S01]  /*4e10*/  FMNMX.FTZ R130, R45, R130, !PT ;  /* 0x000000822d827209 */ /* 0x001fe20007810000 */
[----:B------:R-:W-:-:S06]  /*4e20*/  FFMA.FTZ R45, R24, UR4, -R26 ;  /* 0x00000004182d7c23 */ /* 0x000fcc000801081a */
[----:B------:R-:W-:Y:S01]  /*4e30*/  MUFU.EX2 R43, R43 ;  /* 0x0000002b002b7308 */ /* 0x000fe20000000800 */
[C---:B------:R-:W-:Y:S01]  /*4e40*/  FSETP.NEU.FTZ.AND P2, PT, R130.reuse, -INF , PT ;  /* 0xff8000008200780b */ /* 0x040fe20003f5d000 */
[----:B------:R-:W-:-:S05]  /*4e50*/  FMUL.FTZ R25, R130, UR4 ;  /* 0x0000000482197c20 */ /* 0x000fca0008410000 */
[----:B------:R-:W-:Y:S01]  /*4e60*/  FSEL R24, R25, RZ, P2 ;  /* 0x000000ff19187208 */ /* 0x000fe20001000000 */
[----:B------:R-:W-:Y:S01]  /*4e70*/  MUFU.EX2 R44, R44 ;  /* 0x0000002c002c7308 */ /* 0x000fe20000000800 */
        /* <DEDUP_REMOVED lines=12> */
[----:B------:R-:W-:Y:S01]  /*4f40*/  FFMA.FTZ R55, R75, UR4, -R24 ;  /* 0x000000044b377c23 */ /* 0x000fe20008010818 */
[----:B------:R1:W2:Y:S01]  /*4f50*/  MUFU.EX2 R81, R39 ;  /* 0x0000002700517308 */ /* 0x0002a20000000800 */
[----:B0-----:R-:W-:Y:S01]  /*4f60*/  @!P1 PRMT R4, RZ, 0x654, R0 ;  /* 0x00000654ff049816 */ /* 0x001fe20000000000 */
[--C-:B------:R-:W-:Y:S01]  /*4f70*/  FFMA.FTZ R72, R70, UR4, -R24.reuse ;  /* 0x0000000446487c23 */ /* 0x100fe20008010818 */
[--C-:B------:R-:W-:Y:S01]  /*4f80*/  FFMA.FTZ R70, R79, UR4, -R24.reuse ;  /* 0x000000044f467c23 */ /* 0x100fe20008010818 */
[--C-:B------:R-:W-:Y:S01]  /*4f90*/  FFMA.FTZ R75, R66, UR4, -R24.reuse ;  /* 0x00000004424b7c23 */ /* 0x100fe20008010818 */
[----:B------:R0:W-:Y:S01]  /*4fa0*/  @!P1 SYNCS.ARRIVE.TRANS64.RED.A1T0 RZ, [R4+URZ], RZ ;  /* 0x000000ff04ff99a7 */ /* 0x0001e2000810043f */
[--C-:B------:R-:W-:Y:S01]  /*4fb0*/  FFMA.FTZ R66, R85, UR4, -R24.reuse ;  /* 0x0000000455427c23 */ /* 0x100fe20008010818 */
[--C-:B------:R-:W-:Y:S01]  /*4fc0*/  FFMA.FTZ R84, R84, UR4, -R24.reuse ;  /* 0x0000000454547c23 */ /* 0x100fe20008010818 */
[----:B------:R3:W4:Y:S01]  /*4fd0*/  MUFU.EX2 R91, R5 ;  /* 0x00000005005b7308 */ /* 0x0007220000000800 */
[--C-:B-1----:R-:W-:Y:S01]  /*4fe0*/  FFMA.FTZ R39, R54, UR4, -R24.reuse ;  /* 0x0000000436277c23 */ /* 0x102fe20008010818 */
[--C-:B------:R-:W-:Y:S01]  /*4ff0*/  FFMA.FTZ R54, R73, UR4, -R24.reuse ;  /* 0x0000000449367c23 */ /* 0x100fe20008010818 */
[--C-:B------:R-:W-:Y:S01]  /*5000*/  FFMA.FTZ R73, R76, UR4, -R24.reuse ;  /* 0x000000044c497c23 */ /* 0x100fe20008010818 */
[--C-:B------:R-:W-:Y:S01]  /*5010*/  FFMA.FTZ R76, R77, UR4, -R24.reuse ;  /* 0x000000044d4c7c23 */ /* 0x100fe20008010818 */
[----:B0-----:R-:W-:Y:S01]  /*5020*/  F2FP.BF16.F32.PACK_AB R4, R30, R27 ;  /* 0x0000001b1e04723e */ /* 0x001fe200000010ff */
[--C-:B------:R-:W-:Y:S01]  /*5030*/  FFMA.FTZ R77, R87, UR4, -R24.reuse ;  /* 0x00000004574d7c23 */ /* 0x100fe20008010818 */
[--C-:B------:R-:W-:Y:S01]  /*5040*/  FFMA.FTZ R86, R86, UR4, -R24.reuse ;  /* 0x0000000456567c23 */ /* 0x100fe20008010818 */
[----:B------:R0:W1:Y:S01]  /*5050*/  MUFU.EX2 R94, R6 ;  /* 0x00000006005e7308 */ /* 0x0000620000000800 */
[----:B--2---:R-:W-:Y:S01]  /*5060*/  FADD.FTZ R8, R80, R81 ;  /* 0x0000005150087221 */ /* 0x004fe20000010000 */
[--C-:B---3--:R-:W-:Y:S01]  /*5070*/  FFMA.FTZ R5, R67, UR4, -R24.reuse ;  /* 0x0000000443057c23 */ /* 0x108fe20008010818 */
[--C-:B------:R-:W-:Y:S01]  /*5080*/  FFMA.FTZ R67, R69, UR4, -R24.reuse ;  /* 0x0000000445437c23 */ /* 0x100fe20008010818 */
[--C-:B------:R-:W-:Y:S01]  /*5090*/  FFMA.FTZ R88, R88, UR4, -R24.reuse ;  /* 0x0000000458587c23 */ /* 0x100fe20008010818 */
[--C-:B------:R-:W-:Y:S01]  /*50a0*/  FFMA.FTZ R90, R90, UR4, -R24.reuse ;  /* 0x000000045a5a7c23 */ /* 0x100fe20008010818 */
[--C-:B------:R-:W-:Y:S01]  /*50b0*/  FFMA.FTZ R89, R89, UR4, -R24.reuse ;  /* 0x0000000459597c23 */ /* 0x100fe20008010818 */
[----:B------:R-:W-:Y:S01]  /*50c0*/  FFMA.FTZ R92, R92, UR4, -R24 ;  /* 0x000000045c5c7c23 */ /* 0x000fe20008010818 */
[----:B------:R-:W2:Y:S01]  /*50d0*/  MUFU.EX2 R25, R25 ;  /* 0x0000001900197308 */ /* 0x000ea20000000800 */
[----:B0-----:R-:W-:Y:S01]  /*50e0*/  FADD.FTZ R6, R27, R30 ;  /* 0x0000001e1b067221 */ /* 0x001fe20000010000 */
[----:B----4-:R-:W-:Y:S01]  /*50f0*/  FADD.FTZ R9, R91, R8 ;  /* 0x000000085b097221 */ /* 0x010fe20000010000 */
[--C-:B------:R-:W-:Y:S01]  /*5100*/  FFMA.FTZ R30, R63, UR4, -R24.reuse ;  /* 0x000000043f1e7c23 */ /* 0x100fe20008010818 */
[----:B------:R-:W-:Y:S01]  /*5110*/  FFMA.FTZ R63, R83, UR4, -R24 ;  /* 0x00000004533f7c23 */ /* 0x000fe20008010818 */
[----:B------:R-:W-:Y:S01]  /*5120*/  FADD.FTZ R7, R31, R6 ;  /* 0x000000061f077221 */ /* 0x000fe20000010000 */
[----:B------:R-:W-:Y:S01]  /*5130*/  F2FP.BF16.F32.PACK_AB R6, R38, R31 ;  /* 0x0000001f2606723e */ /* 0x000fe200000010ff */
[--C-:B------:R-:W-:Y:S01]  /*5140*/  FFMA.FTZ R31, R64, UR4, -R24.reuse ;  /* 0x00000004401f7c23 */ /* 0x100fe20008010818 */
[----:B------:R-:W0:Y:S01]  /*5150*/  MUFU.EX2 R68, R68 ;  /* 0x0000004400447308 */ /* 0x000e220000000800 */
[----:B------:R-:W-:Y:S01]  /*5160*/  FADD.FTZ R11, R38, R7 ;  /* 0x00000007260b7221 */ /* 0x000fe20000010000 */
[----:B-1----:R-:W-:Y:S01]  /*5170*/  FADD.FTZ R8, R94, R9 ;  /* 0x000000095e087221 */ /* 0x002fe20000010000 */
[--C-:B------:R-:W-:Y:S01]  /*5180*/  FFMA.FTZ R38, R82, UR4, -R24.reuse ;  /* 0x0000000452267c23 */ /* 0x100fe20008010818 */
[--C-:B------:R-:W-:Y:S01]  /*5190*/  FFMA.FTZ R60, R60, UR4, -R24.reuse ;  /* 0x000000043c3c7c23 */ /* 0x100fe20008010818 */
[----:B------:R-:W-:Y:S01]  /*51a0*/  FADD.FTZ R64, R34, R11 ;  /* 0x0000000b22407221 */ /* 0x000fe20000010000 */
[--C-:B------:R-:W-:Y:S01]  /*51b0*/  FFMA.FTZ R62, R62, UR4, -R24.reuse ;  /* 0x000000043e3e7c23 */ /* 0x100fe20008010818 */
[----:B------:R-:W-:Y:S01]  /*51c0*/  FFMA.FTZ R52, R52, UR4, -R24 ;  /* 0x0000000434347c23 */ /* 0x000fe20008010818 */
[----:B------:R-:W1:Y:S01]  /*51d0*/  MUFU.EX2 R26, R26 ;  /* 0x0000001a001a7308 */ /* 0x000e620000000800 */
[----:B--2---:R-:W-:Y:S01]  /*51e0*/  FADD.FTZ R9, R25, R8 ;  /* 0x0000000819097221 */ /* 0x004fe20000010000 */
[----:B------:R-:W-:Y:S01]  /*51f0*/  FADD.FTZ R64, R3, R64 ;  /* 0x0000004003407221 */ /* 0x000fe20000010000 */
[----:B------:R-:W-:Y:S01]  /*5200*/  F2FP.BF16.F32.PACK_AB R7, R94, R91 ;  /* 0x0000005b5e07723e */ /* 0x000fe200000010ff */
[----:B------:R-:W-:-:S02]  /*5210*/  IMAD.MOV.U32 R69, RZ, RZ, R71 ;  /* 0x000000ffff457224 */ /* 0x000fc400078e0047 */
[----:B------:R-:W-:Y:S01]  /*5220*/  FADD.FTZ R11, R35, R64 ;  /* 0x00000040230b7221 */ /* 0x000fe20000010000 */
[----:B------:R-:W-:Y:S01]  /*5230*/  FFMA.FTZ R64, R61, UR4, -R24 ;  /* 0x000000043d407c23 */ /* 0x000fe20008010818 */
[----:B------:R-:W2:Y:S01]  /*5240*/  MUFU.EX2 R39, R39 ;  /* 0x0000002700277308 */ /* 0x000ea20000000800 */
[----:B0-----:R-:W-:Y:S01]  /*5250*/  FADD.FTZ R9, R68, R9 ;  /* 0x0000000944097221 */ /* 0x001fe20000010000 */
[C---:B------:R-:W-:Y:S01]  /*5260*/  FADD.FTZ R11, R10.reuse, R11 ;  /* 0x0000000b0a0b7221 */ /* 0x040fe20000010000 */
[----:B------:R-:W-:Y:S01]  /*5270*/  F2FP.BF16.F32.PACK_AB R10, R10, R35 ;  /* 0x000000230a0a723e */ /* 0x000fe200000010ff */
[----:B------:R-:W-:-:S04]  /*5280*/  IMAD.MOV.U32 R35, RZ, RZ, R71 ;  /* 0x000000ffff237224 */ /* 0x000fc800078e0047 */
[----:B------:R-:W0:Y:S01]  /*5290*/  MUFU.EX2 R51, R51 ;  /* 0x0000003300337308 */ /* 0x000e220000000800 */
[----:B-1----:R-:W-:-:S07]  /*52a0*/  FADD.FTZ R8, R26, R9 ;  /* 0x000000091a087221 */ /* 0x002fce0000010000 */
[----:B------:R-:W1:Y:S01]  /*52b0*/  MUFU.EX2 R78, R78 ;  /* 0x0000004e004e7308 */ /* 0x000e620000000800 */
[----:B--2---:R-:W-:-:S07]  /*52c0*/  FADD.FTZ R8, R39, R8 ;  /* 0x0000000827087221 */ /* 0x004fce0000010000 */
[----:B------:R-:W2:Y:S01]  /*52d0*/  MUFU.EX2 R54, R54 ;  /* 0x0000003600367308 */ /* 0x000ea20000000800 */
[----:B0-----:R-:W-:-:S07]  /*52e0*/  FADD.FTZ R9, R51, R8 ;  /* 0x0000000833097221 */ /* 0x001fce0000010000 */
[----:B------:R-:W0:Y:S01]  /*52f0*/  MUFU.EX2 R65, R65 ;  /* 0x0000004100417308 */ /* 0x000e220000000800 */
[----:B-1----:R-:W-:-:S07]  /*5300*/  FADD.FTZ R9, R78, R9 ;  /* 0x000000094e097221 */ /* 0x002fce0000010000 */
[----:B------:R1:W-:Y:S08]  /*5310*/  MUFU.EX2 R0, R5 ;  /* 0x0000000500007308 */ /* 0x0003f00000000800 */
[----:B------:R-:W3:Y:S01]  /*5320*/  MUFU.EX2 R55, R55 ;  /* 0x0000003700377308 */ /* 0x000ee20000000800 */
[----:B-1----:R-:W-:Y:S01]  /*5330*/  F2FP.BF16.F32.PACK_AB R5, R81, R80 ;  /* 0x000000505105723e */ /* 0x002fe200000010ff */
[----:B------:R-:W-:-:S04]  /*5340*/  FADD.FTZ R80, R12, R11 ;  /* 0x0000000b0c507221 */ /* 0x000fc80000010000 */
[----:B------:R-:W-:Y:S01]  /*5350*/  FADD.FTZ R11, R13, R80 ;  /* 0x000000500d0b7221 */ /* 0x000fe20000010000 */
[----:B--2---:R-:W-:Y:S01]  /*5360*/  FADD.FTZ R80, R54, R9 ;  /* 0x0000000936507221 */ /* 0x004fe20000010000 */
[----:B------:R-:W1:Y:S01]  /*5370*/  MUFU.EX2 R72, R72 ;  /* 0x0000004800487308 */ /* 0x000e620000000800 */
[----:B------:R2:W-:Y:S01]  /*5380*/  STSM.16.M88.4 [R2+0x24300], R4 ;  /* 0x0243000402007844 */ /* 0x0005e20000000200 */
[----:B------:R-:W-:Y:S01]  /*5390*/  FADD.FTZ R8, R14, R11 ;  /* 0x0000000b0e087221 */ /* 0x000fe20000010000 */
[----:B0-----:R-:W-:-:S03]  /*53a0*/  FADD.FTZ R80, R65, R80 ;  /* 0x0000005041507221 */ /* 0x001fc60000010000 */
[----:B------:R-:W-:Y:S01]  /*53b0*/  FADD.FTZ R9, R15, R8 ;  /* 0x000000080f097221 */ /* 0x000fe20000010000 */
[----:B------:R-:W-:Y:S01]  /*53c0*/  F2FP.BF16.F32.PACK_AB R8, R3, R34 ;  /* 0x000000220308723e */ /* 0x000fe200000010ff */
[----:B------:R-:W0:Y:S01]  /*53d0*/  MUFU.EX2 R73, R73 ;  /* 0x0000004900497308 */ /* 0x000e220000000800 */
[----:B---3--:R-:W-:Y:S01]  /*53e0*/  FADD.FTZ R3, R55, R80 ;  /* 0x0000005037037221 */ /* 0x008fe20000010000 */
[----:B------:R-:W-:Y:S01]  /*53f0*/  FADD.FTZ R24, R20, R9 ;  /* 0x0000000914187221 */ /* 0x000fe20000010000 */
[----:B------:R-:W-:Y:S02]  /*5400*/  F2FP.BF16.F32.PACK_AB R9, R68, R25 ;  /* 0x000000194409723e */ /* 0x000fe400000010ff */
[----:B------:R-:W-:Y:S01]  /*5410*/  MOV R68, R71 ;  /* 0x0000004700447202 */ /* 0x000fe20000000f00 */
[----:B------:R-:W-:Y:S02]  /*5420*/  FADD.FTZ R11, R21, R24 ;  /* 0x00000018150b7221 */ /* 0x000fe40000010000 */
[----:B------:R-:W3:Y:S01]  /*5430*/  MUFU.EX2 R76, R76 ;  /* 0x0000004c004c7308 */ /* 0x000ee20000000800 */
[----:B-1----:R-:W-:Y:S01]  /*5440*/  FADD.FTZ R24, R72, R3 ;  /* 0x0000000348187221 */ /* 0x002fe20000010000 */
[----:B--2---:R-:W-:Y:S01]  /*5450*/  FADD.FTZ R6, R48, R11 ;  /* 0x0000000b30067221 */ /* 0x004fe20000010000 */
[----:B------:R-:W-:-:S02]  /*5460*/  F2FP.BF16.F32.PACK_AB R4, R13, R12 ;  /* 0x0000000c0d04723e */ /* 0x000fc400000010ff */
[----:B------:R-:W-:Y:S01]  /*5470*/  F2FP.BF16.F32.PACK_AB R11, R39, R26 ;  /* 0x0000001a270b723e */ /* 0x000fe200000010ff */
[----:B------:R-:W-:Y:S01]  /*5480*/  FADD.FTZ R7, R49, R6 ;  /* 0x0000000631077221 */ /* 0x000fe20000010000 */
[----:B------:R-:W-:Y:S01]  /*5490*/  F2FP.BF16.F32.PACK_AB R6, R15, R14 ;  /* 0x0000000e0f06723e */ /* 0x000fe200000010ff */
[----:B------:R-:W1:Y:S01]  /*54a0*/  MUFU.EX2 R70, R70 ;  /* 0x0000004600467308 */ /* 0x000e620000000800 */
[----:B0-----:R-:W-:Y:S01]  /*54b0*/  FADD.FTZ R3, R73, R24 ;  /* 0x0000001849037221 */ /* 0x001fe20000010000 */
[----:B------:R-:W-:Y:S01]  /*54c0*/  FADD.FTZ R12, R56, R7 ;  /* 0x00000007380c7221 */ /* 0x000fe20000010000 */
[----:B------:R-:W-:Y:S01]  /*54d0*/  F2FP.BF16.F32.PACK_AB R5, R78, R51 ;  /* 0x000000334e05723e */ /* 0x000fe200000010ff */
[----:B------:R-:W-:Y:S01]  /*54e0*/  STSM.16.M88.4 [R2+0x25b00], R8 ;  /* 0x025b000802007844 */ /* 0x000fe20000000200 */
[----:B------:R-:W-:Y:S01]  /*54f0*/  F2FP.BF16.F32.PACK_AB R7, R65, R54 ;  /* 0x000000364107723e */ /* 0x000fe200000010ff */
[----:B------:R-:W-:Y:S01]  /*5500*/  FADD.FTZ R13, R57, R12 ;  /* 0x0000000c390d7221 */ /* 0x000fe20000010000 */
[----:B------:R-:W-:Y:S01]  /*5510*/  F2FP.BF16.F32.PACK_AB R12, R21, R20 ;  /* 0x00000014150c723e */ /* 0x000fe200000010ff */
[----:B------:R-:W0:Y:S01]  /*5520*/  MUFU.EX2 R75, R75 ;  /* 0x0000004b004b7308 */ /* 0x000e220000000800 */
[----:B---3--:R-:W-:Y:S01]  /*5530*/  FADD.FTZ R3, R76, R3 ;  /* 0x000000034c037221 */ /* 0x008fe20000010000 */
[----:B------:R-:W-:Y:S01]  /*5540*/  FADD.FTZ R20, R58, R13 ;  /* 0x0000000d3a147221 */ /* 0x000fe20000010000 */
[----:B------:R2:W-:Y:S01]  /*5550*/  STSM.16.M88.4 [R2+0x27300], R4 ;  /* 0x0273000402007844 */ /* 0x0005e20000000200 */
[----:B------:R-:W-:Y:S01]  /*5560*/  F2FP.BF16.F32.PACK_AB R13, R72, R55 ;  /* 0x00000037480d723e */ /* 0x000fe200000010ff */
[----:B------:R-:W-:-:S02]  /*5570*/  IMAD.MOV.U32 R65, RZ, RZ, R71 ;  /* 0x000000ffff417224 */ /* 0x000fc400078e0047 */
[C---:B------:R-:W-:Y:S01]  /*5580*/  FADD.FTZ R21, R53.reuse, R20 ;  /* 0x0000001435157221 */ /* 0x040fe20000010000 */
[----:B------:R-:W-:Y:S01]  /*5590*/  F2FP.BF16.F32.PACK_AB R26, R53, R58 ;  /* 0x0000003a351a723e */ /* 0x000fe200000010ff */
[----:B------:R-:W3:Y:S01]  /*55a0*/  MUFU.EX2 R66, R66 ;  /* 0x0000004200427308 */ /* 0x000ee20000000800 */
[----:B-1----:R-:W-:Y:S01]  /*55b0*/  FADD.FTZ R14, R70, R3 ;  /* 0x00000003460e7221 */ /* 0x002fe20000010000 */
[----:B------:R-:W-:Y:S01]  /*55c0*/  FADD.FTZ R20, R42, R21 ;  /* 0x000000152a147221 */ /* 0x000fe20000010000 */
[----:B------:R-:W-:Y:S01]  /*55d0*/  MOV R58, R71 ;  /* 0x00000047003a7202 */ /* 0x000fe20000000f00 */
[--C-:B------:R-:W-:Y:S02]  /*55e0*/  IMAD.MOV.U32 R55, RZ, RZ, R71.reuse ;  /* 0x000000ffff377224 */ /* 0x100fe400078e0047 */
[----:B------:R-:W-:Y:S01]  /*55f0*/  FADD.FTZ R21, R59, R20 ;  /* 0x000000143b157221 */ /* 0x000fe20000010000 */
[----:B------:R-:W-:Y:S01]  /*5600*/  IMAD.MOV.U32 R54, RZ, RZ, R71 ;  /* 0x000000ffff367224 */ /* 0x000fe200078e0047 */
[----:B------:R-:W1:Y:S01]  /*5610*/  MUFU.EX2 R77, R77 ;  /* 0x0000004d004d7308 */ /* 0x000e620000000800 */
[----:B0-----:R-:W-:Y:S01]  /*5620*/  FADD.FTZ R15, R75, R14 ;  /* 0x0000000e4b0f7221 */ /* 0x001fe20000010000 */
[----:B------:R-:W-:Y:S01]  /*5630*/  FADD.FTZ R20, R46, R21 ;  /* 0x000000152e147221 */ /* 0x000fe20000010000 */
[----:B------:R-:W-:Y:S01]  /*5640*/  F2FP.BF16.F32.PACK_AB R14, R49, R48 ;  /* 0x00000030310e723e */ /* 0x000fe200000010ff */
[--C-:B------:R-:W-:Y:S01]  /*5650*/  IMAD.MOV.U32 R53, RZ, RZ, R71.reuse ;  /* 0x000000ffff357224 */ /* 0x100fe200078e0047 */
[----:B--2---:R-:W-:Y:S01]  /*5660*/  F2FP.BF16.F32.PACK_AB R4, R59, R42 ;  /* 0x0000002a3b04723e */ /* 0x004fe200000010ff */
[----:B------:R-:W-:Y:S01]  /*5670*/  FADD.FTZ R20, R47, R20 ;  /* 0x000000142f147221 */ /* 0x000fe20000010000 */
[----:B------:R-:W-:Y:S01]  /*5680*/  IMAD.MOV.U32 R59, RZ, RZ, R71 ;  /* 0x000000ffff3b7224 */ /* 0x000fe200078e0047 */
[----:B------:R-:W0:Y:S01]  /*5690*/  MUFU.EX2 R67, R67 ;  /* 0x0000004300437308 */ /* 0x000e220000000800 */
[----:B---3--:R-:W-:Y:S01]  /*56a0*/  FADD.FTZ R24, R66, R15 ;  /* 0x0000000f42187221 */ /* 0x008fe20000010000 */
[----:B------:R-:W-:Y:S01]  /*56b0*/  FADD.FTZ R7, R43, R20 ;  /* 0x000000142b077221 */ /* 0x000fe20000010000 */
[----:B------:R-:W-:Y:S01]  /*56c0*/  F2FP.BF16.F32.PACK_AB R15, R76, R73 ;  /* 0x000000494c0f723e */ /* 0x000fe200000010ff */
[----:B------:R-:W-:Y:S01]  /*56d0*/  IMAD.MOV.U32 R51, RZ, RZ, R71 ;  /* 0x000000ffff337224 */ /* 0x000fe200078e0047 */
[----:B------:R-:W-:Y:S01]  /*56e0*/  MOV R48, R71 ;  /* 0x0000004700307202 */ /* 0x000fe20000000f00 */
[----:B------:R-:W-:Y:S01]  /*56f0*/  FADD.FTZ R8, R44, R7 ;  /* 0x000000072c087221 */ /* 0x000fe20000010000 */
[--C-:B------:R-:W-:Y:S01]  /*5700*/  IMAD.MOV.U32 R49, RZ, RZ, R71.reuse ;  /* 0x000000ffff317224 */ /* 0x100fe200078e0047 */
[----:B------:R-:W2:Y:S01]  /*5710*/  MUFU.EX2 R30, R30 ;  /* 0x0000001e001e7308 */ /* 0x000ea20000000800 */
[C---:B-1----:R-:W-:Y:S01]  /*5720*/  FADD.FTZ R25, R77.reuse, R24 ;  /* 0x000000184d197221 */ /* 0x042fe20000010000 */
[----:B------:R-:W-:Y:S01]  /*5730*/  STSM.16.M88.4 [R2+0x28b00], R12 ;  /* 0x028b000c02007844 */ /* 0x000fe20000000200 */
[----:B------:R-:W-:Y:S01]  /*5740*/  F2FP.BF16.F32.PACK_AB R27, R77, R66 ;  /* 0x000000424d1b723e */ /* 0x000fe200000010ff */
[----:B------:R-:W-:-:S02]  /*5750*/  IMAD.MOV.U32 R66, RZ, RZ, R71 ;  /* 0x000000ffff427224 */ /* 0x000fc400078e0047 */
[----:B------:R-:W-:Y:S01]  /*5760*/  FADD.FTZ R24, R0, R25 ;  /* 0x0000001900187221 */ /* 0x000fe20000010000 */
[--C-:B------:R-:W-:Y:S01]  /*5770*/  IMAD.MOV.U32 R42, RZ, RZ, R71.reuse ;  /* 0x000000ffff2a7224 */ /* 0x100fe200078e0047 */
[----:B------:R-:W1:Y:S02]  /*5780*/  MUFU.EX2 R31, R31 ;  /* 0x0000001f001f7308 */ /* 0x000e640000000800 */
[----:B0-----:R-:W-:Y:S01]  /*5790*/  FADD.FTZ R25, R67, R24 ;  /* 0x0000001843197221 */ /* 0x001fe20000010000 */
[----:B------:R-:W-:Y:S01]  /*57a0*/  F2FP.BF16.F32.PACK_AB R24, R57, R56 ;  /* 0x000000383918723e */ /* 0x000fe200000010ff */
[--C-:B------:R-:W-:Y:S02]  /*57b0*/  IMAD.MOV.U32 R57, RZ, RZ, R71.reuse ;  /* 0x000000ffff397224 */ /* 0x100fe400078e0047 */
[--C-:B------:R-:W-:Y:S02]  /*57c0*/  IMAD.MOV.U32 R56, RZ, RZ, R71.reuse ;  /* 0x000000ffff387224 */ /* 0x100fe400078e0047 */
[----:B------:R-:W-:Y:S01]  /*57d0*/  IMAD.MOV.U32 R39, RZ, RZ, R71 ;  /* 0x000000ffff277224 */ /* 0x000fe200078e0047 */
[----:B------:R-:W0:Y:S01]  /*57e0*/  MUFU.EX2 R38, R38 ;  /* 0x0000002600267308 */ /* 0x000e220000000800 */
[----:B--2---:R-:W-:Y:S01]  /*57f0*/  FADD.FTZ R34, R30, R25 ;  /* 0x000000191e227221 */ /* 0x004fe20000010000 */
[----:B------:R-:W-:Y:S01]  /*5800*/  F2FP.BF16.F32.PACK_AB R25, R75, R70 ;  /* 0x000000464b19723e */ /* 0x000fe200000010ff */
[----:B------:R-:W-:-:S04]  /*5810*/  IMAD.MOV.U32 R70, RZ, RZ, R71 ;  /* 0x000000ffff467224 */ /* 0x000fc800078e0047 */
[----:B------:R2:W-:Y:S01]  /*5820*/  STSM.16.M88.4 [R2+0x2a300], R24 ;  /* 0x02a3001802007844 */ /* 0x0005e20000000200 */
[----:B------:R-:W3:Y:S01]  /*5830*/  MUFU.EX2 R61, R84 ;  /* 0x00000054003d7308 */ /* 0x000ee20000000800 */
[C---:B-1----:R-:W-:Y:S01]  /*5840*/  FADD.FTZ R5, R31.reuse, R34 ;  /* 0x000000221f057221 */ /* 0x042fe20000010000 */
[----:B------:R-:W-:Y:S01]  /*5850*/  F2FP.BF16.F32.PACK_AB R7, R31, R30 ;  /* 0x0000001e1f07723e */ /* 0x000fe200000010ff */
[----:B------:R-:W-:-:S05]  /*5860*/  IMAD.MOV.U32 R34, RZ, RZ, R71 ;  /* 0x000000ffff227224 */ /* 0x000fca00078e0047 */
[----:B------:R-:W1:Y:S01]  /*5870*/  MUFU.EX2 R41, R41 ;  /* 0x0000002900297308 */ /* 0x000e620000000800 */
[----:B0-----:R-:W-:Y:S01]  /*5880*/  FADD.FTZ R6, R38, R5 ;  /* 0x0000000526067221 */ /* 0x001fe20000010000 */
[----:B------:R-:W-:Y:S01]  /*5890*/  F2FP.BF16.F32.PACK_AB R5, R67, R0 ;  /* 0x000000004305723e */ /* 0x000fe200000010ff */
[--C-:B------:R-:W-:Y:S02]  /*58a0*/  IMAD.MOV.U32 R67, RZ, RZ, R71.reuse ;  /* 0x000000ffff437224 */ /* 0x100fe400078e0047 */
[----:B--2---:R-:W-:-:S03]  /*58b0*/  IMAD.MOV.U32 R27, RZ, RZ, R71 ;  /* 0x000000ffff1b7224 */ /* 0x004fc600078e0047 */
[----:B------:R-:W0:Y:S01]  /*58c0*/  MUFU.EX2 R63, R63 ;  /* 0x0000003f003f7308 */ /* 0x000e220000000800 */
[----:B---3--:R-:W-:Y:S01]  /*58d0*/  FADD.FTZ R0, R61, R6 ;  /* 0x000000063d007221 */ /* 0x008fe20000010000 */
[----:B------:R-:W-:Y:S01]  /*58e0*/  F2FP.BF16.F32.PACK_AB R6, R47, R46 ;  /* 0x0000002e2f06723e */ /* 0x000fe200000010ff */
[--C-:B------:R-:W-:Y:S02]  /*58f0*/  IMAD.MOV.U32 R47, RZ, RZ, R71.reuse ;  /* 0x000000ffff2f7224 */ /* 0x100fe400078e0047 */
[--C-:B------:R-:W-:Y:S02]  /*5900*/  IMAD.MOV.U32 R46, RZ, RZ, R71.reuse ;  /* 0x000000ffff2e7224 */ /* 0x100fe400078e0047 */
[----:B------:R2:W-:Y:S01]  /*5910*/  STSM.16.M88.4 [R2+0x2bb00], R4 ;  /* 0x02bb000402007844 */ /* 0x0005e20000000200 */
[----:B------:R-:W3:Y:S01]  /*5920*/  MUFU.EX2 R40, R40 ;  /* 0x0000002800287308 */ /* 0x000ee20000000800 */
[----:B-1----:R-:W-:Y:S01]  /*5930*/  FADD.FTZ R9, R41, R8 ;  /* 0x0000000829097221 */ /* 0x002fe20000010000 */
[----:B------:R-:W-:Y:S01]  /*5940*/  F2FP.BF16.F32.PACK_AB R8, R44, R43 ;  /* 0x0000002b2c08723e */ /* 0x000fe200000010ff */
[----:B------:R-:W-:-:S02]  /*5950*/  IMAD.MOV.U32 R44, RZ, RZ, R71 ;  /* 0x000000ffff2c7224 */ /* 0x000fc400078e0047 */
[--C-:B------:R-:W-:Y:S02]  /*5960*/  IMAD.MOV.U32 R43, RZ, RZ, R71.reuse ;  /* 0x000000ffff2b7224 */ /* 0x100fe400078e0047 */
[--C-:B------:R-:W-:Y:S01]  /*5970*/  IMAD.MOV.U32 R26, RZ, RZ, R71.reuse ;  /* 0x000000ffff1a7224 */ /* 0x100fe200078e0047 */
[----:B------:R-:W1:Y:S01]  /*5980*/  MUFU.EX2 R86, R86 ;  /* 0x0000005600567308 */ /* 0x000e620000000800 */
[----:B0-----:R-:W-:Y:S01]  /*5990*/  FADD.FTZ R11, R63, R0 ;  /* 0x000000003f0b7221 */ /* 0x001fe20000010000 */
[----:B------:R-:W-:-:S06]  /*59a0*/  IMAD.MOV.U32 R24, RZ, RZ, R71 ;  /* 0x000000ffff187224 */ /* 0x000fcc00078e0047 */
[----:B------:R-:W0:Y:S01]  /*59b0*/  MUFU.EX2 R37, R37 ;  /* 0x0000002500257308 */ /* 0x000e220000000800 */
[----:B---3--:R-:W-:-:S07]  /*59c0*/  FADD.FTZ R0, R40, R9 ;  /* 0x0000000928007221 */ /* 0x008fce0000010000 */
[----:B------:R-:W3:Y:S01]  /*59d0*/  MUFU.EX2 R88, R88 ;  /* 0x0000005800587308 */ /* 0x000ee20000000800 */
[----:B-1----:R-:W-:-:S07]  /*59e0*/  FADD.FTZ R11, R86, R11 ;  /* 0x0000000b560b7221 */ /* 0x002fce0000010000 */
[----:B------:R-:W1:Y:S01]  /*59f0*/  MUFU.EX2 R50, R50 ;  /* 0x0000003200327308 */ /* 0x000e620000000800 */
[----:B0-----:R-:W-:-:S07]  /*5a00*/  FADD.FTZ R9, R37, R0 ;  /* 0x0000000025097221 */ /* 0x001fce0000010000 */
[----:B------:R-:W0:Y:S01]  /*5a10*/  MUFU.EX2 R3, R90 ;  /* 0x0000005a00037308 */ /* 0x000e220000000800 */
[----:B---3--:R-:W-:Y:S01]  /*5a20*/  FADD.FTZ R0, R88, R11 ;  /* 0x0000000b58007221 */ /* 0x008fe20000010000 */
[----:B------:R-:W-:Y:S01]  /*5a30*/  F2FP.BF16.F32.PACK_AB R11, R86, R63 ;  /* 0x0000003f560b723e */ /* 0x000fe200000010ff */
[----:B------:R-:W-:-:S05]  /*5a40*/  IMAD.MOV.U32 R63, RZ, RZ, R71 ;  /* 0x000000ffff3f7224 */ /* 0x000fca00078e0047 */
[----:B------:R-:W3:Y:S01]  /*5a50*/  MUFU.EX2 R33, R33 ;  /* 0x0000002100217308 */ /* 0x000ee20000000800 */
[C---:B-1----:R-:W-:Y:S01]  /*5a60*/  FADD.FTZ R10, R50.reuse, R9 ;  /* 0x00000009320a7221 */ /* 0x042fe20000010000 */
[----:B------:R-:W-:Y:S01]  /*5a70*/  F2FP.BF16.F32.PACK_AB R9, R61, R38 ;  /* 0x000000263d09723e */ /* 0x000fe200000010ff */
[--C-:B------:R-:W-:Y:S01]  /*5a80*/  IMAD.MOV.U32 R61, RZ, RZ, R71.reuse ;  /* 0x000000ffff3d7224 */ /* 0x100fe200078e0047 */
[----:B--2---:R-:W-:Y:S01]  /*5a90*/  F2FP.BF16.F32.PACK_AB R4, R50, R37 ;  /* 0x000000253204723e */ /* 0x004fe200000010ff */
[--C-:B------:R-:W-:Y:S01]  /*5aa0*/  IMAD.MOV.U32 R50, RZ, RZ, R71.reuse ;  /* 0x000000ffff327224 */ /* 0x100fe200078e0047 */
[----:B------:R-:W-:Y:S01]  /*5ab0*/  MOV R38, R71 ;  /* 0x0000004700267202 */ /* 0x000fe20000000f00 */
[----:B------:R-:W-:Y:S01]  /*5ac0*/  IMAD.MOV.U32 R37, RZ, RZ, R71 ;  /* 0x000000ffff257224 */ /* 0x000fe200078e0047 */
[----:B------:R-:W1:Y:S01]  /*5ad0*/  MUFU.EX2 R89, R89 ;  /* 0x0000005900597308 */ /* 0x000e620000000800 */
[C---:B0-----:R-:W-:Y:S01]  /*5ae0*/  FADD.FTZ R0, R3.reuse, R0 ;  /* 0x0000000003007221 */ /* 0x041fe20000010000 */
[----:B------:R-:W-:-:S06]  /*5af0*/  F2FP.BF16.F32.PACK_AB R5, R3, R88 ;  /* 0x000000580305723e */ /* 0x000fcc00000010ff */
[----:B------:R-:W0:Y:S01]  /*5b00*/  MUFU.EX2 R32, R32 ;  /* 0x0000002000207308 */ /* 0x000e220000000800 */
[----:B---3--:R-:W-:Y:S01]  /*5b10*/  FADD.FTZ R21, R33, R10 ;  /* 0x0000000a21157221 */ /* 0x008fe20000010000 */
[----:B------:R-:W-:Y:S01]  /*5b20*/  F2FP.BF16.F32.PACK_AB R10, R40, R41 ;  /* 0x00000029280a723e */ /* 0x000fe200000010ff */
[--C-:B------:R-:W-:Y:S02]  /*5b30*/  IMAD.MOV.U32 R41, RZ, RZ, R71.reuse ;  /* 0x000000ffff297224 */ /* 0x100fe400078e0047 */
[----:B------:R-:W-:Y:S02]  /*5b40*/  IMAD.MOV.U32 R40, RZ, RZ, R71 ;  /* 0x000000ffff287224 */ /* 0x000fe400078e0047 */
[----:B------:R-:W-:Y:S01]  /*5b50*/  STSM.16.M88.4 [R2+0x2d300], R8 ;  /* 0x02d3000802007844 */ /* 0x000fe20000000200 */
[----:B------:R-:W2:Y:S01]  /*5b60*/  MUFU.EX2 R29, R29 ;  /* 0x0000001d001d7308 */ /* 0x000ea20000000800 */
[----:B-1----:R-:W-:-:S07]  /*5b70*/  FADD.FTZ R25, R89, R0 ;  /* 0x0000000059197221 */ /* 0x002fce0000010000 */
[----:B------:R-:W1:Y:S01]  /*5b80*/  MUFU.EX2 R28, R28 ;  /* 0x0000001c001c7308 */ /* 0x000e620000000800 */
[C---:B0-----:R-:W-:Y:S01]  /*5b90*/  FADD.FTZ R0, R32.reuse, R21 ;  /* 0x0000001520007221 */ /* 0x041fe20000010000 */
[----:B------:R-:W-:Y:S01]  /*5ba0*/  F2FP.BF16.F32.PACK_AB R6, R32, R33 ;  /* 0x000000212006723e */ /* 0x000fe200000010ff */
[--C-:B------:R-:W-:Y:S02]  /*5bb0*/  IMAD.MOV.U32 R33, RZ, RZ, R71.reuse ;  /* 0x000000ffff217224 */ /* 0x100fe400078e0047 */
[----:B------:R-:W-:-:S03]  /*5bc0*/  IMAD.MOV.U32 R32, RZ, RZ, R71 ;  /* 0x000000ffff207224 */ /* 0x000fc600078e0047 */
[----:B------:R-:W0:Y:S01]  /*5bd0*/  MUFU.EX2 R92, R92 ;  /* 0x0000005c005c7308 */ /* 0x000e220000000800 */
[----:B--2---:R-:W-:-:S07]  /*5be0*/  FADD.FTZ R3, R29, R0 ;  /* 0x000000001d037221 */ /* 0x004fce0000010000 */
[----:B------:R-:W-:Y:S01]  /*5bf0*/  MUFU.EX2 R36, R36 ;  /* 0x0000002400247308 */ /* 0x000fe20000000800 */
[C---:B-1----:R-:W-:Y:S01]  /*5c00*/  FADD.FTZ R3, R28.reuse, R3 ;  /* 0x000000031c037221 */ /* 0x042fe20000010000 */
[----:B------:R-:W-:-:S06]  /*5c10*/  F2FP.BF16.F32.PACK_AB R28, R28, R29 ;  /* 0x0000001d1c1c723e */ /* 0x000fcc00000010ff */
[----:B------:R-:W1:Y:S01]  /*5c20*/  MUFU.EX2 R45, R45 ;  /* 0x0000002d002d7308 */ /* 0x000e620000000800 */
[C---:B0-----:R-:W-:Y:S01]  /*5c30*/  F2FP.BF16.F32.PACK_AB R7, R92.reuse, R89 ;  /* 0x000000595c07723e */ /* 0x041fe200000010ff */
[----:B------:R-:W-:-:S04]  /*5c40*/  FADD.FTZ R25, R92, R25 ;  /* 0x000000195c197221 */ /* 0x000fc80000010000 */
[----:B------:R0:W-:Y:S02]  /*5c50*/  STSM.16.M88.4 [R2+0x2eb00], R4 ;  /* 0x02eb000402007844 */ /* 0x0001e40000000200 */
[----:B------:R-:W2:Y:S08]  /*5c60*/  MUFU.EX2 R64, R64 ;  /* 0x0000004000407308 */ /* 0x000eb00000000800 */
[----:B------:R3:W4:Y:S01]  /*5c70*/  MUFU.EX2 R13, R60 ;  /* 0x0000003c000d7308 */ /* 0x0007220000000800 */
[----:B-1----:R-:W-:Y:S01]  /*5c80*/  F2FP.BF16.F32.PACK_AB R30, R45, R36 ;  /* 0x000000242d1e723e */ /* 0x002fe200000010ff */
[----:B------:R-:W-:Y:S01]  /*5c90*/  FADD.FTZ R36, R36, R3 ;  /* 0x0000000324247221 */ /* 0x000fe20000010000 */
[----:B0-----:R-:W-:-:S03]  /*5ca0*/  IMAD.U32 R5, RZ, RZ, UR7 ;  /* 0x00000007ff057e24 */ /* 0x001fc6000f8e00ff */
[----:B------:R-:W-:Y:S02]  /*5cb0*/  FADD.FTZ R3, R45, R36 ;  /* 0x000000242d037221 */ /* 0x000fe40000010000 */
[----:B------:R-:W0:Y:S01]  /*5cc0*/  MUFU.EX2 R62, R62 ;  /* 0x0000003e003e7308 */ /* 0x000e220000000800 */
[----:B--2---:R-:W-:Y:S01]  /*5cd0*/  FADD.FTZ R0, R64, R25 ;  /* 0x0000001940007221 */ /* 0x004fe20000010000 */
[--C-:B---3--:R-:W-:Y:S02]  /*5ce0*/  IMAD.MOV.U32 R60, RZ, RZ, R71.reuse ;  /* 0x000000ffff3c7224 */ /* 0x108fe400078e0047 */
[--C-:B------:R-:W-:Y:S02]  /*5cf0*/  IMAD.MOV.U32 R45, RZ, RZ, R71.reuse ;  /* 0x000000ffff2d7224 */ /* 0x100fe400078e0047 */
[--C-:B------:R-:W-:Y:S02]  /*5d00*/  IMAD.MOV.U32 R36, RZ, RZ, R71.reuse ;  /* 0x000000ffff247224 */ /* 0x100fe400078e0047 */
[----:B------:R1:W2:Y:S01]  /*5d10*/  MUFU.EX2 R15, R52 ;  /* 0x00000034000f7308 */ /* 0x0002a20000000800 */
[C---:B----4-:R-:W-:Y:S01]  /*5d20*/  F2FP.BF16.F32.PACK_AB R29, R13.reuse, R64 ;  /* 0x000000400d1d723e */ /* 0x050fe200000010ff */
[----:B------:R-:W-:Y:S01]  /*5d30*/  FADD.FTZ R21, R13, R0 ;  /* 0x000000000d157221 */ /* 0x000fe20000010000 */
[----:B------:R-:W-:-:S02]  /*5d40*/  IMAD.MOV.U32 R64, RZ, RZ, R71 ;  /* 0x000000ffff407224 */ /* 0x000fc400078e0047 */
[----:B------:R-:W-:Y:S02]  /*5d50*/  IMAD.MOV.U32 R25, RZ, RZ, R71 ;  /* 0x000000ffff197224 */ /* 0x000fe400078e0047 */
[----:B0-----:R-:W-:Y:S01]  /*5d60*/  FADD.FTZ R0, R62, R21 ;  /* 0x000000153e007221 */ /* 0x001fe20000010000 */
[--C-:B-1----:R-:W-:Y:S01]  /*5d70*/  IMAD.MOV.U32 R52, RZ, RZ, R71.reuse ;  /* 0x000000ffff347224 */ /* 0x102fe200078e0047 */
[C---:B--2---:R-:W-:Y:S02]  /*5d80*/  F2FP.BF16.F32.PACK_AB R31, R15.reuse, R62 ;  /* 0x0000003e0f1f723e */ /* 0x044fe400000010ff */
[----:B------:R-:W-:Y:S01]  /*5d90*/  FADD.FTZ R0, R15, R0 ;  /* 0x000000000f007221 */ /* 0x000fe20000010000 */
[--C-:B------:R-:W-:Y:S02]  /*5da0*/  IMAD.MOV.U32 R62, RZ, RZ, R71.reuse ;  /* 0x000000ffff3e7224 */ /* 0x100fe400078e0047 */
[----:B------:R0:W-:Y:S01]  /*5db0*/  STSM.16.M88.4 [R2+0x30300], R28 ;  /* 0x0303001c02007844 */ /* 0x0001e20000000200 */
[----:B------:R1:W-:Y:S06]  /*5dc0*/  MEMBAR.ALL.CTA ;  /* 0x0000000000007992 */ /* 0x0003ec0000008000 */
[----:B-1----:R-:W1:Y:S01]  /*5dd0*/  FENCE.VIEW.ASYNC.S ;  /* 0x00000000000073c6 */ /* 0x002e620000000000 */
[--C-:B0-----:R-:W-:Y:S01]  /*5de0*/  IMAD.MOV.U32 R31, RZ, RZ, R71.reuse ;  /* 0x000000ffff1f7224 */ /* 0x101fe200078e0047 */
[----:B------:R-:W-:Y:S01]  /*5df0*/  MOV R29, R71 ;  /* 0x00000047001d7202 */ /* 0x000fe20000000f00 */
[----:B------:R-:W-:-:S02]  /*5e00*/  IMAD.MOV.U32 R30, RZ, RZ, R71 ;  /* 0x000000ffff1e7224 */ /* 0x000fc400078e0047 */
[----:B------:R-:W-:Y:S01]  /*5e10*/  IMAD.MOV.U32 R28, RZ, RZ, R71 ;  /* 0x000000ffff1c7224 */ /* 0x000fe200078e0047 */
[----:B-1----:R-:W-:Y:S01]  /*5e20*/  NOP ;  /* 0x0000000000007918 */ /* 0x002fe20000000000 */
[----:B------:R-:W-:Y:S05]  /*5e30*/  @!P2 BRA `(.L_x_1667) ;  /* 0x0000004c0010a947 */ /* 0x000fea0003800000 */
[----:B------:R-:W-:Y:S01]  /*5e40*/  IMAD.MOV.U32 R4, RZ, RZ, R130 ;  /* 0x000000ffff047224 */ /* 0x000fe200078e0082 */
[----:B------:R-:W-:Y:S01]  /*5e50*/  CS2R R70, SRZ ;  /* 0x0000000000467805 */ /* 0x000fe2000001ff00 */
        /* <DEDUP_REMOVED lines=24> */
[----:B------:R-:W-:Y:S01]  /*5fe0*/  UMOV UR39, UR60 ;  /* 0x0000003c00277c82 */ /* 0x000fe20008000000 */
[----:B------:R-:W-:Y:S01]  /*5ff0*/  UMOV UR7, UR36 ;  /* 0x0000002400077c82 */ /* 0x000fe20008000000 */
[----:B------:R-:W-:-:S05]  /*6000*/  ULDC UR5, c[0x0][0x9d8] ;  /* 0x0002760000057ab9 */ /* 0x000fca0000000800 */
.L_x_1676:
[----:B------:R-:W-:Y:S01]  /*6010*/  R2UR UR4, R16 ;  /* 0x00000000100472ca */ /* 0x000fe200000e0000 */
[----:B------:R-:W-:-:S04]  /*6020*/  UIADD3 UR36, UR7, 0x1, URZ ;  /* 0x0000000107247890 */ /* 0x000fc8000fffe03f */
[----:B------:R-:W-:-:S04]  /*6030*/  UISETP.NE.AND UP0, UPT, UR36, 0x2, UPT ;  /* 0x000000022400788c */ /* 0x000fc8000bf05270 */
[----:B------:R-:W-:Y:S02]  /*6040*/  USEL UR60, URZ, 0x1, UP0 ;  /* 0x000000013f3c7887 */ /* 0x000fe40008000000 */
[----:B------:R-:W-:Y:S02]  /*6050*/  USEL UR36, UR36, URZ, UP0 ;  /* 0x0000003f24247287 */ /* 0x000fe40008000000 */
[----:B------:R-:W-:Y:S01]  /*6060*/  ISETP.NE.AND P3, PT, RZ, UR4, PT ;  /* 0x00000004ff007c0c */ /* 0x000fe2000bf65270 */
[----:B------:R-:W-:-:S12]  /*6070*/  ULOP3.LUT UR60, UR39, UR60, URZ, 0x3c, !UPT ;  /* 0x0000003c273c7292 */ /* 0x000fd8000f8e3c3f */
[----:B-1----:R-:W-:Y:S05]  /*6080*/  @P3 BRA `(.L_x_1668) ;  /* 0x00000000002c3947 */ /* 0x002fea0003800000 */
[----:B------:R-:W-:Y:S05]  /*6090*/  @!P0 BRA `(.L_x_1669) ;  /* 0x0000000000048947 */ /* 0x000fea0003800000 */
[----:B------:R-:W-:Y:S01]  /*60a0*/  BPT.TRAP 0x1 ;  /* 0x000000040000795c */ /* 0x000fe20000300000 */
.L_x_1669:
[----:B------:R-:W-:Y:S01]  /*60b0*/  ULEA UR4, UR36, UR37, 0x3 ;  /* 0x0000002524047291 */ /* 0x000fe2000f8e183f */
[----:B------:R-:W-:-:S05]  /*60c0*/  IMAD.U32 R7, RZ, RZ, UR60 ;  /* 0x0000003cff077e24 */ /* 0x000fca000f8e00ff */
[----:B------:R-:W-:-:S04]  /*60d0*/  SHF.L.U32 R7, R7, 0x1f, RZ ;  /* 0x0000001f07077819 */ /* 0x000fc800000006ff */
[----:B------:R0:W1:Y:S01]  /*60e0*/  SYNCS.PHASECHK.TRANS64.TRYWAIT P2, [UR4+0x31c30], R7 ;  /* 0x031c3007ff0075a7 */ /* 0x0000620008040144 */
[----:B------:R-:W-:Y:S05]  /*60f0*/  @!P0 BRA `(.L_x_1670) ;  /* 0x0000000000048947 */ /* 0x000fea0003800000 */
[----:B------:R-:W-:Y:S01]  /*6100*/  BPT.TRAP 0x1 ;  /* 0x000000040000795c */ /* 0x000fe20000300000 */
.L_x_1670:
[----:B-1----:R-:W-:Y:S05]  /*6110*/  @P2 BRA `(.L_x_1668) ;  /* 0x0000000000082947 */ /* 0x002fea0003800000 */
[----:B------:R-:W1:Y:S02]  /*6120*/  SYNCS.PHASECHK.TRANS64.TRYWAIT P2, [UR4+0x31c30], R7 ;  /* 0x031c3007ff0075a7 */ /* 0x000e640008040144 */
[----:B-1----:R-:W-:Y:S05]  /*6130*/  @!P2 BRA `(.L_x_1671) ;  /* 0x000000fc000ca947 */ /* 0x002fea0003800000 */
.L_x_1668:
[----:B-1----:R-:W1:Y:S01]  /*6140*/  S2R R8, SR_TID.X ;  /* 0x0000000000087919 */ /* 0x002e620000002100 */
        /* <DEDUP_REMOVED lines=24> */
[----:B-1----:R-:W-:Y:S01]  /*62d0*/  SHF.R.U32.HI R8, RZ, 0x7, R8 ;  /* 0x00000007ff087819 */ /* 0x002fe20000011608 */
[----:B------:R-:W-:Y:S01]  /*62e0*/  UMOV UR56, UR28 ;  /* 0x0000001c00387c82 */ /* 0x000fe20008000000 */
[----:B------:R-:W-:Y:S01]  /*62f0*/  UMOV UR57, UR29 ;  /* 0x0000001d00397c82 */ /* 0x000fe20008000000 */
[----:B------:R-:W-:Y:S01]  /*6300*/  UMOV UR59, 0x80000020 ;  /* 0x80000020003b7882 */ /* 0x000fe20000000000 */
[----:B------:R-:W-:Y:S01]  /*6310*/  UIADD3 UR10, UR4, 0x200, URZ ;  /* 0x00000200040a7890 */ /* 0x000fe2000fffe03f */
[----:B0-----:R-:W-:Y:S01]  /*6320*/  VIADD R7, R8, 0x8 ;  /* 0x0000000808077836 */ /* 0x001fe20000000000 */
        /* <DEDUP_REMOVED lines=325> */
.L_x_1673:
[----:B------:R-:W-:Y:S01]  /*7780*/  ULEA UR4, UR7, UR37, 0x3 ;  /* 0x0000002507047291 */ /* 0x000fe2000f8e183f */
[----:B------:R-:W-:-:S04]  /*7790*/  MOV R7, UR39 ;  /* 0x0000002700077c02 */ /* 0x000fc80008000f00 */
[----:B------:R-:W-:-:S04]  /*77a0*/  SHF.L.U32 R7, R7, 0x1f, RZ ;  /* 0x0000001f07077819 */ /* 0x000fc800000006ff */
[----:B------:R0:W1:Y:S01]  /*77b0*/  SYNCS.PHASECHK.TRANS64.TRYWAIT P2, [UR4+0x31c50], R7 ;  /* 0x031c5007ff0075a7 */ /* 0x0000620008040144 */
[----:B------:R-:W-:Y:S05]  /*77c0*/  @!P0 BRA `(.L_x_1674) ;  /* 0x0000000000048947 */ /* 0x000fea0003800000 */
[----:B------:R-:W-:Y:S01]  /*77d0*/  BPT.TRAP 0x1 ;  /* 0x000000040000795c */ /* 0x000fe20000300000 */
.L_x_1674:
[----:B-1----:R-:W-:Y:S05]  /*77e0*/  @P2 BRA `(.L_x_1672) ;  /* 0x0000000000082947 */ /* 0x002fea0003800000 */
[----:B------:R-:W1:Y:S02]  /*77f0*/  SYNCS.PHASECHK.TRANS64.TRYWAIT P2, [UR4+0x31c50], R7 ;  /* 0x031c5007ff0075a7 */ /* 0x000e640008040144 */
[----:B-1----:R-:W-:Y:S05]  /*7800*/  @!P2 BRA `(.L_x_1675) ;  /* 0x000000e40070a947 */ /* 0x002fea0003800000 */
.L_x_1672:
        /* <DEDUP_REMOVED lines=11> */
[----:B------:R-:W-:Y:S01]  /*78c0*/  FMUL.FTZ R145, R136, UR5 ;  /* 0x0000000588917c20 */ /* 0x000fe20008410000 */
[----:B------:R-:W-:Y:S01]  /*78d0*/  ULOP3.LUT UR4, UR4, 0x2400000, URZ, 0xfc, !UPT ;  /* 0x0240000004047892 */ /* 0x000fe2000f8efc3f */
[----:B------:R-:W-:Y:S01]  /*78e0*/  FMUL.FTZ R13, R134, UR5 ;  /* 0x00000005860d7c20 */ /* 0x000fe20008410000 */
[----:B------:R-:W-:Y:S01]  /*78f0*/  FMUL.FTZ R136, R137, UR5 ;  /* 0x0000000589887c20 */ /* 0x000fe20008410000 */
[----:B------:R-:W-:Y:S01]  /*7900*/  FMUL.FTZ R134, R96, UR5 ;  /* 0x0000000560867c20 */ /* 0x000fe20008410000 */
[----:B------:R-:W-:Y:S01]  /*7910*/  UIMAD UR11, UR7, 0x6c0, UR4 ;  /* 0x000006c0070b78a4 */ /* 0x000fe2000f8e0204 */
[----:B------:R-:W-:Y:S01]  /*7920*/  FMUL.FTZ R96, R98, UR5 ;  /* 0x0000000562607c20 */ /* 0x000fe20008410000 */
[----:B------:R-:W-:Y:S01]  /*7930*/  UIMAD UR4, UR18, 0xc0, URZ ;  /* 0x000000c0120478a4 */ /* 0x000fe2000f8e023f */
[----:B------:R-:W2:Y:S01]  /*7940*/  MUFU.TANH R145, R145 ;  /* 0x0000009100917308 */ /* 0x000ea20000002400 */
[----:B------:R-:W-:Y:S01]  /*7950*/  FMUL.FTZ R11, R130, UR5 ;  /* 0x00000005820b7c20 */ /* 0x000fe20008410000 */
[----:B------:R-:W-:Y:S01]  /*7960*/  IMAD.MOV.U32 R98, RZ, RZ, -0x2 ;  /* 0xfffffffeff627424 */ /* 0x000fe200078e00ff */
[----:B------:R-:W-:Y:S01]  /*7970*/  UIMAD UR4, UR38, -0x90, UR4 ;  /* 0xffffff70260478a4 */ /* 0x000fe2000f8e0204 */
[----:B01----:R-:W-:Y:S01]  /*7980*/  FMUL.FTZ R7, R138, UR5 ;  /* 0x000000058a077c20 */ /* 0x003fe20008410000 */
        /* <DEDUP_REMOVED lines=9> */
[----:B------:R-:W-:Y:S01]  /*7a20*/  UIADD3 UR4, UR4, 0x1, UR15 ;  /* 0x0000000104047890 */ /* 0x000fe2000fffe00f */
[----:B------:R-:W-:Y:S01]  /*7a30*/  FMUL.FTZ R97, R99, UR5 ;  /* 0x0000000563617c20 */ /* 0x000fe20008410000 */
[----:B------:R-:W0:Y:S01]  /*7a40*/  MUFU.TANH R136, R136 ;  /* 0x0000008800887308 */ /* 0x000e220000002400 */
[----:B------:R-:W-:Y:S01]  /*7a50*/  FMUL.FTZ R137, R141, UR5 ;  /* 0x000000058d897c20 */ /* 0x000fe20008410000 */
[----:B------:R-:W-:Y:S01]  /*7a60*/  UIADD3 UR4, UR4, -UR14, URZ ;  /* 0x8000000e04047290 */ /* 0x000fe2000fffe03f */
[----:B------:R-:W-:Y:S01]  /*7a70*/  FMUL.FTZ R8, R139, UR5 ;  /* 0x000000058b087c20 */ /* 0x000fe20008410000 */
[----:B------:R-:W-:Y:S01]  /*7a80*/  FMUL.FTZ R139, R128, UR5 ;  /* 0x00000005808b7c20 */ /* 0x000fe20008410000 */
[----:B------:R-:W-:Y:S01]  /*7a90*/  FMUL.FTZ R15, R122, UR5 ;  /* 0x000000057a0f7c20 */ /* 0x000fe20008410000 */
[----:B------:R-:W-:Y:S01]  /*7aa0*/  FMUL.FTZ R128, R129, UR5 ;  /* 0x0000000581807c20 */ /* 0x000fe20008410000 */
[----:B------:R-:W-:Y:S01]  /*7ab0*/  FMUL.FTZ R122, R124, UR5 ;  /* 0x000000057c7a7c20 */ /* 0x000fe20008410000 */
[----:B------:R-:W-:Y:S01]  /*7ac0*/  IMAD R99, R23, R98, UR4 ;  /* 0x0000000417637e24 */ /* 0x000fe2000f8e0262 */
[----:B------:R-:W1:Y:S01]  /*7ad0*/  MUFU.TANH R138, R138 ;  /* 0x0000008a008a7308 */ /* 0x000e620000002400 */
[----:B------:R-:W-:Y:S01]  /*7ae0*/  FMUL.FTZ R124, R112, UR5 ;  /* 0x00000005707c7c20 */ /* 0x000fe20008410000 */
[----:B------:R-:W-:Y:S01]  /*7af0*/  FMUL.FTZ R140, R101, UR5 ;  /* 0x00000005658c7c20 */ /* 0x000fe20008410000 */
[----:B------:R-:W-:-:S02]  /*7b00*/  IMAD.IADD R98, R144, 0x1, R99 ;  /* 0x0000000190627824 */ /* 0x000fc400078e0263 */
[----:B------:R-:W-:Y:S01]  /*7b10*/  FMUL.FTZ R112, R114, UR5 ;  /* 0x0000000572707c20 */ /* 0x000fe20008410000 */
[----:B------:R-:W-:Y:S01]  /*7b20*/  FMUL.FTZ R101, R88, UR5 ;  /* 0x0000000558657c20 */ /* 0x000fe20008410000 */
[----:B------:R-:W-:Y:S01]  /*7b30*/  FMUL.FTZ R114, R118, UR5 ;  /* 0x0000000576727c20 */ /* 0x000fe20008410000 */
[----:B------:R-:W-:Y:S01]  /*7b40*/  FMUL.FTZ R129, R132, UR5 ;  /* 0x0000000584817c20 */ /* 0x000fe20008410000 */
[----:B------:R-:W3:Y:S01]  /*7b50*/  MUFU.TANH R137, R137 ;  /* 0x0000008900897308 */ /* 0x000ee20000002400 */
[C---:B------:R-:W-:Y:S01]  /*7b60*/  ISETP.GT.AND P2, PT, R98.reuse, RZ, PT ;  /* 0x000000ff6200720c */ /* 0x040fe20003f44270 */
[----:B------:R-:W-:Y:S01]  /*7b70*/  FMUL.FTZ R14, R135, UR5 ;  /* 0x00000005870e7c20 */ /* 0x000fe20008410000 */
[----:B------:R-:W-:Y:S01]  /*7b80*/  ISETP.GT.AND P3, PT, R98, 0x1, PT ;  /* 0x000000016200780c */ /* 0x000fe20003f64270 */
[----:B------:R-:W-:Y:S01]  /*7b90*/  FMUL.FTZ R118, R104, UR5 ;  /* 0x0000000568767c20 */ /* 0x000fe20008410000 */
[----:B--2---:R-:W-:Y:S01]  /*7ba0*/  FSEL R88, R145, -INF , P2 ;  /* 0xff80000091587808 */ /* 0x004fe20001000000 */
[----:B------:R-:W-:Y:S01]  /*7bb0*/  FMUL.FTZ R104, R106, UR5 ;  /* 0x000000056a687c20 */ /* 0x000fe20008410000 */
[----:B------:R-:W-:Y:S01]  /*7bc0*/  FMUL.FTZ R135, R100, UR5 ;  /* 0x0000000564877c20 */ /* 0x000fe20008410000 */
[----:B------:R-:W2:Y:S01]  /*7bd0*/  MUFU.TANH R139, R139 ;  /* 0x0000008b008b7308 */ /* 0x000ea20000002400 */
[----:B------:R-:W-:Y:S01]  /*7be0*/  FMUL.FTZ R12, R131, UR5 ;  /* 0x00000005830c7c20 */ /* 0x000fe20008410000 */
[----:B------:R-:W-:Y:S01]  /*7bf0*/  FMUL.FTZ R106, R110, UR5 ;  /* 0x000000056e6a7c20 */ /* 0x000fe20008410000 */
[----:B------:R-:W-:Y:S01]  /*7c00*/  FMUL.FTZ R100, R89, UR5 ;  /* 0x0000000559647c20 */ /* 0x000fe20008410000 */
[----:B------:R-:W-:Y:S01]  /*7c10*/  FMUL.FTZ R131, R120, UR5 ;  /* 0x0000000578837c20 */ /* 0x000fe20008410000 */
[----:B------:R-:W-:Y:S01]  /*7c20*/  ISETP.GT.AND P2, PT, R98, 0x8, PT ;  /* 0x000000086200780c */ /* 0x000fe20003f44270 */
[----:B------:R-:W-:Y:S01]  /*7c30*/  FMUL.FTZ R120, R127, UR5 ;  /* 0x000000057f787c20 */ /* 0x000fe20008410000 */
[----:B0-----:R-:W-:Y:S01]  /*7c40*/  FSEL R110, R136, -INF , P3 ;  /* 0xff800000886e7808 */ /* 0x001fe20001800000 */
[----:B------:R-:W-:Y:S01]  /*7c50*/  MUFU.TANH R128, R128 ;  /* 0x0000008000807308 */ /* 0x000fe20000002400 */
[----:B------:R-:W-:Y:S01]  /*7c60*/  FMNMX.FTZ R89, R88, R6, !PT ;  /* 0x0000000658597209 */ /* 0x000fe20007810000 */
[----:B------:R-:W-:Y:S01]  /*7c70*/  FMUL.FTZ R127, R109, UR5 ;  /* 0x000000056d7f7c20 */ /* 0x000fe20008410000 */
[----:B------:R-:W-:Y:S01]  /*7c80*/  FMUL.FTZ R109, R92, UR5 ;  /* 0x000000055c6d7c20 */ /* 0x000fe20008410000 */
[----:B------:R-:W-:Y:S01]  /*7c90*/  ISETP.GT.AND P3, PT, R98, 0x9, PT ;  /* 0x000000096200780c */ /* 0x000fe20003f64270 */
[----:B------:R-:W-:Y:S01]  /*7ca0*/  FMUL.FTZ R132, R108, UR5 ;  /* 0x000000056c847c20 */ /* 0x000fe20008410000 */
[----:B-1----:R-:W-:Y:S01]  /*7cb0*/  FSEL R99, R138, -INF , P2 ;  /* 0xff8000008a637808 */ /* 0x002fe20001000000 */
[----:B------:R-:W-:Y:S01]  /*7cc0*/  FMUL.FTZ R121, R121, UR5 ;  /* 0x0000000579797c20 */ /* 0x000fe20008410000 */
[----:B------:R-:W0:Y:S01]  /*7cd0*/  MUFU.TANH R129, R129 ;  /* 0x0000008100817308 */ /* 0x000e220000002400 */
[----:B------:R-:W-:Y:S01]  /*7ce0*/  FMNMX.FTZ R92, R110, R89, !PT ;  /* 0x000000596e5c7209 */ /* 0x000fe20007810000 */
[----:B------:R-:W-:Y:S01]  /*7cf0*/  FMUL.FTZ R21, R126, UR5 ;  /* 0x000000057e157c20 */ /* 0x000fe20008410000 */
[----:B------:R-:W-:Y:S01]  /*7d00*/  ISETP.GT.AND P2, PT, R98, 0x10, PT ;  /* 0x000000106200780c */ /* 0x000fe20003f44270 */
[----:B------:R-:W-:Y:S01]  /*7d10*/  FMUL.FTZ R126, R116, UR5 ;  /* 0x00000005747e7c20 */ /* 0x000fe20008410000 */
[----:B---3--:R-:W-:Y:S01]  /*7d20*/  FSEL R108, R137, -INF , P3 ;  /* 0xff800000896c7808 */ /* 0x008fe20001800000 */
[----:B------:R-:W-:Y:S01]  /*7d30*/  FMUL.FTZ R20, R123, UR5 ;  /* 0x000000057b147c20 */ /* 0x000fe20008410000 */
[----:B------:R-:W-:Y:S01]  /*7d40*/  FMNMX.FTZ R89, R99, R92, !PT ;  /* 0x0000005c63597209 */ /* 0x000fe20007810000 */
[----:B------:R-:W-:Y:S01]  /*7d50*/  MUFU.TANH R130, R130 ;  /* 0x0000008200827308 */ /* 0x000fe20000002400 */
[----:B------:R-:W-:Y:S01]  /*7d60*/  ISETP.GT.AND P3, PT, R98, 0x11, PT ;  /* 0x000000116200780c */ /* 0x000fe20003f64270 */
[----:B------:R-:W-:Y:S01]  /*7d70*/  FMUL.FTZ R123, R125, UR5 ;  /* 0x000000057d7b7c20 */ /* 0x000fe20008410000 */
[----:B--2---:R-:W-:Y:S01]  /*7d80*/  FSEL R92, R139, -INF , P2 ;  /* 0xff8000008b5c7808 */ /* 0x004fe20001000000 */
[----:B------:R-:W-:Y:S01]  /*7d90*/  FMUL.FTZ R125, R113, UR5 ;  /* 0x00000005717d7c20 */ /* 0x000fe20008410000 */
[----:B------:R-:W-:Y:S01]  /*7da0*/  FMNMX.FTZ R89, R108, R89, !PT ;  /* 0x000000596c597209 */ /* 0x000fe20007810000 */
[----:B------:R-:W-:Y:S01]  /*7db0*/  FMUL.FTZ R113, R115, UR5 ;  /* 0x0000000573717c20 */ /* 0x000fe20008410000 */
[----:B------:R-:W-:Y:S01]  /*7dc0*/  ISETP.GT.AND P2, PT, R98, 0x18, PT ;  /* 0x000000186200780c */ /* 0x000fe20003f44270 */
[----:B------:R-:W1:Y:S01]  /*7dd0*/  MUFU.TANH R131, R131 ;  /* 0x0000008300837308 */ /* 0x000e620000002400 */
[----:B------:R-:W-:Y:S01]  /*7de0*/  FMNMX.FTZ R116, R92, R89, !PT ;  /* 0x000000595c747209 */ /* 0x000fe20007810000 */
[----:B------:R-:W-:Y:S01]  /*7df0*/  FMUL.FTZ R115, R119, UR5 ;  /* 0x0000000577737c20 */ /* 0x000fe20008410000 */
[----:B0-----:R-:W-:Y:S01]  /*7e00*/  FSEL R89, R129, -INF , P2 ;  /* 0xff80000081597808 */ /* 0x001fe20001000000 */
[----:B------:R-:W-:Y:S01]  /*7e10*/  FMUL.FTZ R119, R105, UR5 ;  /* 0x0000000569777c20 */ /* 0x000fe20008410000 */
[C---:B------:R-:W-:Y:S01]  /*7e20*/  ISETP.GT.AND P2, PT, R98.reuse, 0x20, PT ;  /* 0x000000206200780c */ /* 0x040fe20003f44270 */
[----:B------:R-:W-:Y:S01]  /*7e30*/  FMUL.FTZ R105, R107, UR5 ;  /* 0x000000056b697c20 */ /* 0x000fe20008410000 */
[----:B------:R-:W-:Y:S01]  /*7e40*/  FMUL.FTZ R107, R111, UR5 ;  /* 0x000000056f6b7c20 */ /* 0x000fe20008410000 */
[----:B------:R-:W0:Y:S01]  /*7e50*/  MUFU.TANH R121, R121 ;  /* 0x0000007900797308 */ /* 0x000e220000002400 */
[----:B------:R-:W-:Y:S01]  /*7e60*/  FMUL.FTZ R111, R93, UR5 ;  /* 0x000000055d6f7c20 */ /* 0x000fe20008410000 */
[----:B------:R-:W-:Y:S01]  /*7e70*/  ISETP.GT.AND P4, PT, R98, 0x21, PT ;  /* 0x000000216200780c */ /* 0x000fe20003f84270 */
[----:B------:R-:W-:Y:S01]  /*7e80*/  FMUL.FTZ R117, R117, UR5 ;  /* 0x0000000575757c20 */ /* 0x000fe20008410000 */
[----:B------:R-:W-:Y:S01]  /*7e90*/  FMUL.FTZ R9, R142, UR5 ;  /* 0x000000058e097c20 */ /* 0x000fe20008410000 */
[----:B------:R-:W-:Y:S01]  /*7ea0*/  FMUL.FTZ R10, R143, UR5 ;  /* 0x000000058f0a7c20 */ /* 0x000fe20008410000 */
[----:B------:R-:W-:Y:S01]  /*7eb0*/  ULDC UR14, c[0x0][0x988] ;  /* 0x00026200000e7ab9 */ /* 0x000fe20000000800 */
[----:B------:R-:W-:Y:S01]  /*7ec0*/  FMUL.FTZ R102, R102, UR5 ;  /* 0x0000000566667c20 */ /* 0x000fe20008410000 */
[----:B------:R2:W-:Y:S01]  /*7ed0*/  MUFU.TANH R136, R101 ;  /* 0x0000006500887308 */ /* 0x0005e20000002400 */
[----:B-1----:R-:W-:Y:S01]  /*7ee0*/  FSEL R93, R131, -INF , P2 ;  /* 0xff800000835d7808 */ /* 0x002fe20001000000 */
[----:B------:R-:W-:Y:S01]  /*7ef0*/  UMOV UR4, UR14 ;  /* 0x0000000e00047c82 */ /* 0x000fe20008000000 */
[----:B------:R-:W-:Y:S01]  /*7f00*/  ISETP.GT.AND P2, PT, R98, 0x28, PT ;  /* 0x000000286200780c */ /* 0x000fe20003f44270 */
[----:B------:R-:W-:Y:S01]  /*7f10*/  FMUL.FTZ R103, R103, UR5 ;  /* 0x0000000567677c20 */ /* 0x000fe20008410000 */
[----:B------:R-:W-:Y:S01]  /*7f20*/  FMUL.FTZ R90, R90, UR5 ;  /* 0x000000055a5a7c20 */ /* 0x000fe20008410000 */
[----:B------:R-:W-:Y:S01]  /*7f30*/  FMUL.FTZ R91, R91, UR5 ;  /* 0x000000055b5b7c20 */ /* 0x000fe20008410000 */
[----:B------:R-:W-:Y:S01]  /*7f40*/  FMUL.FTZ R94, R94, UR5 ;  /* 0x000000055e5e7c20 */ /* 0x000fe20008410000 */
[----:B------:R-:W1:Y:S01]  /*7f50*/  MUFU.TANH R122, R122 ;  /* 0x0000007a007a7308 */ /* 0x000e620000002400 */
[----:B--2---:R-:W-:Y:S01]  /*7f60*/  FSEL R101, R128, -INF , P3 ;  /* 0xff80000080657808 */ /* 0x004fe20001800000 */
[----:B------:R-:W-:Y:S01]  /*7f70*/  FMUL.FTZ R95, R95, UR5 ;  /* 0x000000055f5f7c20 */ /* 0x000fe20008410000 */
[----:B------:R-:W-:Y:S01]  /*7f80*/  ISETP.GT.AND P3, PT, R98, 0x19, PT ;  /* 0x000000196200780c */ /* 0x000fe20003f64270 */
[----:B------:R-:W-:Y:S01]  /*7f90*/  FMUL.FTZ R82, R82, UR5 ;  /* 0x0000000552527c20 */ /* 0x000fe20008410000 */
[----:B------:R-:W-:Y:S01]  /*7fa0*/  FMNMX.FTZ R116, R101, R116, !PT ;  /* 0x0000007465747209 */ /* 0x000fe20007810000 */
[----:B------:R-:W-:Y:S01]  /*7fb0*/  FMUL.FTZ R83, R83, UR5 ;  /* 0x0000000553537c20 */ /* 0x000fe20008410000 */
[----:B------:R-:W-:Y:S01]  /*7fc0*/  FMUL.FTZ R86, R86, UR5 ;  /* 0x0000000556567c20 */ /* 0x000fe20008410000 */
[----:B------:R-:W-:Y:S01]  /*7fd0*/  MUFU.TANH R123, R123 ;  /* 0x0000007b007b7308 */ /* 0x000fe20000002400 */
[----:B------:R-:W-:Y:S01]  /*7fe0*/  FMNMX.FTZ R129, R89, R116, !PT ;  /* 0x0000007459817209 */ /* 0x000fe20007810000 */
[----:B------:R-:W-:Y:S01]  /*7ff0*/  FMUL.FTZ R87, R87, UR5 ;  /* 0x0000000557577c20 */ /* 0x000fe20008410000 */
[----:B------:R-:W-:Y:S01]  /*8000*/  FMUL.FTZ R75, R75, UR5 ;  /* 0x000000054b4b7c20 */ /* 0x000fe20008410000 */
[----:B------:R-:W-:-:S02]  /*8010*/  WARPGROUP.DEPBAR.LE gsb0, 0x0 ;  /* 0x00008000000079c5 */ /* 0x000fc40000010000 */
[----:B------:R-:W-:Y:S01]  /*8020*/  WARPGROUP.ARRIVE ;  /* 0x00000000000079c5 */ /* 0x000fe20000000000 */
[----:B------:R-:W-:Y:S01]  /*8030*/  FMUL.FTZ R79, R79, UR5 ;  /* 0x000000054f4f7c20 */ /* 0x000fe20008410000 */
[----:B------:R2:W-:Y:S04]  /*8040*/  MUFU.TANH R137, R100 ;  /* 0x0000006400897308 */ /* 0x0005e80000002400 */
[----:B------:R-:W3:Y:S01]  /*8050*/  S2R R143, SR_TID.X ;  /* 0x00000000008f7919 */ /* 0x000ee20000002100 */
[----:B------:R-:W-:Y:S01]  /*8060*/  R2UR UR14, R5 ;  /* 0x00000000050e72ca */ /* 0x000fe200000e0000 */
[----:B------:R-:W-:Y:S01]  /*8070*/  UMOV UR39, UR60 ;  /* 0x0000003c00277c82 */ /* 0x000fe20008000000 */
[----:B------:R-:W-:Y:S01]  /*8080*/  HGMMA.64x96x16.F32.BF16 R24, gdesc[UR32].tnspB, R24, gsb0 ;  /* 0x41600000201879f0 */ /* 0x000fe20008001818 */
[----:B------:R-:W-:-:S02]  /*8090*/  UIADD3 UR32, UR10, 0x300, URZ ;  /* 0x000003000a207890 */ /* 0x000fc4000fffe03f */
[----:B------:R-:W-:Y:S01]  /*80a0*/  UIADD3 UR34, UR11, 0x80, URZ ;  /* 0x000000800b227890 */ /* 0x000fe2000fffe03f */
[----:B------:R-:W4:Y:S01]  /*80b0*/  MUFU.TANH R124, R124 ;  /* 0x0000007c007c7308 */ /* 0x000f220000002400 */
[----:B------:R-:W-:Y:S01]  /*80c0*/  UMOV UR33, 0xc0000010 ;  /* 0xc000001000217882 */ /* 0x000fe20000000000 */
[----:B------:R-:W-:Y:S01]  /*80d0*/  UMOV UR35, 0x80000020 ;  /* 0x8000002000237882 */ /* 0x000fe20000000000 */
[----:B--2---:R-:W-:Y:S02]  /*80e0*/  FSEL R100, R130, -INF , P3 ;  /* 0xff80000082647808 */ /* 0x004fe40001800000 */
[----:B------:R-:W-:Y:S02]  /*80f0*/  ISETP.GT.AND P3, PT, R98, 0x29, PT ;  /* 0x000000296200780c */ /* 0x000fe40003f64270 */
[----:B------:R-:W-:Y:S01]  /*8100*/  FMNMX.FTZ R116, R100, R129, !PT ;  /* 0x0000008164747209 */ /* 0x000fe20007810000 */
[----:B------:R-:W2:Y:S01]  /*8110*/  MUFU.TANH R125, R125 ;  /* 0x0000007d007d7308 */ /* 0x000ea20000002400 */
[----:B------:R-:W-:-:S02]  /*8120*/  UISETP.GT.AND UP0, UPT, UR38, UR14, UPT ;  /* 0x0000000e2600728c */ /* 0x000fc4000bf04270 */
[----:B------:R-:W-:-:S05]  /*8130*/  FMNMX.FTZ R116, R93, R116, !PT ;  /* 0x000000745d747209 */ /* 0x000fca0007810000 */
[----:B------:R0:W-:Y:S08]  /*8140*/  MUFU.TANH R129, R109 ;  /* 0x0000006d00817308 */ /* 0x0001f00000002400 */
[----:B------:R-:W5:Y:S01]  /*8150*/  MUFU.TANH R126, R126 ;  /* 0x0000007e007e7308 */ /* 0x000f620000002400 */
[----:B0-----:R-:W-:Y:S01]  /*8160*/  FSEL R109, R121, -INF , P4 ;  /* 0xff800000796d7808 */ /* 0x001fe20002000000 */
[----:B------:R-:W-:Y:S01]  /*8170*/  FMUL.FTZ R121, R80, UR5 ;  /* 0x0000000550797c20 */ /* 0x000fe20008410000 */
[----:B-1----:R-:W-:Y:S01]  /*8180*/  FSEL R80, R122, -INF , P2 ;  /* 0xff8000007a507808 */ /* 0x002fe20001000000 */
[----:B------:R-:W-:Y:S01]  /*8190*/  FMUL.FTZ R122, R81, UR5 ;  /* 0x00000005517a7c20 */ /* 0x000fe20008410000 */
[----:B------:R-:W-:-:S02]  /*81a0*/  FMNMX.FTZ R131, R109, R116, !PT ;  /* 0x000000746d837209 */ /* 0x000fc40007810000 */
[----:B------:R-:W-:Y:S01]  /*81b0*/  ISETP.GT.AND P2, PT, R98, 0x30, PT ;  /* 0x000000306200780c */ /* 0x000fe20003f44270 */
[----:B------:R-:W0:Y:S01]  /*81c0*/  MUFU.TANH R117, R117 ;  /* 0x0000007500757308 */ /* 0x000e220000002400 */
[----:B------:R-:W-:Y:S02]  /*81d0*/  FMNMX.FTZ R128, R80, R131, !PT ;  /* 0x0000008350807209 */ /* 0x000fe40007810000 */
[----:B----4-:R-:W-:Y:S02]  /*81e0*/  FSEL R116, R124, -INF , P2 ;  /* 0xff8000007c747808 */ /* 0x010fe40001000000 */
[C---:B------:R-:W-:Y:S02]  /*81f0*/  ISETP.GT.AND P2, PT, R98.reuse, 0x38, PT ;  /* 0x000000386200780c */ /* 0x040fe40003f44270 */
[----:B------:R-:W-:Y:S01]  /*8200*/  ISETP.GT.AND P4, PT, R98, 0x80, PT ;  /* 0x000000806200780c */ /* 0x000fe20003f84270 */
[----:B------:R1:W-:Y:S01]  /*8210*/  MUFU.TANH R130, R111 ;  /* 0x0000006f00827308 */ /* 0x0003e20000002400 */
[----:B---3--:R-:W-:-:S07]  /*8220*/  SHF.R.U32.HI R142, RZ, 0x7, R143 ;  /* 0x00000007ff8e7819 */ /* 0x008fce000001168f */
[----:B------:R-:W3:Y:S01]  /*8230*/  MUFU.TANH R118, R118 ;  /* 0x0000007600767308 */ /* 0x000ee20000002400 */
[----:B-1----:R-:W-:Y:S02]  /*8240*/  FSEL R111, R123, -INF , P3 ;  /* 0xff8000007b6f7808 */ /* 0x002fe40001800000 */
[----:B------:R-:W-:Y:S02]  /*8250*/  ISETP.GT.AND P3, PT, R98, 0x31, PT ;  /* 0x000000316200780c */ /* 0x000fe40003f64270 */
[----:B------:R-:W-:Y:S02]  /*8260*/  FMNMX.FTZ R123, R111, R128, !PT ;  /* 0x000000806f7b7209 */ /* 0x000fe40007810000 */
[----:B--2---:R-:W-:Y:S01]  /*8270*/  FSEL R81, R125, -INF , P3 ;  /* 0xff8000007d517808 */ /* 0x004fe20001800000 */
[----:B------:R-:W1:Y:S01]  /*8280*/  MUFU.TANH R119, R119 ;  /* 0x0000007700777308 */ /* 0x000e620000002400 */
[----:B------:R-:W-:Y:S01]  /*8290*/  FMNMX.FTZ R128, R116, R123, !PT ;  /* 0x0000007b74807209 */ /* 0x000fe20007810000 */
[----:B------:R-:W-:Y:S01]  /*82a0*/  FMUL.FTZ R123, R84, UR5 ;  /* 0x00000005547b7c20 */ /* 0x000fe20008410000 */
[----:B------:R-:W-:-:S02]  /*82b0*/  ISETP.GT.AND P3, PT, R98, 0x39, PT ;  /* 0x000000396200780c */ /* 0x000fc40003f64270 */
[----:B-----5:R-:W-:Y:S02]  /*82c0*/  FSEL R84, R126, -INF , P2 ;  /* 0xff8000007e547808 */ /* 0x020fe40001000000 */
[----:B------:R-:W-:Y:S01]  /*82d0*/  FMNMX.FTZ R131, R81, R128, !PT ;  /* 0x0000008051837209 */ /* 0x000fe20007810000 */
[----:B------:R-:W2:Y:S01]  /*82e0*/  MUFU.TANH R132, R132 ;  /* 0x0000008400847308 */ /* 0x000ea20000002400 */
[----:B------:R-:W-:Y:S01]  /*82f0*/  ISETP.GT.AND P2, PT, R98, 0x40, PT ;  /* 0x000000406200780c */ /* 0x000fe20003f44270 */
[----:B------:R-:W-:Y:S01]  /*8300*/  FMUL.FTZ R128, R72, UR5 ;  /* 0x0000000548807c20 */ /* 0x000fe20008410000 */
[----:B0-----:R-:W-:Y:S02]  /*8310*/  FSEL R117, R117, -INF , P3 ;  /* 0xff80000075757808 */ /* 0x001fe40001800000 */
[----:B------:R-:W-:Y:S01]  /*8320*/  FMNMX.FTZ R126, R84, R131, !PT ;  /* 0x00000083547e7209 */ /* 0x000fe20007810000 */
[----:B------:R-:W-:Y:S01]  /*8330*/  FMUL.FTZ R131, R85, UR5 ;  /* 0x0000000555837c20 */ /* 0x000fe20008410000 */
[----:B------:R-:W-:Y:S01]  /*8340*/  ISETP.GT.AND P3, PT, R98, 0x41, PT ;  /* 0x000000416200780c */ /* 0x000fe20003f64270 */
[----:B------:R-:W0:Y:S01]  /*8350*/  MUFU.TANH R127, R127 ;  /* 0x0000007f007f7308 */ /* 0x000e220000002400 */
[----:B---3--:R-:W-:-:S02]  /*8360*/  FSEL R118, R118, -INF , P2 ;  /* 0xff80000076767808 */ /* 0x008fc40001000000 */
[C---:B------:R-:W-:Y:S02]  /*8370*/  ISETP.GT.AND P2, PT, R98.reuse, 0x48, PT ;  /* 0x000000486200780c */ /* 0x040fe40003f44270 */
[----:B-1----:R-:W-:Y:S02]  /*8380*/  FSEL R85, R119, -INF , P3 ;  /* 0xff80000077557808 */ /* 0x002fe40001800000 */
[----:B------:R-:W-:Y:S01]  /*8390*/  ISETP.GT.AND P3, PT, R98, 0x49, PT ;  /* 0x000000496200780c */ /* 0x000fe20003f64270 */
[----:B------:R-:W1:Y:S01]  /*83a0*/  MUFU.TANH R134, R134 ;  /* 0x0000008600867308 */ /* 0x000e620000002400 */
[----:B--2---:R-:W-:Y:S02]  /*83b0*/  FSEL R119, R132, -INF , P2 ;  /* 0xff80000084777808 */ /* 0x004fe40001000000 */
[----:B------:R-:W-:-:S05]  /*83c0*/  ISETP.GT.AND P2, PT, R98, 0x50, PT ;  /* 0x000000506200780c */ /* 0x000fca0003f44270 */
[----:B------:R2:W-:Y:S01]  /*83d0*/  MUFU.TANH R124, R121 ;  /* 0x00000079007c7308 */ /* 0x0005e20000002400 */
[----:B0-----:R-:W-:Y:S01]  /*83e0*/  FSEL R72, R127, -INF , P3 ;  /* 0xff8000007f487808 */ /* 0x001fe20001800000 */
[----:B------:R-:W-:Y:S01]  /*83f0*/  FMUL.FTZ R127, R73, UR5 ;  /* 0x00000005497f7c20 */ /* 0x000fe20008410000 */
[----:B------:R-:W-:-:S05]  /*8400*/  ISETP.GT.AND P3, PT, R98, 0x51, PT ;  /* 0x000000516200780c */ /* 0x000fca0003f64270 */
[----:B------:R-:W0:Y:S01]  /*8410*/  MUFU.TANH R133, R133 ;  /* 0x0000008500857308 */ /* 0x000e220000002400 */
[----:B--2---:R-:W-:Y:S01]  /*8420*/  FMNMX.FTZ R121, R117, R126, !PT ;  /* 0x0000007e75797209 */ /* 0x004fe20007810000 */
[----:B------:R-:W-:Y:S02]  /*8430*/  WARPGROUP.DEPBAR.LE gsb0, 0x0 ;  /* 0x00008000000079c5 */ /* 0x000fe40000010000 */
[----:B------:R-:W-:Y:S01]  /*8440*/  WARPGROUP.ARRIVE ;  /* 0x00000000000079c5 */ /* 0x000fe20000000000 */
[----:B-1----:R-:W-:Y:S01]  /*8450*/  FSEL R73, R134, -INF , P2 ;  /* 0xff80000086497808 */ /* 0x002fe20001000000 */
[----:B------:R-:W-:Y:S01]  /*8460*/  FMUL.FTZ R134, R76, UR5 ;  /* 0x000000054c867c20 */ /* 0x000fe20008410000 */
[----:B------:R-:W-:Y:S01]  /*8470*/  ISETP.GT.AND P2, PT, R98, 0x58, PT ;  /* 0x000000586200780c */ /* 0x000fe20003f44270 */
[----:B------:R1:W-:Y:S02]  /*8480*/  MUFU.TANH R125, R122 ;  /* 0x0000007a007d7308 */ /* 0x0003e40000002400 */
[----:B------:R-:W-:Y:S01]  /*8490*/  HGMMA.64x96x16.F32.BF16 R24, gdesc[UR32].tnspB, R24, gsb0 ;  /* 0x41600000201879f0 */ /* 0x000fe20008001818 */
[----:B------:R-:W-:-:S02]  /*84a0*/  UIADD3 UR32, UR10, 0x480, URZ ;  /* 0x000004800a207890 */ /* 0x000fc4000fffe03f */
[----:B------:R-:W-:Y:S01]  /*84b0*/  UIADD3 UR34, UR11, 0xc0, URZ ;  /* 0x000000c00b227890 */ /* 0x000fe2000fffe03f */
[----:B------:R-:W-:Y:S01]  /*84c0*/  UMOV UR33, 0xc0000010 ;  /* 0xc000001000217882 */ /* 0x000fe20000000000 */
[----:B------:R-:W-:Y:S01]  /*84d0*/  UMOV UR35, 0x80000020 ;  /* 0x8000002000237882 */ /* 0x000fe20000000000 */
[----:B-1----:R-:W-:Y:S01]  /*84e0*/  FMNMX.FTZ R122, R118, R121, !PT ;  /* 0x00000079767a7209 */ /* 0x002fe20007810000 */
[----:B------:R-:W1:Y:S03]  /*84f0*/  MUFU.TANH R135, R135 ;  /* 0x0000008700877308 */ /* 0x000e660000002400 */
[----:B------:R-:W-:-:S04]  /*8500*/  FMNMX.FTZ R122, R85, R122, !PT ;  /* 0x0000007a557a7209 */ /* 0x000fc80007810000 */
[----:B------:R-:W-:Y:S01]  /*8510*/  FMNMX.FTZ R121, R119, R122, !PT ;  /* 0x0000007a77797209 */ /* 0x000fe20007810000 */
[----:B------:R-:W2:Y:S03]  /*8520*/  MUFU.TANH R140, R140 ;  /* 0x0000008c008c7308 */ /* 0x000ea60000002400 */
[----:B------:R-:W-:Y:S02]  /*8530*/  FMNMX.FTZ R122, R72, R121, !PT ;  /* 0x00000079487a7209 */ /* 0x000fe40007810000 */
[----:B0-----:R-:W-:Y:S02]  /*8540*/  FSEL R121, R133, -INF , P3 ;  /* 0xff80000085797808 */ /* 0x001fe40001800000 */
[----:B------:R-:W-:Y:S01]  /*8550*/  FMNMX.FTZ R122, R73, R122, !PT ;  /* 0x0000007a497a7209 */ /* 0x000fe20007810000 */
[----:B------:R0:W3:Y:S01]  /*8560*/  MUFU.TANH R126, R123 ;  /* 0x0000007b007e7308 */ /* 0x0000e20000002400 */
[----:B------:R-:W-:-:S02]  /*8570*/  ISETP.GT.AND P3, PT, R98, 0x59, PT ;  /* 0x000000596200780c */ /* 0x000fc40003f64270 */
[----:B-1----:R-:W-:Y:S01]  /*8580*/  FSEL R76, R135, -INF , P2 ;  /* 0xff800000874c7808 */ /* 0x002fe20001000000 */
[----:B------:R-:W-:Y:S01]  /*8590*/  FMUL.FTZ R135, R77, UR5 ;  /* 0x000000054d877c20 */ /* 0x000fe20008410000 */
[----:B------:R-:W-:-:S03]  /*85a0*/  ISETP.GT.AND P2, PT, R98, 0x60, PT ;  /* 0x000000606200780c */ /* 0x000fc60003f44270 */
[----:B------:R1:W-:Y:S01]  /*85b0*/  MUFU.TANH R132, R128 ;  /* 0x0000008000847308 */ /* 0x0003e20000002400 */
[----:B0-----:R-:W-:Y:S02]  /*85c0*/  FMNMX.FTZ R123, R121, R122, !PT ;  /* 0x0000007a797b7209 */ /* 0x001fe40007810000 */
[----:B--2---:R-:W-:Y:S02]  /*85d0*/  FSEL R122, R140, -INF , P3 ;  /* 0xff8000008c7a7808 */ /* 0x004fe40001800000 */
[----:B------:R-:W-:Y:S02]  /*85e0*/  FMNMX.FTZ R139, R76, R123, !PT ;  /* 0x0000007b4c8b7209 */ /* 0x000fe40007810000 */
[----:B------:R-:W-:Y:S01]  /*85f0*/  FSEL R123, R136, -INF , P2 ;  /* 0xff800000887b7808 */ /* 0x000fe20001000000 */
[----:B------:R-:W0:Y:S01]  /*8600*/  MUFU.TANH R131, R131 ;  /* 0x0000008300837308 */ /* 0x000e220000002400 */
[----:B------:R-:W-:Y:S02]  /*8610*/  ISETP.GT.AND P3, PT, R98, 0x61, PT ;  /* 0x000000616200780c */ /* 0x000fe40003f64270 */
[----:B------:R-:W-:-:S02]  /*8620*/  FMNMX.FTZ R136, R122, R139, !PT ;  /* 0x0000008b7a887209 */ /* 0x000fc40007810000 */
[C---:B------:R-:W-:Y:S02]  /*8630*/  ISETP.GT.AND P2, PT, R98.reuse, 0x68, PT ;  /* 0x000000686200780c */ /* 0x040fe40003f44270 */
[----:B-1----:R-:W-:Y:S01]  /*8640*/  FSEL R128, R137, -INF , P3 ;  /* 0xff80000089807808 */ /* 0x002fe20001800000 */
[----:B------:R1:W2:Y:S01]  /*8650*/  MUFU.TANH R133, R127 ;  /* 0x0000007f00857308 */ /* 0x0002a20000002400 */
[----:B------:R-:W-:Y:S02]  /*8660*/  FMNMX.FTZ R77, R123, R136, !PT ;  /* 0x000000887b4d7209 */ /* 0x000fe40007810000 */
[----:B------:R-:W-:Y:S02]  /*8670*/  ISETP.GT.AND P3, PT, R98, 0x69, PT ;  /* 0x000000696200780c */ /* 0x000fe40003f64270 */
[----:B------:R-:W-:Y:S02]  /*8680*/  FSEL R129, R129, -INF , P2 ;  /* 0xff80000081817808 */ /* 0x000fe40001000000 */
[----:B------:R-:W-:Y:S01]  /*8690*/  FMNMX.FTZ R136, R128, R77, !PT ;  /* 0x0000004d80887209 */ /* 0x000fe20007810000 */
[----:B------:R-:W4:Y:S01]  /*86a0*/  MUFU.TANH R134, R134 ;  /* 0x0000008600867308 */ /* 0x000f220000002400 */
[----:B------:R-:W-:-:S02]  /*86b0*/  ISETP.GT.AND P2, PT, R98, 0x70, PT ;  /* 0x000000706200780c */ /* 0x000fc40003f44270 */
[----:B-1----:R-:W-:Y:S02]  /*86c0*/  FSEL R127, R130, -INF , P3 ;  /* 0xff800000827f7808 */ /* 0x002fe40001800000 */
[----:B------:R-:W-:Y:S02]  /*86d0*/  FMNMX.FTZ R136, R129, R136, !PT ;  /* 0x0000008881887209 */ /* 0x000fe40007810000 */
[----:B------:R-:W-:Y:S01]  /*86e0*/  ISETP.GT.AND P3, PT, R98, 0x71, PT ;  /* 0x000000716200780c */ /* 0x000fe20003f64270 */
[----:B------:R-:W1:Y:S01]  /*86f0*/  MUFU.TANH R135, R135 ;  /* 0x0000008700877308 */ /* 0x000e620000002400 */
[----:B------:R-:W-:Y:S02]  /*8700*/  FSEL R124, R124, -INF , P2 ;  /* 0xff8000007c7c7808 */ /* 0x000fe40001000000 */
[----:B------:R-:W-:Y:S02]  /*8710*/  FMNMX.FTZ R77, R127, R136, !PT ;  /* 0x000000887f4d7209 */ /* 0x000fe40007810000 */
[----:B------:R-:W-:-:S02]  /*8720*/  ISETP.GT.AND P2, PT, R98, 0x78, PT ;  /* 0x000000786200780c */ /* 0x000fc40003f44270 */
[----:B------:R-:W-:Y:S01]  /*8730*/  FSEL R125, R125, -INF , P3 ;  /* 0xff8000007d7d7808 */ /* 0x000fe20001800000 */
[----:B------:R-:W5:Y:S01]  /*8740*/  MUFU.TANH R7, R7 ;  /* 0x0000000700077308 */ /* 0x000f620000002400 */
[----:B------:R-:W-:Y:S02]  /*8750*/  FMNMX.FTZ R130, R124, R77, !PT ;  /* 0x0000004d7c827209 */ /* 0x000fe40007810000 */
[----:B------:R-:W-:Y:S02]  /*8760*/  ISETP.GT.AND P3, PT, R98, 0x79, PT ;  /* 0x000000796200780c */ /* 0x000fe40003f64270 */
[----:B---3--:R-:W-:Y:S02]  /*8770*/  FSEL R77, R126, -INF , P2 ;  /* 0xff8000007e4d7808 */ /* 0x008fe40001000000 */
[----:B------:R-:W-:Y:S01]  /*8780*/  FMNMX.FTZ R130, R125, R130, !PT ;  /* 0x000000827d827209 */ /* 0x000fe20007810000 */
[----:B------:R-:W3:Y:S01]  /*8790*/  MUFU.TANH R8, R8 ;  /* 0x0000000800087308 */ /* 0x000ee20000002400 */
[----:B0-----:R-:W-:-:S02]  /*87a0*/  FSEL R126, R131, -INF , P3 ;  /* 0xff800000837e7808 */ /* 0x001fc40001800000 */
[----:B------:R-:W-:Y:S02]  /*87b0*/  FMNMX.FTZ R131, R77, R130, !PT ;  /* 0x000000824d837209 */ /* 0x000fe40007810000 */
[----:B------:R-:W-:Y:S02]  /*87c0*/  ISETP.GT.AND P2, PT, R98, 0x81, PT ;  /* 0x000000816200780c */ /* 0x000fe40003f44270 */
[----:B------:R-:W-:Y:S01]  /*87d0*/  FSEL R130, R132, -INF , P4 ;  /* 0xff80000084827808 */ /* 0x000fe20002000000 */
[----:B------:R-:W0:Y:S01]  /*87e0*/  MUFU.TANH R9, R9 ;  /* 0x0000000900097308 */ /* 0x000e220000002400 */
[----:B------:R-:W-:Y:S02]  /*87f0*/  FMNMX.FTZ R137, R126, R131, !PT ;  /* 0x000000837e897209 */ /* 0x000fe40007810000 */
[----:B------:R-:W-:Y:S02]  /*8800*/  ISETP.GT.AND P3, PT, R98, 0x88, PT ;  /* 0x000000886200780c */ /* 0x000fe40003f64270 */
[----:B--2---:R-:W-:-:S02]  /*8810*/  FSEL R131, R133, -INF , P2 ;  /* 0xff80000085837808 */ /* 0x004fc40001000000 */
[----:B------:R-:W-:Y:S01]  /*8820*/  FMNMX.FTZ R132, R130, R137, !PT ;  /* 0x0000008982847209 */ /* 0x000fe20007810000 */
[----:B------:R-:W2:Y:S01]  /*8830*/  MUFU.TANH R10, R10 ;  /* 0x0000000a000a7308 */ /* 0x000ea20000002400 */
[C---:B------:R-:W-:Y:S01]  /*8840*/  ISETP.GT.AND P2, PT, R98.reuse, 0x89, PT ;  /* 0x000000896200780c */ /* 0x040fe20003f44270 */
[----:B------:R-:W-:Y:S01]  /*8850*/  VIADD R98, R98, 0x8 ;  /* 0x0000000862627836 */ /* 0x000fe20000000000 */
[----:B----4-:R-:W-:Y:S02]  /*8860*/  FSEL R133, R134, -INF , P3 ;  /* 0xff80000086857808 */ /* 0x010fe40001800000 */
[----:B------:R-:W-:Y:S01]  /*8870*/  FMNMX.FTZ R134, R131, R132, !PT ;  /* 0x0000008483867209 */ /* 0x000fe20007810000 */
[----:B------:R-:W-:Y:S02]  /*8880*/  WARPGROUP.DEPBAR.LE gsb0, 0x0 ;  /* 0x00008000000079c5 */ /* 0x000fe40000010000 */
[----:B------:R-:W-:Y:S01]  /*8890*/  WARPGROUP.ARRIVE ;  /* 0x00000000000079c5 */ /* 0x000fe20000000000 */
[----:B-1----:R-:W-:Y:S01]  /*88a0*/  FSEL R132, R135, -INF , P2 ;  /* 0xff80000087847808 */ /* 0x002fe20001000000 */
[----:B------:R-:W-:Y:S01]  /*88b0*/  MUFU.TANH R11, R11 ;  /* 0x0000000b000b7308 */ /* 0x000fe20000002400 */
[----:B------:R-:W-:-:S02]  /*88c0*/  FMNMX.FTZ R135, R133, R134, !PT ;  /* 0x0000008685877209 */ /* 0x000fc40007810000 */
[----:B------:R-:W-:Y:S01]  /*88d0*/  ISETP.GT.AND P5, PT, R98, RZ, PT ;  /* 0x000000ff6200720c */ /* 0x000fe20003fa4270 */
[----:B------:R-:W-:Y:S01]  /*88e0*/  HGMMA.64x96x16.F32.BF16 R24, gdesc[UR32].tnspB, R24, gsb0 ;  /* 0x41600000201879f0 */ /* 0x000fe20008001818 */
[----:B------:R-:W-:Y:S01]  /*88f0*/  UIADD3 UR32, UR10, 0x600, URZ ;  /* 0x000006000a207890 */ /* 0x000fe2000fffe03f */
[----:B------:R-:W-:Y:S01]  /*8900*/  FMNMX.FTZ R134, R132, R135, !PT ;  /* 0x0000008784867209 */ /* 0x000fe20007810000 */
[----:B------:R-:W-:Y:S01]  /*8910*/  UIADD3 UR34, UR11, 0x100, URZ ;  /* 0x000001000b227890 */ /* 0x000fe2000fffe03f */
[C---:B------:R-:W-:Y:S01]  /*8920*/  ISETP.GT.AND P3, PT, R98.reuse, 0x1, PT ;  /* 0x000000016200780c */ /* 0x040fe20003f64270 */
[----:B------:R-:W-:Y:S01]  /*8930*/  UMOV UR33, 0xc0000010 ;  /* 0xc000001000217882 */ /* 0x000fe20000000000 */
[----:B------:R-:W-:Y:S01]  /*8940*/  UMOV UR35, 0x80000020 ;  /* 0x8000002000237882 */ /* 0x000fe20000000000 */
[----:B------:R-:W1:Y:S01]  /*8950*/  SHFL.BFLY PT, R135, R134, 0x2, 0x1f ;  /* 0x0c401f0086877f89 */ /* 0x000e6200000e0000 */
[----:B-----5:R-:W-:Y:S01]  /*8960*/  FSEL R7, R7, -INF , P5 ;  /* 0xff80000007077808 */ /* 0x020fe20002800000 */
[----:B------:R-:W4:Y:S01]  /*8970*/  MUFU.TANH R12, R12 ;  /* 0x0000000c000c7308 */ /* 0x000f220000002400 */
[----:B------:R-:W-:-:S02]  /*8980*/  ISETP.GT.AND P4, PT, R98, 0x8, PT ;  /* 0x000000086200780c */ /* 0x000fc40003f84270 */
[----:B---3--:R-:W-:Y:S02]  /*8990*/  FSEL R8, R8, -INF , P3 ;  /* 0xff80000008087808 */ /* 0x008fe40001800000 */
[----:B------:R-:W-:Y:S02]  /*89a0*/  FMNMX.FTZ R137, R7, R4, !PT ;  /* 0x0000000407897209 */ /* 0x000fe40007810000 */
[C---:B------:R-:W-:Y:S01]  /*89b0*/  ISETP.GT.AND P6, PT, R98.reuse, 0x9, PT ;  /* 0x000000096200780c */ /* 0x040fe20003fc4270 */
[----:B------:R-:W3:Y:S01]  /*89c0*/  MUFU.TANH R13, R13 ;  /* 0x0000000d000d7308 */ /* 0x000ee20000002400 */
[----:B0-----:R-:W-:Y:S02]  /*89d0*/  FSEL R9, R9, -INF , P4 ;  /* 0xff80000009097808 */ /* 0x001fe40002000000 */
[----:B------:R-:W-:Y:S02]  /*89e0*/  ISETP.GT.AND P5, PT, R98, 0x10, PT ;  /* 0x000000106200780c */ /* 0x000fe40003fa4270 */
[----:B--2---:R-:W-:-:S02]  /*89f0*/  FSEL R10, R10, -INF , P6 ;  /* 0xff8000000a0a7808 */ /* 0x004fc40003000000 */
[C---:B------:R-:W-:Y:S01]  /*8a00*/  ISETP.GT.AND P3, PT, R98.reuse, 0x11, PT ;  /* 0x000000116200780c */ /* 0x040fe20003f64270 */
[----:B------:R-:W0:Y:S01]  /*8a10*/  MUFU.TANH R14, R14 ;  /* 0x0000000e000e7308 */ /* 0x000e220000002400 */
[----:B------:R-:W-:Y:S02]  /*8a20*/  ISETP.GT.AND P4, PT, R98, 0x18, PT ;  /* 0x000000186200780c */ /* 0x000fe40003f84270 */
[----:B----4-:R-:W-:Y:S02]  /*8a30*/  FSEL R12, R12, -INF , P3 ;  /* 0xff8000000c0c7808 */ /* 0x010fe40001800000 */
[----:B------:R-:W-:Y:S02]  /*8a40*/  ISETP.GT.AND P6, PT, R98, 0x19, PT ;  /* 0x000000196200780c */ /* 0x000fe40003fc4270 */
[----:B-1----:R-:W-:Y:S01]  /*8a50*/  FMNMX.FTZ R135, R134, R135, !PT ;  /* 0x0000008786877209 */ /* 0x002fe20007810000 */
[----:B------:R-:W-:Y:S01]  /*8a60*/  FMUL.FTZ R134, R74, UR5 ;  /* 0x000000054a867c20 */ /* 0x000fe20008410000 */
[----:B------:R-:W-:Y:S01]  /*8a70*/  MUFU.TANH R15, R15 ;  /* 0x0000000f000f7308 */ /* 0x000fe20000002400 */
[----:B---3--:R-:W-:-:S02]  /*8a80*/  FSEL R13, R13, -INF , P4 ;  /* 0xff8000000d0d7808 */ /* 0x008fc40002000000 */
[----:B------:R-:W1:Y:S01]  /*8a90*/  SHFL.BFLY PT, R136, R135, 0x1, 0x1f ;  /* 0x0c201f0087887f89 */ /* 0x000e6200000e0000 */
[C---:B------:R-:W-:Y:S02]  /*8aa0*/  ISETP.GT.AND P3, PT, R98.reuse, 0x21, PT ;  /* 0x000000216200780c */ /* 0x040fe40003f64270 */
[----:B------:R-:W-:Y:S02]  /*8ab0*/  ISETP.GT.AND P4, PT, R98, 0x28, PT ;  /* 0x000000286200780c */ /* 0x000fe40003f84270 */
[----:B------:R-:W2:Y:S01]  /*8ac0*/  MUFU.TANH R20, R20 ;  /* 0x0000001400147308 */ /* 0x000ea20000002400 */
[----:B0-----:R-:W-:Y:S02]  /*8ad0*/  FSEL R14, R14, -INF , P6 ;  /* 0xff8000000e0e7808 */ /* 0x001fe40003000000 */
[----:B------:R-:W-:-:S05]  /*8ae0*/  ISETP.GT.AND P6, PT, R98, 0x29, PT ;  /* 0x000000296200780c */ /* 0x000fca0003fc4270 */
[----:B------:R-:W0:Y:S08]  /*8af0*/  MUFU.TANH R21, R21 ;  /* 0x0000001500157308 */ /* 0x000e300000002400 */
[----:B------:R-:W3:Y:S01]  /*8b00*/  MUFU.TANH R120, R120 ;  /* 0x0000007800787308 */ /* 0x000ee20000002400 */
[----:B--2---:R-:W-:Y:S02]  /*8b10*/  FSEL R20, R20, -INF , P3 ;  /* 0xff80000014147808 */ /* 0x004fe40001800000 */
[----:B-1----:R-:W-:Y:S01]  /*8b20*/  FMNMX.FTZ R74, R135, R136, !PT ;  /* 0x00000088874a7209 */ /* 0x002fe20007810000 */
[----:B------:R-:W-:Y:S01]  /*8b30*/  FMUL.FTZ R136, R78, UR5 ;  /* 0x000000054e887c20 */ /* 0x000fe20008410000 */
[----:B------:R-:W-:-:S02]  /*8b40*/  ISETP.GT.AND P3, PT, R98, 0x31, PT ;  /* 0x000000316200780c */ /* 0x000fc40003f64270 */
[C---:B------:R-:W-:Y:S01]  /*8b50*/  FSETP.NEU.FTZ.AND P2, PT, R74.reuse, -INF , PT ;  /* 0xff8000004a00780b */ /* 0x040fe20003f5d000 */
[----:B------:R-:W-:Y:S01]  /*8b60*/  FMUL.FTZ R78, R74, UR4 ;  /* 0x000000044a4e7c20 */ /* 0x000fe20008410000 */
[----:B------:R1:W-:Y:S04]  /*8b70*/  MUFU.TANH R135, R136 ;  /* 0x0000008800877308 */ /* 0x0003e80000002400 */
[----:B------:R-:W-:-:S04]  /*8b80*/  FSEL R78, R78, RZ, P2 ;  /* 0x000000ff4e4e7208 */ /* 0x000fc80001000000 */
[----:B------:R-:W2:Y:S01]  /*8b90*/  MUFU.TANH R112, R112 ;  /* 0x0000007000707308 */ /* 0x000ea20000002400 */
[----:B-1----:R-:W-:Y:S01]  /*8ba0*/  FMNMX.FTZ R136, R8, R137, !PT ;  /* 0x0000008908887209 */ /* 0x002fe20007810000 */
[--C-:B------:R-:W-:Y:S01]  /*8bb0*/  FFMA.FTZ R138, R100, UR4, -R78.reuse ;  /* 0x00000004648a7c23 */ /* 0x100fe2000801084e */
[----:B------:R-:W-:Y:S01]  /*8bc0*/  FSEL R100, R11, -INF , P5 ;  /* 0xff8000000b647808 */ /* 0x000fe20002800000 */
[--C-:B------:R-:W-:Y:S01]  /*8bd0*/  FFMA.FTZ R139, R80, UR4, -R78.reuse ;  /* 0x00000004508b7c23 */ /* 0x100fe2000801084e */
[----:B------:R-:W-:Y:S01]  /*8be0*/  FMNMX.FTZ R137, R9, R136, !PT ;  /* 0x0000008809897209 */ /* 0x000fe20007810000 */
[--C-:B------:R-:W-:Y:S01]  /*8bf0*/  FFMA.FTZ R121, R121, UR4, -R78.reuse ;  /* 0x0000000479797c23 */ /* 0x100fe2000801084e */
[----:B------:R-:W-:Y:S01]  /*8c00*/  ISETP.GT.AND P5, PT, R98, 0x20, PT ;  /* 0x000000206200780c */ /* 0x000fe20003fa4270 */
[----:B------:R1:W-:Y:S01]  /*8c10*/  MUFU.EX2 R11, R138 ;  /* 0x0000008a000b7308 */ /* 0x0003e20000000800 */
[----:B------:R-:W-:Y:S01]  /*8c20*/  FMNMX.FTZ R137, R10, R137, !PT ;  /* 0x000000890a897209 */ /* 0x000fe20007810000 */
[--C-:B------:R-:W-:Y:S01]  /*8c30*/  FFMA.FTZ R88, R88, UR4, -R78.reuse ;  /* 0x0000000458587c23 */ /* 0x100fe2000801084e */
[----:B0-----:R-:W-:Y:S01]  /*8c40*/  FSEL R80, R21, -INF , P4 ;  /* 0xff80000015507808 */ /* 0x001fe20002000000 */
[--C-:B------:R-:W-:Y:S01]  /*8c50*/  FFMA.FTZ R110, R110, UR4, -R78.reuse ;  /* 0x000000046e6e7c23 */ /* 0x100fe2000801084e */
[----:B------:R-:W-:Y:S01]  /*8c60*/  FMNMX.FTZ R137, R100, R137, !PT ;  /* 0x0000008964897209 */ /* 0x000fe20007810000 */
[--C-:B------:R-:W-:Y:S01]  /*8c70*/  FFMA.FTZ R99, R99, UR4, -R78.reuse ;  /* 0x0000000463637c23 */ /* 0x100fe2000801084e */
[----:B---3--:R-:W-:Y:S01]  /*8c80*/  FSEL R120, R120, -INF , P6 ;  /* 0xff80000078787808 */ /* 0x008fe20003000000 */
[----:B------:R-:W0:Y:S01]  /*8c90*/  MUFU.TANH R113, R113 ;  /* 0x0000007100717308 */ /* 0x000e220000002400 */
[----:B------:R-:W-:Y:S01]  /*8ca0*/  FMNMX.FTZ R136, R12, R137, !PT ;  /* 0x000000890c887209 */ /* 0x000fe20007810000 */
[--C-:B-1----:R-:W-:Y:S01]  /*8cb0*/  FFMA.FTZ R138, R109, UR4, -R78.reuse ;  /* 0x000000046d8a7c23 */ /* 0x102fe2000801084e */
[----:B------:R-:W-:Y:S01]  /*8cc0*/  FSEL R109, R15, -INF , P5 ;  /* 0xff8000000f6d7808 */ /* 0x000fe20002800000 */
[--C-:B------:R-:W-:Y:S01]  /*8cd0*/  FFMA.FTZ R108, R108, UR4, -R78.reuse ;  /* 0x000000046c6c7c23 */ /* 0x100fe2000801084e */
[----:B------:R-:W-:Y:S01]  /*8ce0*/  FMNMX.FTZ R137, R13, R136, !PT ;  /* 0x000000880d897209 */ /* 0x000fe20007810000 */
[--C-:B------:R-:W-:Y:S01]  /*8cf0*/  FFMA.FTZ R92, R92, UR4, -R78.reuse ;  /* 0x000000045c5c7c23 */ /* 0x100fe2000801084e */
[----:B------:R-:W-:Y:S01]  /*8d00*/  ISETP.GT.AND P5, PT, R98, 0x30, PT ;  /* 0x000000306200780c */ /* 0x000fe20003fa4270 */
[----:B------:R-:W-:Y:S01]  /*8d10*/  MUFU.TANH R114, R114 ;  /* 0x0000007200727308 */ /* 0x000fe20000002400 */
[----:B------:R-:W-:Y:S01]  /*8d20*/  FMNMX.FTZ R136, R14, R137, !PT ;  /* 0x000000890e887209 */ /* 0x000fe20007810000 */
[----:B------:R-:W-:Y:S01]  /*8d30*/  FFMA.FTZ R101, R101, UR4, -R78 ;  /* 0x0000000465657c23 */ /* 0x000fe2000801084e */
[----:B------:R-:W-:-:S02]  /*8d40*/  WARPGROUP.DEPBAR.LE gsb0, 0x0 ;  /* 0x00008000000079c5 */ /* 0x000fc40000010000 */
[----:B------:R-:W-:Y:S01]  /*8d50*/  WARPGROUP.ARRIVE ;  /* 0x00000000000079c5 */ /* 0x000fe20000000000 */
[----:B------:R-:W-:Y:S01]  /*8d60*/  FMNMX.FTZ R137, R109, R136, !PT ;  /* 0x000000886d897209 */ /* 0x000fe20007810000 */
[--C-:B------:R-:W-:Y:S01]  /*8d70*/  FFMA.FTZ R89, R89, UR4, -R78.reuse ;  /* 0x0000000459597c23 */ /* 0x100fe2000801084e */
[----:B------:R-:W1:Y:S01]  /*8d80*/  MUFU.TANH R115, R115 ;  /* 0x0000007300737308 */ /* 0x000e620000002400 */
[----:B--2---:R-:W-:Y:S01]  /*8d90*/  FSEL R112, R112, -INF , P5 ;  /* 0xff80000070707808 */ /* 0x004fe20002800000 */
[--C-:B------:R-:W-:Y:S01]  /*8da0*/  FFMA.FTZ R93, R93, UR4, -R78.reuse ;  /* 0x000000045d5d7c23 */ /* 0x100fe2000801084e */
[----:B------:R-:W-:Y:S01]  /*8db0*/  HGMMA.64x96x16.F32.BF16 R24, gdesc[UR32].tnspB, R24, gsb0 ;  /* 0x41600000201879f0 */ /* 0x000fe20008001818 */
[----:B------:R-:W-:Y:S01]  /*8dc0*/  UIADD3 UR32, UR10, 0x780, URZ ;  /* 0x000007800a207890 */ /* 0x000fe2000fffe03f */
[----:B------:R-:W-:Y:S01]  /*8dd0*/  FMNMX.FTZ R137, R20, R137, !PT ;  /* 0x0000008914897209 */ /* 0x000fe20007810000 */
[----:B------:R-:W-:Y:S01]  /*8de0*/  UIADD3 UR34, UR11, 0x140, URZ ;  /* 0x000001400b227890 */ /* 0x000fe2000fffe03f */
[----:B------:R-:W-:Y:S01]  /*8df0*/  ISETP.GT.AND P4, PT, R98, 0x38, PT ;  /* 0x000000386200780c */ /* 0x000fe20003f84270 */
[----:B------:R-:W-:Y:S01]  /*8e00*/  UMOV UR33, 0xc0000010 ;  /* 0xc000001000217882 */ /* 0x000fe20000000000 */
[----:B------:R-:W-:Y:S01]  /*8e10*/  UMOV UR35, 0x80000020 ;  /* 0x8000002000237882 */ /* 0x000fe20000000000 */
[----:B------:R-:W-:Y:S01]  /*8e20*/  FMNMX.FTZ R137, R80, R137, !PT ;  /* 0x0000008950897209 */ /* 0x000fe20007810000 */
[----:B------:R-:W2:Y:S01]  /*8e30*/  MUFU.TANH R104, R104 ;  /* 0x0000006800687308 */ /* 0x000ea20000002400 */
[----:B0-----:R-:W-:Y:S01]  /*8e40*/  FSEL R113, R113, -INF , P3 ;  /* 0xff80000071717808 */ /* 0x001fe20001800000 */
[--C-:B------:R-:W-:Y:S01]  /*8e50*/  FFMA.FTZ R111, R111, UR4, -R78.reuse ;  /* 0x000000046f6f7c23 */ /* 0x100fe2000801084e */
[----:B------:R-:W-:Y:S01]  /*8e60*/  FMNMX.FTZ R137, R120, R137, !PT ;  /* 0x0000008978897209 */ /* 0x000fe20007810000 */
[--C-:B------:R-:W-:Y:S01]  /*8e70*/  FFMA.FTZ R81, R81, UR4, -R78.reuse ;  /* 0x0000000451517c23 */ /* 0x100fe2000801084e */
[----:B------:R-:W-:Y:S01]  /*8e80*/  ISETP.GT.AND P6, PT, R98, 0x39, PT ;  /* 0x000000396200780c */ /* 0x000fe20003fc4270 */
[--C-:B------:R-:W-:Y:S01]  /*8e90*/  FFMA.FTZ R84, R84, UR4, -R78.reuse ;  /* 0x0000000454547c23 */ /* 0x100fe2000801084e */
[----:B------:R-:W-:Y:S01]  /*8ea0*/  FMNMX.FTZ R136, R112, R137, !PT ;  /* 0x0000008970887209 */ /* 0x000fe20007810000 */
[----:B------:R-:W0:Y:S01]  /*8eb0*/  MUFU.TANH R105, R105 ;  /* 0x0000006900697308 */ /* 0x000e220000002400 */
[----:B------:R-:W-:Y:S01]  /*8ec0*/  ISETP.GT.AND P5, PT, R98, 0x40, PT ;  /* 0x000000406200780c */ /* 0x000fe20003fa4270 */
[--C-:B------:R-:W-:Y:S01]  /*8ed0*/  FFMA.FTZ R85, R85, UR4, -R78.reuse ;  /* 0x0000000455557c23 */ /* 0x100fe2000801084e */
[----:B------:R-:W-:Y:S01]  /*8ee0*/  FMNMX.FTZ R137, R113, R136, !PT ;  /* 0x0000008871897209 */ /* 0x000fe20007810000 */
[--C-:B------:R-:W-:Y:S01]  /*8ef0*/  FFMA.FTZ R72, R72, UR4, -R78.reuse ;  /* 0x0000000448487c23 */ /* 0x100fe2000801084e */
[----:B-1----:R-:W-:Y:S01]  /*8f00*/  FSEL R115, R115, -INF , P6 ;  /* 0xff80000073737808 */ /* 0x002fe20003000000 */
[--C-:B------:R-:W-:Y:S01]  /*8f10*/  FFMA.FTZ R73, R73, UR4, -R78.reuse ;  /* 0x0000000449497c23 */ /* 0x100fe2000801084e */
[----:B------:R-:W-:Y:S01]  /*8f20*/  ISETP.GT.AND P3, PT, R98, 0x41, PT ;  /* 0x000000416200780c */ /* 0x000fe20003f64270 */
[----:B------:R1:W-:Y:S01]  /*8f30*/  MUFU.EX2 R15, R138 ;  /* 0x0000008a000f7308 */ /* 0x0003e20000000800 */
[----:B--2---:R-:W-:Y:S01]  /*8f40*/  FSEL R104, R104, -INF , P5 ;  /* 0xff80000068687808 */ /* 0x004fe20002800000 */
[--C-:B------:R-:W-:Y:S01]  /*8f50*/  FFMA.FTZ R76, R76, UR4, -R78.reuse ;  /* 0x000000044c4c7c23 */ /* 0x100fe2000801084e */
[----:B------:R-:W-:Y:S01]  /*8f60*/  ISETP.GT.AND P5, PT, R98, 0x49, PT ;  /* 0x000000496200780c */ /* 0x000fe20003fa4270 */
[--C-:B------:R-:W-:Y:S01]  /*8f70*/  FFMA.FTZ R127, R127, UR4, -R78.reuse ;  /* 0x000000047f7f7c23 */ /* 0x100fe2000801084e */
[--C-:B------:R-:W-:Y:S01]  /*8f80*/  FFMA.FTZ R124, R124, UR4, -R78.reuse ;  /* 0x000000047c7c7c23 */ /* 0x100fe2000801084e */
[--C-:B------:R-:W-:Y:S01]  /*8f90*/  FFMA.FTZ R125, R125, UR4, -R78.reuse ;  /* 0x000000047d7d7c23 */ /* 0x100fe2000801084e */
[--C-:B------:R-:W-:Y:S01]  /*8fa0*/  FFMA.FTZ R77, R77, UR4, -R78.reuse ;  /* 0x000000044d4d7c23 */ /* 0x100fe2000801084e */
[----:B------:R-:W2:Y:S01]  /*8fb0*/  MUFU.TANH R106, R106 ;  /* 0x0000006a006a7308 */ /* 0x000ea20000002400 */
[--C-:B-1----:R-:W-:Y:S01]  /*8fc0*/  FFMA.FTZ R138, R116, UR4, -R78.reuse ;  /* 0x00000004748a7c23 */ /* 0x102fe2000801084e */
[----:B------:R-:W-:Y:S01]  /*8fd0*/  FSEL R116, R114, -INF , P4 ;  /* 0xff80000072747808 */ /* 0x000fe20002000000 */
[----:B------:R-:W-:Y:S01]  /*8fe0*/  FFMA.FTZ R126, R126, UR4, -R78 ;  /* 0x000000047e7e7c23 */ /* 0x000fe2000801084e */
[----:B------:R-:W-:-:S02]  /*8ff0*/  ISETP.GT.AND P4, PT, R98, 0x48, PT ;  /* 0x000000486200780c */ /* 0x000fc40003f84270 */
[----:B------:R-:W-:Y:S02]  /*9000*/  FMNMX.FTZ R136, R116, R137, !PT ;  /* 0x0000008974887209 */ /* 0x000fe40007810000 */
[----:B------:R-:W1:Y:S01]  /*9010*/  MUFU.TANH R107, R107 ;  /* 0x0000006b006b7308 */ /* 0x000e620000002400 */
[----:B0-----:R-:W-:Y:S02]  /*9020*/  FSEL R105, R105, -INF , P3 ;  /* 0xff80000069697808 */ /* 0x001fe40001800000 */
[----:B------:R-:W-:Y:S02]  /*9030*/  FMNMX.FTZ R137, R115, R136, !PT ;  /* 0x0000008873897209 */ /* 0x000fe40007810000 */
[----:B------:R-:W-:Y:S02]  /*9040*/  ISETP.GT.AND P3, PT, R98, 0x50, PT ;  /* 0x000000506200780c */ /* 0x000fe40003f64270 */
[----:B------:R-:W-:Y:S01]  /*9050*/  FMNMX.FTZ R136, R104, R137, !PT ;  /* 0x0000008968887209 */ /* 0x000fe20007810000 */
[----:B------:R-:W-:Y:S01]  /*9060*/  MUFU.TANH R96, R96 ;  /* 0x0000006000607308 */ /* 0x000fe20000002400 */
[----:B--2---:R-:W-:-:S02]  /*9070*/  FSEL R106, R106, -INF , P4 ;  /* 0xff8000006a6a7808 */ /* 0x004fc40002000000 */
[----:B------:R-:W-:Y:S02]  /*9080*/  FMNMX.FTZ R137, R105, R136, !PT ;  /* 0x0000008869897209 */ /* 0x000fe40007810000 */
[----:B------:R-:W-:Y:S02]  /*9090*/  ISETP.GT.AND P4, PT, R98, 0x51, PT ;  /* 0x000000516200780c */ /* 0x000fe40003f84270 */
[----:B------:R-:W-:Y:S01]  /*90a0*/  FMNMX.FTZ R136, R106, R137, !PT ;  /* 0x000000896a887209 */ /* 0x000fe20007810000 */
[----:B------:R-:W-:Y:S01]  /*90b0*/  MUFU.TANH R97, R97 ;  /* 0x0000006100617308 */ /* 0x000fe20000002400 */
[----:B-1----:R-:W-:Y:S02]  /*90c0*/  FSEL R107, R107, -INF , P5 ;  /* 0xff8000006b6b7808 */ /* 0x002fe40002800000 */
[----:B------:R-:W-:-:S05]  /*90d0*/  ISETP.GT.AND P5, PT, R98, 0x58, PT ;  /* 0x000000586200780c */ /* 0x000fca0003fa4270 */
[----:B------:R-:W0:Y:S08]  /*90e0*/  MUFU.TANH R102, R102 ;  /* 0x0000006600667308 */ /* 0x000e300000002400 */
[----:B------:R-:W1:Y:S08]  /*90f0*/  MUFU.TANH R103, R103 ;  /* 0x0000006700677308 */ /* 0x000e700000002400 */
[----:B------:R2:W-:Y:S01]  /*9100*/  MUFU.EX2 R21, R139 ;  /* 0x0000008b00157308 */ /* 0x0005e20000000800 */
[----:B0-----:R-:W-:-:S02]  /*9110*/  FSEL R137, R102, -INF , P5 ;  /* 0xff80000066897808 */ /* 0x001fc40002800000 */
[----:B------:R-:W-:-:S05]  /*9120*/  ISETP.GT.AND P5, PT, R98, 0x61, PT ;  /* 0x000000616200780c */ /* 0x000fca0003fa4270 */
[----:B------:R-:W0:Y:S01]  /*9130*/  MUFU.TANH R90, R90 ;  /* 0x0000005a005a7308 */ /* 0x000e220000002400 */
[----:B--2---:R-:W-:Y:S01]  /*9140*/  FFMA.FTZ R139, R117, UR4, -R78 ;  /* 0x00000004758b7c23 */ /* 0x004fe2000801084e */
[----:B------:R-:W-:Y:S02]  /*9150*/  FSEL R117, R96, -INF , P3 ;  /* 0xff80000060757808 */ /* 0x000fe40001800000 */
[----:B------:R-:W-:-:S04]  /*9160*/  ISETP.GT.AND P3, PT, R98, 0x59, PT ;  /* 0x000000596200780c */ /* 0x000fc80003f64270 */
[----:B------:R2:W-:Y:S01]  /*9170*/  MUFU.EX2 R114, R138 ;  /* 0x0000008a00727308 */ /* 0x0005e20000000800 */
[----:B-1----:R-:W-:Y:S02]  /*9180*/  FSEL R103, R103, -INF , P3 ;  /* 0xff80000067677808 */ /* 0x002fe40001800000 */
[----:B------:R-:W-:Y:S01]  /*9190*/  ISETP.GT.AND P3, PT, R98, 0x68, PT ;  /* 0x000000686200780c */ /* 0x000fe20003f64270 */
[----:B------:R-:W-:Y:S02]  /*91a0*/  WARPGROUP.DEPBAR.LE gsb0, 0x0 ;  /* 0x00008000000079c5 */ /* 0x000fe40000010000 */
[----:B------:R-:W-:Y:S01]  /*91b0*/  WARPGROUP.ARRIVE ;  /* 0x00000000000079c5 */ /* 0x000fe20000000000 */
[----:B--2---:R-:W-:Y:S01]  /*91c0*/  FMNMX.FTZ R138, R107, R136, !PT ;  /* 0x000000886b8a7209 */ /* 0x004fe20007810000 */
[----:B------:R-:W-:Y:S01]  /*91d0*/  MUFU.TANH R91, R91 ;  /* 0x0000005b005b7308 */ /* 0x000fe20000002400 */
[----:B------:R-:W-:Y:S02]  /*91e0*/  FSEL R136, R97, -INF , P4 ;  /* 0xff80000061887808 */ /* 0x000fe40002000000 */
[----:B------:R-:W-:Y:S01]  /*91f0*/  FMNMX.FTZ R97, R117, R138, !PT ;  /* 0x0000008a75617209 */ /* 0x000fe20007810000 */
[----:B------:R-:W-:Y:S01]  /*9200*/  HGMMA.64x96x16.F32.BF16 R24, gdesc[UR32].tnspB, R24, gsb0 ;  /* 0x41600000201879f0 */ /* 0x000fe20008001818 */
[----:B------:R-:W-:Y:S01]  /*9210*/  UIADD3 UR32, UR10, 0x900, URZ ;  /* 0x000009000a207890 */ /* 0x000fe2000fffe03f */
[----:B------:R-:W-:Y:S01]  /*9220*/  FFMA.FTZ R138, R118, UR4, -R78 ;  /* 0x00000004768a7c23 */ /* 0x000fe2000801084e */
[----:B------:R-:W-:Y:S01]  /*9230*/  UIADD3 UR34, UR11, 0x180, URZ ;  /* 0x000001800b227890 */ /* 0x000fe2000fffe03f */
[----:B------:R-:W-:Y:S01]  /*9240*/  MUFU.TANH R94, R94 ;  /* 0x0000005e005e7308 */ /* 0x000fe20000002400 */
[----:B------:R-:W-:Y:S01]  /*9250*/  UMOV UR33, 0xc0000010 ;  /* 0xc000001000217882 */ /* 0x000fe20000000000 */
[----:B------:R-:W-:Y:S01]  /*9260*/  UMOV UR35, 0x80000020 ;  /* 0x8000002000237882 */ /* 0x000fe20000000000 */
[----:B------:R-:W-:-:S02]  /*9270*/  FMNMX.FTZ R102, R136, R97, !PT ;  /* 0x0000006188667209 */ /* 0x000fc40007810000 */
[----:B------:R-:W-:Y:S02]  /*9280*/  ISETP.GT.AND P4, PT, R98, 0x60, PT ;  /* 0x000000606200780c */ /* 0x000fe40003f84270 */
[----:B------:R-:W-:Y:S01]  /*9290*/  FMNMX.FTZ R118, R137, R102, !PT ;  /* 0x0000006689767209 */ /* 0x000fe20007810000 */
[----:B------:R-:W1:Y:S01]  /*92a0*/  MUFU.TANH R95, R95 ;  /* 0x0000005f005f7308 */ /* 0x000e620000002400 */
[----:B0-----:R-:W-:Y:S02]  /*92b0*/  FSEL R102, R90, -INF , P4 ;  /* 0xff8000005a667808 */ /* 0x001fe40002000000 */
[----:B------:R-:W-:-:S05]  /*92c0*/  ISETP.GT.AND P4, PT, R98, 0x69, PT ;  /* 0x000000696200780c */ /* 0x000fca0003f84270 */
[----:B------:R-:W0:Y:S08]  /*92d0*/  MUFU.TANH R82, R82 ;  /* 0x0000005200527308 */ /* 0x000e300000002400 */
[----:B------:R2:W-:Y:S01]  /*92e0*/  MUFU.EX2 R96, R139 ;  /* 0x0000008b00607308 */ /* 0x0005e20000000800 */
[----:B-1----:R-:W-:Y:S02]  /*92f0*/  FSEL R95, R95, -INF , P4 ;  /* 0xff8000005f5f7808 */ /* 0x002fe40002000000 */
[----:B------:R-:W-:-:S05]  /*9300*/  ISETP.GT.AND P4, PT, R98, 0x78, PT ;  /* 0x000000786200780c */ /* 0x000fca0003f84270 */
[----:B------:R-:W1:Y:S01]  /*9310*/  MUFU.TANH R83, R83 ;  /* 0x0000005300537308 */ /* 0x000e620000002400 */
[----:B--2---:R-:W-:Y:S02]  /*9320*/  FMNMX.FTZ R139, R103, R118, !PT ;  /* 0x00000076678b7209 */ /* 0x004fe40007810000 */
[----:B------:R-:W-:Y:S02]  /*9330*/  FSEL R118, R91, -INF , P5 ;  /* 0xff8000005b767808 */ /* 0x000fe40002800000 */
[----:B------:R-:W-:Y:S02]  /*9340*/  FMNMX.FTZ R139, R102, R139, !PT ;  /* 0x0000008b668b7209 */ /* 0x000fe40007810000 */
[----:B------:R-:W-:Y:S01]  /*9350*/  ISETP.GT.AND P5, PT, R98, 0x70, PT ;  /* 0x000000706200780c */ /* 0x000fe20003fa4270 */
[----:B------:R2:W-:Y:S01]  /*9360*/  MUFU.EX2 R97, R138 ;  /* 0x0000008a00617308 */ /* 0x0005e20000000800 */
[----:B------:R-:W-:Y:S01]  /*9370*/  FMNMX.FTZ R90, R118, R139, !PT ;  /* 0x0000008b765a7209 */ /* 0x000fe20007810000 */
[--C-:B------:R-:W-:Y:S01]  /*9380*/  FFMA.FTZ R139, R122, UR4, -R78.reuse ;  /* 0x000000047a8b7c23 */ /* 0x100fe2000801084e */
[----:B0-----:R-:W-:Y:S01]  /*9390*/  FSEL R82, R82, -INF , P5 ;  /* 0xff80000052527808 */ /* 0x001fe20002800000 */
[--C-:B------:R-:W-:Y:S01]  /*93a0*/  FFMA.FTZ R122, R128, UR4, -R78.reuse ;  /* 0x00000004807a7c23 */ /* 0x100fe2000801084e */
[----:B------:R-:W-:Y:S01]  /*93b0*/  ISETP.GT.AND P5, PT, R98, 0x79, PT ;  /* 0x000000796200780c */ /* 0x000fe20003fa4270 */
[----:B------:R-:W-:-:S02]  /*93c0*/  FFMA.FTZ R128, R130, UR4, -R78 ;  /* 0x0000000482807c23 */ /* 0x000fc4000801084e */
[----:B------:R-:W0:Y:S01]  /*93d0*/  MUFU.TANH R86, R86 ;  /* 0x0000005600567308 */ /* 0x000e220000002400 */
[----:B--2---:R-:W-:Y:S01]  /*93e0*/  FFMA.FTZ R138, R119, UR4, -R78 ;  /* 0x00000004778a7c23 */ /* 0x004fe2000801084e */
[----:B------:R-:W-:Y:S02]  /*93f0*/  FSEL R119, R94, -INF , P3 ;  /* 0xff8000005e777808 */ /* 0x000fe40001800000 */
[----:B------:R-:W-:Y:S02]  /*9400*/  ISETP.GT.AND P3, PT, R98, 0x71, PT ;  /* 0x000000716200780c */ /* 0x000fe40003f64270 */
[----:B------:R-:W-:Y:S02]  /*9410*/  FMNMX.FTZ R90, R119, R90, !PT ;  /* 0x0000005a775a7209 */ /* 0x000fe40007810000 */
[----:B------:R-:W2:Y:S01]  /*9420*/  MUFU.TANH R87, R87 ;  /* 0x0000005700577308 */ /* 0x000ea20000002400 */
[----:B-1----:R-:W-:Y:S02]  /*9430*/  FSEL R83, R83, -INF , P3 ;  /* 0xff80000053537808 */ /* 0x002fe40001800000 */
[----:B------:R-:W-:-:S02]  /*9440*/  FMNMX.FTZ R91, R95, R90, !PT ;  /* 0x0000005a5f5b7209 */ /* 0x000fc40007810000 */
[----:B------:R-:W-:Y:S02]  /*9450*/  ISETP.GT.AND P3, PT, R98, 0x80, PT ;  /* 0x000000806200780c */ /* 0x000fe40003f64270 */
[----:B------:R-:W-:Y:S01]  /*9460*/  FMNMX.FTZ R90, R82, R91, !PT ;  /* 0x0000005b525a7209 */ /* 0x000fe20007810000 */
[----:B------:R-:W1:Y:S01]  /*9470*/  MUFU.TANH R134, R134 ;  /* 0x0000008600867308 */ /* 0x000e620000002400 */
[----:B0-----:R-:W-:Y:S02]  /*9480*/  FSEL R86, R86, -INF , P4 ;  /* 0xff80000056567808 */ /* 0x001fe40002000000 */
[----:B------:R-:W-:Y:S02]  /*9490*/  FMNMX.FTZ R91, R83, R90, !PT ;  /* 0x0000005a535b7209 */ /* 0x000fe40007810000 */
[----:B------:R-:W-:Y:S02]  /*94a0*/  ISETP.GT.AND P4, PT, R98, 0x81, PT ;  /* 0x000000816200780c */ /* 0x000fe40003f84270 */
[----:B------:R-:W-:Y:S01]  /*94b0*/  FMNMX.FTZ R90, R86, R91, !PT ;  /* 0x0000005b565a7209 */ /* 0x000fe20007810000 */
[----:B------:R-:W0:Y:S01]  /*94c0*/  MUFU.TANH R75, R75 ;  /* 0x0000004b004b7308 */ /* 0x000e220000002400 */
[----:B--2---:R-:W-:-:S02]  /*94d0*/  FSEL R87, R87, -INF , P5 ;  /* 0xff80000057577808 */ /* 0x004fc40002800000 */
[----:B------:R-:W-:Y:S02]  /*94e0*/  ISETP.GT.AND P5, PT, R98, 0x88, PT ;  /* 0x000000886200780c */ /* 0x000fe40003fa4270 */
[----:B------:R-:W-:Y:S02]  /*94f0*/  FMNMX.FTZ R91, R87, R90, !PT ;  /* 0x0000005a575b7209 */ /* 0x000fe40007810000 */
[----:B------:R-:W-:Y:S01]  /*9500*/  FSEL R135, R135, -INF , P5 ;  /* 0xff80000087877808 */ /* 0x000fe20002800000 */
[----:B------:R-:W2:Y:S01]  /*9510*/  MUFU.TANH R79, R79 ;  /* 0x0000004f004f7308 */ /* 0x000ea20000002400 */
[----:B-1----:R-:W-:Y:S02]  /*9520*/  FSEL R134, R134, -INF , P3 ;  /* 0xff80000086867808 */ /* 0x002fe40001800000 */
[----:B------:R-:W-:Y:S02]  /*9530*/  ISETP.GT.AND P3, PT, R98, 0x89, PT ;  /* 0x000000896200780c */ /* 0x000fe40003f64270 */
[----:B------:R-:W-:-:S03]  /*9540*/  FMNMX.FTZ R90, R134, R91, !PT ;  /* 0x0000005b865a7209 */ /* 0x000fc60007810000 */
[----:B------:R2:W-:Y:S01]  /*9550*/  MUFU.EX2 R94, R138 ;  /* 0x0000008a005e7308 */ /* 0x0005e20000000800 */
[----:B0-----:R-:W-:-:S04]  /*9560*/  FSEL R75, R75, -INF , P4 ;  /* 0xff8000004b4b7808 */ /* 0x001fc80002000000 */
[----:B------:R-:W-:-:S03]  /*9570*/  FMNMX.FTZ R90, R75, R90, !PT ;  /* 0x0000005a4b5a7209 */ /* 0x000fc60007810000 */
[----:B------:R0:W-:Y:S01]  /*9580*/  MUFU.EX2 R98, R121 ;  /* 0x0000007900627308 */ /* 0x0001e20000000800 */
[----:B--2---:R-:W-:Y:S01]  /*9590*/  FSEL R138, R79, -INF , P3 ;  /* 0xff8000004f8a7808 */ /* 0x004fe20001800000 */
[----:B------:R-:W-:Y:S02]  /*95a0*/  WARPGROUP.DEPBAR.LE gsb0, 0x0 ;  /* 0x00008000000079c5 */ /* 0x000fe40000010000 */
[----:B------:R-:W-:Y:S01]  /*95b0*/  WARPGROUP.ARRIVE ;  /* 0x00000000000079c5 */ /* 0x000fe20000000000 */
[----:B------:R-:W-:-:S03]  /*95c0*/  FMNMX.FTZ R79, R135, R90, !PT ;  /* 0x0000005a874f7209 */ /* 0x000fc60007810000 */
[----:B------:R-:W-:Y:S01]  /*95d0*/  MUFU.EX2 R88, R88 ;  /* 0x0000005800587308 */ /* 0x000fe20000000800 */
[----:B------:R-:W-:Y:S01]  /*95e0*/  FMNMX.FTZ R90, R138, R79, !PT ;  /* 0x0000004f8a5a7209 */ /* 0x000fe20007810000 */
[----:B------:R-:W-:Y:S01]  /*95f0*/  HGMMA.64x96x16.F32.BF16 R24, gdesc[UR32].tnspB, R24, gsb0 ;  /* 0x41600000201879f0 */ /* 0x000fe20008001818 */
[----:B------:R-:W-:Y:S01]  /*9600*/  UIADD3 UR32, UR10, 0xa80, URZ ;  /* 0x00000a800a207890 */ /* 0x000fe2000fffe03f */
[--C-:B0-----:R-:W-:Y:S01]  /*9610*/  FFMA.FTZ R121, R123, UR4, -R78.reuse ;  /* 0x000000047b797c23 */ /* 0x101fe2000801084e */
[----:B------:R-:W-:Y:S01]  /*9620*/  UIADD3 UR34, UR11, 0x1c0, URZ ;  /* 0x000001c00b227890 */ /* 0x000fe2000fffe03f */
[----:B------:R-:W0:Y:S01]  /*9630*/  SHFL.BFLY PT, R91, R90, 0x2, 0x1f ;  /* 0x0c401f005a5b7f89 */ /* 0x000e2200000e0000 */
[----:B------:R-:W-:Y:S01]  /*9640*/  UMOV UR33, 0xc0000010 ;  /* 0xc000001000217882 */ /* 0x000fe20000000000 */
[----:B------:R-:W-:Y:S01]  /*9650*/  UMOV UR35, 0x80000020 ;  /* 0x8000002000237882 */ /* 0x000fe20000000000 */
[--C-:B------:R-:W-:Y:S01]  /*9660*/  FFMA.FTZ R123, R129, UR4, -R78.reuse ;  /* 0x00000004817b7c23 */ /* 0x100fe2000801084e */
[--C-:B------:R-:W-:Y:S01]  /*9670*/  FFMA.FTZ R129, R131, UR4, -R78.reuse ;  /* 0x0000000483817c23 */ /* 0x100fe2000801084e */
[----:B------:R-:W-:Y:S01]  /*9680*/  FFMA.FTZ R131, R133, UR4, -R78 ;  /* 0x0000000485837c23 */ /* 0x000fe2000801084e */
[----:B------:R-:W-:Y:S08]  /*9690*/  MUFU.EX2 R110, R110 ;  /* 0x0000006e006e7308 */ /* 0x000ff00000000800 */
[----:B------:R-:W-:Y:S08]  /*96a0*/  MUFU.EX2 R99, R99 ;  /* 0x0000006300637308 */ /* 0x000ff00000000800 */
[----:B------:R-:W-:Y:S01]  /*96b0*/  MUFU.EX2 R108, R108 ;  /* 0x0000006c006c7308 */ /* 0x000fe20000000800 */
[----:B0-----:R-:W-:-:S05]  /*96c0*/  FMNMX.FTZ R91, R90, R91, !PT ;  /* 0x0000005b5a5b7209 */ /* 0x001fca0007810000 */
[----:B------:R-:W0:Y:S02]  /*96d0*/  SHFL.BFLY PT, R90, R91, 0x1, 0x1f ;  /* 0x0c201f005b5a7f89 */ /* 0x000e2400000e0000 */
[----:B------:R-:W-:Y:S08]  /*96e0*/  MUFU.EX2 R92, R92 ;  /* 0x0000005c005c7308 */ /* 0x000ff00000000800 */
[----:B------:R1:W-:Y:S08]  /*96f0*/  MUFU.EX2 R79, R139 ;  /* 0x0000008b004f7308 */ /* 0x0003f00000000800 */
[----:B------:R-:W-:Y:S01]  /*9700*/  MUFU.EX2 R101, R101 ;  /* 0x0000006500657308 */ /* 0x000fe20000000800 */
[----:B0-----:R-:W-:Y:S01]  /*9710*/  FMNMX.FTZ R130, R91, R90, !PT ;  /* 0x0000005a5b827209 */ /* 0x001fe20007810000 */
[----:B------:R-:W-:Y:S01]  /*9720*/  FFMA.FTZ R90, R132, UR4, -R78 ;  /* 0x00000004845a7c23 */ /* 0x000fe2000801084e */
[----:B------:R-:W-:-:S05]  /*9730*/  FSEL R91, R74, RZ, P2 ;  /* 0x000000ff4a5b7208 */ /* 0x000fca0001000000 */
[----:B------:R-:W-:Y:S01]  /*9740*/  MUFU.EX2 R89, R89 ;  /* 0x0000005900597308 */ /* 0x000fe20000000800 */
[C---:B------:R-:W-:Y:S01]  /*9750*/  FSETP.NEU.FTZ.AND P2, PT, R130.reuse, -INF , PT ;  /* 0xff8000008200780b */ /* 0x040fe20003f5d000 */
[C---:B------:R-:W-:Y:S01]  /*9760*/  FMUL.FTZ R133, R130.reuse, UR4 ;  /* 0x0000000482857c20 */ /* 0x040fe20008410000 */
[----:B------:R-:W-:Y:S02]  /*9770*/  FADD.FTZ R91, -R91, R6 ;  /* 0x000000065b5b7221 */ /* 0x000fe40000010100 */
[----:B------:R-:W-:Y:S02]  /*9780*/  FSEL R141, R130, RZ, P2 ;  /* 0x000000ff828d7208 */ /* 0x000fe40001000000 */
[----:B------:R-:W-:Y:S01]  /*9790*/  FSEL R133, R133, RZ, P2 ;  /* 0x000000ff85857208 */ /* 0x000fe20001000000 */
[----:B------:R-:W-:Y:S01]  /*97a0*/  FMUL.FTZ R78, R91, UR4 ;  /* 0x000000045b4e7c20 */ /* 0x000fe20008410000 */
[----:B------:R-:W-:Y:S01]  /*97b0*/  ISETP.GE.U32.AND P2, PT, R143, 0x180, PT ;  /* 0x000001808f00780c */ /* 0x000fe20003f46070 */
[----:B------:R-:W-:Y:S01]  /*97c0*/  FADD.FTZ R141, -R141, R4 ;  /* 0x000000048d8d7221 */ /* 0x000fe20000010100 */
[----:B------:R-:W-:-:S02]  /*97d0*/  VIADD R4, R142, 0x9 ;  /* 0x000000098e047836 */ /* 0x000fc40000000000 */
[--C-:B------:R-:W-:Y:S01]  /*97e0*/  FFMA.FTZ R132, R8, UR4, -R133.reuse ;  /* 0x0000000408847c23 */ /* 0x100fe20008010885 */
[--C-:B------:R-:W-:Y:S01]  /*97f0*/  FFMA.FTZ R7, R7, UR4, -R133.reuse ;  /* 0x0000000407077c23 */ /* 0x100fe20008010885 */
[----:B------:R-:W0:Y:S01]  /*9800*/  MUFU.EX2 R78, R78 ;  /* 0x0000004e004e7308 */ /* 0x000e220000000800 */
[--C-:B------:R-:W-:Y:S01]  /*9810*/  FFMA.FTZ R91, R9, UR4, -R133.reuse ;  /* 0x00000004095b7c23 */ /* 0x100fe20008010885 */
[----:B------:R-:W-:Y:S01]  /*9820*/  SEL R8, R4, 0x9, !P2 ;  /* 0x0000000904087807 */ /* 0x000fe20005000000 */
[----:B------:R-:W-:Y:S01]  /*9830*/  FMUL.FTZ R4, R141, UR4 ;  /* 0x000000048d047c20 */ /* 0x000fe20008410000 */
[--C-:B------:R-:W-:Y:S01]  /*9840*/  FFMA.FTZ R9, R10, UR4, -R133.reuse ;  /* 0x000000040a097c23 */ /* 0x100fe20008010885 */
[----:B------:R-:W-:Y:S02]  /*9850*/  IMAD.U32 R10, RZ, RZ, UR36 ;  /* 0x00000024ff0a7e24 */ /* 0x000fe4000f8e00ff */
[--C-:B-1----:R-:W-:Y:S01]  /*9860*/  FFMA.FTZ R139, R100, UR4, -R133.reuse ;  /* 0x00000004648b7c23 */ /* 0x102fe20008010885 */
[--C-:B------:R-:W-:Y:S01]  /*9870*/  FFMA.FTZ R100, R20, UR4, -R133.reuse ;  /* 0x0000000414647c23 */ /* 0x100fe20008010885 */
[----:B------:R-:W-:Y:S01]  /*9880*/  MUFU.EX2 R7, R7 ;  /* 0x0000000700077308 */ /* 0x000fe20000000800 */
[--C-:B------:R-:W-:Y:S01]  /*9890*/  FFMA.FTZ R20, R104, UR4, -R133.reuse ;  /* 0x0000000468147c23 */ /* 0x100fe20008010885 */
[----:B------:R-:W-:Y:S01]  /*98a0*/  @!P1 LEA R10, R10, UR37, 0x3 ;  /* 0x000000250a0a9c11 */ /* 0x000fe2000f8e18ff */
[--C-:B------:R-:W-:Y:S01]  /*98b0*/  FFMA.FTZ R12, R12, UR4, -R133.reuse ;  /* 0x000000040c0c7c23 */ /* 0x100fe20008010885 */
[--C-:B------:R-:W-:Y:S01]  /*98c0*/  FFMA.FTZ R104, R105, UR4, -R133.reuse ;  /* 0x0000000469687c23 */ /* 0x100fe20008010885 */
[--C-:B------:R-:W-:Y:S01]  /*98d0*/  FFMA.FTZ R105, R106, UR4, -R133.reuse ;  /* 0x000000046a697c23 */ /* 0x100fe20008010885 */
[--C-:B------:R-:W-:Y:S01]  /*98e0*/  FFMA.FTZ R106, R117, UR4, -R133.reuse ;  /* 0x00000004756a7c23 */ /* 0x100fe20008010885 */
[----:B------:R-:W-:Y:S01]  /*98f0*/  @!P1 VIADD R10, R10, 0x31c40 ;  /* 0x00031c400a0a9836 */ /* 0x000fe20000000000 */
[----:B------:R-:W1:Y:S01]  /*9900*/  MUFU.EX2 R4, R4 ;  /* 0x0000000400047308 */ /* 0x000e620000000800 */
[----:B0-----:R-:W-:Y:S01]  /*9910*/  FFMA.FTZ R141, R78, R3, R88 ;  /* 0x000000034e8d7223 */ /* 0x001fe20000010058 */
[--C-:B------:R-:W-:Y:S01]  /*9920*/  FFMA.FTZ R140, R13, UR4, -R133.reuse ;  /* 0x000000040d8c7c23 */ /* 0x100fe20008010885 */
[--C-:B------:R-:W-:Y:S01]  /*9930*/  FFMA.FTZ R14, R14, UR4, -R133.reuse ;  /* 0x000000040e0e7c23 */ /* 0x100fe20008010885 */
[----:B------:R-:W-:Y:S01]  /*9940*/  @!P1 PRMT R10, RZ, 0x654, R10 ;  /* 0x00000654ff0a9816 */ /* 0x000fe2000000000a */
[--C-:B------:R-:W-:Y:S01]  /*9950*/  FFMA.FTZ R13, R109, UR4, -R133.reuse ;  /* 0x000000046d0d7c23 */ /* 0x100fe20008010885 */
[----:B------:R-:W-:Y:S01]  /*9960*/  F2FP.BF16.F32.PACK_AB R88, R110, R88 ;  /* 0x000000586e58723e */ /* 0x000fe200000010ff */
[--C-:B------:R-:W-:Y:S01]  /*9970*/  FFMA.FTZ R80, R80, UR4, -R133.reuse ;  /* 0x0000000450507c23 */ /* 0x100fe20008010885 */
[----:B------:R-:W0:Y:S01]  /*9980*/  MUFU.EX2 R132, R132 ;  /* 0x0000008400847308 */ /* 0x000e220000000800 */
[--C-:B------:R-:W-:Y:S01]  /*9990*/  FFMA.FTZ R109, R120, UR4, -R133.reuse ;  /* 0x00000004786d7c23 */ /* 0x100fe20008010885 */
[--C-:B------:R-:W-:Y:S01]  /*99a0*/  FFMA.FTZ R112, R112, UR4, -R133.reuse ;  /* 0x0000000470707c23 */ /* 0x100fe20008010885 */
[----:B------:R-:W-:Y:S01]  /*99b0*/  FFMA.FTZ R107, R107, UR4, -R133 ;  /* 0x000000046b6b7c23 */ /* 0x000fe20008010885 */
[----:B------:R-:W-:-:S02]  /*99c0*/  WARPGROUP.DEPBAR.LE gsb0, 0x0 ;  /* 0x00008000000079c5 */ /* 0x000fc40000010000 */
[----:B------:R-:W-:Y:S01]  /*99d0*/  WARPGROUP.ARRIVE ;  /* 0x00000000000079c5 */ /* 0x000fe20000000000 */
[----:B------:R-:W-:Y:S01]  /*99e0*/  FFMA.FTZ R113, R113, UR4, -R133 ;  /* 0x0000000471717c23 */ /* 0x000fe20008010885 */
[----:B------:R-:W2:Y:S01]  /*99f0*/  MUFU.EX2 R91, R91 ;  /* 0x0000005b005b7308 */ /* 0x000ea20000000800 */
[----:B-1----:R-:W-:Y:S01]  /*9a00*/  FFMA.FTZ R117, R4, R0, R7 ;  /* 0x0000000004757223 */ /* 0x002fe20000010007 */
[--C-:B------:R-:W-:Y:S01]  /*9a10*/  FFMA.FTZ R116, R116, UR4, -R133.reuse ;  /* 0x0000000474747c23 */ /* 0x100fe20008010885 */
[--C-:B------:R-:W-:Y:S01]  /*9a20*/  FFMA.FTZ R115, R115, UR4, -R133.reuse ;  /* 0x0000000473737c23 */ /* 0x100fe20008010885 */
[----:B------:R-:W-:Y:S01]  /*9a30*/  HGMMA.64x96x16.F32.BF16 R24, gdesc[UR32].tnspB, R24, gsb0 ;  /* 0x41600000201879f0 */ /* 0x000fe20008001818 */
[----:B------:R-:W-:Y:S01]  /*9a40*/  UIADD3 UR32, UR10, 0xc00, URZ ;  /* 0x00000c000a207890 */ /* 0x000fe2000fffe03f */
[----:B------:R-:W-:Y:S01]  /*9a50*/  IMAD.U32 R120, RZ, RZ, UR7 ;  /* 0x00000007ff787e24 */ /* 0x000fe2000f8e00ff */
[----:B------:R-:W-:Y:S01]  /*9a60*/  UIADD3 UR34, UR11, 0x200, URZ ;  /* 0x000002000b227890 */ /* 0x000fe2000fffe03f */
[----:B------:R1:W-:Y:S01]  /*9a70*/  MUFU.EX2 R6, R90 ;  /* 0x0000005a00067308 */ /* 0x0003e20000000800 */
[----:B------:R-:W-:Y:S01]  /*9a80*/  UMOV UR33, 0xc0000010 ;  /* 0xc000001000217882 */ /* 0x000fe20000000000 */
[----:B------:R-:W-:Y:S01]  /*9a90*/  UMOV UR35, 0x80000020 ;  /* 0x8000002000237882 */ /* 0x000fe20000000000 */
[----:B------:R-:W-:Y:S01]  /*9aa0*/  @!P1 LEA R120, R120, UR37, 0x3 ;  /* 0x0000002578789c11 */ /* 0x000fe2000f8e18ff */
[--C-:B------:R-:W-:Y:S01]  /*9ab0*/  FFMA.FTZ R0, R136, UR4, -R133.reuse ;  /* 0x0000000488007c23 */ /* 0x100fe20008010885 */
[--C-:B------:R-:W-:Y:S01]  /*9ac0*/  FFMA.FTZ R103, R103, UR4, -R133.reuse ;  /* 0x0000000467677c23 */ /* 0x100fe20008010885 */
[--C-:B------:R-:W-:Y:S01]  /*9ad0*/  FFMA.FTZ R118, R118, UR4, -R133.reuse ;  /* 0x0000000476767c23 */ /* 0x100fe20008010885 */
[----:B------:R-:W-:Y:S01]  /*9ae0*/  FFMA.FTZ R119, R119, UR4, -R133 ;  /* 0x0000000477777c23 */ /* 0x000fe20008010885 */
[----:B------:R-:W3:Y:S01]  /*9af0*/  MUFU.EX2 R9, R9 ;  /* 0x0000000900097308 */ /* 0x000ee20000000800 */
[----:B-1----:R-:W-:Y:S01]  /*9b00*/  FADD.FTZ R90, R110, R141 ;  /* 0x0000008d6e5a7221 */ /* 0x002fe20000010000 */
[----:B------:R-:W-:-:S02]  /*9b10*/  @!P1 VIADD R120, R120, 0x31c60 ;  /* 0x00031c6078789836 */ /* 0x000fc40000000000 */
[--C-:B------:R-:W-:Y:S01]  /*9b20*/  FFMA.FTZ R134, R134, UR4, -R133.reuse ;  /* 0x0000000486867c23 */ /* 0x100fe20008010885 */
[--C-:B------:R-:W-:Y:S01]  /*9b30*/  FFMA.FTZ R75, R75, UR4, -R133.reuse ;  /* 0x000000044b4b7c23 */ /* 0x100fe20008010885 */
[----:B------:R-:W-:Y:S01]  /*9b40*/  FADD.FTZ R141, R99, R90 ;  /* 0x0000005a638d7221 */ /* 0x000fe20000010000 */
[C---:B------:R-:W-:Y:S01]  /*9b50*/  F2FP.BF16.F32.PACK_AB R90, R108.reuse, R99 ;  /* 0x000000636c5a723e */ /* 0x040fe200000010ff */
[----:B------:R-:W-:Y:S01]  /*9b60*/  FFMA.FTZ R99, R137, UR4, -R133 ;  /* 0x0000000489637c23 */ /* 0x000fe20008010885 */
[----:B------:R-:W1:Y:S01]  /*9b70*/  MUFU.EX2 R139, R139 ;  /* 0x0000008b008b7308 */ /* 0x000e620000000800 */
[----:B------:R-:W-:Y:S01]  /*9b80*/  FADD.FTZ R141, R108, R141 ;  /* 0x0000008d6c8d7221 */ /* 0x000fe20000010000 */
[----:B------:R-:W-:Y:S01]  /*9b90*/  @!P1 PRMT R120, RZ, 0x654, R120 ;  /* 0x00000654ff789816 */ /* 0x000fe20000000078 */
[----:B------:R-:W-:Y:S01]  /*9ba0*/  FFMA.FTZ R135, R135, UR4, -R133 ;  /* 0x0000000487877c23 */ /* 0x000fe20008010885 */
[----:B------:R-:W-:Y:S01]  /*9bb0*/  PLOP3.LUT P2, PT, PT, PT, UP0, 0x80, 0x0 ;  /* 0x000000000000781c */ /* 0x000fe20003f4f008 */
[----:B------:R-:W-:Y:S01]  /*9bc0*/  UIADD3 UR10, UR38, -0x1, URZ ;  /* 0xffffffff260a7890 */ /* 0x000fe2000fffe03f */
[----:B------:R-:W-:-:S02]  /*9bd0*/  UMOV UR7, UR36 ;  /* 0x0000002400077c82 */ /* 0x000fc40008000000 */
[----:B------:R-:W4:Y:S04]  /*9be0*/  MUFU.EX2 R12, R12 ;  /* 0x0000000c000c7308 */ /* 0x000f280000000800 */
[----:B------:R-:W-:-:S04]  /*9bf0*/  UMOV UR38, UR10 ;  /* 0x0000000a00267c82 */ /* 0x000fc80008000000 */
[----:B------:R-:W-:Y:S08]  /*9c00*/  MUFU.EX2 R140, R140 ;  /* 0x0000008c008c7308 */ /* 0x000ff00000000800 */
[----:B------:R-:W5:Y:S08]  /*9c10*/  MUFU.EX2 R93, R93 ;  /* 0x0000005d005d7308 */ /* 0x000f700000000800 */
[----:B------:R-:W5:Y:S08]  /*9c20*/  MUFU.EX2 R14, R14 ;  /* 0x0000000e000e7308 */ /* 0x000f700000000800 */
[----:B------:R-:W5:Y:S08]  /*9c30*/  MUFU.EX2 R13, R13 ;  /* 0x0000000d000d7308 */ /* 0x000f700000000800 */
[----:B------:R-:W-:Y:S08]  /*9c40*/  MUFU.EX2 R100, R100 ;  /* 0x0000006400647308 */ /* 0x000ff00000000800 */
[----:B------:R-:W5:Y:S08]  /*9c50*/  MUFU.EX2 R111, R111 ;  /* 0x0000006f006f7308 */ /* 0x000f700000000800 */
[----:B------:R-:W5:Y:S08]  /*9c60*/  MUFU.EX2 R80, R80 ;  /* 0x0000005000507308 */ /* 0x000f700000000800 */
[----:B------:R-:W-:Y:S08]  /*9c70*/  MUFU.EX2 R109, R109 ;  /* 0x0000006d006d7308 */ /* 0x000ff00000000800 */
[----:B------:R-:W5:Y:S01]  /*9c80*/  MUFU.EX2 R81, R81 ;  /* 0x0000005100517308 */ /* 0x000f620000000800 */
[----:B------:R-:W-:-:S02]  /*9c90*/  WARPGROUP.DEPBAR.LE gsb0, 0x0 ;  /* 0x00008000000079c5 */ /* 0x000fc40000010000 */
[----:B------:R-:W-:-:S05]  /*9ca0*/  WARPGROUP.ARRIVE ;  /* 0x00000000000079c5 */ /* 0x000fca0000000000 */
[----:B------:R-:W-:Y:S01]  /*9cb0*/  MUFU.EX2 R112, R112 ;  /* 0x0000007000707308 */ /* 0x000fe20000000800 */
[----:B------:R-:W-:Y:S07]  /*9cc0*/  HGMMA.64x96x16.F32.BF16 R24, gdesc[UR32].tnspB, R24, gsb0 ;  /* 0x41600000201879f0 */ /* 0x000fee0008001818 */
[----:B------:R5:W-:Y:S08]  /*9cd0*/  MUFU.EX2 R3, R107 ;  /* 0x0000006b00037308 */ /* 0x000bf00000000800 */
[----:B------:R-:W5:Y:S08]  /*9ce0*/  MUFU.EX2 R84, R84 ;  /* 0x0000005400547308 */ /* 0x000f700000000800 */
[----:B------:R-:W5:Y:S08]  /*9cf0*/  MUFU.EX2 R113, R113 ;  /* 0x0000007100717308 */ /* 0x000f700000000800 */
[----:B------:R-:W5:Y:S08]  /*9d00*/  MUFU.EX2 R116, R116 ;  /* 0x0000007400747308 */ /* 0x000f700000000800 */
[----:B------:R-:W-:Y:S08]  /*9d10*/  MUFU.EX2 R115, R115 ;  /* 0x0000007300737308 */ /* 0x000ff00000000800 */
[----:B------:R-:W5:Y:S08]  /*9d20*/  MUFU.EX2 R85, R85 ;  /* 0x0000005500557308 */ /* 0x000f700000000800 */
[----:B------:R-:W5:Y:S08]  /*9d30*/  MUFU.EX2 R20, R20 ;  /* 0x0000001400147308 */ /* 0x000f700000000800 */
[----:B------:R-:W-:Y:S08]  /*9d40*/  MUFU.EX2 R104, R104 ;  /* 0x0000006800687308 */ /* 0x000ff00000000800 */
[----:B------:R-:W5:Y:S08]  /*9d50*/  MUFU.EX2 R72, R72 ;  /* 0x0000004800487308 */ /* 0x000f700000000800 */
[----:B------:R-:W-:Y:S08]  /*9d60*/  MUFU.EX2 R105, R105 ;  /* 0x0000006900697308 */ /* 0x000ff00000000800 */
[----:B------:R-:W5:Y:S08]  /*9d70*/  MUFU.EX2 R73, R73 ;  /* 0x0000004900497308 */ /* 0x000f700000000800 */
[----:B------:R-:W-:Y:S01]  /*9d80*/  MUFU.EX2 R106, R106 ;  /* 0x0000006a006a7308 */ /* 0x000fe20000000800 */
[----:B------:R-:W-:-:S02]  /*9d90*/  WARPGROUP.DEPBAR.LE gsb0, 0x0 ;  /* 0x00008000000079c5 */ /* 0x000fc40000010000 */
[----:B------:R0:W-:Y:S06]  /*9da0*/  BAR.ARV R8, 0x100 ;  /* 0x000400080000751d */ /* 0x0001ec0000002000 */
[----:B------:R1:W-:Y:S01]  /*9db0*/  @!P1 SYNCS.ARRIVE.TRANS64.RED.A1T0 RZ, [R10+URZ], RZ ;  /* 0x000000ff0aff99a7 */ /* 0x0003e2000810043f */
[----:B------:R-:W5:Y:S01]  /*9dc0*/  MUFU.EX2 R76, R76 ;  /* 0x0000004c004c7308 */ /* 0x000f620000000800 */
[----:B0-----:R-:W-:Y:S01]  /*9dd0*/  FADD.FTZ R8, R132, R117 ;  /* 0x0000007584087221 */ /* 0x001fe20000010000 */
[-C--:B------:R-:W-:Y:S01]  /*9de0*/  FMUL.FTZ R26, R26, R4.reuse ;  /* 0x000000041a1a7220 */ /* 0x080fe20000410000 */
[-C--:B------:R-:W-:Y:S01]  /*9df0*/  FMUL.FTZ R27, R27, R4.reuse ;  /* 0x000000041b1b7220 */ /* 0x080fe20000410000 */
[-C--:B------:R-:W-:Y:S01]  /*9e00*/  FMUL.FTZ R30, R30, R4.reuse ;  /* 0x000000041e1e7220 */ /* 0x080fe20000410000 */
[----:B--2---:R-:W-:Y:S01]  /*9e10*/  FADD.FTZ R8, R91, R8 ;  /* 0x000000085b087221 */ /* 0x004fe20000010000 */
[----:B---3--:R-:W-:Y:S01]  /*9e20*/  F2FP.BF16.F32.PACK_AB R91, R9, R91 ;  /* 0x0000005b095b723e */ /* 0x008fe200000010ff */
[----:B-1----:R-:W-:Y:S01]  /*9e30*/  FADD.FTZ R10, R92, R141 ;  /* 0x0000008d5c0a7221 */ /* 0x002fe20000010000 */
[----:B------:R-:W0:Y:S01]  /*9e40*/  MUFU.EX2 R0, R0 ;  /* 0x0000000000007308 */ /* 0x000e220000000800 */
[----:B------:R1:W-:Y:S01]  /*9e50*/  @!P1 SYNCS.ARRIVE.TRANS64.RED.A1T0 RZ, [R120+URZ], RZ ;  /* 0x000000ff78ff99a7 */ /* 0x0003e2000810043f */
[----:B------:R-:W-:Y:S01]  /*9e60*/  FMUL.FTZ R31, R31, R4 ;  /* 0x000000041f1f7220 */ /* 0x000fe20000410000 */
[----:B------:R-:W-:Y:S01]  /*9e70*/  FADD.FTZ R110, R101, R10 ;  /* 0x0000000a656e7221 */ /* 0x000fe20000010000 */
[----:B------:R-:W-:Y:S01]  /*9e80*/  FADD.FTZ R10, R9, R8 ;  /* 0x00000008090a7221 */ /* 0x000fe20000010000 */
[----:B------:R-:W-:Y:S01]  /*9e90*/  F2FP.BF16.F32.PACK_AB R8, R101, R92 ;  /* 0x0000005c6508723e */ /* 0x000fe200000010ff */
[----:B------:R-:W-:Y:S01]  /*9ea0*/  FFMA.FTZ R92, R86, UR4, -R133 ;  /* 0x00000004565c7c23 */ /* 0x000fe20008010885 */
[----:B------:R-:W-:Y:S01]  /*9eb0*/  FADD.FTZ R110, R89, R110 ;  /* 0x0000006e596e7221 */ /* 0x000fe20000010000 */
[----:B------:R-:W-:Y:S01]  /*9ec0*/  FADD.FTZ R101, R139, R10 ;  /* 0x0000000a8b657221 */ /* 0x000fe20000010000 */
[C---:B------:R-:W-:Y:S01]  /*9ed0*/  F2FP.BF16.F32.PACK_AB R10, R11.reuse, R89 ;  /* 0x000000590b0a723e */ /* 0x040fe200000010ff */
[----:B------:R-:W-:Y:S01]  /*9ee0*/  MUFU.EX2 R99, R99 ;  /* 0x0000006300637308 */ /* 0x000fe20000000800 */
[----:B------:R-:W-:Y:S01]  /*9ef0*/  FADD.FTZ R110, R11, R110 ;  /* 0x0000006e0b6e7221 */ /* 0x000fe20000010000 */
[C---:B----4-:R-:W-:Y:S01]  /*9f00*/  FADD.FTZ R101, R12.reuse, R101 ;  /* 0x000000650c657221 */ /* 0x050fe20000010000 */
[----:B------:R-:W-:Y:S01]  /*9f10*/  F2FP.BF16.F32.PACK_AB R9, R12, R139 ;  /* 0x0000008b0c09723e */ /* 0x000fe200000010ff */
[----:B------:R-:W-:Y:S01]  /*9f20*/  FMUL.FTZ R34, R34, R4 ;  /* 0x0000000422227220 */ /* 0x000fe20000410000 */
[----:B-----5:R-:W-:Y:S01]  /*9f30*/  FADD.FTZ R110, R93, R110 ;  /* 0x0000006e5d6e7221 */ /* 0x020fe20000010000 */
[----:B------:R-:W-:Y:S01]  /*9f40*/  FADD.FTZ R11, R140, R101 ;  /* 0x000000658c0b7221 */ /* 0x000fe20000010000 */
[----:B------:R-:W-:Y:S01]  /*9f50*/  F2FP.BF16.F32.PACK_AB R89, R132, R7 ;  /* 0x000000078459723e */ /* 0x000fe200000010ff */
[----:B------:R-:W2:Y:S01]  /*9f60*/  MUFU.EX2 R121, R121 ;  /* 0x0000007900797308 */ /* 0x000ea20000000800 */
[----:B------:R-:W-:Y:S01]  /*9f70*/  FADD.FTZ R110, R15, R110 ;  /* 0x0000006e0f6e7221 */ /* 0x000fe20000010000 */
[C---:B------:R-:W-:Y:S01]  /*9f80*/  FADD.FTZ R12, R14.reuse, R11 ;  /* 0x0000000b0e0c7221 */ /* 0x040fe20000010000 */
[----:B------:R-:W-:Y:S01]  /*9f90*/  F2FP.BF16.F32.PACK_AB R11, R14, R140 ;  /* 0x0000008c0e0b723e */ /* 0x000fe200000010ff */
[----:B------:R-:W-:Y:S01]  /*9fa0*/  STSM.16.M88.4 [R2+0x24300], R88 ;  /* 0x0243005802007844 */ /* 0x000fe20000000200 */
[----:B------:R-:W-:Y:S01]  /*9fb0*/  FADD.FTZ R110, R21, R110 ;  /* 0x0000006e156e7221 */ /* 0x000fe20000010000 */
[----:B------:R-:W-:Y:S01]  /*9fc0*/  FADD.FTZ R107, R13, R12 ;  /* 0x0000000c0d6b7221 */ /* 0x000fe20000010000 */
[----:B------:R-:W-:Y:S01]  /*9fd0*/  FFMA.FTZ R12, R95, UR4, -R133 ;  /* 0x000000045f0c7c23 */ /* 0x000fe20008010885 */
[----:B------:R3:W-:Y:S01]  /*9fe0*/  STSM.16.M88.4 [R2+0x25b00], R8 ;  /* 0x025b000802007844 */ /* 0x0007e20000000200 */
[----:B------:R-:W-:Y:S01]  /*9ff0*/  FADD.FTZ R95, R111, R110 ;  /* 0x0000006e6f5f7221 */ /* 0x000fe20000010000 */
[----:B------:R-:W-:Y:S01]  /*a000*/  FADD.FTZ R107, R100, R107 ;  /* 0x0000006b646b7221 */ /* 0x000fe20000010000 */
[----:B------:R-:W-:Y:S01]  /*a010*/  FFMA.FTZ R101, R102, UR4, -R133 ;  /* 0x0000000466657c23 */ /* 0x000fe20008010885 */
[----:B------:R4:W-:Y:S01]  /*a020*/  MUFU.EX2 R7, R103 ;  /* 0x0000006700077308 */ /* 0x0009e20000000800 */
[----:B------:R-:W-:Y:S01]  /*a030*/  FADD.FTZ R108, R114, R95 ;  /* 0x0000005f726c7221 */ /* 0x000fe20000010000 */
[----:B------:R-:W-:Y:S01]  /*a040*/  FADD.FTZ R14, R80, R107 ;  /* 0x0000006b500e7221 */ /* 0x000fe20000010000 */
[--C-:B------:R-:W-:Y:S01]  /*a050*/  FFMA.FTZ R95, R87, UR4, -R133.reuse ;  /* 0x00000004575f7c23 */ /* 0x100fe20008010885 */
[----:B------:R-:W-:Y:S01]  /*a060*/  FFMA.FTZ R102, R83, UR4, -R133 ;  /* 0x0000000453667c23 */ /* 0x000fe20008010885 */
[----:B------:R-:W-:Y:S01]  /*a070*/  FADD.FTZ R107, R81, R108 ;  /* 0x0000006c516b7221 */ /* 0x000fe20000010000 */
[----:B------:R-:W-:Y:S01]  /*a080*/  FADD.FTZ R87, R109, R14 ;  /* 0x0000000e6d577221 */ /* 0x000fe20000010000 */
[----:B------:R-:W-:Y:S01]  /*a090*/  FMUL.FTZ R35, R35, R4 ;  /* 0x0000000423237220 */ /* 0x000fe20000410000 */
[----:B------:R-:W5:Y:S01]  /*a0a0*/  MUFU.EX2 R122, R122 ;  /* 0x0000007a007a7308 */ /* 0x000f620000000800 */
[----:B------:R-:W-:Y:S01]  /*a0b0*/  FADD.FTZ R107, R84, R107 ;  /* 0x0000006b546b7221 */ /* 0x000fe20000010000 */
[----:B------:R-:W-:Y:S01]  /*a0c0*/  FADD.FTZ R14, R112, R87 ;  /* 0x00000057700e7221 */ /* 0x000fe20000010000 */
[----:B----4-:R-:W-:Y:S01]  /*a0d0*/  FFMA.FTZ R103, R82, UR4, -R133 ;  /* 0x0000000452677c23 */ /* 0x010fe20008010885 */
[----:B---3--:R-:W-:Y:S01]  /*a0e0*/  F2FP.BF16.F32.PACK_AB R10, R111, R21 ;  /* 0x000000156f0a723e */ /* 0x008fe200000010ff */
[----:B------:R-:W-:Y:S01]  /*a0f0*/  FADD.FTZ R108, R96, R107 ;  /* 0x0000006b606c7221 */ /* 0x000fe20000010000 */
[----:B------:R-:W-:Y:S01]  /*a100*/  FADD.FTZ R87, R113, R14 ;  /* 0x0000000e71577221 */ /* 0x000fe20000010000 */
[----:B------:R-:W-:Y:S01]  /*a110*/  F2FP.BF16.F32.PACK_AB R8, R15, R93 ;  /* 0x0000005d0f08723e */ /* 0x000fe200000010ff */
[----:B------:R3:W-:Y:S01]  /*a120*/  MUFU.EX2 R86, R12 ;  /* 0x0000000c00567308 */ /* 0x0007e20000000800 */
[----:B------:R-:W-:Y:S01]  /*a130*/  FADD.FTZ R108, R97, R108 ;  /* 0x0000006c616c7221 */ /* 0x000fe20000010000 */
[----:B------:R-:W-:Y:S01]  /*a140*/  FADD.FTZ R14, R116, R87 ;  /* 0x00000057740e7221 */ /* 0x000fe20000010000 */
[----:B------:R-:W-:Y:S01]  /*a150*/  F2FP.BF16.F32.PACK_AB R11, R109, R80 ;  /* 0x000000506d0b723e */ /* 0x000fe200000010ff */
[----:B------:R-:W-:Y:S01]  /*a160*/  FFMA.FTZ R133, R138, UR4, -R133 ;  /* 0x000000048a857c23 */ /* 0x000fe20008010885 */
[----:B------:R-:W-:Y:S01]  /*a170*/  FADD.FTZ R117, R85, R108 ;  /* 0x0000006c55757221 */ /* 0x000fe20000010000 */
[----:B------:R-:W-:Y:S01]  /*a180*/  FADD.FTZ R107, R115, R14 ;  /* 0x0000000e736b7221 */ /* 0x000fe20000010000 */
[----:B------:R-:W-:Y:S01]  /*a190*/  F2FP.BF16.F32.PACK_AB R14, R96, R84 ;  /* 0x00000054600e723e */ /* 0x000fe200000010ff */
[----:B------:R-:W-:Y:S01]  /*a1a0*/  MUFU.EX2 R101, R101 ;  /* 0x0000006500657308 */ /* 0x000fe20000000800 */
[----:B------:R-:W-:Y:S01]  /*a1b0*/  FADD.FTZ R117, R94, R117 ;  /* 0x000000755e757221 */ /* 0x000fe20000010000 */
[----:B------:R-:W-:Y:S01]  /*a1c0*/  FADD.FTZ R107, R20, R107 ;  /* 0x0000006b146b7221 */ /* 0x000fe20000010000 */
[----:B---3--:R-:W-:Y:S01]  /*a1d0*/  F2FP.BF16.F32.PACK_AB R12, R81, R114 ;  /* 0x00000072510c723e */ /* 0x008fe200000010ff */
[----:B------:R-:W-:Y:S01]  /*a1e0*/  FMUL.FTZ R38, R38, R4 ;  /* 0x0000000426267220 */ /* 0x000fe20000410000 */
[----:B------:R-:W-:Y:S01]  /*a1f0*/  FADD.FTZ R88, R72, R117 ;  /* 0x0000007548587221 */ /* 0x000fe20000010000 */
[----:B------:R-:W-:Y:S01]  /*a200*/  FADD.FTZ R108, R104, R107 ;  /* 0x0000006b686c7221 */ /* 0x000fe20000010000 */
[----:B------:R-:W-:Y:S01]  /*a210*/  F2FP.BF16.F32.PACK_AB R9, R100, R13 ;  /* 0x0000000d6409723e */ /* 0x000fe200000010ff */
[----:B------:R-:W3:Y:S01]  /*a220*/  MUFU.EX2 R123, R123 ;  /* 0x0000007b007b7308 */ /* 0x000ee20000000800 */
[----:B------:R-:W-:Y:S01]  /*a230*/  FADD.FTZ R21, R73, R88 ;  /* 0x0000005849157221 */ /* 0x000fe20000010000 */
[----:B------:R-:W-:Y:S01]  /*a240*/  FADD.FTZ R108, R105, R108 ;  /* 0x0000006c696c7221 */ /* 0x000fe20000010000 */
[----:B------:R-:W-:Y:S01]  /*a250*/  F2FP.BF16.F32.PACK_AB R94, R72, R94 ;  /* 0x0000005e485e723e */ /* 0x000fe200000010ff */
[----:B------:R4:W-:Y:S01]  /*a260*/  STSM.16.M88.4 [R2+0x27300], R8 ;  /* 0x0273000802007844 */ /* 0x0009e20000000200 */
[----:B------:R-:W-:Y:S01]  /*a270*/  FADD.FTZ R89, R98, R21 ;  /* 0x0000001562597221 */ /* 0x000fe20000010000 */
[----:B------:R-:W-:Y:S01]  /*a280*/  FADD.FTZ R15, R3, R108 ;  /* 0x0000006c030f7221 */ /* 0x000fe20000010000 */
[----:B------:R-:W-:Y:S01]  /*a290*/  F2FP.BF16.F32.PACK_AB R13, R113, R112 ;  /* 0x00000070710d723e */ /* 0x000fe200000010ff */
[----:B------:R-:W1:Y:S01]  /*a2a0*/  MUFU.EX2 R82, R118 ;  /* 0x0000007600527308 */ /* 0x000e620000000800 */
[----:B------:R-:W-:Y:S01]  /*a2b0*/  FADD.FTZ R80, R76, R89 ;  /* 0x000000594c507221 */ /* 0x000fe20000010000 */
[----:B------:R-:W-:Y:S01]  /*a2c0*/  FADD.FTZ R81, R106, R15 ;  /* 0x0000000f6a517221 */ /* 0x000fe20000010000 */
[----:B------:R-:W-:Y:S01]  /*a2d0*/  F2FP.BF16.F32.PACK_AB R15, R115, R116 ;  /* 0x00000074730f723e */ /* 0x000fe200000010ff */
[----:B------:R-:W-:Y:S01]  /*a2e0*/  FMUL.FTZ R39, R39, R4 ;  /* 0x0000000427277220 */ /* 0x000fe20000410000 */
[----:B------:R-:W-:Y:S01]  /*a2f0*/  FADD.FTZ R88, R79, R80 ;  /* 0x000000504f587221 */ /* 0x000fe20000010000 */
[----:B0-----:R-:W-:Y:S01]  /*a300*/  FADD.FTZ R84, R0, R81 ;  /* 0x0000005100547221 */ /* 0x001fe20000010000 */
[----:B------:R-:W-:Y:S01]  /*a310*/  F2FP.BF16.F32.PACK_AB R93, R104, R20 ;  /* 0x00000014685d723e */ /* 0x000fe200000010ff */
[----:B------:R-:W0:Y:S01]  /*a320*/  MUFU.EX2 R127, R127 ;  /* 0x0000007f007f7308 */ /* 0x000e220000000800 */
[----:B--2---:R-:W-:Y:S01]  /*a330*/  FADD.FTZ R81, R121, R88 ;  /* 0x0000005879517221 */ /* 0x004fe20000010000 */
[----:B------:R-:W-:Y:S01]  /*a340*/  FADD.FTZ R84, R99, R84 ;  /* 0x0000005463547221 */ /* 0x000fe20000010000 */
[----:B------:R1:W-:Y:S01]  /*a350*/  STSM.16.M88.4 [R2+0x28b00], R12 ;  /* 0x028b000c02007844 */ /* 0x0003e20000000200 */
[----:B----4-:R-:W-:Y:S01]  /*a360*/  F2FP.BF16.F32.PACK_AB R8, R98, R73 ;  /* 0x000000496208723e */ /* 0x010fe200000010ff */
[----:B-----5:R-:W-:Y:S01]  /*a370*/  FADD.FTZ R72, R122, R81 ;  /* 0x000000517a487221 */ /* 0x020fe20000010000 */
[----:B------:R-:W-:Y:S01]  /*a380*/  FADD.FTZ R84, R7, R84 ;  /* 0x0000005407547221 */ /* 0x000fe20000010000 */
[----:B------:R-:W-:Y:S01]  /*a390*/  F2FP.BF16.F32.PACK_AB R10, R79, R76 ;  /* 0x0000004c4f0a723e */ /* 0x000fe200000010ff */
[----:B------:R-:W2:Y:S01]  /*a3a0*/  MUFU.EX2 R83, R119 ;  /* 0x0000007700537308 */ /* 0x000ea20000000800 */
[----:B---3--:R-:W-:Y:S01]  /*a3b0*/  FADD.FTZ R72, R123, R72 ;  /* 0x000000487b487221 */ /* 0x008fe20000010000 */
[----:B------:R-:W-:Y:S01]  /*a3c0*/  FADD.FTZ R9, R101, R84 ;  /* 0x0000005465097221 */ /* 0x000fe20000010000 */
[----:B------:R-:W-:Y:S01]  /*a3d0*/  F2FP.BF16.F32.PACK_AB R11, R7, R99 ;  /* 0x00000063070b723e */ /* 0x000fe200000010ff */
[-C--:B------:R-:W-:Y:S01]  /*a3e0*/  FMUL.FTZ R42, R42, R4.reuse ;  /* 0x000000042a2a7220 */ /* 0x080fe20000410000 */
[-C--:B------:R-:W-:Y:S01]  /*a3f0*/  FMUL.FTZ R43, R43, R4.reuse ;  /* 0x000000042b2b7220 */ /* 0x080fe20000410000 */
[-C--:B------:R-:W-:Y:S01]  /*a400*/  FMUL.FTZ R46, R46, R4.reuse ;  /* 0x000000042e2e7220 */ /* 0x080fe20000410000 */
[-C--:B------:R-:W-:Y:S01]  /*a410*/  FMUL.FTZ R47, R47, R4.reuse ;  /* 0x000000042f2f7220 */ /* 0x080fe20000410000 */
[----:B------:R-:W3:Y:S01]  /*a420*/  MUFU.EX2 R124, R124 ;  /* 0x0000007c007c7308 */ /* 0x000ee20000000800 */
[-C--:B------:R-:W-:Y:S01]  /*a430*/  FMUL.FTZ R50, R50, R4.reuse ;  /* 0x0000000432327220 */ /* 0x080fe20000410000 */
[-C--:B------:R-:W-:Y:S01]  /*a440*/  FMUL.FTZ R51, R51, R4.reuse ;  /* 0x0000000433337220 */ /* 0x080fe20000410000 */
[----:B-1----:R-:W-:Y:S01]  /*a450*/  FADD.FTZ R12, R82, R9 ;  /* 0x00000009520c7221 */ /* 0x002fe20000010000 */
[----:B0-----:R-:W-:Y:S01]  /*a460*/  FADD.FTZ R9, R127, R72 ;  /* 0x000000487f097221 */ /* 0x001fe20000010000 */
[-C--:B------:R-:W-:Y:S01]  /*a470*/  FMUL.FTZ R54, R54, R4.reuse ;  /* 0x0000000436367220 */ /* 0x080fe20000410000 */
[-C--:B------:R-:W-:Y:S01]  /*a480*/  FMUL.FTZ R55, R55, R4.reuse ;  /* 0x0000000437377220 */ /* 0x080fe20000410000 */
[-C--:B------:R-:W-:Y:S01]  /*a490*/  FMUL.FTZ R58, R58, R4.reuse ;  /* 0x000000043a3a7220 */ /* 0x080fe20000410000 */
[----:B------:R-:W0:Y:S01]  /*a4a0*/  MUFU.EX2 R87, R103 ;  /* 0x0000006700577308 */ /* 0x000e220000000800 */
[-C--:B------:R-:W-:Y:S01]  /*a4b0*/  FMUL.FTZ R59, R59, R4.reuse ;  /* 0x000000043b3b7220 */ /* 0x080fe20000410000 */
[-C--:B------:R-:W-:Y:S01]  /*a4c0*/  FMUL.FTZ R62, R62, R4.reuse ;  /* 0x000000043e3e7220 */ /* 0x080fe20000410000 */
[-C--:B------:R-:W-:Y:S01]  /*a4d0*/  FMUL.FTZ R63, R63, R4.reuse ;  /* 0x000000043f3f7220 */ /* 0x080fe20000410000 */
[-C--:B------:R-:W-:Y:S01]  /*a4e0*/  FMUL.FTZ R66, R66, R4.reuse ;  /* 0x0000000442427220 */ /* 0x080fe20000410000 */
[-C--:B------:R-:W-:Y:S01]  /*a4f0*/  FMUL.FTZ R67, R67, R4.reuse ;  /* 0x0000000443437220 */ /* 0x080fe20000410000 */
[-C--:B------:R-:W-:Y:S01]  /*a500*/  FMUL.FTZ R70, R70, R4.reuse ;  /* 0x0000000446467220 */ /* 0x080fe20000410000 */
[----:B------:R-:W-:Y:S01]  /*a510*/  FMUL.FTZ R71, R71, R4 ;  /* 0x0000000447477220 */ /* 0x000fe20000410000 */
[----:B------:R-:W1:Y:S01]  /*a520*/  MUFU.EX2 R102, R102 ;  /* 0x0000006600667308 */ /* 0x000e620000000800 */
[-C--:B------:R-:W-:Y:S01]  /*a530*/  FMUL.FTZ R24, R24, R78.reuse ;  /* 0x0000004e18187220 */ /* 0x080fe20000410000 */
[-C--:B------:R-:W-:Y:S01]  /*a540*/  FMUL.FTZ R25, R25, R78.reuse ;  /* 0x0000004e19197220 */ /* 0x080fe20000410000 */
[-C--:B------:R-:W-:Y:S01]  /*a550*/  FMUL.FTZ R28, R28, R78.reuse ;  /* 0x0000004e1c1c7220 */ /* 0x080fe20000410000 */
[-C--:B------:R-:W-:Y:S01]  /*a560*/  FMUL.FTZ R29, R29, R78.reuse ;  /* 0x0000004e1d1d7220 */ /* 0x080fe20000410000 */
[-C--:B------:R-:W-:Y:S01]  /*a570*/  FMUL.FTZ R32, R32, R78.reuse ;  /* 0x0000004e20207220 */ /* 0x080fe20000410000 */
[-C--:B------:R-:W-:Y:S01]  /*a580*/  FMUL.FTZ R33, R33, R78.reuse ;  /* 0x0000004e21217220 */ /* 0x080fe20000410000 */
[-C--:B------:R-:W-:Y:S01]  /*a590*/  FMUL.FTZ R36, R36, R78.reuse ;  /* 0x0000004e24247220 */ /* 0x080fe20000410000 */
[----:B------:R4:W-:Y:S01]  /*a5a0*/  MUFU.EX2 R80, R95 ;  /* 0x0000005f00507308 */ /* 0x0009e20000000800 */
[-C--:B------:R-:W-:Y:S01]  /*a5b0*/  FMUL.FTZ R37, R37, R78.reuse ;  /* 0x0000004e25257220 */ /* 0x080fe20000410000 */
[-C--:B------:R-:W-:Y:S01]  /*a5c0*/  FMUL.FTZ R40, R40, R78.reuse ;  /* 0x0000004e28287220 */ /* 0x080fe20000410000 */
[-C--:B------:R-:W-:Y:S01]  /*a5d0*/  FMUL.FTZ R41, R41, R78.reuse ;  /* 0x0000004e29297220 */ /* 0x080fe20000410000 */
[-C--:B------:R-:W-:Y:S01]  /*a5e0*/  FMUL.FTZ R44, R44, R78.reuse ;  /* 0x0000004e2c2c7220 */ /* 0x080fe20000410000 */
[-C--:B------:R-:W-:Y:S01]  /*a5f0*/  FMUL.FTZ R45, R45, R78.reuse ;  /* 0x0000004e2d2d7220 */ /* 0x080fe20000410000 */
[-C--:B------:R-:W-:Y:S01]  /*a600*/  FMUL.FTZ R48, R48, R78.reuse ;  /* 0x0000004e30307220 */ /* 0x080fe20000410000 */
[----:B------:R-:W-:Y:S01]  /*a610*/  FMUL.FTZ R49, R49, R78 ;  /* 0x0000004e31317220 */ /* 0x000fe20000410000 */
[----:B------:R5:W1:Y:S01]  /*a620*/  MUFU.EX2 R21, R92 ;  /* 0x0000005c00157308 */ /* 0x000a620000000800 */
[----:B----4-:R-:W-:Y:S01]  /*a630*/  F2FP.BF16.F32.PACK_AB R95, R3, R105 ;  /* 0x00000069035f723e */ /* 0x010fe200000010ff */
[----:B--2---:R-:W-:Y:S01]  /*a640*/  FADD.FTZ R3, R83, R12 ;  /* 0x0000000c53037221 */ /* 0x004fe20000010000 */
[----:B---3--:R-:W-:Y:S01]  /*a650*/  FADD.FTZ R12, R124, R9 ;  /* 0x000000097c0c7221 */ /* 0x008fe20000010000 */
[----:B------:R-:W-:Y:S01]  /*a660*/  F2FP.BF16.F32.PACK_AB R9, R0, R106 ;  /* 0x0000006a0009723e */ /* 0x000fe200000010ff */
[-C--:B------:R-:W-:Y:S01]  /*a670*/  FMUL.FTZ R52, R52, R78.reuse ;  /* 0x0000004e34347220 */ /* 0x080fe20000410000 */
[----:B------:R-:W-:Y:S01]  /*a680*/  FADD.FTZ R0, R86, R3 ;  /* 0x0000000356007221 */ /* 0x000fe20000010000 */
[-C--:B------:R-:W-:Y:S01]  /*a690*/  FMUL.FTZ R53, R53, R78.reuse ;  /* 0x0000004e35357220 */ /* 0x080fe20000410000 */
[----:B------:R-:W2:Y:S01]  /*a6a0*/  MUFU.EX2 R125, R125 ;  /* 0x0000007d007d7308 */ /* 0x000ea20000000800 */
[----:B-----5:R-:W-:Y:S01]  /*a6b0*/  F2FP.BF16.F32.PACK_AB R92, R85, R97 ;  /* 0x00000061555c723e */ /* 0x020fe200000010ff */
[----:B0-----:R-:W-:Y:S01]  /*a6c0*/  FADD.FTZ R3, R87, R0 ;  /* 0x0000000057037221 */ /* 0x001fe20000010000 */
[-C--:B------:R-:W-:Y:S01]  /*a6d0*/  FMUL.FTZ R56, R56, R78.reuse ;  /* 0x0000004e38387220 */ /* 0x080fe20000410000 */
[-C--:B------:R-:W-:Y:S01]  /*a6e0*/  FMUL.FTZ R57, R57, R78.reuse ;  /* 0x0000004e39397220 */ /* 0x080fe20000410000 */
[-C--:B------:R-:W-:Y:S01]  /*a6f0*/  FMUL.FTZ R60, R60, R78.reuse ;  /* 0x0000004e3c3c7220 */ /* 0x080fe20000410000 */
[----:B-1----:R-:W-:Y:S01]  /*a700*/  FADD.FTZ R0, R102, R3 ;  /* 0x0000000366007221 */ /* 0x002fe20000010000 */
[----:B------:R-:W-:Y:S01]  /*a710*/  STSM.16.M88.4 [R2+0x2a300], R92 ;  /* 0x02a3005c02007844 */ /* 0x000fe20000000200 */
[----:B------:R-:W0:Y:S01]  /*a720*/  MUFU.EX2 R77, R77 ;  /* 0x0000004d004d7308 */ /* 0x000e220000000800 */
[-C--:B------:R-:W-:Y:S01]  /*a730*/  FMUL.FTZ R61, R61, R78.reuse ;  /* 0x0000004e3d3d7220 */ /* 0x080fe20000410000 */
[----:B------:R-:W-:Y:S01]  /*a740*/  FADD.FTZ R3, R21, R0 ;  /* 0x0000000015037221 */ /* 0x000fe20000010000 */
[----:B------:R1:W-:Y:S01]  /*a750*/  STSM.16.M88.4 [R2+0x2bb00], R8 ;  /* 0x02bb000802007844 */ /* 0x0003e20000000200 */
[-C--:B------:R-:W-:Y:S01]  /*a760*/  FMUL.FTZ R64, R64, R78.reuse ;  /* 0x0000004e40407220 */ /* 0x080fe20000410000 */
[-C--:B------:R-:W-:Y:S01]  /*a770*/  FMUL.FTZ R65, R65, R78.reuse ;  /* 0x0000004e41417220 */ /* 0x080fe20000410000 */
[----:B------:R-:W-:Y:S01]  /*a780*/  FADD.FTZ R3, R80, R3 ;  /* 0x0000000350037221 */ /* 0x000fe20000010000 */
[----:B------:R-:W-:Y:S01]  /*a790*/  FMUL.FTZ R68, R68, R78 ;  /* 0x0000004e44447220 */ /* 0x000fe20000410000 */
[----:B------:R-:W3:Y:S01]  /*a7a0*/  MUFU.EX2 R134, R134 ;  /* 0x0000008600867308 */ /* 0x000ee20000000800 */
[C---:B--2---:R-:W-:Y:S01]  /*a7b0*/  FADD.FTZ R12, R125.reuse, R12 ;  /* 0x0000000c7d0c7221 */ /* 0x044fe20000010000 */
[----:B------:R-:W-:Y:S01]  /*a7c0*/  F2FP.BF16.F32.PACK_AB R124, R125, R124 ;  /* 0x0000007c7d7c723e */ /* 0x000fe200000010ff */
[----:B------:R-:W-:Y:S01]  /*a7d0*/  FMUL.FTZ R69, R69, R78 ;  /* 0x0000004e45457220 */ /* 0x000fe20000410000 */
[----:B------:R-:W-:-:S02]  /*a7e0*/  F2FP.BF16.F32.PACK_AB R125, R102, R87 ;  /* 0x00000057667d723e */ /* 0x000fc400000010ff */
[----:B------:R-:W-:Y:S02]  /*a7f0*/  MOV R4, R130 ;  /* 0x0000008200047202 */ /* 0x000fe40000000f00 */
[----:B------:R-:W2:Y:S01]  /*a800*/  MUFU.EX2 R126, R126 ;  /* 0x0000007e007e7308 */ /* 0x000ea20000000800 */
[----:B0-----:R-:W-:Y:S01]  /*a810*/  FADD.FTZ R7, R77, R12 ;  /* 0x0000000c4d077221 */ /* 0x001fe20000010000 */
[----:B-1----:R-:W-:Y:S02]  /*a820*/  F2FP.BF16.F32.PACK_AB R8, R122, R121 ;  /* 0x000000797a08723e */ /* 0x002fe400000010ff */
[----:B------:R-:W-:Y:S02]  /*a830*/  F2FP.BF16.F32.PACK_AB R10, R127, R123 ;  /* 0x0000007b7f0a723e */ /* 0x000fe400000010ff */
[----:B------:R-:W-:Y:S02]  /*a840*/  F2FP.BF16.F32.PACK_AB R9, R82, R101 ;  /* 0x000000655209723e */ /* 0x000fe400000010ff */
[----:B------:R-:W0:Y:S01]  /*a850*/  MUFU.EX2 R13, R75 ;  /* 0x0000004b000d7308 */ /* 0x000e220000000800 */
[----:B---3--:R-:W-:Y:S01]  /*a860*/  FADD.FTZ R3, R134, R3 ;  /* 0x0000000386037221 */ /* 0x008fe20000010000 */
[----:B------:R-:W-:-:S02]  /*a870*/  F2FP.BF16.F32.PACK_AB R11, R86, R83 ;  /* 0x00000053560b723e */ /* 0x000fc400000010ff */
[----:B------:R-:W-:-:S03]  /*a880*/  F2FP.BF16.F32.PACK_AB R127, R80, R21 ;  /* 0x00000015507f723e */ /* 0x000fc600000010ff */
[----:B------:R1:W-:Y:S01]  /*a890*/  STSM.16.M88.4 [R2+0x2d300], R8 ;  /* 0x02d3000802007844 */ /* 0x0003e20000000200 */
[----:B------:R-:W3:Y:S01]  /*a8a0*/  MUFU.EX2 R128, R128 ;  /* 0x0000008000807308 */ /* 0x000ee20000000800 */
[C---:B--2---:R-:W-:Y:S01]  /*a8b0*/  FADD.FTZ R7, R126.reuse, R7 ;  /* 0x000000077e077221 */ /* 0x044fe20000010000 */
[----:B------:R-:W-:-:S05]  /*a8c0*/  F2FP.BF16.F32.PACK_AB R126, R126, R77 ;  /* 0x0000004d7e7e723e */ /* 0x000fca00000010ff */
[----:B------:R1:W-:Y:S01]  /*a8d0*/  STSM.16.M88.4 [R2+0x2eb00], R124 ;  /* 0x02eb007c02007844 */ /* 0x0003e20000000200 */
[----:B------:R-:W2:Y:S01]  /*a8e0*/  MUFU.EX2 R129, R129 ;  /* 0x0000008100817308 */ /* 0x000ea20000000800 */
[C---:B0-----:R-:W-:Y:S01]  /*a8f0*/  FADD.FTZ R3, R13.reuse, R3 ;  /* 0x000000030d037221 */ /* 0x041fe20000010000 */
[----:B------:R-:W-:-:S06]  /*a900*/  F2FP.BF16.F32.PACK_AB R13, R13, R134 ;  /* 0x000000860d0d723e */ /* 0x000fcc00000010ff */
[----:B------:R-:W0:Y:S01]  /*a910*/  MUFU.EX2 R131, R131 ;  /* 0x0000008300837308 */ /* 0x000e220000000800 */
[----:B---3--:R-:W-:-:S07]  /*a920*/  FADD.FTZ R0, R128, R7 ;  /* 0x0000000780007221 */ /* 0x008fce0000010000 */
[----:B------:R-:W3:Y:S01]  /*a930*/  MUFU.EX2 R20, R135 ;  /* 0x0000008700147308 */ /* 0x000ee20000000800 */
[C---:B--2---:R-:W-:Y:S01]  /*a940*/  F2FP.BF16.F32.PACK_AB R12, R129.reuse, R128 ;  /* 0x00000080810c723e */ /* 0x044fe200000010ff */
[----:B------:R-:W-:-:S06]  /*a950*/  FADD.FTZ R0, R129, R0 ;  /* 0x0000000081007221 */ /* 0x000fcc0000010000 */
[----:B------:R-:W2:Y:S01]  /*a960*/  MUFU.EX2 R133, R133 ;  /* 0x0000008500857308 */ /* 0x000ea20000000800 */
[----:B0-----:R-:W-:Y:S01]  /*a970*/  F2FP.BF16.F32.PACK_AB R14, R6, R131 ;  /* 0x00000083060e723e */ /* 0x001fe200000010ff */
[----:B------:R-:W-:Y:S01]  /*a980*/  FADD.FTZ R131, R131, R0 ;  /* 0x0000000083837221 */ /* 0x000fe20000010000 */
[----:B---3--:R-:W-:-:S03]  /*a990*/  FADD.FTZ R0, R20, R3 ;  /* 0x0000000314007221 */ /* 0x008fc60000010000 */
[----:B------:R-:W-:Y:S01]  /*a9a0*/  FADD.FTZ R3, R6, R131 ;  /* 0x0000008306037221 */ /* 0x000fe20000010000 */
[----:B------:R-:W-:Y:S01]  /*a9b0*/  IMAD.MOV.U32 R6, RZ, RZ, R74 ;  /* 0x000000ffff067224 */ /* 0x000fe200078e004a */
[C---:B--2---:R-:W-:Y:S01]  /*a9c0*/  F2FP.BF16.F32.PACK_AB R15, R133.reuse, R20 ;  /* 0x00000014850f723e */ /* 0x044fe200000010ff */
[----:B------:R-:W-:-:S04]  /*a9d0*/  FADD.FTZ R0, R133, R0 ;  /* 0x0000000085007221 */ /* 0x000fc80000010000 */
        /* <DEDUP_REMOVED lines=9> */
[----:B------:R-:W-:-:S05]  /*aa70*/  UMOV UR38, UR10 ;  /* 0x0000000a00267c82 */ /* 0x000fca0008000000 */
.L_x_1667:
[----:B------:R-:W-:-:S13]  /*aa80*/  ISETP.LE.AND P2, PT, RZ, UR38, PT ;  /* 0x00000026ff007c0c */ /* 0x000fda000bf43270 */
[----:B------:R-:W-:Y:S05]  /*aa90*/  @!P2 BRA `(.L_x_1677) ;  /* 0x000000400020a947 */ /* 0x000fea0003800000 */
[----:B------:R-:W-:Y:S01]  /*aaa0*/  IMAD.MOV.U32 R5, RZ, RZ, R130 ;  /* 0x000000ffff057224 */ /* 0x000fe200078e0082 */
[----:B------:R-:W-:Y:S01]  /*aab0*/  UMOV UR39, UR60 ;  /* 0x0000003c00277c82 */ /* 0x000fe20008000000 */
[----:B------:R-:W-:Y:S01]  /*aac0*/  IMAD.MOV.U32 R4, RZ, RZ, R74 ;  /* 0x000000ffff047224 */ /* 0x000fe200078e004a */
[----:B------:R-:W-:Y:S01]  /*aad0*/  UMOV UR7, UR36 ;  /* 0x0000002400077c82 */ /* 0x000fe20008000000 */
[----:B------:R-:W-:-:S05]  /*aae0*/  ULDC UR5, c[0x0][0x9d8] ;  /* 0x0002760000057ab9 */ /* 0x000fca0000000800 */
.L_x_1686:
[----:B------:R-:W-:Y:S01]  /*aaf0*/  R2UR UR4, R16 ;  /* 0x00000000100472ca */ /* 0x000fe200000e0000 */
[----:B------:R-:W-:-:S04]  /*ab00*/  UIADD3 UR36, UR7, 0x1, URZ ;  /* 0x0000000107247890 */ /* 0x000fc8000fffe03f */
[----:B------:R-:W-:-:S04]  /*ab10*/  UISETP.NE.AND UP0, UPT, UR36, 0x2, UPT ;  /* 0x000000022400788c */ /* 0x000fc8000bf05270 */
[----:B------:R-:W-:Y:S02]  /*ab20*/  USEL UR60, URZ, 0x1, UP0 ;  /* 0x000000013f3c7887 */ /* 0x000fe40008000000 */
[----:B------:R-:W-:Y:S02]  /*ab30*/  USEL UR36, UR36, URZ, UP0 ;  /* 0x0000003f24247287 */ /* 0x000fe40008000000 */
[----:B------:R-:W-:Y:S01]  /*ab40*/  ISETP.NE.AND P3, PT, RZ, UR4, PT ;  /* 0x00000004ff007c0c */ /* 0x000fe2000bf65270 */
[----:B------:R-:W-:-:S12]  /*ab50*/  ULOP3.LUT UR60, UR39, UR60, URZ, 0x3c, !UPT ;  /* 0x0000003c273c7292 */ /* 0x000fd8000f8e3c3f */
[----:B0-----:R-:W-:Y:S05]  /*ab60*/  @P3 BRA `(.L_x_1678) ;  /* 0x00000000002c3947 */ /* 0x001fea0003800000 */
[----:B------:R-:W-:Y:S05]  /*ab70*/  @!P0 BRA `(.L_x_1679) ;  /* 0x0000000000048947 */ /* 0x000fea0003800000 */
[----:B------:R-:W-:Y:S01]  /*ab80*/  BPT.TRAP 0x1 ;  /* 0x000000040000795c */ /* 0x000fe20000300000 */
.L_x_1679:
[----:B------:R-:W-:Y:S01]  /*ab90*/  ULEA UR4, UR36, UR37, 0x3 ;  /* 0x0000002524047291 */ /* 0x000fe2000f8e183f */
[----:B------:R-:W-:-:S05]  /*aba0*/  IMAD.U32 R6, RZ, RZ, UR60 ;  /* 0x0000003cff067e24 */ /* 0x000fca000f8e00ff */
[----:B------:R-:W-:-:S04]  /*abb0*/  SHF.L.U32 R6, R6, 0x1f, RZ ;  /* 0x0000001f06067819 */ /* 0x000fc800000006ff */
[----:B------:R0:W2:Y:S01]  /*abc0*/  SYNCS.PHASECHK.TRANS64.TRYWAIT P2, [UR4+0x31c30], R6 ;  /* 0x031c3006ff0075a7 */ /* 0x0000a20008040144 */
[----:B------:R-:W-:Y:S05]  /*abd0*/  @!P0 BRA `(.L_x_1680) ;  /* 0x0000000000048947 */ /* 0x000fea0003800000 */
[----:B------:R-:W-:Y:S01]  /*abe0*/  BPT.TRAP 0x1 ;  /* 0x000000040000795c */ /* 0x000fe20000300000 */
.L_x_1680:
[----:B--2---:R-:W-:Y:S05]  /*abf0*/  @P2 BRA `(.L_x_1678) ;  /* 0x0000000000082947 */ /* 0x004fea0003800000 */
[----:B------:R-:W2:Y:S02]  /*ac00*/  SYNCS.PHASECHK.TRANS64.TRYWAIT P2, [UR4+0x31c30], R6 ;  /* 0x031c3006ff0075a7 */ /* 0x000ea40008040144 */
[----:B--2---:R-:W-:Y:S05]  /*ac10*/  @!P2 BRA `(.L_x_1681) ;  /* 0x000000b00084a947 */ /* 0x004fea0003800000 */
.L_x_1678:
[----:B--2---:R-:W2:Y:S01]  /*ac20*/  S2R R7, SR_TID.X ;  /* 0x0000000000077919 */ /* 0x004ea20000002100 */
        /* <DEDUP_REMOVED lines=24> */
[----:B--2---:R-:W-:Y:S01]  /*adb0*/  SHF.R.U32.HI R7, RZ, 0x7, R7 ;  /* 0x00000007ff077819 */ /* 0x004fe20000011607 */
        /* <DEDUP_REMOVED lines=330> */
.L_x_1683:
[----:B------:R-:W-:Y:S01]  /*c260*/  ULEA UR4, UR7, UR37, 0x3 ;  /* 0x0000002507047291 */ /* 0x000fe2000f8e183f */
[----:B------:R-:W-:-:S05]  /*c270*/  IMAD.U32 R6, RZ, RZ, UR39 ;  /* 0x00000027ff067e24 */ /* 0x000fca000f8e00ff */
[----:B------:R-:W-:-:S04]  /*c280*/  SHF.L.U32 R6, R6, 0x1f, RZ ;  /* 0x0000001f06067819 */ /* 0x000fc800000006ff */
[----:B------:R0:W1:Y:S01]  /*c290*/  SYNCS.PHASECHK.TRANS64.TRYWAIT P2, [UR4+0x31c50], R6 ;  /* 0x031c5006ff0075a7 */ /* 0x0000620008040144 */
[----:B------:R-:W-:Y:S05]  /*c2a0*/  @!P0 BRA `(.L_x_1684) ;  /* 0x0000000000048947 */ /* 0x000fea0003800000 */
[----:B------:R-:W-:Y:S01]  /*c2b0*/  BPT.TRAP 0x1 ;  /* 0x000000040000795c */ /* 0x000fe20000300000 */
.L_x_1684:
[----:B-1----:R-:W-:Y:S05]  /*c2c0*/  @P2 BRA `(.L_x_1682) ;  /* 0x0000000000082947 */ /* 0x002fea0003800000 */
[----:B------:R-:W1:Y:S02]  /*c2d0*/  SYNCS.PHASECHK.TRANS64.TRYWAIT P2, [UR4+0x31c50], R6 ;  /* 0x031c5006ff0075a7 */ /* 0x000e640008040144 */
[----:B-1----:R-:W-:Y:S05]  /*c2e0*/  @!P2 BRA `(.L_x_1685) ;  /* 0x0000009800e8a947 */ /* 0x002fea0003800000 */
.L_x_1682:
        /* <DEDUP_REMOVED lines=88> */
[----:B------:R-:W-:Y:S01]  /*c870*/  ULDC UR14, c[0x0][0x988] ;  /* 0x00026200000e7ab9 */ /* 0x000fe20000000800 */
[----:B------:R-:W-:Y:S01]  /*c880*/  FMUL.FTZ R20, R134, UR5 ;  /* 0x0000000586147c20 */ /* 0x000fe20008410000 */
[----:B------:R-:W-:Y:S01]  /*c890*/  UMOV UR4, UR14 ;  /* 0x0000000e00047c82 */ /* 0x000fe20008000000 */
        /* <DEDUP_REMOVED lines=14> */
[----:B------:R-:W0:Y:S01]  /*c980*/  S2R R138, SR_TID.X ;  /* 0x00000000008a7919 */ /* 0x000e220000002100 */
[----:B------:R-:W-:Y:S01]  /*c990*/  UMOV UR39, UR60 ;  /* 0x0000003c00277c82 */ /* 0x000fe20008000000 */
        /* <DEDUP_REMOVED lines=11> */
[----:B------:R-:W-:Y:S01]  /*ca50*/  UIADD3 UR32, UR10, 0x300, URZ ;  /* 0x000003000a207890 */ /* 0x000fe2000fffe03f */
[----:B0-----:R-:W-:Y:S01]  /*ca60*/  SHF.R.U32.HI R145, RZ, 0x7, R138 ;  /* 0x00000007ff917819 */ /* 0x001fe2000001168a */
[----:B------:R-:W-:-:S03]  /*ca70*/  UIADD3 UR34, UR11, 0x80, URZ ;  /* 0x000000800b227890 */ /* 0x000fc6000fffe03f */
[----:B------:R-:W0:Y:S01]  /*ca80*/  MUFU.TANH R104, R104 ;  /* 0x0000006800687308 */ /* 0x000e220000002400 */
[----:B------:R-:W-:Y:S01]  /*ca90*/  UMOV UR33, 0xc0000010 ;  /* 0xc000001000217882 */ /* 0x000fe20000000000 */
[----:B------:R-:W-:Y:S01]  /*caa0*/  UMOV UR35, 0x80000020 ;  /* 0x8000002000237882 */ /* 0x000fe20000000000 */
[----:B--2---:R-:W-:Y:S02]  /*cab0*/  FMNMX.FTZ R130, R115, R130, !PT ;  /* 0x0000008273827209 */ /* 0x004fe40007810000 */
[----:B------:R-:W-:-:S03]  /*cac0*/  ISETP.GE.U32.AND P2, PT, R138, 0x180, PT ;  /* 0x000001808a00780c */ /* 0x000fc60003f46070 */
        /* <DEDUP_REMOVED lines=23> */
[----:B-1----:R-:W-:Y:S01]  /*cc40*/  FMNMX.FTZ R130, R92, R103, !PT ;  /* 0x000000675c827209 */ /* 0x002fe20007810000 */
[----:B------:R-:W-:Y:S02]  /*cc50*/  WARPGROUP.DEPBAR.LE gsb0, 0x0 ;  /* 0x00008000000079c5 */ /* 0x000fe40000010000 */
[----:B------:R-:W-:Y:S01]  /*cc60*/  WARPGROUP.ARRIVE ;  /* 0x00000000000079c5 */ /* 0x000fe20000000000 */
[----:B------:R-:W-:Y:S01]  /*cc70*/  FMUL.FTZ R103, R76, UR5 ;  /* 0x000000054c677c20 */ /* 0x000fe20008410000 */
[----:B------:R-:W-:Y:S02]  /*cc80*/  FMUL.FTZ R76, R77, UR5 ;  /* 0x000000054d4c7c20 */ /* 0x000fe40008410000 */
[----:B------:R-:W1:Y:S01]  /*cc90*/  MUFU.TANH R81, R81 ;  /* 0x0000005100517308 */ /* 0x000e620000002400 */
[----:B--2---:R-:W-:Y:S01]  /*cca0*/  FMNMX.FTZ R131, R93, R130, !PT ;  /* 0x000000825d837209 */ /* 0x004fe20007810000 */
[----:B------:R-:W-:Y:S01]  /*ccb0*/  HGMMA.64x96x16.F32.BF16 R24, gdesc[UR32].tnspB, R24, gsb0 ;  /* 0x41600000201879f0 */ /* 0x000fe20008001818 */
[----:B------:R-:W-:-:S02]  /*ccc0*/  UIADD3 UR32, UR10, 0x480, URZ ;  /* 0x000004800a207890 */ /* 0x000fc4000fffe03f */
[----:B------:R-:W-:Y:S01]  /*ccd0*/  UIADD3 UR34, UR11, 0xc0, URZ ;  /* 0x000000c00b227890 */ /* 0x000fe2000fffe03f */
[----:B------:R-:W-:Y:S01]  /*cce0*/  UMOV UR33, 0xc0000010 ;  /* 0xc000001000217882 */ /* 0x000fe20000000000 */
[----:B------:R-:W-:Y:S01]  /*ccf0*/  UMOV UR35, 0x80000020 ;  /* 0x8000002000237882 */ /* 0x000fe20000000000 */
[----:B------:R-:W2:Y:S01]  /*cd00*/  MUFU.TANH R84, R84 ;  /* 0x0000005400547308 */ /* 0x000ea20000002400 */
[----:B0-----:R-:W-:-:S07]  /*cd10*/  FMNMX.FTZ R130, R80, R131, !PT ;  /* 0x0000008350827209 */ /* 0x001fce0007810000 */
[----:B------:R-:W0:Y:S01]  /*cd20*/  MUFU.TANH R85, R85 ;  /* 0x0000005500557308 */ /* 0x000e220000002400 */
[----:B-1----:R-:W-:-:S07]  /*cd30*/  FMNMX.FTZ R77, R81, R130, !PT ;  /* 0x00000082514d7209 */ /* 0x002fce0007810000 */
[----:B------:R-:W1:Y:S01]  /*cd40*/  MUFU.TANH R72, R72 ;  /* 0x0000004800487308 */ /* 0x000e620000002400 */
[----:B--2---:R-:W-:Y:S01]  /*cd50*/  FMNMX.FTZ R130, R84, R77, !PT ;  /* 0x0000004d54827209 */ /* 0x004fe20007810000 */
[----:B------:R-:W-:Y:S01]  /*cd60*/  FMUL.FTZ R77, R90, UR5 ;  /* 0x000000055a4d7c20 */ /* 0x000fe20008410000 */
[----:B------:R-:W-:Y:S01]  /*cd70*/  FMUL.FTZ R90, R91, UR5 ;  /* 0x000000055b5a7c20 */ /* 0x000fe20008410000 */
[----:B------:R-:W-:Y:S01]  /*cd80*/  FMUL.FTZ R91, R94, UR5 ;  /* 0x000000055e5b7c20 */ /* 0x000fe20008410000 */
[----:B------:R-:W-:Y:S01]  /*cd90*/  FMUL.FTZ R94, R95, UR5 ;  /* 0x000000055f5e7c20 */ /* 0x000fe20008410000 */
[----:B------:R-:W-:Y:S02]  /*cda0*/  FMUL.FTZ R95, R74, UR5 ;  /* 0x000000054a5f7c20 */ /* 0x000fe40008410000 */
        /* <DEDUP_REMOVED lines=9> */
[----:B-1----:R-:W-:-:S05]  /*ce40*/  FMNMX.FTZ R131, R76, R131, !PT ;  /* 0x000000834c837209 */ /* 0x002fca0007810000 */
[----:B------:R-:W1:Y:S02]  /*ce50*/  SHFL.BFLY PT, R130, R131, 0x2, 0x1f ;  /* 0x0c401f0083827f89 */ /* 0x000e6400000e0000 */
[----:B------:R-:W3:Y:S08]  /*ce60*/  MUFU.TANH R11, R11 ;  /* 0x0000000b000b7308 */ /* 0x000ef00000002400 */
[----:B------:R-:W4:Y:S08]  /*ce70*/  MUFU.TANH R13, R13 ;  /* 0x0000000d000d7308 */ /* 0x000f300000002400 */
[----:B------:R-:W5:Y:S01]  /*ce80*/  MUFU.TANH R17, R17 ;  /* 0x0000001100117308 */ /* 0x000f620000002400 */
[----:B-1----:R-:W-:-:S07]  /*ce90*/  FMNMX.FTZ R130, R131, R130, !PT ;  /* 0x0000008283827209 */ /* 0x002fce0007810000 */
[----:B------:R-:W1:Y:S01]  /*cea0*/  MUFU.TANH R18, R18 ;  /* 0x0000001200127308 */ /* 0x000e620000002400 */
[----:B------:R-:W2:Y:S01]  /*ceb0*/  SHFL.BFLY PT, R131, R130, 0x1, 0x1f ;  /* 0x0c201f0082837f89 */ /* 0x000ea200000e0000 */
[----:B------:R-:W-:Y:S02]  /*cec0*/  WARPGROUP.DEPBAR.LE gsb0, 0x0 ;  /* 0x00008000000079c5 */ /* 0x000fe40000010000 */
[----:B------:R-:W-:-:S04]  /*ced0*/  WARPGROUP.ARRIVE ;  /* 0x00000000000079c5 */ /* 0x000fc80000000000 */
[----:B------:R-:W1:Y:S02]  /*cee0*/  MUFU.TANH R20, R20 ;  /* 0x0000001400147308 */ /* 0x000e640000002400 */
[----:B------:R-:W-:Y:S01]  /*cef0*/  HGMMA.64x96x16.F32.BF16 R24, gdesc[UR32].tnspB, R24, gsb0 ;  /* 0x41600000201879f0 */ /* 0x000fe20008001818 */
[----:B------:R-:W-:Y:S02]  /*cf00*/  UIADD3 UR32, UR10, 0x600, URZ ;  /* 0x000006000a207890 */ /* 0x000fe4000fffe03f */
[----:B------:R-:W-:-:S03]  /*cf10*/  UIADD3 UR34, UR11, 0x100, URZ ;  /* 0x000001000b227890 */ /* 0x000fc6000fffe03f */
[----:B------:R-:W1:Y:S01]  /*cf20*/  MUFU.TANH R128, R128 ;  /* 0x0000008000807308 */ /* 0x000e620000002400 */
[----:B------:R-:W-:Y:S01]  /*cf30*/  UMOV UR33, 0xc0000010 ;  /* 0xc000001000217882 */ /* 0x000fe20000000000 */
[----:B------:R-:W-:Y:S01]  /*cf40*/  UMOV UR35, 0x80000020 ;  /* 0x8000002000237882 */ /* 0x000fe20000000000 */
[----:B--2---:R-:W-:-:S05]  /*cf50*/  FMNMX.FTZ R74, R130, R131, !PT ;  /* 0x00000083824a7209 */ /* 0x004fca0007810000 */
[----:B------:R-:W2:Y:S01]  /*cf60*/  MUFU.TANH R121, R121 ;  /* 0x0000007900797308 */ /* 0x000ea20000002400 */
[C---:B------:R-:W-:Y:S01]  /*cf70*/  FMUL.FTZ R132, R74.reuse, UR4 ;  /* 0x000000044a847c20 */ /* 0x040fe20008410000 */
[----:B------:R-:W-:-:S03]  /*cf80*/  FADD.FTZ R4, -R74, R4 ;  /* 0x000000044a047221 */ /* 0x000fc60000010100 */
[--C-:B------:R-:W-:Y:S01]  /*cf90*/  FFMA.FTZ R134, R12, UR4, -R132.reuse ;  /* 0x000000040c867c23 */ /* 0x100fe20008010884 */
[----:B------:R-:W-:Y:S01]  /*cfa0*/  FMNMX.FTZ R12, R7, R5, !PT ;  /* 0x00000005070c7209 */ /* 0x000fe20007810000 */
[--C-:B------:R-:W-:Y:S01]  /*cfb0*/  FFMA.FTZ R131, R10, UR4, -R132.reuse ;  /* 0x000000040a837c23 */ /* 0x100fe20008010884 */
[--C-:B------:R-:W-:Y:S01]  /*cfc0*/  FFMA.FTZ R10, R15, UR4, -R132.reuse ;  /* 0x000000040f0a7c23 */ /* 0x100fe20008010884 */
[----:B------:R-:W2:Y:S01]  /*cfd0*/  MUFU.TANH R122, R122 ;  /* 0x0000007a007a7308 */ /* 0x000ea20000002400 */
[----:B0-----:R-:W-:Y:S01]  /*cfe0*/  FMNMX.FTZ R12, R9, R12, !PT ;  /* 0x0000000c090c7209 */ /* 0x001fe20007810000 */
[--C-:B------:R-:W-:Y:S01]  /*cff0*/  FFMA.FTZ R133, R8, UR4, -R132.reuse ;  /* 0x0000000408857c23 */ /* 0x100fe20008010884 */
[--C-:B------:R-:W-:Y:S01]  /*d000*/  FFMA.FTZ R8, R14, UR4, -R132.reuse ;  /* 0x000000040e087c23 */ /* 0x100fe20008010884 */
[----:B------:R-:W-:Y:S01]  /*d010*/  FMUL.FTZ R4, R4, UR4 ;  /* 0x0000000404047c20 */ /* 0x000fe20008410000 */
[----:B---3--:R-:W-:Y:S01]  /*d020*/  FMNMX.FTZ R12, R11, R12, !PT ;  /* 0x0000000c0b0c7209 */ /* 0x008fe20007810000 */
[--C-:B------:R-:W-:Y:S01]  /*d030*/  FFMA.FTZ R6, R6, UR4, -R132.reuse ;  /* 0x0000000406067c23 */ /* 0x100fe20008010884 */
[--C-:B------:R-:W-:Y:S01]  /*d040*/  FFMA.FTZ R19, R19, UR4, -R132.reuse ;  /* 0x0000000413137c23 */ /* 0x100fe20008010884 */
[----:B------:R-:W0:Y:S01]  /*d050*/  MUFU.TANH R124, R124 ;  /* 0x0000007c007c7308 */ /* 0x000e220000002400 */
[----:B----4-:R-:W-:Y:S01]  /*d060*/  FMNMX.FTZ R12, R13, R12, !PT ;  /* 0x0000000c0d0c7209 */ /* 0x010fe20007810000 */
[--C-:B------:R-:W-:Y:S01]  /*d070*/  FFMA.FTZ R21, R21, UR4, -R132.reuse ;  /* 0x0000000415157c23 */ /* 0x100fe20008010884 */
[--C-:B------:R-:W-:Y:S01]  /*d080*/  FFMA.FTZ R120, R120, UR4, -R132.reuse ;  /* 0x0000000478787c23 */ /* 0x100fe20008010884 */
[--C-:B------:R-:W-:Y:S01]  /*d090*/  FFMA.FTZ R129, R129, UR4, -R132.reuse ;  /* 0x0000000481817c23 */ /* 0x100fe20008010884 */
[----:B-----5:R-:W-:Y:S01]  /*d0a0*/  FMNMX.FTZ R15, R17, R12, !PT ;  /* 0x0000000c110f7209 */ /* 0x020fe20007810000 */
[--C-:B------:R-:W-:Y:S01]  /*d0b0*/  FFMA.FTZ R123, R123, UR4, -R132.reuse ;  /* 0x000000047b7b7c23 */ /* 0x100fe20008010884 */
[--C-:B------:R-:W-:Y:S01]  /*d0c0*/  FFMA.FTZ R125, R125, UR4, -R132.reuse ;  /* 0x000000047d7d7c23 */ /* 0x100fe20008010884 */
[----:B------:R-:W3:Y:S01]  /*d0d0*/  MUFU.TANH R126, R126 ;  /* 0x0000007e007e7308 */ /* 0x000ee20000002400 */
[----:B-1----:R-:W-:Y:S01]  /*d0e0*/  FMNMX.FTZ R15, R18, R15, !PT ;  /* 0x0000000f120f7209 */ /* 0x002fe20007810000 */
[--C-:B------:R-:W-:Y:S01]  /*d0f0*/  FFMA.FTZ R112, R112, UR4, -R132.reuse ;  /* 0x0000000470707c23 */ /* 0x100fe20008010884 */
[--C-:B------:R-:W-:Y:S01]  /*d100*/  FFMA.FTZ R127, R127, UR4, -R132.reuse ;  /* 0x000000047f7f7c23 */ /* 0x100fe20008010884 */
[--C-:B------:R-:W-:Y:S01]  /*d110*/  FFMA.FTZ R115, R115, UR4, -R132.reuse ;  /* 0x0000000473737c23 */ /* 0x100fe20008010884 */
[----:B------:R-:W-:Y:S01]  /*d120*/  FMNMX.FTZ R15, R20, R15, !PT ;  /* 0x0000000f140f7209 */ /* 0x000fe20007810000 */
[--C-:B------:R-:W-:Y:S01]  /*d130*/  FFMA.FTZ R117, R117, UR4, -R132.reuse ;  /* 0x0000000475757c23 */ /* 0x100fe20008010884 */
[--C-:B------:R-:W-:Y:S01]  /*d140*/  FFMA.FTZ R104, R104, UR4, -R132.reuse ;  /* 0x0000000468687c23 */ /* 0x100fe20008010884 */
[----:B------:R-:W1:Y:S01]  /*d150*/  MUFU.TANH R113, R113 ;  /* 0x0000007100717308 */ /* 0x000e620000002400 */
        /* <DEDUP_REMOVED lines=12> */
[----:B0-----:R-:W-:Y:S01]  /*d220*/  FMNMX.FTZ R15, R124, R15, !PT ;  /* 0x0000000f7c0f7209 */ /* 0x001fe20007810000 */
[--C-:B------:R-:W-:Y:S01]  /*d230*/  FFMA.FTZ R89, R89, UR4, -R132.reuse ;  /* 0x0000000459597c23 */ /* 0x100fe20008010884 */
[--C-:B------:R-:W-:Y:S01]  /*d240*/  FFMA.FTZ R92, R92, UR4, -R132.reuse ;  /* 0x000000045c5c7c23 */ /* 0x100fe20008010884 */
[----:B------:R-:W0:Y:S01]  /*d250*/  MUFU.TANH R116, R116 ;  /* 0x0000007400747308 */ /* 0x000e220000002400 */
[----:B---3--:R-:W-:Y:S01]  /*d260*/  FMNMX.FTZ R12, R126, R15, !PT ;  /* 0x0000000f7e0c7209 */ /* 0x008fe20007810000 */
[--C-:B------:R-:W-:Y:S01]  /*d270*/  FFMA.FTZ R93, R93, UR4, -R132.reuse ;  /* 0x000000045d5d7c23 */ /* 0x100fe20008010884 */
[--C-:B------:R-:W-:Y:S01]  /*d280*/  FFMA.FTZ R80, R80, UR4, -R132.reuse ;  /* 0x0000000450507c23 */ /* 0x100fe20008010884 */
[--C-:B------:R-:W-:Y:S01]  /*d290*/  FFMA.FTZ R81, R81, UR4, -R132.reuse ;  /* 0x0000000451517c23 */ /* 0x100fe20008010884 */
[----:B-1----:R-:W-:Y:S01]  /*d2a0*/  FMNMX.FTZ R15, R113, R12, !PT ;  /* 0x0000000c710f7209 */ /* 0x002fe20007810000 */
[--C-:B------:R-:W-:Y:S01]  /*d2b0*/  FFMA.FTZ R84, R84, UR4, -R132.reuse ;  /* 0x0000000454547c23 */ /* 0x100fe20008010884 */
[--C-:B------:R-:W-:Y:S01]  /*d2c0*/  FFMA.FTZ R85, R85, UR4, -R132.reuse ;  /* 0x0000000455557c23 */ /* 0x100fe20008010884 */
[----:B------:R-:W1:Y:S01]  /*d2d0*/  MUFU.TANH R118, R118 ;  /* 0x0000007600767308 */ /* 0x000e620000002400 */
[----:B--2---:R-:W-:Y:S01]  /*d2e0*/  FMNMX.FTZ R15, R114, R15, !PT ;  /* 0x0000000f720f7209 */ /* 0x004fe20007810000 */
[--C-:B------:R-:W-:Y:S01]  /*d2f0*/  FFMA.FTZ R72, R72, UR4, -R132.reuse ;  /* 0x0000000448487c23 */ /* 0x100fe20008010884 */
[--C-:B------:R-:W-:Y:S01]  /*d300*/  FFMA.FTZ R73, R73, UR4, -R132.reuse ;  /* 0x0000000449497c23 */ /* 0x100fe20008010884 */
[--C-:B------:R-:W-:Y:S01]  /*d310*/  FFMA.FTZ R103, R103, UR4, -R132.reuse ;  /* 0x0000000467677c23 */ /* 0x100fe20008010884 */
[----:B------:R-:W-:-:S03]  /*d320*/  FFMA.FTZ R132, R76, UR4, -R132 ;  /* 0x000000044c847c23 */ /* 0x000fc60008010884 */
[----:B------:R-:W2:Y:S01]  /*d330*/  MUFU.TANH R106, R106 ;  /* 0x0000006a006a7308 */ /* 0x000ea20000002400 */
[----:B0-----:R-:W-:-:S07]  /*d340*/  FMNMX.FTZ R15, R116, R15, !PT ;  /* 0x0000000f740f7209 */ /* 0x001fce0007810000 */
[----:B------:R-:W0:Y:S01]  /*d350*/  MUFU.TANH R107, R107 ;  /* 0x0000006b006b7308 */ /* 0x000e220000002400 */
[----:B-1----:R-:W-:-:S07]  /*d360*/  FMNMX.FTZ R15, R118, R15, !PT ;  /* 0x0000000f760f7209 */ /* 0x002fce0007810000 */
[----:B------:R-:W1:Y:S01]  /*d370*/  MUFU.TANH R109, R109 ;  /* 0x0000006d006d7308 */ /* 0x000e620000002400 */
[----:B--2---:R-:W-:Y:S01]  /*d380*/  FMNMX.FTZ R12, R106, R15, !PT ;  /* 0x0000000f6a0c7209 */ /* 0x004fe20007810000 */
[----:B------:R-:W-:Y:S02]  /*d390*/  WARPGROUP.DEPBAR.LE gsb0, 0x0 ;  /* 0x00008000000079c5 */ /* 0x000fe40000010000 */
[----:B------:R-:W-:-:S04]  /*d3a0*/  WARPGROUP.ARRIVE ;  /* 0x00000000000079c5 */ /* 0x000fc80000000000 */
[----:B------:R-:W2:Y:S01]  /*d3b0*/  MUFU.TANH R110, R110 ;  /* 0x0000006e006e7308 */ /* 0x000ea20000002400 */
[----:B0-----:R-:W-:Y:S01]  /*d3c0*/  FMNMX.FTZ R12, R107, R12, !PT ;  /* 0x0000000c6b0c7209 */ /* 0x001fe20007810000 */
[----:B------:R-:W-:Y:S01]  /*d3d0*/  HGMMA.64x96x16.F32.BF16 R24, gdesc[UR32].tnspB, R24, gsb0 ;  /* 0x41600000201879f0 */ /* 0x000fe20008001818 */
[----:B------:R-:W-:Y:S02]  /*d3e0*/  UIADD3 UR32, UR10, 0x780, URZ ;  /* 0x000007800a207890 */ /* 0x000fe4000fffe03f */
[----:B------:R-:W-:-:S03]  /*d3f0*/  UIADD3 UR34, UR11, 0x140, URZ ;  /* 0x000001400b227890 */ /* 0x000fc6000fffe03f */
[----:B------:R-:W0:Y:S01]  /*d400*/  MUFU.TANH R97, R97 ;  /* 0x0000006100617308 */ /* 0x000e220000002400 */
[----:B------:R-:W-:Y:S01]  /*d410*/  UMOV UR33, 0xc0000010 ;  /* 0xc000001000217882 */ /* 0x000fe20000000000 */
[----:B------:R-:W-:Y:S01]  /*d420*/  UMOV UR35, 0x80000020 ;  /* 0x8000002000237882 */ /* 0x000fe20000000000 */
[----:B-1----:R-:W-:-:S05]  /*d430*/  FMNMX.FTZ R15, R109, R12, !PT ;  /* 0x0000000c6d0f7209 */ /* 0x002fca0007810000 */
        /* <DEDUP_REMOVED lines=34> */
[----:B0-----:R-:W-:-:S07]  /*d660*/  FMNMX.FTZ R12, R95, R12, !PT ;  /* 0x0000000c5f0c7209 */ /* 0x001fce0007810000 */
[----:B------:R-:W0:Y:S01]  /*d670*/  MUFU.TANH R79, R79 ;  /* 0x0000004f004f7308 */ /* 0x000e220000002400 */
[----:B-1----:R-:W-:-:S07]  /*d680*/  FMNMX.FTZ R15, R75, R12, !PT ;  /* 0x0000000c4b0f7209 */ /* 0x002fce0007810000 */
[----:B------:R-:W-:Y:S01]  /*d690*/  MUFU.EX2 R4, R4 ;  /* 0x0000000400047308 */ /* 0x000fe20000000800 */
[----:B--2---:R-:W-:-:S07]  /*d6a0*/  FMNMX.FTZ R12, R78, R15, !PT ;  /* 0x0000000f4e0c7209 */ /* 0x004fce0007810000 */
[----:B------:R-:W-:Y:S01]  /*d6b0*/  MUFU.EX2 R6, R6 ;  /* 0x0000000600067308 */ /* 0x000fe20000000800 */
[----:B0-----:R-:W-:-:S05]  /*d6c0*/  FMNMX.FTZ R12, R79, R12, !PT ;  /* 0x0000000c4f0c7209 */ /* 0x001fca0007810000 */
[----:B------:R-:W0:Y:S02]  /*d6d0*/  SHFL.BFLY PT, R15, R12, 0x2, 0x1f ;  /* 0x0c401f000c0f7f89 */ /* 0x000e2400000e0000 */
[----:B------:R-:W-:Y:S08]  /*d6e0*/  MUFU.EX2 R133, R133 ;  /* 0x0000008500857308 */ /* 0x000ff00000000800 */
[----:B------:R-:W-:Y:S08]  /*d6f0*/  MUFU.EX2 R131, R131 ;  /* 0x0000008300837308 */ /* 0x000ff00000000800 */
[----:B------:R-:W-:Y:S01]  /*d700*/  MUFU.EX2 R134, R134 ;  /* 0x0000008600867308 */ /* 0x000fe20000000800 */
[----:B0-----:R-:W-:-:S07]  /*d710*/  FMNMX.FTZ R14, R12, R15, !PT ;  /* 0x0000000f0c0e7209 */ /* 0x001fce0007810000 */
[----:B------:R-:W-:Y:S01]  /*d720*/  MUFU.EX2 R8, R8 ;  /* 0x0000000800087308 */ /* 0x000fe20000000800 */
[----:B------:R-:W0:Y:S07]  /*d730*/  SHFL.BFLY PT, R15, R14, 0x1, 0x1f ;  /* 0x0c201f000e0f7f89 */ /* 0x000e2e00000e0000 */
[----:B------:R-:W-:Y:S08]  /*d740*/  MUFU.EX2 R10, R10 ;  /* 0x0000000a000a7308 */ /* 0x000ff00000000800 */
[----:B------:R-:W-:Y:S08]  /*d750*/  MUFU.EX2 R19, R19 ;  /* 0x0000001300137308 */ /* 0x000ff00000000800 */
[----:B------:R-:W-:Y:S01]  /*d760*/  MUFU.EX2 R21, R21 ;  /* 0x0000001500157308 */ /* 0x000fe20000000800 */
[----:B0-----:R-:W-:-:S05]  /*d770*/  FMNMX.FTZ R130, R14, R15, !PT ;  /* 0x0000000f0e827209 */ /* 0x001fca0007810000 */
[C---:B------:R-:W-:Y:S01]  /*d780*/  FMUL.FTZ R135, R130.reuse, UR4 ;  /* 0x0000000482877c20 */ /* 0x040fe20008410000 */
[----:B------:R-:W-:Y:S01]  /*d790*/  FADD.FTZ R12, -R130, R5 ;  /* 0x00000005820c7221 */ /* 0x000fe20000010100 */
[----:B------:R-:W-:Y:S02]  /*d7a0*/  MUFU.EX2 R120, R120 ;  /* 0x0000007800787308 */ /* 0x000fe40000000800 */
[--C-:B------:R-:W-:Y:S01]  /*d7b0*/  FFMA.FTZ R7, R7, UR4, -R135.reuse ;  /* 0x0000000407077c23 */ /* 0x100fe20008010887 */
[--C-:B------:R-:W-:Y:S01]  /*d7c0*/  FFMA.FTZ R136, R13, UR4, -R135.reuse ;  /* 0x000000040d887c23 */ /* 0x100fe20008010887 */
[----:B------:R-:W-:Y:S01]  /*d7d0*/  IMAD.U32 R13, RZ, RZ, UR36 ;  /* 0x00000024ff0d7e24 */ /* 0x000fe2000f8e00ff */
[----:B------:R-:W-:Y:S02]  /*d7e0*/  WARPGROUP.DEPBAR.LE gsb0, 0x0 ;  /* 0x00008000000079c5 */ /* 0x000fe40000010000 */
[----:B------:R-:W-:Y:S01]  /*d7f0*/  WARPGROUP.ARRIVE ;  /* 0x00000000000079c5 */ /* 0x000fe20000000000 */
[----:B------:R-:W-:Y:S01]  /*d800*/  FMUL.FTZ R12, R12, UR4 ;  /* 0x000000040c0c7c20 */ /* 0x000fe20008410000 */
[--C-:B------:R-:W-:Y:S01]  /*d810*/  FFMA.FTZ R15, R9, UR4, -R135.reuse ;  /* 0x00000004090f7c23 */ /* 0x100fe20008010887 */
[----:B------:R-:W-:Y:S01]  /*d820*/  MUFU.EX2 R7, R7 ;  /* 0x0000000700077308 */ /* 0x000fe20000000800 */
[--C-:B------:R-:W-:Y:S01]  /*d830*/  FFMA.FTZ R14, R11, UR4, -R135.reuse ;  /* 0x000000040b0e7c23 */ /* 0x100fe20008010887 */
[----:B------:R-:W-:Y:S01]  /*d840*/  @!P1 LEA R13, R13, UR37, 0x3 ;  /* 0x000000250d0d9c11 */ /* 0x000fe2000f8e18ff */
[----:B------:R-:W-:Y:S01]  /*d850*/  HGMMA.64x96x16.F32.BF16 R24, gdesc[UR32].tnspB, R24, gsb0 ;  /* 0x41600000201879f0 */ /* 0x000fe20008001818 */
[----:B------:R-:W-:Y:S01]  /*d860*/  UIADD3 UR32, UR10, 0xa80, URZ ;  /* 0x00000a800a207890 */ /* 0x000fe2000fffe03f */
[--C-:B------:R-:W-:Y:S01]  /*d870*/  FFMA.FTZ R137, R18, UR4, -R135.reuse ;  /* 0x0000000412897c23 */ /* 0x100fe20008010887 */
[----:B------:R-:W-:Y:S01]  /*d880*/  UIADD3 UR34, UR11, 0x1c0, URZ ;  /* 0x000001c00b227890 */ /* 0x000fe2000fffe03f */
[----:B------:R-:W-:Y:S01]  /*d890*/  @!P1 VIADD R13, R13, 0x31c40 ;  /* 0x00031c400d0d9836 */ /* 0x000fe20000000000 */
[----:B------:R-:W-:Y:S01]  /*d8a0*/  UMOV UR33, 0xc0000010 ;  /* 0xc000001000217882 */ /* 0x000fe20000000000 */
[----:B------:R-:W-:Y:S01]  /*d8b0*/  UMOV UR35, 0x80000020 ;  /* 0x8000002000237882 */ /* 0x000fe20000000000 */
[----:B------:R0:W1:Y:S01]  /*d8c0*/  MUFU.EX2 R76, R12 ;  /* 0x0000000c004c7308 */ /* 0x0000620000000800 */
[--C-:B------:R-:W-:Y:S01]  /*d8d0*/  FFMA.FTZ R18, R116, UR4, -R135.reuse ;  /* 0x0000000474127c23 */ /* 0x100fe20008010887 */
[--C-:B------:R-:W-:Y:S01]  /*d8e0*/  FFMA.FTZ R116, R118, UR4, -R135.reuse ;  /* 0x0000000476747c23 */ /* 0x100fe20008010887 */
[--C-:B------:R-:W-:Y:S01]  /*d8f0*/  FFMA.FTZ R9, R17, UR4, -R135.reuse ;  /* 0x0000000411097c23 */ /* 0x100fe20008010887 */
[--C-:B------:R-:W-:Y:S01]  /*d900*/  FFMA.FTZ R11, R20, UR4, -R135.reuse ;  /* 0x00000004140b7c23 */ /* 0x100fe20008010887 */
[--C-:B------:R-:W-:Y:S01]  /*d910*/  FFMA.FTZ R128, R128, UR4, -R135.reuse ;  /* 0x0000000480807c23 */ /* 0x100fe20008010887 */
[--C-:B------:R-:W-:Y:S01]  /*d920*/  FFMA.FTZ R121, R121, UR4, -R135.reuse ;  /* 0x0000000479797c23 */ /* 0x100fe20008010887 */
[----:B------:R-:W-:Y:S01]  /*d930*/  FFMA.FTZ R122, R122, UR4, -R135 ;  /* 0x000000047a7a7c23 */ /* 0x000fe20008010887 */
[----:B------:R-:W-:Y:S01]  /*d940*/  MUFU.EX2 R5, R132 ;  /* 0x0000008400057308 */ /* 0x000fe20000000800 */
[----:B0-----:R-:W-:-:S02]  /*d950*/  VIADD R12, R145, 0x9 ;  /* 0x00000009910c7836 */ /* 0x001fc40000000000 */
[--C-:B------:R-:W-:Y:S01]  /*d960*/  FFMA.FTZ R20, R124, UR4, -R135.reuse ;  /* 0x000000047c147c23 */ /* 0x100fe20008010887 */
[--C-:B------:R-:W-:Y:S01]  /*d970*/  FFMA.FTZ R124, R126, UR4, -R135.reuse ;  /* 0x000000047e7c7c23 */ /* 0x100fe20008010887 */
[--C-:B------:R-:W-:Y:S01]  /*d980*/  FFMA.FTZ R113, R113, UR4, -R135.reuse ;  /* 0x0000000471717c23 */ /* 0x100fe20008010887 */
[--C-:B------:R-:W-:Y:S01]  /*d990*/  FFMA.FTZ R114, R114, UR4, -R135.reuse ;  /* 0x0000000472727c23 */ /* 0x100fe20008010887 */
[----:B------:R-:W-:Y:S01]  /*d9a0*/  SEL R118, R12, 0x9, !P2 ;  /* 0x000000090c767807 */ /* 0x000fe20005000000 */
[----:B------:R-:W-:Y:S01]  /*d9b0*/  FFMA.FTZ R17, R106, UR4, -R135 ;  /* 0x000000046a117c23 */ /* 0x000fe20008010887 */
[----:B------:R-:W0:Y:S01]  /*d9c0*/  MUFU.EX2 R15, R15 ;  /* 0x0000000f000f7308 */ /* 0x000e220000000800 */
[----:B------:R-:W-:Y:S01]  /*d9d0*/  @!P1 PRMT R12, RZ, 0x654, R13 ;  /* 0x00000654ff0c9816 */ /* 0x000fe2000000000d */
        /* <DEDUP_REMOVED lines=13> */
[----:B------:R-:W-:Y:S01]  /*dab0*/  FFMA.FTZ R79, R79, UR4, -R135 ;  /* 0x000000044f4f7c23 */ /* 0x000fe20008010887 */
[----:B------:R-:W4:Y:S01]  /*dac0*/  MUFU.EX2 R136, R136 ;  /* 0x0000008800887308 */ /* 0x000f220000000800 */
[----:B--2---:R-:W-:-:S02]  /*dad0*/  IMAD.U32 R14, RZ, RZ, UR7 ;  /* 0x00000007ff0e7e24 */ /* 0x004fc4000f8e00ff */
[----:B------:R-:W-:Y:S01]  /*dae0*/  FFMA.FTZ R95, R95, UR4, -R135 ;  /* 0x000000045f5f7c23 */ /* 0x000fe20008010887 */
[----:B------:R-:W-:Y:S01]  /*daf0*/  ISETP.LT.AND P2, PT, RZ, UR38, PT ;  /* 0x00000026ff007c0c */ /* 0x000fe2000bf41270 */
[----:B------:R-:W-:Y:S01]  /*db00*/  UIADD3 UR7, UR38, -0x1, URZ ;  /* 0xffffffff26077890 */ /* 0x000fe2000fffe03f */
[----:B------:R-:W-:Y:S02]  /*db10*/  @!P1 LEA R14, R14, UR37, 0x3 ;  /* 0x000000250e0e9c11 */ /* 0x000fe4000f8e18ff */
[----:B------:R-:W2:Y:S02]  /*db20*/  MUFU.EX2 R9, R9 ;  /* 0x0000000900097308 */ /* 0x000ea40000000800 */
[----:B------:R-:W-:Y:S01]  /*db30*/  @!P1 IADD3 R13, R14, 0x31c60, RZ ;  /* 0x00031c600e0d9810 */ /* 0x000fe20007ffe0ff */
[----:B-1----:R-:W-:Y:S01]  /*db40*/  FFMA.FTZ R14, R76, R0, R7 ;  /* 0x000000004c0e7223 */ /* 0x002fe20000010007 */
[----:B------:R-:W-:Y:S01]  /*db50*/  FFMA.FTZ R0, R98, UR4, -R135 ;  /* 0x0000000462007c23 */ /* 0x000fe20008010887 */
[----:B------:R-:W-:Y:S01]  /*db60*/  UMOV UR38, UR7 ;  /* 0x0000000700267c82 */ /* 0x000fe20008000000 */
[----:B------:R-:W-:Y:S01]  /*db70*/  @!P1 PRMT R13, RZ, 0x654, R13 ;  /* 0x00000654ff0d9816 */ /* 0x000fe2000000000d */
[----:B------:R-:W-:Y:S01]  /*db80*/  UMOV UR7, UR36 ;  /* 0x0000002400077c82 */ /* 0x000fe20008000000 */
[----:B------:R-:W1:Y:S08]  /*db90*/  MUFU.EX2 R137, R137 ;  /* 0x0000008900897308 */ /* 0x000e700000000800 */
[----:B------:R-:W5:Y:S08]  /*dba0*/  MUFU.EX2 R11, R11 ;  /* 0x0000000b000b7308 */ /* 0x000f700000000800 */
[----:B------:R-:W5:Y:S08]  /*dbb0*/  MUFU.EX2 R128, R128 ;  /* 0x0000008000807308 */ /* 0x000f700000000800 */
[----:B------:R-:W5:Y:S08]  /*dbc0*/  MUFU.EX2 R121, R121 ;  /* 0x0000007900797308 */ /* 0x000f700000000800 */
[----:B------:R-:W-:Y:S08]  /*dbd0*/  MUFU.EX2 R129, R129 ;  /* 0x0000008100817308 */ /* 0x000ff00000000800 */
[----:B------:R-:W5:Y:S01]  /*dbe0*/  MUFU.EX2 R122, R122 ;  /* 0x0000007a007a7308 */ /* 0x000f620000000800 */
[----:B------:R-:W-:-:S02]  /*dbf0*/  WARPGROUP.DEPBAR.LE gsb0, 0x0 ;  /* 0x00008000000079c5 */ /* 0x000fc40000010000 */
[----:B------:R-:W-:-:S05]  /*dc00*/  WARPGROUP.ARRIVE ;  /* 0x00000000000079c5 */ /* 0x000fca0000000000 */
[----:B------:R-:W-:Y:S01]  /*dc10*/  MUFU.EX2 R123, R123 ;  /* 0x0000007b007b7308 */ /* 0x000fe20000000800 */
[----:B------:R-:W-:Y:S01]  /*dc20*/  HGMMA.64x96x16.F32.BF16 R24, gdesc[UR32].tnspB, R24, gsb0 ;  /* 0x41600000201879f0 */ /* 0x000fe20008001818 */
[----:B------:R-:W-:Y:S02]  /*dc30*/  UIADD3 UR32, UR10, 0xc00, URZ ;  /* 0x00000c000a207890 */ /* 0x000fe4000fffe03f */
[----:B------:R-:W-:-:S04]  /*dc40*/  UIADD3 UR34, UR11, 0x200, URZ ;  /* 0x000002000b227890 */ /* 0x000fc8000fffe03f */
[----:B------:R-:W-:Y:S01]  /*dc50*/  MUFU.EX2 R20, R20 ;  /* 0x0000001400147308 */ /* 0x000fe20000000800 */
[----:B------:R-:W-:Y:S01]  /*dc60*/  UMOV UR33, 0xc0000010 ;  /* 0xc000001000217882 */ /* 0x000fe20000000000 */
[----:B------:R-:W-:-:S06]  /*dc70*/  UMOV UR35, 0x80000020 ;  /* 0x8000002000237882 */ /* 0x000fcc0000000000 */
[----:B------:R-:W5:Y:S08]  /*dc80*/  MUFU.EX2 R125, R125 ;  /* 0x0000007d007d7308 */ /* 0x000f700000000800 */
[----:B------:R-:W5:Y:S08]  /*dc90*/  MUFU.EX2 R124, R124 ;  /* 0x0000007c007c7308 */ /* 0x000f700000000800 */
[----:B------:R-:W5:Y:S08]  /*dca0*/  MUFU.EX2 R112, R112 ;  /* 0x0000007000707308 */ /* 0x000f700000000800 */
[----:B------:R-:W-:Y:S08]  /*dcb0*/  MUFU.EX2 R113, R113 ;  /* 0x0000007100717308 */ /* 0x000ff00000000800 */
[----:B------:R-:W5:Y:S08]  /*dcc0*/  MUFU.EX2 R127, R127 ;  /* 0x0000007f007f7308 */ /* 0x000f700000000800 */
[----:B------:R-:W5:Y:S08]  /*dcd0*/  MUFU.EX2 R114, R114 ;  /* 0x0000007200727308 */ /* 0x000f700000000800 */
[----:B------:R-:W-:Y:S08]  /*dce0*/  MUFU.EX2 R115, R115 ;  /* 0x0000007300737308 */ /* 0x000ff00000000800 */
[----:B------:R-:W-:Y:S08]  /*dcf0*/  MUFU.EX2 R18, R18 ;  /* 0x0000001200127308 */ /* 0x000ff00000000800 */
[----:B------:R-:W5:Y:S08]  /*dd00*/  MUFU.EX2 R117, R117 ;  /* 0x0000007500757308 */ /* 0x000f700000000800 */
[----:B------:R-:W5:Y:S08]  /*dd10*/  MUFU.EX2 R116, R116 ;  /* 0x0000007400747308 */ /* 0x000f700000000800 */
        /* <DEDUP_REMOVED lines=16> */
[----:B------:R-:W5:Y:S08]  /*de20*/  MUFU.EX2 R101, R101 ;  /* 0x0000006500657308 */ /* 0x000f700000000800 */
        /* <DEDUP_REMOVED lines=12> */
[----:B0-----:R-:W-:Y:S01]  /*def0*/  FADD.FTZ R3, R15, R14 ;  /* 0x0000000e0f037221 */ /* 0x001fe20000010000 */
[----:B------:R0:W-:Y:S01]  /*df00*/  @!P1 SYNCS.ARRIVE.TRANS64.RED.A1T0 RZ, [R13+URZ], RZ ;  /* 0x000000ff0dff99a7 */ /* 0x0001e2000810043f */
[----:B------:R-:W-:Y:S01]  /*df10*/  F2FP.BF16.F32.PACK_AB R14, R134, R131 ;  /* 0x00000083860e723e */ /* 0x000fe200000010ff */
[----:B------:R-:W-:Y:S01]  /*df20*/  FADD.FTZ R12, R133, R12 ;  /* 0x0000000c850c7221 */ /* 0x000fe20000010000 */
[----:B------:R-:W-:Y:S01]  /*df30*/  MUFU.EX2 R92, R92 ;  /* 0x0000005c005c7308 */ /* 0x000fe20000000800 */
[-C--:B------:R-:W-:Y:S01]  /*df40*/  FMUL.FTZ R36, R36, R4.reuse ;  /* 0x0000000424247220 */ /* 0x080fe20000410000 */
[-C--:B------:R-:W-:Y:S01]  /*df50*/  FMUL.FTZ R37, R37, R4.reuse ;  /* 0x0000000425257220 */ /* 0x080fe20000410000 */
[-C--:B------:R-:W-:Y:S01]  /*df60*/  FMUL.FTZ R40, R40, R4.reuse ;  /* 0x0000000428287220 */ /* 0x080fe20000410000 */
[----:B------:R-:W-:Y:S01]  /*df70*/  FMUL.FTZ R41, R41, R4 ;  /* 0x0000000429297220 */ /* 0x000fe20000410000 */
[----:B0-----:R-:W-:Y:S01]  /*df80*/  FADD.FTZ R13, R131, R12 ;  /* 0x0000000c830d7221 */ /* 0x001fe20000010000 */
[----:B------:R-:W-:Y:S01]  /*df90*/  F2FP.BF16.F32.PACK_AB R12, R133, R6 ;  /* 0x00000006850c723e */ /* 0x000fe200000010ff */
[----:B------:R-:W-:Y:S01]  /*dfa0*/  FADD.FTZ R133, R132, R3 ;  /* 0x0000000384857221 */ /* 0x000fe20000010000 */
[----:B------:R-:W-:Y:S01]  /*dfb0*/  FFMA.FTZ R3, R100, UR4, -R135 ;  /* 0x0000000464037c23 */ /* 0x000fe20008010887 */
[----:B------:R-:W-:Y:S01]  /*dfc0*/  FADD.FTZ R139, R134, R13 ;  /* 0x0000000d868b7221 */ /* 0x000fe20000010000 */
[----:B------:R-:W-:Y:S01]  /*dfd0*/  F2FP.BF16.F32.PACK_AB R13, R15, R7 ;  /* 0x000000070f0d723e */ /* 0x000fe200000010ff */
[----:B----4-:R-:W-:Y:S01]  /*dfe0*/  FADD.FTZ R98, R136, R133 ;  /* 0x0000008588627221 */ /* 0x010fe20000010000 */
[----:B------:R-:W-:Y:S01]  /*dff0*/  FFMA.FTZ R7, R77, UR4, -R135 ;  /* 0x000000044d077c23 */ /* 0x000fe20008010887 */
[----:B------:R-:W-:Y:S01]  /*e000*/  FADD.FTZ R139, R8, R139 ;  /* 0x0000008b088b7221 */ /* 0x000fe20000010000 */
[----:B------:R-:W-:Y:S01]  /*e010*/  FFMA.FTZ R77, R82, UR4, -R135 ;  /* 0x00000004524d7c23 */ /* 0x000fe20008010887 */
[----:B--2---:R-:W-:Y:S01]  /*e020*/  FADD.FTZ R98, R9, R98 ;  /* 0x0000006209627221 */ /* 0x004fe20000010000 */
[----:B------:R-:W-:Y:S01]  /*e030*/  F2FP.BF16.F32.PACK_AB R15, R136, R132 ;  /* 0x00000084880f723e */ /* 0x000fe200000010ff */
[----:B------:R-:W-:Y:S01]  /*e040*/  FADD.FTZ R100, R10, R139 ;  /* 0x0000008b0a647221 */ /* 0x000fe20000010000 */
[----:B------:R-:W-:Y:S01]  /*e050*/  FFMA.FTZ R6, R102, UR4, -R135 ;  /* 0x0000000466067c23 */ /* 0x000fe20008010887 */
[----:B-1----:R-:W-:Y:S01]  /*e060*/  FADD.FTZ R98, R137, R98 ;  /* 0x0000006289627221 */ /* 0x002fe20000010000 */
[----:B------:R-:W-:Y:S01]  /*e070*/  MUFU.EX2 R3, R3 ;  /* 0x0000000300037308 */ /* 0x000fe20000000800 */
[----:B------:R-:W-:Y:S01]  /*e080*/  FADD.FTZ R100, R19, R100 ;  /* 0x0000006413647221 */ /* 0x000fe20000010000 */
[----:B------:R0:W-:Y:S01]  /*e090*/  STSM.16.M88.4 [R2+0x24300], R12 ;  /* 0x0243000c02007844 */ /* 0x0001e20000000200 */
[----:B-----5:R-:W-:Y:S01]  /*e0a0*/  FADD.FTZ R131, R11, R98 ;  /* 0x000000620b837221 */ /* 0x020fe20000010000 */
        /* <DEDUP_REMOVED lines=18> */
[----:B------:R1:W-:Y:S01]  /*e1d0*/  STSM.16.M88.4 [R2+0x25b00], R8 ;  /* 0x025b000802007844 */ /* 0x0003e20000000200 */
[----:B------:R-:W-:Y:S01]  /*e1e0*/  FADD.FTZ R98, R124, R131 ;  /* 0x000000837c627221 */ /* 0x000fe20000010000 */
[----:B------:R-:W-:Y:S01]  /*e1f0*/  F2FP.BF16.F32.PACK_AB R120, R129, R120 ;  /* 0x000000788178723e */ /* 0x000fe200000010ff */
[----:B------:R-:W-:Y:S01]  /*e200*/  FADD.FTZ R100, R112, R133 ;  /* 0x0000008570647221 */ /* 0x000fe20000010000 */
[----:B------:R-:W-:Y:S01]  /*e210*/  F2FP.BF16.F32.PACK_AB R112, R127, R112 ;  /* 0x000000707f70723e */ /* 0x000fe200000010ff */
[----:B------:R-:W-:Y:S01]  /*e220*/  FADD.FTZ R131, R113, R98 ;  /* 0x0000006271837221 */ /* 0x000fe20000010000 */
[C---:B------:R-:W-:Y:S01]  /*e230*/  F2FP.BF16.F32.PACK_AB R113, R114.reuse, R113 ;  /* 0x000000717271723e */ /* 0x040fe200000010ff */
        /* <DEDUP_REMOVED lines=8> */
[----:B0-----:R-:W-:Y:S01]  /*e2c0*/  FADD.FTZ R13, R117, R100 ;  /* 0x00000064750d7221 */ /* 0x001fe20000010000 */
[----:B------:R-:W-:Y:S01]  /*e2d0*/  MUFU.EX2 R91, R91 ;  /* 0x0000005b005b7308 */ /* 0x000fe20000000800 */
[----:B------:R-:W-:Y:S01]  /*e2e0*/  FADD.FTZ R12, R116, R131 ;  /* 0x00000083740c7221 */ /* 0x000fe20000010000 */
[----:B------:R0:W-:Y:S01]  /*e2f0*/  STSM.16.M88.4 [R2+0x27300], R120 ;  /* 0x0273007802007844 */ /* 0x0001e20000000200 */
[----:B------:R-:W-:Y:S01]  /*e300*/  FADD.FTZ R14, R104, R13 ;  /* 0x0000000d680e7221 */ /* 0x000fe20000010000 */
[----:B------:R-:W-:Y:S01]  /*e310*/  F2FP.BF16.F32.PACK_AB R104, R105, R104 ;  /* 0x000000686968723e */ /* 0x000fe200000010ff */
[----:B------:R-:W-:Y:S01]  /*e320*/  FADD.FTZ R13, R17, R12 ;  /* 0x0000000c110d7221 */ /* 0x000fe20000010000 */
[----:B------:R0:W-:Y:S01]  /*e330*/  STSM.16.M88.4 [R2+0x28b00], R112 ;  /* 0x028b007002007844 */ /* 0x0001e20000000200 */
[----:B------:R-:W-:Y:S01]  /*e340*/  FADD.FTZ R15, R105, R14 ;  /* 0x0000000e690f7221 */ /* 0x000fe20000010000 */
[----:B------:R-:W2:Y:S01]  /*e350*/  MUFU.EX2 R93, R93 ;  /* 0x0000005d005d7308 */ /* 0x000ea20000000800 */
[C---:B------:R-:W-:Y:S01]  /*e360*/  FADD.FTZ R14, R106.reuse, R13 ;  /* 0x0000000d6a0e7221 */ /* 0x040fe20000010000 */
[----:B------:R-:W-:Y:S01]  /*e370*/  F2FP.BF16.F32.PACK_AB R105, R106, R17 ;  /* 0x000000116a69723e */ /* 0x000fe200000010ff */
[----:B------:R-:W-:Y:S01]  /*e380*/  FADD.FTZ R20, R108, R15 ;  /* 0x0000000f6c147221 */ /* 0x000fe20000010000 */
[----:B------:R-:W-:Y:S01]  /*e390*/  F2FP.BF16.F32.PACK_AB R106, R119, R108 ;  /* 0x0000006c776a723e */ /* 0x000fe200000010ff */
[----:B------:R-:W-:Y:S01]  /*e3a0*/  FADD.FTZ R14, R107, R14 ;  /* 0x0000000e6b0e7221 */ /* 0x000fe20000010000 */
        /* <DEDUP_REMOVED lines=8> */
[C---:B------:R-:W-:Y:S01]  /*e430*/  F2FP.BF16.F32.PACK_AB R97, R0.reuse, R97 ;  /* 0x000000610061723e */ /* 0x040fe200000010ff */
[----:B------:R-:W-:Y:S01]  /*e440*/  FADD.FTZ R18, R111, R18 ;  /* 0x000000126f127221 */ /* 0x000fe20000010000 */
[----:B------:R-:W4:Y:S01]  /*e450*/  MUFU.EX2 R80, R80 ;  /* 0x0000005000507308 */ /* 0x000f220000000800 */
[----:B------:R-:W-:Y:S01]  /*e460*/  FADD.FTZ R14, R0, R13 ;  /* 0x0000000d000e7221 */ /* 0x000fe20000010000 */
[----:B--2---:R-:W-:Y:S01]  /*e470*/  F2FP.BF16.F32.PACK_AB R90, R93, R92 ;  /* 0x0000005c5d5a723e */ /* 0x004fe200000010ff */
[----:B------:R-:W-:Y:S01]  /*e480*/  FADD.FTZ R18, R99, R18 ;  /* 0x0000001263127221 */ /* 0x000fe20000010000 */
[C---:B------:R-:W-:Y:S01]  /*e490*/  F2FP.BF16.F32.PACK_AB R99, R6.reuse, R3 ;  /* 0x000000030663723e */ /* 0x040fe200000010ff */
[----:B------:R-:W-:Y:S01]  /*e4a0*/  FADD.FTZ R13, R3, R14 ;  /* 0x0000000e030d7221 */ /* 0x000fe20000010000 */
[----:B------:R0:W-:Y:S01]  /*e4b0*/  STSM.16.M88.4 [R2+0x2a300], R104 ;  /* 0x02a3006802007844 */ /* 0x0001e20000000200 */
[----:B-1----:R-:W-:Y:S01]  /*e4c0*/  FADD.FTZ R9, R101, R18 ;  /* 0x0000001265097221 */ /* 0x002fe20000010000 */
[----:B------:R-:W1:Y:S01]  /*e4d0*/  MUFU.EX2 R77, R77 ;  /* 0x0000004d004d7308 */ /* 0x000e620000000800 */
[----:B------:R-:W-:Y:S01]  /*e4e0*/  FADD.FTZ R8, R6, R13 ;  /* 0x0000000d06087221 */ /* 0x000fe20000010000 */
[----:B------:R0:W-:Y:S01]  /*e4f0*/  STSM.16.M88.4 [R2+0x2bb00], R96 ;  /* 0x02bb006002007844 */ /* 0x0001e20000000200 */
[----:B------:R-:W-:Y:S01]  /*e500*/  FADD.FTZ R10, R88, R9 ;  /* 0x00000009580a7221 */ /* 0x000fe20000010000 */
[----:B------:R-:W-:Y:S01]  /*e510*/  F2FP.BF16.F32.PACK_AB R88, R89, R88 ;  /* 0x000000585958723e */ /* 0x000fe200000010ff */
[----:B------:R-:W-:Y:S01]  /*e520*/  FADD.FTZ R9, R7, R8 ;  /* 0x0000000807097221 */ /* 0x000fe20000010000 */
[-C--:B------:R-:W-:Y:S01]  /*e530*/  FMUL.FTZ R45, R45, R4.reuse ;  /* 0x000000042d2d7220 */ /* 0x080fe20000410000 */
[----:B------:R-:W-:Y:S01]  /*e540*/  FADD.FTZ R11, R89, R10 ;  /* 0x0000000a590b7221 */ /* 0x000fe20000010000 */
[----:B------:R-:W2:Y:S01]  /*e550*/  MUFU.EX2 R12, R83 ;  /* 0x00000053000c7308 */ /* 0x000ea20000000800 */
[C---:B------:R-:W-:Y:S01]  /*e560*/  FADD.FTZ R0, R82.reuse, R9 ;  /* 0x0000000952007221 */ /* 0x040fe20000010000 */
[----:B------:R-:W-:Y:S01]  /*e570*/  F2FP.BF16.F32.PACK_AB R89, R82, R7 ;  /* 0x000000075259723e */ /* 0x000fe200000010ff */
[----:B------:R-:W-:Y:S01]  /*e580*/  FADD.FTZ R8, R92, R11 ;  /* 0x0000000b5c087221 */ /* 0x000fe20000010000 */
[-C--:B------:R-:W-:Y:S01]  /*e590*/  FMUL.FTZ R48, R48, R4.reuse ;  /* 0x0000000430307220 */ /* 0x080fe20000410000 */
[----:B------:R-:W-:Y:S01]  /*e5a0*/  FADD.FTZ R9, R91, R0 ;  /* 0x000000005b097221 */ /* 0x000fe20000010000 */
[C---:B---3--:R-:W-:Y:S01]  /*e5b0*/  F2FP.BF16.F32.PACK_AB R91, R94.reuse, R91 ;  /* 0x0000005b5e5b723e */ /* 0x048fe200000010ff */
[----:B------:R-:W-:Y:S01]  /*e5c0*/  FADD.FTZ R3, R93, R8 ;  /* 0x000000085d037221 */ /* 0x000fe20000010000 */
[----:B------:R-:W3:Y:S01]  /*e5d0*/  MUFU.EX2 R86, R86 ;  /* 0x0000005600567308 */ /* 0x000ee20000000800 */
[----:B------:R-:W-:Y:S01]  /*e5e0*/  FADD.FTZ R0, R94, R9 ;  /* 0x000000095e007221 */ /* 0x000fe20000010000 */
[-C--:B------:R-:W-:Y:S01]  /*e5f0*/  FMUL.FTZ R49, R49, R4.reuse ;  /* 0x0000000431317220 */ /* 0x080fe20000410000 */
[----:B----4-:R-:W-:Y:S01]  /*e600*/  FADD.FTZ R6, R80, R3 ;  /* 0x0000000350067221 */ /* 0x010fe20000010000 */
[----:B------:R0:W-:Y:S01]  /*e610*/  STSM.16.M88.4 [R2+0x2d300], R88 ;  /* 0x02d3005802007844 */ /* 0x0001e20000000200 */
[----:B-1----:R-:W-:Y:S01]  /*e620*/  FADD.FTZ R3, R77, R0 ;  /* 0x000000004d037221 */ /* 0x002fe20000010000 */
        /* <DEDUP_REMOVED lines=11> */
[----:B---3--:R-:W-:Y:S01]  /*e6e0*/  FADD.FTZ R3, R86, R3 ;  /* 0x0000000356037221 */ /* 0x008fe20000010000 */
[-C--:B------:R-:W-:Y:S01]  /*e6f0*/  FMUL.FTZ R68, R68, R4.reuse ;  /* 0x0000000444447220 */ /* 0x080fe20000410000 */
[----:B------:R-:W-:Y:S01]  /*e700*/  FMUL.FTZ R69, R69, R4 ;  /* 0x0000000445457220 */ /* 0x000fe20000410000 */
[-C--:B------:R-:W-:Y:S01]  /*e710*/  FMUL.FTZ R26, R26, R76.reuse ;  /* 0x0000004c1a1a7220 */ /* 0x080fe20000410000 */
[-C--:B------:R-:W-:Y:S01]  /*e720*/  FMUL.FTZ R27, R27, R76.reuse ;  /* 0x0000004c1b1b7220 */ /* 0x080fe20000410000 */
[-C--:B------:R-:W-:Y:S01]  /*e730*/  FMUL.FTZ R30, R30, R76.reuse ;  /* 0x0000004c1e1e7220 */ /* 0x080fe20000410000 */
[----:B------:R-:W-:Y:S01]  /*e740*/  FMUL.FTZ R31, R31, R76 ;  /* 0x0000004c1f1f7220 */ /* 0x000fe20000410000 */
[----:B------:R-:W3:Y:S01]  /*e750*/  MUFU.EX2 R84, R84 ;  /* 0x0000005400547308 */ /* 0x000ee20000000800 */
[C---:B-1----:R-:W-:Y:S01]  /*e760*/  FADD.FTZ R9, R81.reuse, R6 ;  /* 0x0000000651097221 */ /* 0x042fe20000010000 */
[----:B------:R-:W-:Y:S01]  /*e770*/  F2FP.BF16.F32.PACK_AB R80, R81, R80 ;  /* 0x000000505150723e */ /* 0x000fe200000010ff */
[-C--:B------:R-:W-:Y:S01]  /*e780*/  FMUL.FTZ R34, R34, R76.reuse ;  /* 0x0000004c22227220 */ /* 0x080fe20000410000 */
[----:B------:R-:W-:Y:S01]  /*e790*/  F2FP.BF16.F32.PACK_AB R81, R12, R77 ;  /* 0x0000004d0c51723e */ /* 0x000fe200000010ff */
[-C--:B------:R-:W-:Y:S01]  /*e7a0*/  FMUL.FTZ R35, R35, R76.reuse ;  /* 0x0000004c23237220 */ /* 0x080fe20000410000 */
[-C--:B------:R-:W-:Y:S01]  /*e7b0*/  FMUL.FTZ R38, R38, R76.reuse ;  /* 0x0000004c26267220 */ /* 0x080fe20000410000 */
[----:B------:R-:W-:Y:S01]  /*e7c0*/  FMUL.FTZ R39, R39, R76 ;  /* 0x0000004c27277220 */ /* 0x000fe20000410000 */
[----:B------:R-:W1:Y:S01]  /*e7d0*/  MUFU.EX2 R85, R85 ;  /* 0x0000005500557308 */ /* 0x000e620000000800 */
[C---:B--2---:R-:W-:Y:S01]  /*e7e0*/  FADD.FTZ R3, R83.reuse, R3 ;  /* 0x0000000353037221 */ /* 0x044fe20000010000 */
[----:B------:R-:W-:Y:S01]  /*e7f0*/  F2FP.BF16.F32.PACK_AB R83, R83, R86 ;  /* 0x000000565353723e */ /* 0x000fe200000010ff */
        /* <DEDUP_REMOVED lines=12> */
[----:B------:R-:W-:Y:S01]  /*e8c0*/  FMUL.FTZ R62, R62, R76 ;  /* 0x0000004c3e3e7220 */ /* 0x000fe20000410000 */
[----:B------:R-:W3:Y:S01]  /*e8d0*/  MUFU.EX2 R73, R73 ;  /* 0x0000004900497308 */ /* 0x000ee20000000800 */
[C---:B-1----:R-:W-:Y:S01]  /*e8e0*/  F2FP.BF16.F32.PACK_AB R82, R85.reuse, R84 ;  /* 0x000000545552723e */ /* 0x042fe200000010ff */
[----:B------:R-:W-:Y:S01]  /*e8f0*/  FADD.FTZ R7, R85, R0 ;  /* 0x0000000055077221 */ /* 0x000fe20000010000 */
[-C--:B------:R-:W-:Y:S01]  /*e900*/  FMUL.FTZ R63, R63, R76.reuse ;  /* 0x0000004c3f3f7220 */ /* 0x080fe20000410000 */
[-C--:B------:R-:W-:Y:S01]  /*e910*/  FMUL.FTZ R66, R66, R76.reuse ;  /* 0x0000004c42427220 */ /* 0x080fe20000410000 */
[-C--:B------:R-:W-:Y:S01]  /*e920*/  FMUL.FTZ R67, R67, R76.reuse ;  /* 0x0000004c43437220 */ /* 0x080fe20000410000 */
[----:B------:R0:W-:Y:S01]  /*e930*/  STSM.16.M88.4 [R2+0x2eb00], R80 ;  /* 0x02eb005002007844 */ /* 0x0001e20000000200 */
[-C--:B------:R-:W-:Y:S01]  /*e940*/  FMUL.FTZ R70, R70, R76.reuse ;  /* 0x0000004c46467220 */ /* 0x080fe20000410000 */
[----:B------:R-:W1:Y:S01]  /*e950*/  MUFU.EX2 R103, R103 ;  /* 0x0000006700677308 */ /* 0x000e620000000800 */
[----:B--2---:R-:W-:Y:S01]  /*e960*/  FADD.FTZ R0, R72, R7 ;  /* 0x0000000748007221 */ /* 0x004fe20000010000 */
[----:B------:R-:W-:Y:S01]  /*e970*/  FMUL.FTZ R71, R71, R76 ;  /* 0x0000004c47477220 */ /* 0x000fe20000410000 */
[----:B------:R-:W-:-:S05]  /*e980*/  IMAD.MOV.U32 R4, RZ, RZ, R74 ;  /* 0x000000ffff047224 */ /* 0x000fca00078e004a */
[----:B------:R-:W2:Y:S01]  /*e990*/  MUFU.EX2 R14, R95 ;  /* 0x0000005f000e7308 */ /* 0x000ea20000000800 */
[C---:B---3--:R-:W-:Y:S01]  /*e9a0*/  F2FP.BF16.F32.PACK_AB R8, R73.reuse, R72 ;  /* 0x000000484908723e */ /* 0x048fe200000010ff */
[----:B------:R-:W-:-:S06]  /*e9b0*/  FADD.FTZ R0, R73, R0 ;  /* 0x0000000049007221 */ /* 0x000fcc0000010000 */
[----:B------:R-:W3:Y:S01]  /*e9c0*/  MUFU.EX2 R75, R75 ;  /* 0x0000004b004b7308 */ /* 0x000ee20000000800 */
[----:B-1----:R-:W-:Y:S01]  /*e9d0*/  F2FP.BF16.F32.PACK_AB R10, R5, R103 ;  /* 0x00000067050a723e */ /* 0x002fe200000010ff */
[----:B------:R-:W-:-:S06]  /*e9e0*/  FADD.FTZ R0, R103, R0 ;  /* 0x0000000067007221 */ /* 0x000fcc0000010000 */
[----:B------:R-:W1:Y:S01]  /*e9f0*/  MUFU.EX2 R78, R78 ;  /* 0x0000004e004e7308 */ /* 0x000e620000000800 */
[----:B--2---:R-:W-:-:S07]  /*ea00*/  FADD.FTZ R3, R14, R3 ;  /* 0x000000030e037221 */ /* 0x004fce0000010000 */
[----:B------:R-:W2:Y:S01]  /*ea10*/  MUFU.EX2 R79, R79 ;  /* 0x0000004f004f7308 */ /* 0x000ea20000000800 */
[C---:B---3--:R-:W-:Y:S01]  /*ea20*/  F2FP.BF16.F32.PACK_AB R9, R75.reuse, R14 ;  /* 0x0000000e4b09723e */ /* 0x048fe200000010ff */
[----:B------:R-:W-:-:S04]  /*ea30*/  FADD.FTZ R3, R75, R3 ;  /* 0x000000034b037221 */ /* 0x000fc80000010000 */
[----:B-1----:R-:W-:Y:S01]  /*ea40*/  FADD.FTZ R6, R78, R3 ;  /* 0x000000034e067221 */ /* 0x002fe20000010000 */
        /* <DEDUP_REMOVED lines=13> */
.L_x_1677:
[----:B------:R-:W-:Y:S06]  /*eb20*/  BAR.ARV 0x8, 0x1a0 ;  /* 0x0206800000007b1d */ /* 0x000fec0000002000 */
[----:B------:R-:W-:Y:S05]  /*eb30*/  @!P0 BRA `(.L_x_1687) ;  /* 0x0000000000048947 */ /* 0x000fea0003800000 */
[----:B------:R-:W-:Y:S01]  /*eb40*/  BPT.TRAP 0x1 ;  /* 0x000000040000795c */ /* 0x000fe20000300000 */
.L_x_1687:
[----:B------:R-:W-:Y:S01]  /*eb50*/  ULEA UR6, UR36, UR37, 0x3 ;  /* 0x0000002524067291 */ /* 0x000fe2000f8e183f */
[----:B------:R-:W-:-:S05]  /*eb60*/  IMAD.U32 R4, RZ, RZ, UR60 ;  /* 0x0000003cff047e24 */ /* 0x000fca000f8e00ff */
[----:B------:R-:W-:-:S04]  /*eb70*/  SHF.L.U32 R4, R4, 0x1f, RZ ;  /* 0x0000001f04047819 */ /* 0x000fc800000006ff */
[----:B------:R2:W3:Y:S01]  /*eb80*/  SYNCS.PHASECHK.TRANS64.TRYWAIT P2, [UR6+0x31c50], R4 ;  /* 0x031c5004ff0075a7 */ /* 0x0004e20008040146 */
[----:B------:R-:W-:Y:S05]  /*eb90*/  @!P0 BRA `(.L_x_1688) ;  /* 0x0000000000048947 */ /* 0x000fea0003800000 */
[----:B------:R-:W-:Y:S01]  /*eba0*/  BPT.TRAP 0x1 ;  /* 0x000000040000795c */ /* 0x000fe20000300000 */
.L_x_1688:
[----:B---3--:R-:W-:Y:S05]  /*ebb0*/  @P2 BRA `(.L_x_1689) ;  /* 0x0000000000082947 */ /* 0x008fea0003800000 */
[----:B------:R-:W3:Y:S02]  /*ebc0*/  SYNCS.PHASECHK.TRANS64.TRYWAIT P0, [UR6+0x31c50], R4 ;  /* 0x031c5004ff0075a7 */ /* 0x000ee40008000146 */
[----:B---3--:R-:W-:Y:S05]  /*ebd0*/  @!P0 BRA `(.L_x_1690) ;  /* 0x0000007000c48947 */ /* 0x008fea0003800000 */
.L_x_1689:
[----:B------:R-:W-:Y:S01]  /*ebe0*/  UIADD3 UR37, UR37, 0x200, URZ ;  /* 0x0000020025257890 */ /* 0x000fe2000fffe03f */
[----:B------:R-:W-:Y:S01]  /*ebf0*/  WARPGROUP.ARRIVE ;  /* 0x00000000000079c5 */ /* 0x000fe20000000000 */
[----:B------:R-:W-:Y:S01]  /*ec00*/  ULOP3.LUT UR61, UR61, 0x10000, URZ, 0xfc, !UPT ;  /* 0x000100003d3d7892 */ /* 0x000fe2000f8efc3f */
[----:B--23--:R-:W2:Y:S01]  /*ec10*/  SHFL.BFLY PT, R4, R3, 0x2, 0x1f ;  /* 0x0c401f0003047f89 */ /* 0x00cea200000e0000 */
[----:B------:R-:W-:Y:S01]  /*ec20*/  USHF.R.U32.HI UR37, URZ, 0x4, UR37 ;  /* 0x000000043f257899 */ /* 0x000fe20008011625 */
[----:B01----:R-:W-:Y:S01]  /*ec30*/  IMAD.MOV.U32 R9, RZ, RZ, RZ ;  /* 0x000000ffff097224 */ /* 0x003fe200078e00ff */
[----:B------:R-:W-:Y:S01]  /*ec40*/  UMOV UR9, 0xc0000010 ;  /* 0xc000001000097882 */ /* 0x000fe20000000000 */
[----:B------:R-:W-:Y:S01]  /*ec50*/  UMOV UR11, 0x80000020 ;  /* 0x80000020000b7882 */ /* 0x000fe20000000000 */
[----:B------:R-:W-:Y:S01]  /*ec60*/  ULOP3.LUT UR37, UR37, 0x3fff, URZ, 0xc0, !UPT ;  /* 0x00003fff25257892 */ /* 0x000fe2000f8ec03f */
[----:B------:R-:W0:Y:S01]  /*ec70*/  SHFL.BFLY PT, R5, R0, 0x2, 0x1f ;  /* 0x0c401f0000057f89 */ /* 0x000e2200000e0000 */
[----:B------:R-:W-:Y:S01]  /*ec80*/  UMOV UR8, UR61 ;  /* 0x0000003d00087c82 */ /* 0x000fe20008000000 */
[----:B------:R-:W-:Y:S01]  /*ec90*/  R2UR UR7, R152 ;  /* 0x00000000980772ca */ /* 0x000fe200000e0000 */
[----:B------:R-:W-:-:S04]  /*eca0*/  ULOP3.LUT UR5, UR37, 0x2400000, URZ, 0xfc, !UPT ;  /* 0x0240000025057892 */ /* 0x000fc8000f8efc3f */
[----:B------:R-:W-:Y:S02]  /*ecb0*/  UIMAD UR5, UR36, 0x6c0, UR5 ;  /* 0x000006c0240578a4 */ /* 0x000fe4000f8e0205 */
[----:B------:R-:W-:-:S04]  /*ecc0*/  UIADD3 UR36, UR36, 0x1, URZ ;  /* 0x0000000124247890 */ /* 0x000fc8000fffe03f */
[----:B------:R-:W-:Y:S01]  /*ecd0*/  UISETP.NE.AND UP0, UPT, UR36, 0x2, UPT ;  /* 0x000000022400788c */ /* 0x000fe2000bf05270 */
[----:B------:R-:W-:Y:S01]  /*ece0*/  UMOV UR10, UR5 ;  /* 0x00000005000a7c82 */ /* 0x000fe20008000000 */
[----:B------:R-:W-:Y:S01]  /*ecf0*/  UIADD3 UR7, UR7, 0x1, URZ ;  /* 0x0000000107077890 */ /* 0x000fe2000fffe03f */
[----:B------:R-:W-:Y:S01]  /*ed00*/  HGMMA.64x96x16.F32.BF16 R24, gdesc[UR8].tnspB, R24, gsb0 ;  /* 0x41600000081879f0 */ /* 0x000fe20008001818 */
[----:B------:R-:W-:Y:S01]  /*ed10*/  UIADD3 UR8, UR61, 0x180, URZ ;  /* 0x000001803d087890 */ /* 0x000fe2000fffe03f */
[----:B--2---:R-:W-:Y:S01]  /*ed20*/  FADD.FTZ R4, R4, R3 ;  /* 0x0000000304047221 */ /* 0x004fe20000010000 */
[----:B------:R-:W-:Y:S01]  /*ed30*/  UIADD3 UR10, UR5, 0x40, URZ ;  /* 0x00000040050a7890 */ /* 0x000fe2000fffe03f */
[----:B------:R-:W-:Y:S01]  /*ed40*/  IMAD.MOV.U32 R3, RZ, RZ, -0x800000 ;  /* 0xff800000ff037424 */ /* 0x000fe200078e00ff */
[----:B------:R-:W-:Y:S01]  /*ed50*/  UMOV UR9, 0xc0000010 ;  /* 0xc000001000097882 */ /* 0x000fe20000000000 */
[----:B------:R-:W-:Y:S01]  /*ed60*/  UMOV UR11, 0x80000020 ;  /* 0x80000020000b7882 */ /* 0x000fe20000000000 */
[----:B0-----:R-:W-:Y:S01]  /*ed70*/  FADD.FTZ R6, R5, R0 ;  /* 0x0000000005067221 */ /* 0x001fe20000010000 */
[----:B------:R-:W-:Y:S01]  /*ed80*/  IMAD.MOV.U32 R0, RZ, RZ, -0x800000 ;  /* 0xff800000ff007424 */ /* 0x000fe200078e00ff */
[----:B------:R-:W0:Y:S01]  /*ed90*/  SHFL.BFLY PT, R5, R4, 0x1, 0x1f ;  /* 0x0c201f0004057f89 */ /* 0x000e2200000e0000 */
[----:B------:R-:W-:Y:S01]  /*eda0*/  IMAD.U32 R152, RZ, RZ, UR7 ;  /* 0x00000007ff987e24 */ /* 0x000fe2000f8e00ff */
[----:B------:R-:W-:-:S02]  /*edb0*/  USEL UR36, UR36, URZ, UP0 ;  /* 0x0000003f24247287 */ /* 0x000fc40008000000 */
[----:B------:R-:W1:Y:S01]  /*edc0*/  SHFL.BFLY PT, R7, R6, 0x1, 0x1f ;  /* 0x0c201f0006077f89 */ /* 0x000e6200000e0000 */
[----:B0-----:R-:W-:Y:S01]  /*edd0*/  FADD.FTZ R11, R4, R5 ;  /* 0x00000005040b7221 */ /* 0x001fe20000010000 */
[----:B------:R-:W-:Y:S01]  /*ede0*/  MOV R4, UR6 ;  /* 0x0000000600047c02 */ /* 0x000fe20008000f00 */
[----:B------:R-:W-:Y:S02]  /*edf0*/  IMAD.MOV.U32 R5, RZ, RZ, RZ ;  /* 0x000000ffff057224 */ /* 0x000fe400078e00ff */
[----:B-1----:R-:W-:Y:S01]  /*ee00*/  FADD.FTZ R12, R6, R7 ;  /* 0x00000007060c7221 */ /* 0x002fe20000010000 */
[----:B------:R-:W-:Y:S01]  /*ee10*/  FSETP.NE.FTZ.AND P0, PT, R11, RZ, PT ;  /* 0x000000ff0b00720b */ /* 0x000fe20003f15000 */
[----:B------:R-:W-:Y:S02]  /*ee20*/  @!P1 VIADD R4, R4, 0x31c60 ;  /* 0x00031c6004049836 */ /* 0x000fe40000000000 */
[----:B------:R-:W-:Y:S01]  /*ee30*/  IMAD.U32 R7, RZ, RZ, UR4 ;  /* 0x00000004ff077e24 */ /* 0x000fe2000f8e00ff */
[----:B------:R-:W-:Y:S01]  /*ee40*/  FSETP.NE.FTZ.AND P2, PT, R12, RZ, PT ;  /* 0x000000ff0c00720b */ /* 0x000fe20003f55000 */
[----:B------:R-:W-:Y:S01]  /*ee50*/  IMAD.U32 R6, RZ, RZ, UR4 ;  /* 0x00000004ff067e24 */ /* 0x000fe2000f8e00ff */
[----:B------:R-:W-:Y:S01]  /*ee60*/  @!P1 PRMT R4, RZ, 0x654, R4 ;  /* 0x00000654ff049816 */ /* 0x000fe20000000004 */
[----:B------:R-:W-:-:S04]  /*ee70*/  USEL UR4, URZ, 0x1, UP0 ;  /* 0x000000013f047887 */ /* 0x000fc80008000000 */
[----:B------:R-:W-:Y:S02]  /*ee80*/  ULOP3.LUT UR60, UR60, UR4, URZ, 0x3c, !UPT ;  /* 0x000000043c3c7292 */ /* 0x000fe4000f8e3c3f */
[----:B------:R-:W0:Y:S01]  /*ee90*/  @P0 MUFU.LG2 R8, R11 ;  /* 0x0000000b00080308 */ /* 0x000e220000000c00 */
[----:B------:R-:W-:-:S03]  /*eea0*/  @P0 FMUL.FTZ R7, R7, 0.69314718246459960938 ;  /* 0x3f31721807070820 */ /* 0x000fc60000410000 */
[----:B------:R-:W-:-:S04]  /*eeb0*/  @P2 FMUL.FTZ R6, R6, 0.69314718246459960938 ;  /* 0x3f31721806062820 */ /* 0x000fc80000410000 */
[----:B------:R-:W1:Y:S08]  /*eec0*/  @P2 MUFU.LG2 R10, R12 ;  /* 0x0000000c000a2308 */ /* 0x000e700000000c00 */
[----:B------:R1:W2:Y:S01]  /*eed0*/  @P0 MUFU.RCP R5, R11 ;  /* 0x0000000b00050308 */ /* 0x0002a20000001000 */
[----:B0-----:R-:W-:-:S04]  /*eee0*/  @P0 FMUL.FTZ R8, R8, 0.69314718246459960938 ;  /* 0x3f31721808080820 */ /* 0x001fc80000410000 */
[----:B------:R-:W-:Y:S01]  /*eef0*/  @P0 FFMA.FTZ R0, R7, R74, R8 ;  /* 0x0000004a07000223 */ /* 0x000fe20000010008 */
[----:B------:R-:W-:Y:S02]  /*ef00*/  PLOP3.LUT P0, PT, PT, PT, PT, 0x8, 0x0 ;  /* 0x000000000000781c */ /* 0x000fe40003f0e170 */
[----:B------:R-:W0:Y:S01]  /*ef10*/  @P2 MUFU.RCP R9, R12 ;  /* 0x0000000c00092308 */ /* 0x000e220000001000 */
[----:B-1----:R-:W-:-:S04]  /*ef20*/  @P2 FMUL.FTZ R11, R10, 0.69314718246459960938 ;  /* 0x3f3172180a0b2820 */ /* 0x002fc80000410000 */
        /* <DEDUP_REMOVED lines=102> */
[----:B-1----:R-:W-:-:S07]  /*f590*/  FMUL.FTZ R71, R71, R9 ;  /* 0x0000000947477220 */ /* 0x002fce0000410000 */
.L_x_1660:
[----:B------:R-:W0:Y:S08]  /*f5a0*/  S2UR UR4, SR_CgaCtaId ;  /* 0x00000000000479c3 */ /* 0x000e300000008800 */
[----:B------:R-:W-:Y:S06]  /*f5b0*/  BAR.SYNC.DEFER_BLOCKING 0x5, 0x1a0 ;  /* 0x0146800000007b1d */ /* 0x000fec0000010000 */
[----:B------:R-:W-:Y:S01]  /*f5c0*/  UMOV UR37, 0x400 ;  /* 0x0000040000257882 */ /* 0x000fe20000000000 */
[----:B------:R-:W-:Y:S01]  /*f5d0*/  BSSY B0, `(.L_x_1691) ;  /* 0x00001a3000007945 */ /* 0x000fe20003800000 */
[----:B0-----:R-:W-:-:S09]  /*f5e0*/  ULEA UR37, UR4, UR37, 0x18 ;  /* 0x0000002504257291 */ /* 0x001fd2000f8ec03f */
[----:B------:R-:W0:Y:S02]  /*f5f0*/  LDS.128 R28, [UR37+0x31cd0] ;  /* 0x031cd025ff1c7984 */ /* 0x000e240008000c00 */
[----:B0-----:R-:W-:Y:S02]  /*f600*/  R2UR UR4, R29 ;  /* 0x000000001d0472ca */ /* 0x001fe400000e0000 */
[----:B------:R-:W-:-:S11]  /*f610*/  R2UR UR5, R30 ;  /* 0x000000001e0572ca */ /* 0x000fd600000e0000 */
[----:B------:R-:W-:Y:S01]  /*f620*/  IMAD.U32 R17, RZ, RZ, UR4 ;  /* 0x00000004ff117e24 */ /* 0x000fe2000f8e00ff */
[----:B------:R-:W-:Y:S06]  /*f630*/  BAR.ARV 0x4, 0x1a0 ;  /* 0x0106800000007b1d */ /* 0x000fec0000002000 */
[----:B------:R-:W-:Y:S05]  /*f640*/  @P0 BRA `(.L_x_1692) ;  /* 0x0000001000180947 */ /* 0x000fea0003800000 */
[----:B------:R-:W0:Y:S08]  /*f650*/  S2UR UR4, SR_SWINHI ;  /* 0x00000000000479c3 */ /* 0x000e300000002f00 */
[----:B------:R-:W-:Y:S01]  /*f660*/  BAR.SYNC.DEFER_BLOCKING 0x1, 0x180 ;  /* 0x0046000000007b1d */ /* 0x000fe20000010000 */
[----:B------:R-:W-:Y:S02]  /*f670*/  F2FP.BF16.F32.PACK_AB R6, R6, R81 ;  /* 0x000000510606723e */ /* 0x000fe400000010ff */
[----:B------:R-:W-:-:S02]  /*f680*/  F2FP.BF16.F32.PACK_AB R7, R7, R12 ;  /* 0x0000000c0707723e */ /* 0x000fc400000010ff */
[----:B------:R-:W-:Y:S01]  /*f690*/  R2UR UR11, R150 ;  /* 0x00000000960b72ca */ /* 0x000fe200000e0000 */
[----:B------:R-:W-:Y:S01]  /*f6a0*/  ULDC.64 UR8, c[0x0][0xbe0] ;  /* 0x0002f80000087ab9 */ /* 0x000fe20000000a00 */
[----:B------:R-:W-:Y:S01]  /*f6b0*/  R2UR UR10, R148 ;  /* 0x00000000940a72ca */ /* 0x000fe200000e0000 */
[----:B------:R-:W-:Y:S01]  /*f6c0*/  UISETP.NE.U32.AND UP0, UPT, UR8, URZ, UPT ;  /* 0x0000003f0800728c */ /* 0x000fe2000bf05070 */
[----:B------:R-:W-:Y:S01]  /*f6d0*/  F2FP.BF16.F32.PACK_AB R24, R37, R24 ;  /* 0x000000182518723e */ /* 0x000fe200000010ff */
[----:B------:R-:W-:Y:S01]  /*f6e0*/  ULDC.64 UR12, c[0x0][0x208] ;  /* 0x00008200000c7ab9 */ /* 0x000fe20000000a00 */
[----:B------:R-:W-:Y:S01]  /*f6f0*/  F2FP.BF16.F32.PACK_AB R27, R27, R42 ;  /* 0x0000002a1b1b723e */ /* 0x000fe200000010ff */
[----:B------:R-:W-:Y:S01]  /*f700*/  UISETP.NE.AND.EX UP0, UPT, UR9, URZ, UPT, UP0 ;  /* 0x0000003f0900728c */ /* 0x000fe2000bf05300 */
[----:B------:R-:W-:Y:S02]  /*f710*/  F2FP.BF16.F32.PACK_AB R68, R41, R32 ;  /* 0x000000202944723e */ /* 0x000fe400000010ff */
[----:B------:R-:W-:-:S02]  /*f720*/  F2FP.BF16.F32.PACK_AB R70, R49, R16 ;  /* 0x000000103146723e */ /* 0x000fc400000010ff */
[----:B------:R-:W-:-:S03]  /*f730*/  F2FP.BF16.F32.PACK_AB R71, R71, R34 ;  /* 0x000000224747723e */ /* 0x000fc600000010ff */
[----:B------:R-:W-:Y:S02]  /*f740*/  USHF.L.U64.HI UR11, UR10, 0x2, UR11 ;  /* 0x000000020a0b7899 */ /* 0x000fe4000801020b */
[----:B------:R-:W-:Y:S01]  /*f750*/  USHF.L.U32 UR10, UR10, 0x2, URZ ;  /* 0x000000020a0a7899 */ /* 0x000fe2000800063f */
[----:B------:R-:W-:Y:S01]  /*f760*/  UMOV UR6, UR37 ;  /* 0x0000002500067c82 */ /* 0x000fe20008000000 */
[----:B0-----:R-:W-:Y:S01]  /*f770*/  UMOV UR7, UR4 ;  /* 0x0000000400077c82 */ /* 0x001fe20008000000 */
[----:B------:R-:W-:Y:S02]  /*f780*/  IMAD.U32 R18, RZ, RZ, UR6 ;  /* 0x00000006ff127e24 */ /* 0x000fe4000f8e00ff */
[----:B------:R-:W-:Y:S01]  /*f790*/  IMAD.U32 R19, RZ, RZ, UR7 ;  /* 0x00000007ff137e24 */ /* 0x000fe2000f8e00ff */
[----:B------:R-:W-:Y:S02]  /*f7a0*/  ULDC.64 UR6, c[0x0][0xbd8] ;  /* 0x0002f60000067ab9 */ /* 0x000fe40000000a00 */
[----:B------:R-:W-:Y:S01]  /*f7b0*/  UISETP.NE.U32.AND UP1, UPT, UR6, URZ, UPT ;  /* 0x0000003f0600728c */ /* 0x000fe2000bf25070 */
[----:B------:R-:W-:Y:S01]  /*f7c0*/  IMAD.WIDE R4, R155, 0x2, R18 ;  /* 0x000000029b047825 */ /* 0x000fe200078e0212 */
[----:B------:R-:W-:-:S02]  /*f7d0*/  UIADD3 UR4, UP2, UR10, UR6, URZ ;  /* 0x000000060a047290 */ /* 0x000fc4000ff5e03f */
[----:B------:R-:W-:Y:S01]  /*f7e0*/  UISETP.NE.AND.EX UP1, UPT, UR7, URZ, UPT, UP1 ;  /* 0x0000003f0700728c */ /* 0x000fe2000bf25310 */
[C---:B------:R-:W-:Y:S01]  /*f7f0*/  IADD3 R13, P0, R4.reuse, 0x6020, RZ ;  /* 0x00006020040d7810 */ /* 0x040fe20007f1e0ff */
[----:B------:R-:W-:Y:S01]  /*f800*/  @UP0 UIADD3 UR6, UP3, UR10, UR8, URZ ;  /* 0x000000080a060290 */ /* 0x000fe2000ff7e03f */
[C---:B------:R-:W-:Y:S01]  /*f810*/  IADD3 R9, P1, R4.reuse, 0x6000, RZ ;  /* 0x0000600004097810 */ /* 0x040fe20007f3e0ff */
[----:B------:R-:W-:Y:S01]  /*f820*/  UIADD3.X UR8, UR11, UR7, URZ, UP2, !UPT ;  /* 0x000000070b087290 */ /* 0x000fe200097fe43f */
[----:B------:R-:W-:Y:S01]  /*f830*/  LOP3.LUT R11, R4, 0x180, RZ, 0xc0, !PT ;  /* 0x00000180040b7812 */ /* 0x000fe200078ec0ff */
[----:B------:R-:W-:Y:S01]  /*f840*/  @UP0 UIADD3.X UR7, UR11, UR9, URZ, UP3, !UPT ;  /* 0x000000090b070290 */ /* 0x000fe20009ffe43f */
[----:B------:R-:W-:Y:S02]  /*f850*/  LOP3.LUT R8, R13, 0x180, RZ, 0xc0, !PT ;  /* 0x000001800d087812 */ /* 0x000fe400078ec0ff */
[----:B------:R-:W-:Y:S02]  /*f860*/  LOP3.LUT R10, R9, 0x180, RZ, 0xc0, !PT ;  /* 0x00000180090a7812 */ /* 0x000fe400078ec0ff */
[----:B------:R-:W-:-:S02]  /*f870*/  SHF.R.U64 R11, R11, 0x3, RZ ;  /* 0x000000030b0b7819 */ /* 0x000fc400000012ff */
[----:B------:R-:W-:Y:S02]  /*f880*/  SHF.R.U64 R8, R8, 0x3, RZ ;  /* 0x0000000308087819 */ /* 0x000fe400000012ff */
[----:B------:R-:W-:Y:S02]  /*f890*/  SHF.R.U64 R10, R10, 0x3, RZ ;  /* 0x000000030a0a7819 */ /* 0x000fe400000012ff */
[C---:B------:R-:W-:Y:S02]  /*f8a0*/  IADD3 R55, P2, R4.reuse, 0x3020, RZ ;  /* 0x0000302004377810 */ /* 0x040fe40007f5e0ff */
[C---:B------:R-:W-:Y:S02]  /*f8b0*/  IADD3 R51, P3, R4.reuse, 0x3000, RZ ;  /* 0x0000300004337810 */ /* 0x040fe40007f7e0ff */
[----:B------:R-:W-:Y:S02]  /*f8c0*/  IADD3 R29, P4, R4, 0x20, RZ ;  /* 0x00000020041d7810 */ /* 0x000fe40007f9e0ff */
[----:B------:R-:W-:Y:S01]  /*f8d0*/  LOP3.LUT R4, R11, R4, RZ, 0x3c, !PT ;  /* 0x000000040b047212 */ /* 0x000fe200078e3cff */
[--C-:B------:R-:W-:Y:S01]  /*f8e0*/  IMAD.X R11, RZ, RZ, R5.reuse, P1 ;  /* 0x000000ffff0b7224 */ /* 0x100fe200008e0605 */
[----:B------:R-:W-:Y:S01]  /*f8f0*/  LOP3.LUT R8, R8, R13, RZ, 0x3c, !PT ;  /* 0x0000000d08087212 */ /* 0x000fe200078e3cff */
[--C-:B------:R-:W-:Y:S01]  /*f900*/  IMAD.X R13, RZ, RZ, R5.reuse, P2 ;  /* 0x000000ffff0d7224 */ /* 0x100fe200010e0605 */
[----:B------:R-:W-:Y:S01]  /*f910*/  LOP3.LUT R10, R10, R9, RZ, 0x3c, !PT ;  /* 0x000000090a0a7212 */ /* 0x000fe200078e3cff */
[--C-:B------:R-:W-:Y:S01]  /*f920*/  IMAD.X R9, RZ, RZ, R5.reuse, P0 ;  /* 0x000000ffff097224 */ /* 0x100fe200000e0605 */
[-C--:B------:R-:W-:Y:S01]  /*f930*/  IADD3.X R21, RZ, R5.reuse, RZ, P4, !PT ;  /* 0x00000005ff157210 */ /* 0x080fe200027fe4ff */
[----:B------:R-:W-:Y:S01]  /*f940*/  IMAD.X R15, RZ, RZ, R5, P3 ;  /* 0x000000ffff0f7224 */ /* 0x000fe200018e0605 */
[----:B------:R-:W-:-:S02]  /*f950*/  MOV R50, R4 ;  /* 0x0000000400327202 */ /* 0x000fc40000000f00 */
[----:B------:R-:W-:Y:S02]  /*f960*/  F2FP.BF16.F32.PACK_AB R4, R20, R83 ;  /* 0x000000531404723e */ /* 0x000fe400000010ff */
[----:B------:R-:W-:Y:S02]  /*f970*/  F2FP.BF16.F32.PACK_AB R5, R14, R69 ;  /* 0x000000450e05723e */ /* 0x000fe400000010ff */
[----:B------:R-:W-:Y:S02]  /*f980*/  LOP3.LUT R14, R51, 0x180, RZ, 0xc0, !PT ;  /* 0x00000180330e7812 */ /* 0x000fe400078ec0ff */
[----:B------:R-:W-:Y:S01]  /*f990*/  LOP3.LUT R20, R29, 0x180, RZ, 0xc0, !PT ;  /* 0x000001801d147812 */ /* 0x000fe200078ec0ff */
[----:B------:R0:W-:Y:S01]  /*f9a0*/  STSM.16.M88.4 [R50], R4 ;  /* 0x0000000432007844 */ /* 0x0001e20000000200 */
[----:B------:R-:W-:Y:S02]  /*f9b0*/  LOP3.LUT R28, R55, 0x180, RZ, 0xc0, !PT ;  /* 0x00000180371c7812 */ /* 0x000fe400078ec0ff */
[----:B------:R-:W-:-:S02]  /*f9c0*/  SHF.R.U64 R14, R14, 0x3, RZ ;  /* 0x000000030e0e7819 */ /* 0x000fc400000012ff */
[----:B------:R-:W-:Y:S02]  /*f9d0*/  SHF.R.U64 R20, R20, 0x3, RZ ;  /* 0x0000000314147819 */ /* 0x000fe400000012ff */
[----:B------:R-:W-:Y:S02]  /*f9e0*/  SHF.R.U64 R28, R28, 0x3, RZ ;  /* 0x000000031c1c7819 */ /* 0x000fe400000012ff */
[----:B------:R-:W-:Y:S02]  /*f9f0*/  LOP3.LUT R14, R14, R51, RZ, 0x3c, !PT ;  /* 0x000000330e0e7212 */ /* 0x000fe400078e3cff */
[----:B------:R-:W-:Y:S02]  /*fa00*/  LOP3.LUT R20, R20, R29, RZ, 0x3c, !PT ;  /* 0x0000001d14147212 */ /* 0x000fe400078e3cff */
[----:B------:R-:W-:Y:S02]  /*fa10*/  LOP3.LUT R12, R28, R55, RZ, 0x3c, !PT ;  /* 0x000000371c0c7212 */ /* 0x000fe400078e3cff */
[----:B------:R-:W-:-:S02]  /*fa20*/  MOV R28, R8 ;  /* 0x00000008001c7202 */ /* 0x000fc40000000f00 */
[----:B------:R-:W-:Y:S02]  /*fa30*/  MOV R29, R10 ;  /* 0x0000000a001d7202 */ /* 0x000fe40000000f00 */
[----:B------:R-:W-:Y:S02]  /*fa40*/  MOV R30, R14 ;  /* 0x0000000e001e7202 */ /* 0x000fe40000000f00 */
[----:B------:R-:W-:Y:S02]  /*fa50*/  MOV R21, R20 ;  /* 0x0000001400157202 */ /* 0x000fe40000000f00 */
[----:B------:R-:W-:Y:S02]  /*fa60*/  F2FP.BF16.F32.PACK_AB R8, R76, R75 ;  /* 0x0000004b4c08723e */ /* 0x000fe400000010ff */
[----:B------:R-:W-:Y:S02]  /*fa70*/  F2FP.BF16.F32.PACK_AB R9, R64, R65 ;  /* 0x000000414009723e */ /* 0x000fe400000010ff */
[----:B------:R-:W-:-:S02]  /*fa80*/  F2FP.BF16.F32.PACK_AB R10, R79, R74 ;  /* 0x0000004a4f0a723e */ /* 0x000fc400000010ff */
[----:B------:R-:W-:Y:S02]  /*fa90*/  F2FP.BF16.F32.PACK_AB R11, R60, R61 ;  /* 0x0000003d3c0b723e */ /* 0x000fe400000010ff */
[----:B0-----:R-:W-:Y:S02]  /*faa0*/  F2FP.BF16.F32.PACK_AB R4, R78, R73 ;  /* 0x000000494e04723e */ /* 0x001fe400000010ff */
[----:B------:R-:W-:Y:S01]  /*fab0*/  F2FP.BF16.F32.PACK_AB R5, R56, R57 ;  /* 0x000000393805723e */ /* 0x000fe200000010ff */
[----:B------:R-:W-:Y:S01]  /*fac0*/  STSM.16.M88.4 [R21], R8 ;  /* 0x0000000815007844 */ /* 0x000fe20000000200 */
[----:B------:R-:W-:Y:S02]  /*fad0*/  F2FP.BF16.F32.PACK_AB R6, R77, R72 ;  /* 0x000000484d06723e */ /* 0x000fe400000010ff */
[----:B------:R-:W-:Y:S02]  /*fae0*/  F2FP.BF16.F32.PACK_AB R7, R52, R53 ;  /* 0x000000353407723e */ /* 0x000fe400000010ff */
[----:B------:R-:W-:-:S02]  /*faf0*/  MOV R20, R12 ;  /* 0x0000000c00147202 */ /* 0x000fc40000000f00 */
[----:B------:R-:W-:Y:S01]  /*fb00*/  F2FP.BF16.F32.PACK_AB R14, R44, R25 ;  /* 0x000000192c0e723e */ /* 0x000fe200000010ff */
[----:B------:R0:W-:Y:S01]  /*fb10*/  STSM.16.M88.4 [R30], R4 ;  /* 0x000000041e007844 */ /* 0x0001e20000000200 */
[----:B------:R-:W-:Y:S02]  /*fb20*/  F2FP.BF16.F32.PACK_AB R12, R45, R36 ;  /* 0x000000242d0c723e */ /* 0x000fe400000010ff */
[----:B------:R-:W-:Y:S02]  /*fb30*/  F2FP.BF16.F32.PACK_AB R13, R47, R48 ;  /* 0x000000302f0d723e */ /* 0x000fe400000010ff */
[----:B------:R-:W-:Y:S02]  /*fb40*/  F2FP.BF16.F32.PACK_AB R15, R43, R46 ;  /* 0x0000002e2b0f723e */ /* 0x000fe400000010ff */
[----:B------:R-:W-:Y:S02]  /*fb50*/  F2FP.BF16.F32.PACK_AB R25, R26, R39 ;  /* 0x000000271a19723e */ /* 0x000fe400000010ff */
[----:B------:R-:W-:Y:S01]  /*fb60*/  F2FP.BF16.F32.PACK_AB R26, R40, R33 ;  /* 0x00000021281a723e */ /* 0x000fe200000010ff */
[----:B------:R1:W-:Y:S01]  /*fb70*/  STSM.16.M88.4 [R20], R12 ;  /* 0x0000000c14007844 */ /* 0x0003e20000000200 */
[----:B------:R-:W-:-:S02]  /*fb80*/  F2FP.BF16.F32.PACK_AB R69, R35, R38 ;  /* 0x000000262345723e */ /* 0x000fc400000010ff */
[----:B------:R-:W-:Y:S01]  /*fb90*/  PLOP3.LUT P0, PT, PT, PT, UP1, 0x80, 0x0 ;  /* 0x000000000000781c */ /* 0x000fe20003f0f018 */
[----:B------:R1:W-:Y:S01]  /*fba0*/  STSM.16.M88.4 [R29], R24 ;  /* 0x000000181d007844 */ /* 0x0003e20000000200 */
[----:B------:R-:W-:Y:S01]  /*fbb0*/  PLOP3.LUT P1, PT, PT, PT, UP0, 0x80, 0x0 ;  /* 0x000000000000781c */ /* 0x000fe20003f2f008 */
[----:B0-----:R-:W-:Y:S02]  /*fbc0*/  IMAD.U32 R4, RZ, RZ, UR4 ;  /* 0x00000004ff047e24 */ /* 0x001fe4000f8e00ff */
[----:B------:R1:W-:Y:S01]  /*fbd0*/  STSM.16.M88.4 [R28], R68 ;  /* 0x000000441c007844 */ /* 0x0003e20000000200 */
[----:B------:R-:W-:Y:S02]  /*fbe0*/  IMAD.U32 R6, RZ, RZ, UR6 ;  /* 0x00000006ff067e24 */ /* 0x000fe4000f8e00ff */
[----:B------:R-:W-:Y:S01]  /*fbf0*/  IMAD.U32 R5, RZ, RZ, UR8 ;  /* 0x00000008ff057e24 */ /* 0x000fe2000f8e00ff */
[----:B------:R-:W-:Y:S01]  /*fc00*/  BAR.SYNC.DEFER_BLOCKING 0x1, 0x180 ;  /* 0x0046000000007b1d */ /* 0x000fe20000010000 */
[----:B------:R-:W-:-:S05]  /*fc10*/  IMAD.U32 R7, RZ, RZ, UR7 ;  /* 0x00000007ff077e24 */ /* 0x000fca000f8e00ff */
[----:B------:R-:W2:Y:S04]  /*fc20*/  @P0 LDG.E R8, desc[UR12][R4.64] ;  /* 0x0000000c04080981 */ /* 0x000ea8000c1e1900 */
[----:B------:R-:W3:Y:S01]  /*fc30*/  @P1 LDG.E R6, desc[UR12][R6.64] ;  /* 0x0000000c06061981 */ /* 0x000ee2000c1e1900 */
[----:B------:R-:W-:Y:S01]  /*fc40*/  IMAD R9, R146, 0x20, R22 ;  /* 0x0000002092097824 */ /* 0x000fe200078e0216 */
[----:B------:R-:W-:Y:S01]  /*fc50*/  UMOV UR4, URZ ;  /* 0x0000003f00047c82 */ /* 0x000fe20008000000 */
[----:B------:R-:W-:Y:S02]  /*fc60*/  ULDC UR10, c[0x0][0xa88] ;  /* 0x0002a200000a7ab9 */ /* 0x000fe40000000800 */
[----:B------:R-:W-:-:S03]  /*fc70*/  IMAD.WIDE R18, R9, 0x2, R18 ;  /* 0x0000000209127825 */ /* 0x000fc600078e0212 */
[----:B------:R-:W-:Y:S02]  /*fc80*/  IADD3 R9, P6, R18, 0x1800, RZ ;  /* 0x0000180012097810 */ /* 0x000fe40007fde0ff */
[----:B--2---:R-:W-:Y:S02]  /*fc90*/  @P0 R2UR UR4, R8 ;  /* 0x00000000080402ca */ /* 0x004fe400000e0000 */
[----:B---3--:R-:W-:Y:S01]  /*fca0*/  @P1 R2UR UR10, R6 ;  /* 0x00000000060a12ca */ /* 0x008fe200000e0000 */
[----:B-1----:R-:W-:-:S14]  /*fcb0*/  @P1 BRA `(.L_x_1693) ;  /* 0x00000000001c1947 */ /* 0x002fdc0003800000 */
[----:B------:R-:W-:Y:S05]  /*fcc0*/  @!P0 BRA `(.L_x_1693) ;  /* 0x0000000000188947 */ /* 0x000fea0003800000 */
[----:B------:R-:W-:Y:S02]  /*fcd0*/  ULDC.64 UR6, c[0x0][0x208] ;  /* 0x0000820000067ab9 */ /* 0x000fe40000000a00 */
[----:B------:R-:W2:Y:S04]  /*fce0*/  LDG.E R7, desc[UR6][R4.64] ;  /* 0x0000000604077981 */ /* 0x000ea8000c1e1900 */
[----:B------:R-:W3:Y:S01]  /*fcf0*/  LDG.E R6, desc[UR6][R4.64+0x4] ;  /* 0x0000040604067981 */ /* 0x000ee2000c1e1900 */
[----:B--2---:R-:W-:Y:S02]  /*fd00*/  R2UR UR6, R7 ;  /* 0x00000000070672ca */ /* 0x004fe400000e0000 */
[----:B---3--:R-:W-:-:S13]  /*fd10*/  R2UR UR10, R6 ;  /* 0x00000000060a72ca */ /* 0x008fda00000e0000 */
[----:B------:R-:W-:-:S12]  /*fd20*/  UIADD3 UR10, -UR6, UR10, URZ ;  /* 0x0000000a060a7290 */ /* 0x000fd8000fffe13f */
.L_x_1693:
[----:B------:R-:W-:Y:S01]  /*fd30*/  R2UR UR18, R149 ;  /* 0x00000000951272ca */ /* 0x000fe200000e0000 */
[----:B------:R-:W-:Y:S01]  /*fd40*/  ULDC.64 UR12, c[0x0][0xb70] ;  /* 0x0002dc00000c7ab9 */ /* 0x000fe20000000a00 */
[----:B------:R-:W-:Y:S01]  /*fd50*/  R2UR UR16, R150 ;  /* 0x00000000961072ca */ /* 0x000fe200000e0000 */
[----:B------:R-:W-:Y:S01]  /*fd60*/  USHF.R.S32.HI UR7, URZ, 0x1f, UR4 ;  /* 0x0000001f3f077899 */ /* 0x000fe20008011404 */
[----:B------:R-:W-:Y:S01]  /*fd70*/  R2UR UR15, R148 ;  /* 0x00000000940f72ca */ /* 0x000fe200000e0000 */
[----:B------:R-:W-:Y:S01]  /*fd80*/  UMOV UR6, UR4 ;  /* 0x0000000400067c82 */ /* 0x000fe20008000000 */
[----:B------:R-:W-:Y:S01]  /*fd90*/  R2UR UR17, R151 ;  /* 0x00000000971172ca */ /* 0x000fe200000e0000 */
[----:B------:R-:W-:Y:S01]  /*fda0*/  ULDC.64 UR20, c[0x0][0x208] ;  /* 0x0000820000147ab9 */ /* 0x000fe20000000a00 */
[----:B------:R-:W-:Y:S02]  /*fdb0*/  LOP3.LUT R4, R9, 0x180, RZ, 0xc0, !PT ;  /* 0x0000018009047812 */ /* 0x000fe400078ec0ff */
[----:B------:R-:W-:-:S02]  /*fdc0*/  IADD3 R33, P5, R18, 0x3000, RZ ;  /* 0x0000300012217810 */ /* 0x000fc40007fbe0ff */
[----:B------:R-:W-:Y:S01]  /*fdd0*/  SHF.R.U64 R4, R4, 0x3, RZ ;  /* 0x0000000304047819 */ /* 0x000fe200000012ff */
[----:B------:R-:W-:Y:S01]  /*fde0*/  USHF.R.S32.HI UR14, URZ, 0x1f, UR18 ;  /* 0x0000001f3f0e7899 */ /* 0x000fe20008011412 */
[----:B------:R-:W-:Y:S01]  /*fdf0*/  IADD3 R37, P3, R18, 0x6000, RZ ;  /* 0x0000600012257810 */ /* 0x000fe20007f7e0ff */
[----:B------:R-:W-:Y:S01]  /*fe00*/  USEL UR16, UR16, URZ, !UP1 ;  /* 0x0000003f10107287 */ /* 0x000fe2000c800000 */
[----:B------:R-:W-:Y:S01]  /*fe10*/  LOP3.LUT R4, R4, R9, RZ, 0x3c, !PT ;  /* 0x0000000904047212 */ /* 0x000fe200078e3cff */
[----:B------:R-:W-:Y:S01]  /*fe20*/  UIMAD UR11, UR14, UR12, URZ ;  /* 0x0000000c0e0b72a4 */ /* 0x000fe2000f8e023f */
[----:B------:R-:W-:Y:S01]  /*fe30*/  IADD3 R9, P4, R18, 0x4800, RZ ;  /* 0x0000480012097810 */ /* 0x000fe20007f9e0ff */
[----:B------:R-:W-:Y:S01]  /*fe40*/  UIMAD.WIDE.U32 UR8, UR18, UR12, UR6 ;  /* 0x0000000c120872a5 */ /* 0x000fe2000f8e0006 */
[----:B------:R-:W-:Y:S01]  /*fe50*/  IMAD.U32 R5, RZ, RZ, UR17 ;  /* 0x00000011ff057e24 */ /* 0x000fe2000f8e00ff */
[----:B------:R-:W-:Y:S01]  /*fe60*/  UIMAD UR11, UR18, UR13, UR11 ;  /* 0x0000000d120b72a4 */ /* 0x000fe2000f8e020b */
[----:B------:R-:W-:Y:S01]  /*fe70*/  LOP3.LUT R8, R9, 0x180, RZ, 0xc0, !PT ;  /* 0x0000018009087812 */ /* 0x000fe200078ec0ff */
[----:B------:R-:W-:Y:S01]  /*fe80*/  USEL UR15, UR15, URZ, !UP1 ;  /* 0x0000003f0f0f7287 */ /* 0x000fe2000c800000 */
[----:B------:R-:W-:Y:S01]  /*fe90*/  IMAD R10, R5, 0xc0, R144 ;  /* 0x000000c0050a7824 */ /* 0x000fe200078e0290 */
[----:B------:R-:W-:Y:S01]  /*fea0*/  ULDC.64 UR12, c[0x0][0xb78] ;  /* 0x0002de00000c7ab9 */ /* 0x000fe20000000a00 */
[----:B------:R-:W-:Y:S01]  /*feb0*/  UIADD3 UR9, UR9, UR11, URZ ;  /* 0x0000000b09097290 */ /* 0x000fe2000fffe03f */
[----:B------:R-:W-:Y:S01]  /*fec0*/  SHF.R.U64 R8, R8, 0x3, RZ ;  /* 0x0000000308087819 */ /* 0x000fe200000012ff */
[----:B------:R-:W-:Y:S01]  /*fed0*/  UIMAD UR6, UR16, UR12, URZ ;  /* 0x0000000c100672a4 */ /* 0x000fe2000f8e023f */
[----:B------:R-:W-:Y:S01]  /*fee0*/  SHF.R.S32.HI R5, RZ, 0x1f, R10 ;  /* 0x0000001fff057819 */ /* 0x000fe2000001140a */
[----:B------:R-:W-:Y:S01]  /*fef0*/  UIMAD.WIDE.U32 UR8, UR15, UR12, UR8 ;  /* 0x0000000c0f0872a5 */ /* 0x000fe2000f8e0008 */
[----:B------:R-:W-:Y:S01]  /*ff00*/  LOP3.LUT P0, RZ, R153, 0x3, RZ, 0xc0, !PT ;  /* 0x0000000399ff7812 */ /* 0x000fe2000780c0ff */
[----:B------:R-:W-:Y:S01]  /*ff10*/  UIMAD UR6, UR15, UR13, UR6 ;  /* 0x0000000d0f0672a4 */ /* 0x000fe2000f8e0206 */
[----:B------:R-:W-:-:S02]  /*ff20*/  LOP3.LUT R8, R8, R9, RZ, 0x3c, !PT ;  /* 0x0000000908087212 */ /* 0x000fc400078e3cff */
[----:B------:R-:W-:Y:S01]  /*ff30*/  ULDC.64 UR12, c[0x0][0xb40] ;  /* 0x0002d000000c7ab9 */ /* 0x000fe20000000a00 */
[----:B------:R-:W-:Y:S02]  /*ff40*/  IADD3 R6, P1, R10, UR8, RZ ;  /* 0x000000080a067c10 */ /* 0x000fe4000ff3e0ff */
[----:B------:R-:W-:Y:S01]  /*ff50*/  IMAD.U32 R12, RZ, RZ, UR6 ;  /* 0x00000006ff0c7e24 */ /* 0x000fe2000f8e00ff */
[----:B------:R-:W-:Y:S02]  /*ff60*/  LOP3.LUT R32, R33, 0x180, RZ, 0xc0, !PT ;  /* 0x0000018021207812 */ /* 0x000fe400078ec0ff */
[----:B------:R-:W-:Y:S02]  /*ff70*/  LEA R28, P2, R6, UR12, 0x2 ;  /* 0x0000000c061c7c11 */ /* 0x000fe4000f8410ff */
[----:B------:R-:W-:Y:S01]  /*ff80*/  IADD3.X R7, R5, UR9, R12, P1, !PT ;  /* 0x0000000905077c10 */ /* 0x000fe20008ffe40c */
[----:B------:R-:W-:Y:S01]  /*ff90*/  VIADD R5, R10, 0x8 ;  /* 0x000000080a057836 */ /* 0x000fe20000000000 */
[----:B------:R-:W-:Y:S01]  /*ffa0*/  LOP3.LUT R36, R37, 0x180, RZ, 0xc0, !PT ;  /* 0x0000018025247812 */ /* 0x000fe200078ec0ff */
[----:B------:R-:W-:Y:S01]  /*ffb0*/  ULDC.64 UR8, c[0x0][0xaa0] ;  /* 0x0002a80000087ab9 */ /* 0x000fe20000000a00 */
[----:B------:R-:W-:-:S02]  /*ffc0*/  LEA.HI.X R29, R6, UR13, R7, 0x2, P2 ;  /* 0x0000000d061d7c11 */ /* 0x000fc400090f1407 */
[----:B------:R-:W-:Y:S02]  /*ffd0*/  IADD3 R7, P2, R18, 0x7800, RZ ;  /* 0x0000780012077810 */ /* 0x000fe40007f5e0ff */
[----:B------:R-:W-:Y:S02]  /*ffe0*/  ISETP.GE.OR P1, PT, R10, UR10, P0 ;  /* 0x0000000a0a007c0c */ /* 0x000fe40008726670 */
[----:B------:R-:W-:Y:S01]  /*fff0*/  LOP3.LUT R9, R18, 0x180, RZ, 0xc0, !PT ;  /* 0x0000018012097812 */ /* 0x000fe200078ec0ff */
[--C-:B------:R-:W-:Y:S01]  /*10000*/  IMAD.X R13, RZ, RZ, R19.reuse, P2 ;  /* 0x000000ffff0d7224 */ /* 0x100fe200010e0613 */
[----:B------:R-:W-:Y:S01]  /*10010*/  ISETP.GE.OR P0, PT, R5, UR10, P0 ;  /* 0x0000000a05007c0c */ /* 0x000fe20008706670 */
[----:B------:R-:W-:Y:S01]  /*10020*/  IMAD.X R5, RZ, RZ, R19, P6 ;  /* 0x000000ffff057224 */ /* 0x000fe200030e0613 */
[----:B------:R-:W-:Y:S02]  /*10030*/  LOP3.LUT R6, R7, 0x180, RZ, 0xc0, !PT ;  /* 0x0000018007067812 */ /* 0x000fe400078ec0ff */
[----:B------:R-:W-:-:S02]  /*10040*/  SHF.R.U64 R32, R32, 0x3, RZ ;  /* 0x0000000320207819 */ /* 0x000fc400000012ff */
[----:B------:R-:W-:Y:S02]  /*10050*/  SHF.R.U64 R36, R36, 0x3, RZ ;  /* 0x0000000324247819 */ /* 0x000fe400000012ff */
[----:B------:R-:W-:Y:S01]  /*10060*/  SHF.R.U64 R9, R9, 0x3, RZ ;  /* 0x0000000309097819 */ /* 0x000fe200000012ff */
[----:B------:R-:W-:Y:S01]  /*10070*/  UIMAD UR6, UR7, UR8, URZ ;  /* 0x00000008070672a4 */ /* 0x000fe2000f8e023f */
[----:B------:R-:W-:Y:S01]  /*10080*/  SHF.R.U64 R6, R6, 0x3, RZ ;  /* 0x0000000306067819 */ /* 0x000fe200000012ff */
[----:B------:R-:W-:Y:S01]  /*10090*/  IMAD.U32 R41, RZ, RZ, UR8 ;  /* 0x00000008ff297e24 */ /* 0x000fe2000f8e00ff */
[----:B------:R-:W-:Y:S01]  /*100a0*/  LOP3.LUT R32, R32, R33, RZ, 0x3c, !PT ;  /* 0x0000002120207212 */ /* 0x000fe200078e3cff */
[----:B------:R-:W-:Y:S01]  /*100b0*/  IMAD.MOV.U32 R20, RZ, RZ, R22 ;  /* 0x000000ffff147224 */ /* 0x000fe200078e0016 */
[----:B------:R-:W-:Y:S01]  /*100c0*/  LOP3.LUT R36, R36, R37, RZ, 0x3c, !PT ;  /* 0x0000002524247212 */ /* 0x000fe200078e3cff */
[--C-:B------:R-:W-:Y:S01]  /*100d0*/  IMAD.X R37, RZ, RZ, R19.reuse, P3 ;  /* 0x000000ffff257224 */ /* 0x100fe200018e0613 */
[----:B------:R-:W-:Y:S01]  /*100e0*/  LOP3.LUT R18, R9, R18, RZ, 0x3c, !PT ;  /* 0x0000001209127212 */ /* 0x000fe200078e3cff */
[----:B------:R-:W-:Y:S01]  /*100f0*/  IMAD.X R9, RZ, RZ, R19, P4 ;  /* 0x000000ffff097224 */ /* 0x000fe200020e0613 */
[----:B------:R-:W-:Y:S01]  /*10100*/  IADD3.X R33, RZ, R19, RZ, P5, !PT ;  /* 0x00000013ff217210 */ /* 0x000fe20002ffe4ff */
[----:B------:R-:W-:Y:S01]  /*10110*/  @!P1 STG.E desc[UR20][R28.64], R0 ;  /* 0x000000001c009986 */ /* 0x000fe2000c101914 */
[----:B------:R-:W-:-:S02]  /*10120*/  LOP3.LUT R12, R6, R7, RZ, 0x3c, !PT ;  /* 0x00000007060c7212 */ /* 0x000fc400078e3cff */
[----:B------:R-:W-:Y:S01]  /*10130*/  SHF.R.S32.HI R21, RZ, 0x1f, R22 ;  /* 0x0000001fff157819 */ /* 0x000fe20000011416 */
[----:B------:R0:W-:Y:S01]  /*10140*/  @!P0 STG.E desc[UR20][R28.64+0x20], R3 ;  /* 0x000020031c008986 */ /* 0x0001e2000c101914 */
[----:B------:R-:W-:-:S03]  /*10150*/  UIMAD UR6, UR4, UR9, UR6 ;  /* 0x00000009040672a4 */ /* 0x000fc6000f8e0206 */
[----:B------:R1:W5:Y:S01]  /*10160*/  LD.E.128 R24, desc[UR20][R18.64] ;  /* 0x0000001412187980 */ /* 0x000362000c101d00 */
[----:B------:R-:W-:-:S03]  /*10170*/  ULDC.64 UR8, c[0x0][0xae0] ;  /* 0x0002b80000087ab9 */ /* 0x000fc60000000a00 */
[----:B------:R-:W5:Y:S04]  /*10180*/  LD.E.128 R4, desc[UR20][R4.64] ;  /* 0x0000001404047980 */ /* 0x000f68000c101d00 */
[----:B------:R-:W5:Y:S01]  /*10190*/  LD.E.128 R32, desc[UR20][R32.64] ;  /* 0x0000001420207980 */ /* 0x000f62000c101d00 */
[----:B-1----:R-:W-:-:S03]  /*101a0*/  IMAD.WIDE.U32 R18, R41, UR4, R20 ;  /* 0x0000000429127c25 */ /* 0x002fc6000f8e0014 */
[----:B------:R-:W5:Y:S04]  /*101b0*/  LD.E.128 R8, desc[UR20][R8.64] ;  /* 0x0000001408087980 */ /* 0x000f68000c101d00 */
[----:B------:R-:W5:Y:S04]  /*101c0*/  LD.E.128 R36, desc[UR20][R36.64] ;  /* 0x0000001424247980 */ /* 0x000f68000c101d00 */
[----:B------:R-:W5:Y:S01]  /*101d0*/  LD.E.128 R12, desc[UR20][R12.64] ;  /* 0x000000140c0c7980 */ /* 0x000f62000c101d00 */
[----:B------:R-:W-:Y:S01]  /*101e0*/  UIMAD UR4, UR14, UR8, URZ ;  /* 0x000000080e0472a4 */ /* 0x000fe2000f8e023f */
[----:B------:R-:W-:Y:S01]  /*101f0*/  VIADD R19, R19, UR6 ;  /* 0x0000000613137c36 */ /* 0x000fe20008000000 */
[----:B------:R-:W-:Y:S01]  /*10200*/  UIMAD UR10, UR17, -0xc0, UR10 ;  /* 0xffffff40110a78a4 */ /* 0x000fe2000f8e020a */
[----:B------:R-:W-:Y:S01]  /*10210*/  @!PT LDS RZ, [RZ] ;  /* 0x00000000fffff984 */ /* 0x000fe20000000800 */
[----:B------:R-:W-:Y:S01]  /*10220*/  @!PT LDS RZ, [RZ] ;  /* 0x00000000fffff984 */ /* 0x000fe20000000800 */
[----:B------:R-:W-:Y:S01]  /*10230*/  @!PT LDS RZ, [RZ] ;  /* 0x00000000fffff984 */ /* 0x000fe20000000800 */
[----:B------:R-:W-:Y:S01]  /*10240*/  @!PT LDS RZ, [RZ] ;  /* 0x00000000fffff984 */ /* 0x000fe20000000800 */
[----:B------:R1:W-:Y:S06]  /*10250*/  MEMBAR.ALL.CTA ;  /* 0x0000000000007992 */ /* 0x0003ec0000008000 */
[----:B-1----:R-:W1:Y:S01]  /*10260*/  FENCE.VIEW.ASYNC.S ;  /* 0x00000000000073c6 */ /* 0x002e620000000000 */
[----:B0-----:R-:W-:Y:S01]  /*10270*/  IMAD.U32 R3, RZ, RZ, UR8 ;  /* 0x00000008ff037e24 */ /* 0x001fe2000f8e00ff */
[----:B------:R-:W-:Y:S01]  /*10280*/  UIMAD UR6, UR18, UR9, UR4 ;  /* 0x00000009120672a4 */ /* 0x000fe2000f8e0204 */
[C---:B------:R-:W-:Y:S01]  /*10290*/  VIADD R0, R146.reuse, 0x60 ;  /* 0x0000006092007836 */ /* 0x040fe20000000000 */
[----:B------:R-:W-:Y:S01]  /*102a0*/  UIADD3 UR4, UR37, 0x31c20, URZ ;  /* 0x00031c2025047890 */ /* 0x000fe2000fffe03f */
[----:B------:R-:W-:Y:S01]  /*102b0*/  IMAD.WIDE.U32 R18, R3, UR18, R18 ;  /* 0x0000001203127c25 */ /* 0x000fe2000f8e0012 */
[----:B------:R-:W-:Y:S01]  /*102c0*/  ULDC.64 UR8, c[0x0][0xae8] ;  /* 0x0002ba0000087ab9 */ /* 0x000fe20000000a00 */
[----:B------:R-:W-:Y:S01]  /*102d0*/  ISETP.GE.AND P0, PT, R146, UR10, PT ;  /* 0x0000000a92007c0c */ /* 0x000fe2000bf06270 */
[----:B------:R-:W-:Y:S01]  /*102e0*/  UPRMT UR4, URZ, 0x654, UR4 ;  /* 0x000006543f047896 */ /* 0x000fe20008000004 */
[----:B------:R-:W-:Y:S01]  /*102f0*/  VIADD R19, R19, UR6 ;  /* 0x0000000613137c36 */ /* 0x000fe20008000000 */
[----:B------:R-:W-:-:S02]  /*10300*/  UIMAD UR6, UR16, UR8, URZ ;  /* 0x00000008100672a4 */ /* 0x000fc4000f8e023f */
[----:B------:R-:W-:Y:S01]  /*10310*/  MOV R29, UR8 ;  /* 0x00000008001d7c02 */ /* 0x000fe20008000f00 */
[----:B------:R-:W-:Y:S01]  /*10320*/  IMAD.U32 R21, RZ, RZ, UR17 ;  /* 0x00000011ff157e24 */ /* 0x000fe2000f8e00ff */
[----:B------:R-:W-:Y:S01]  /*10330*/  SHF.R.S32.HI R147, RZ, 0x1f, R146 ;  /* 0x0000001fff937819 */ /* 0x000fe20000011492 */
[----:B------:R-:W-:Y:S01]  /*10340*/  UIMAD UR6, UR15, UR9, UR6 ;  /* 0x000000090f0672a4 */ /* 0x000fe2000f8e0206 */
[----:B------:R-:W-:Y:S01]  /*10350*/  BSSY B1, `(.L_x_1694) ;  /* 0x000001b000017945 */ /* 0x000fe20003800000 */
[----:B------:R-:W-:Y:S01]  /*10360*/  IMAD.WIDE.U32 R28, R29, UR15, R18 ;  /* 0x0000000f1d1c7c25 */ /* 0x000fe2000f8e0012 */
[----:B------:R-:W-:-:S03]  /*10370*/  ISETP.GE.AND P3, PT, R0, UR10, PT ;  /* 0x0000000a00007c0c */ /* 0x000fc6000bf66270 */
[----:B------:R-:W-:Y:S02]  /*10380*/  VIADD R43, R29, UR6 ;  /* 0x000000061d2b7c36 */ /* 0x000fe40008000000 */
[----:B------:R-:W-:Y:S01]  /*10390*/  IMAD.WIDE R20, R21, 0xc0, R146 ;  /* 0x000000c015147825 */ /* 0x000fe200078e0292 */
[----:B-1----:R-:W-:Y:S01]  /*103a0*/  SYNCS.ARRIVE.TRANS64.RED.A1T0 RZ, [UR4], RZ ;  /* 0x000000ffffff79a7 */ /* 0x002fe20008100404 */
        /* <DEDUP_REMOVED lines=10> */
[----:B------:R-:W-:Y:S01]  /*10450*/  IMAD.MOV.U32 R19, RZ, RZ, R43 ;  /* 0x000000ffff137224 */ /* 0x000fe200078e002b */
[----:B------:R-:W-:Y:S01]  /*10460*/  ULDC.64 UR8, c[0x0][0x208] ;  /* 0x0000820000087ab9 */ /* 0x000fe20000000a00 */
        /* <DEDUP_REMOVED lines=9> */
.L_x_1695:
[----:B------:R-:W-:Y:S05]  /*10500*/  BSYNC B1 ;  /* 0x0000000000017941 */ /* 0x000fea0003800000 */
.L_x_1694:
[----:B------:R-:W-:Y:S05]  /*10510*/  @P3 BRA `(.L_x_1696) ;  /* 0x0000000800b83947 */ /* 0x000fea0003800000 */
[----:B------:R-:W-:Y:S01]  /*10520*/  IADD3 R3, P0, R20, 0x60, RZ ;  /* 0x0000006014037810 */ /* 0x000fe20007f1e0ff */
[----:B------:R-:W-:Y:S01]  /*10530*/  ULDC.64 UR6, c[0x0][0xad8] ;  /* 0x0002b60000067ab9 */ /* 0x000fe20000000a00 */
[----:B------:R-:W-:Y:S01]  /*10540*/  MOV R19, R43 ;  /* 0x0000002b00137202 */ /* 0x000fe20000000f00 */
[----:B------:R-:W-:Y:S01]  /*10550*/  IMAD.MOV.U32 R18, RZ, RZ, R28 ;  /* 0x000000ffff127224 */ /* 0x000fe200078e001c */
[----:B------:R-:W-:Y:S01]  /*10560*/  ULDC UR4, c[0x0][0xa8c] ;  /* 0x0002a30000047ab9 */ /* 0x000fe20000000800 */
[----:B------:R-:W-:Y:S01]  /*10570*/  IMAD.X R20, RZ, RZ, R21, P0 ;  /* 0x000000ffff147224 */ /* 0x000fe200000e0615 */
[C---:B------:R-:W-:Y:S01]  /*10580*/  ISETP.GE.AND P1, PT, R22.reuse, UR4, PT ;  /* 0x0000000416007c0c */ /* 0x040fe2000bf26270 */
[----:B------:R-:W-:Y:S01]  /*10590*/  VIADD R0, R22, 0x20 ;  /* 0x0000002016007836 */ /* 0x000fe20000000000 */
[----:B------:R-:W-:Y:S01]  /*105a0*/  ULDC.64 UR8, c[0x0][0x208] ;  /* 0x0000820000087ab9 */ /* 0x000fe20000000a00 */
[----:B------:R-:W-:Y:S02]  /*105b0*/  IMAD R20, R20, UR6, RZ ;  /* 0x0000000614147c24 */ /* 0x000fe4000f8e02ff */
        /* <DEDUP_REMOVED lines=9> */
[----:B-----5:R2:W-:Y:S04]  /*10650*/  @!P1 STG.E.128 desc[UR8][R20.64], R4 ;  /* 0x0000000414009986 */ /* 0x0205e8000c101d08 */
[----:B------:R2:W-:Y:S06]  /*10660*/  @!P2 STG.E.128 desc[UR8][R20.64+0x40], R8 ;  /* 0x000040081400a986 */ /* 0x0005ec000c101d08 */
[----:B------:R-:W-:Y:S05]  /*10670*/  @P0 BRA `(.L_x_1696) ;  /* 0x0000000800600947 */ /* 0x000fea0003800000 */
[----:B------:R-:W-:Y:S02]  /*10680*/  ULDC.64 UR6, c[0x0][0x208] ;  /* 0x0000820000067ab9 */ /* 0x000fe40000000a00 */
[----:B------:R3:W-:Y:S01]  /*10690*/  STG.E.128 desc[UR6][R20.64+0x80], R12 ;  /* 0x0000800c14007986 */ /* 0x0007e2000c101d06 */
[----:B------:R-:W-:Y:S05]  /*106a0*/  BRA `(.L_x_1696) ;  /* 0x0000000800547947 */ /* 0x000fea0003800000 */
.L_x_1692:
[----:B------:R-:W-:Y:S01]  /*106b0*/  R2UR UR8, R150 ;  /* 0x00000000960872ca */ /* 0x000fe200000e0000 */
[----:B------:R-:W-:Y:S01]  /*106c0*/  ULDC.64 UR6, c[0x0][0xbe0] ;  /* 0x0002f80000067ab9 */ /* 0x000fe20000000a00 */
[----:B------:R-:W-:Y:S01]  /*106d0*/  R2UR UR4, R148 ;  /* 0x00000000940472ca */ /* 0x000fe200000e0000 */
[----:B------:R-:W-:Y:S01]  /*106e0*/  UISETP.NE.U32.AND UP0, UPT, UR6, URZ, UPT ;  /* 0x0000003f0600728c */ /* 0x000fe2000bf05070 */
[----:B------:R-:W-:-:S03]  /*106f0*/  ULDC.64 UR12, c[0x0][0x208] ;  /* 0x00008200000c7ab9 */ /* 0x000fc60000000a00 */
[----:B------:R-:W-:-:S06]  /*10700*/  UISETP.NE.AND.EX UP1, UPT, UR7, URZ, UPT, UP0 ;  /* 0x0000003f0700728c */ /* 0x000fcc000bf25300 */
[----:B------:R-:W-:Y:S02]  /*10710*/  PLOP3.LUT P2, PT, PT, PT, UP1, 0x80, 0x0 ;  /* 0x000000000000781c */ /* 0x000fe40003f4f018 */
[----:B------:R-:W-:Y:S02]  /*10720*/  USHF.L.U64.HI UR10, UR4, 0x2, UR8 ;  /* 0x00000002040a7899 */ /* 0x000fe40008010208 */
[----:B------:R-:W-:Y:S01]  /*10730*/  USHF.L.U32 UR4, UR4, 0x2, URZ ;  /* 0x0000000204047899 */ /* 0x000fe2000800063f */
[----:B------:R-:W-:-:S03]  /*10740*/  ULDC.64 UR8, c[0x0][0xbd8] ;  /* 0x0002f60000087ab9 */ /* 0x000fc60000000a00 */
[----:B------:R-:W-:Y:S02]  /*10750*/  @UP1 UIADD3 UR6, UP2, UR4, UR6, URZ ;  /* 0x0000000604061290 */ /* 0x000fe4000ff5e03f */
[----:B------:R-:W-:Y:S02]  /*10760*/  UISETP.NE.U32.AND UP0, UPT, UR8, URZ, UPT ;  /* 0x0000003f0800728c */ /* 0x000fe4000bf05070 */
[----:B------:R-:W-:Y:S02]  /*10770*/  @UP1 UIADD3.X UR7, UR10, UR7, URZ, UP2, !UPT ;  /* 0x000000070a071290 */ /* 0x000fe400097fe43f */
[----:B------:R-:W-:Y:S01]  /*10780*/  IMAD.U32 R6, RZ, RZ, UR6 ;  /* 0x00000006ff067e24 */ /* 0x000fe2000f8e00ff */
[----:B------:R-:W-:Y:S02]  /*10790*/  UISETP.NE.AND.EX UP0, UPT, UR9, URZ, UPT, UP0 ;  /* 0x0000003f0900728c */ /* 0x000fe4000bf05300 */
[----:B------:R-:W-:Y:S01]  /*107a0*/  UIADD3 UR4, UP1, UR4, UR8, URZ ;  /* 0x0000000804047290 */ /* 0x000fe2000ff3e03f */
[----:B------:R-:W-:-:S03]  /*107b0*/  IMAD.U32 R7, RZ, RZ, UR7 ;  /* 0x00000007ff077e24 */ /* 0x000fc6000f8e00ff */
[----:B------:R-:W-:Y:S01]  /*107c0*/  PLOP3.LUT P1, PT, PT, PT, UP0, 0x80, 0x0 ;  /* 0x000000000000781c */ /* 0x000fe20003f2f008 */
[----:B------:R-:W-:Y:S01]  /*107d0*/  UIADD3.X UR6, UR10, UR9, URZ, UP1, !UPT ;  /* 0x000000090a067290 */ /* 0x000fe20008ffe43f */
[----:B------:R-:W2:Y:S01]  /*107e0*/  @P2 LDG.E R6, desc[UR12][R6.64] ;  /* 0x0000000c06062981 */ /* 0x000ea2000c1e1900 */
[----:B------:R-:W-:Y:S02]  /*107f0*/  IMAD.MOV.U32 R3, RZ, RZ, RZ ;  /* 0x000000ffff037224 */ /* 0x000fe400078e00ff */
[----:B------:R-:W-:Y:S02]  /*10800*/  IMAD.U32 R4, RZ, RZ, UR4 ;  /* 0x00000004ff047e24 */ /* 0x000fe4000f8e00ff */
[----:B------:R-:W-:Y:S01]  /*10810*/  IMAD.U32 R5, RZ, RZ, UR6 ;  /* 0x00000006ff057e24 */ /* 0x000fe2000f8e00ff */
[----:B------:R-:W-:Y:S01]  /*10820*/  ULDC UR4, c[0x0][0xa88] ;  /* 0x0002a20000047ab9 */ /* 0x000fe20000000800 */
[----:B------:R-:W-:-:S04]  /*10830*/  ISETP.GT.AND P0, PT, R157, 0xbf, PT ;  /* 0x000000bf9d00780c */ /* 0x000fc80003f04270 */
[----:B------:R0:W5:Y:S01]  /*10840*/  @P1 LDG.E R3, desc[UR12][R4.64] ;  /* 0x0000000c04031981 */ /* 0x000162000c1e1900 */
[----:B--2---:R-:W-:Y:S01]  /*10850*/  @P2 R2UR UR4, R6 ;  /* 0x00000000060422ca */ /* 0x004fe200000e0000 */
[----:B0-----:R-:W-:-:S14]  /*10860*/  @P2 BRA `(.L_x_1697) ;  /* 0x00000000001c2947 */ /* 0x001fdc0003800000 */
[----:B------:R-:W-:Y:S05]  /*10870*/  @!P1 BRA `(.L_x_1697) ;  /* 0x0000000000189947 */ /* 0x000fea0003800000 */
[----:B------:R-:W-:Y:S02]  /*10880*/  ULDC.64 UR6, c[0x0][0x208] ;  /* 0x0000820000067ab9 */ /* 0x000fe40000000a00 */
[----:B------:R-:W2:Y:S04]  /*10890*/  LDG.E R6, desc[UR6][R4.64] ;  /* 0x0000000604067981 */ /* 0x000ea8000c1e1900 */
[----:B------:R-:W3:Y:S01]  /*108a0*/  LDG.E R0, desc[UR6][R4.64+0x4] ;  /* 0x0000040604007981 */ /* 0x000ee2000c1e1900 */
[----:B--2---:R-:W-:Y:S02]  /*108b0*/  R2UR UR6, R6 ;  /* 0x00000000060672ca */ /* 0x004fe400000e0000 */
[----:B---3--:R-:W-:-:S13]  /*108c0*/  R2UR UR4, R0 ;  /* 0x00000000000472ca */ /* 0x008fda00000e0000 */
[----:B------:R-:W-:-:S12]  /*108d0*/  UIADD3 UR4, -UR6, UR4, URZ ;  /* 0x0000000406047290 */ /* 0x000fd8000fffe13f */
.L_x_1697:
[----:B------:R-:W-:Y:S01]  /*108e0*/  R2UR UR8, R149 ;  /* 0x00000000950872ca */ /* 0x000fe200000e0000 */
[----:B------:R-:W-:Y:S01]  /*108f0*/  BSSY B1, `(.L_x_1698) ;  /* 0x0000025000017945 */ /* 0x000fe20003800000 */
[----:B------:R-:W-:Y:S02]  /*10900*/  R2UR UR7, R148 ;  /* 0x00000000940772ca */ /* 0x000fe400000e0000 */
[----:B------:R-:W-:Y:S02]  /*10910*/  R2UR UR6, R150 ;  /* 0x00000000960672ca */ /* 0x000fe400000e0000 */
[----:B------:R-:W-:Y:S02]  /*10920*/  SHF.R.S32.HI R9, RZ, 0x1f, R22 ;  /* 0x0000001fff097819 */ /* 0x000fe40000011416 */
[----:B-----5:R-:W-:-:S05]  /*10930*/  SHF.R.S32.HI R8, RZ, 0x1f, R3 ;  /* 0x0000001fff087819 */ /* 0x020fca0000011403 */
[----:B------:R-:W-:Y:S02]  /*10940*/  USHF.R.S32.HI UR8, URZ, 0x1f, UR8 ;  /* 0x0000001f3f087899 */ /* 0x000fe40008011408 */
[----:B------:R-:W-:Y:S02]  /*10950*/  USEL UR9, UR7, URZ, !UP0 ;  /* 0x0000003f07097287 */ /* 0x000fe4000c000000 */
[----:B------:R-:W-:Y:S01]  /*10960*/  USEL UR10, UR6, URZ, !UP0 ;  /* 0x0000003f060a7287 */ /* 0x000fe2000c000000 */
[----:B------:R-:W-:Y:S11]  /*10970*/  @P0 BRA `(.L_x_1699) ;  /* 0x0000000000700947 */ /* 0x000ff60003800000 */
[----:B------:R-:W0:Y:S01]  /*10980*/  S2R R4, SR_TID.X ;  /* 0x0000000000047919 */ /* 0x000e220000002100 */
[----:B------:R-:W-:-:S13]  /*10990*/  R2UR UR6, R151 ;  /* 0x00000000970672ca */ /* 0x000fda00000e0000 */
[----:B------:R-:W-:-:S04]  /*109a0*/  IMAD.U32 R0, RZ, RZ, UR6 ;  /* 0x00000006ff007e24 */ /* 0x000fc8000f8e00ff */
[----:B0-----:R-:W-:-:S05]  /*109b0*/  IMAD R0, R0, 0xc0, R4 ;  /* 0x000000c000007824 */ /* 0x001fca00078e0204 */
[----:B------:R-:W-:-:S04]  /*109c0*/  IADD3 R0, R0, -0x80, RZ ;  /* 0xffffff8000007810 */ /* 0x000fc80007ffe0ff */
[----:B------:R-:W-:-:S13]  /*109d0*/  ISETP.GE.AND P0, PT, R0, UR4, PT ;  /* 0x0000000400007c0c */ /* 0x000fda000bf06270 */
[----:B------:R-:W-:Y:S05]  /*109e0*/  @P0 BRA `(.L_x_1699) ;  /* 0x0000000000540947 */ /* 0x000fea0003800000 */
[----:B------:R-:W-:Y:S01]  /*109f0*/  R2UR UR7, R149 ;  /* 0x00000000950772ca */ /* 0x000fe200000e0000 */
[----:B------:R-:W-:Y:S01]  /*10a00*/  ULDC.64 UR12, c[0x0][0xb70] ;  /* 0x0002dc00000c7ab9 */ /* 0x000fe20000000a00 */
[C---:B------:R-:W-:Y:S01]  /*10a10*/  IADD3 R4, P0, R0.reuse, R3, RZ ;  /* 0x0000000300047210 */ /* 0x040fe20007f1e0ff */
[----:B------:R-:W-:Y:S02]  /*10a20*/  UIMAD UR6, UR8, UR12, URZ ;  /* 0x0000000c080672a4 */ /* 0x000fe4000f8e023f */
[----:B------:R-:W-:Y:S01]  /*10a30*/  IMAD.U32 R7, RZ, RZ, UR12 ;  /* 0x0000000cff077e24 */ /* 0x000fe2000f8e00ff */
[----:B------:R-:W-:Y:S01]  /*10a40*/  ULDC.64 UR14, c[0x0][0x208] ;  /* 0x00008200000e7ab9 */ /* 0x000fe20000000a00 */
[----:B------:R-:W-:-:S06]  /*10a50*/  LEA.HI.X.SX32 R5, R0, R8, 0x1, P0 ;  /* 0x0000000800057211 */ /* 0x000fcc00000f0eff */
[----:B------:R-:W-:Y:S02]  /*10a60*/  UIMAD UR6, UR7, UR13, UR6 ;  /* 0x0000000d070672a4 */ /* 0x000fe4000f8e0206 */
[----:B------:R-:W-:Y:S01]  /*10a70*/  IMAD.WIDE.U32 R4, R7, UR7, R4 ;  /* 0x0000000707047c25 */ /* 0x000fe2000f8e0004 */
[----:B------:R-:W-:Y:S02]  /*10a80*/  ULDC.64 UR12, c[0x0][0xb78] ;  /* 0x0002de00000c7ab9 */ /* 0x000fe40000000a00 */
        /* <DEDUP_REMOVED lines=11> */
.L_x_1699:
[----:B------:R-:W-:Y:S05]  /*10b40*/  BSYNC B1 ;  /* 0x0000000000017941 */ /* 0x000fea0003800000 */
.L_x_1698:
[----:B------:R-:W-:Y:S01]  /*10b50*/  R2UR UR11, R151 ;  /* 0x00000000970b72ca */ /* 0x000fe200000e0000 */
[----:B------:R-:W-:Y:S01]  /*10b60*/  ULDC.64 UR6, c[0x0][0xaa0] ;  /* 0x0002a80000067ab9 */ /* 0x000fe20000000a00 */
[----:B------:R-:W-:Y:S01]  /*10b70*/  R2UR UR14, R149 ;  /* 0x00000000950e72ca */ /* 0x000fe200000e0000 */
[----:B------:R-:W-:Y:S01]  /*10b80*/  IMAD.MOV.U32 R4, RZ, RZ, R22 ;  /* 0x000000ffff047224 */ /* 0x000fe200078e0016 */
[----:B------:R-:W-:Y:S01]  /*10b90*/  ULDC.64 UR12, c[0x0][0xae0] ;  /* 0x0002b800000c7ab9 */ /* 0x000fe20000000a00 */
[----:B0-----:R-:W-:Y:S01]  /*10ba0*/  IMAD.MOV.U32 R5, RZ, RZ, R9 ;  /* 0x000000ffff057224 */ /* 0x001fe200078e0009 */
[----:B------:R-:W-:Y:S01]  /*10bb0*/  SHF.R.S32.HI R9, RZ, 0x1f, R146 ;  /* 0x0000001fff097819 */ /* 0x000fe20000011492 */
[----:B------:R-:W-:Y:S01]  /*10bc0*/  IMAD R0, R8, UR6, RZ ;  /* 0x0000000608007c24 */ /* 0x000fe2000f8e02ff */
[----:B------:R-:W-:Y:S01]  /*10bd0*/  BSSY B1, `(.L_x_1700) ;  /* 0x000002b000017945 */ /* 0x000fe20003800000 */
[----:B------:R-:W-:Y:S01]  /*10be0*/  IMAD.WIDE.U32 R4, R3, UR6, R4 ;  /* 0x0000000603047c25 */ /* 0x000fe2000f8e0004 */
[----:B------:R-:W-:-:S03]  /*10bf0*/  UIMAD UR6, UR8, UR12, URZ ;  /* 0x0000000c080672a4 */ /* 0x000fc6000f8e023f */
[----:B------:R-:W-:Y:S01]  /*10c00*/  IMAD R3, R3, UR7, R0 ;  /* 0x0000000703037c24 */ /* 0x000fe2000f8e0200 */
[----:B------:R-:W-:Y:S01]  /*10c10*/  UIMAD UR7, UR11, -0xc0, UR4 ;  /* 0xffffff400b0778a4 */ /* 0x000fe2000f8e0204 */
[C---:B------:R-:W-:Y:S01]  /*10c20*/  IADD3 R0, R146.reuse, 0x60, RZ ;  /* 0x0000006092007810 */ /* 0x040fe20007ffe0ff */
[----:B------:R-:W-:Y:S01]  /*10c30*/  UIMAD UR6, UR14, UR13, UR6 ;  /* 0x0000000d0e0672a4 */ /* 0x000fe2000f8e0206 */
[----:B------:R-:W-:Y:S02]  /*10c40*/  IMAD.IADD R5, R5, 0x1, R3 ;  /* 0x0000000105057824 */ /* 0x000fe400078e0203 */
[----:B------:R-:W-:Y:S01]  /*10c50*/  IMAD.U32 R3, RZ, RZ, UR12 ;  /* 0x0000000cff037e24 */ /* 0x000fe2000f8e00ff */
[----:B------:R-:W-:Y:S01]  /*10c60*/  ULDC.64 UR12, c[0x0][0xae8] ;  /* 0x0002ba00000c7ab9 */ /* 0x000fe20000000a00 */
[----:B------:R-:W-:Y:S01]  /*10c70*/  ISETP.GE.AND P0, PT, R146, UR7, PT ;  /* 0x0000000792007c0c */ /* 0x000fe2000bf06270 */
[----:B------:R-:W-:Y:S01]  /*10c80*/  UIMAD UR4, UR10, UR12, URZ ;  /* 0x0000000c0a0472a4 */ /* 0x000fe2000f8e023f */
[----:B------:R-:W-:Y:S01]  /*10c90*/  IMAD.WIDE.U32 R4, R3, UR14, R4 ;  /* 0x0000000e03047c25 */ /* 0x000fe2000f8e0004 */
[----:B------:R-:W-:-:S02]  /*10ca0*/  ISETP.GE.AND P1, PT, R0, UR7, PT ;  /* 0x0000000700007c0c */ /* 0x000fc4000bf26270 */
[----:B------:R-:W-:Y:S01]  /*10cb0*/  UIMAD UR4, UR9, UR13, UR4 ;  /* 0x0000000d090472a4 */ /* 0x000fe2000f8e0204 */
[----:B------:R-:W-:Y:S02]  /*10cc0*/  VIADD R5, R5, UR6 ;  /* 0x0000000605057c36 */ /* 0x000fe40008000000 */
[----:B------:R-:W-:Y:S02]  /*10cd0*/  IMAD.U32 R7, RZ, RZ, UR12 ;  /* 0x0000000cff077e24 */ /* 0x000fe4000f8e00ff */
[----:B------:R-:W-:Y:S02]  /*10ce0*/  IMAD.U32 R3, RZ, RZ, UR11 ;  /* 0x0000000bff037e24 */ /* 0x000fe4000f8e00ff */
[----:B------:R-:W-:-:S04]  /*10cf0*/  IMAD.WIDE.U32 R6, R7, UR9, R4 ;  /* 0x0000000907067c25 */ /* 0x000fc8000f8e0004 */
[----:B------:R-:W-:Y:S02]  /*10d00*/  IMAD.MOV.U32 R8, RZ, RZ, R146 ;  /* 0x000000ffff087224 */ /* 0x000fe400078e0092 */
[----:B------:R-:W-:Y:S02]  /*10d10*/  VIADD R11, R7, UR4 ;  /* 0x00000004070b7c36 */ /* 0x000fe40008000000 */
        /* <DEDUP_REMOVED lines=15> */
[----:B------:R-:W-:Y:S02]  /*10e10*/  ULDC.64 UR8, c[0x0][0xa80] ;  /* 0x0002a00000087ab9 */ /* 0x000fe40000000a00 */
[----:B------:R-:W-:Y:S02]  /*10e20*/  LEA R12, P0, R4, UR8, 0x1 ;  /* 0x00000008040c7c11 */ /* 0x000fe4000f8008ff */
[----:B------:R-:W-:-:S04]  /*10e30*/  IADD3 R3, R5, R3, RZ ;  /* 0x0000000305037210 */ /* 0x000fc80007ffe0ff */
[----:B------:R-:W-:-:S05]  /*10e40*/  LEA.HI.X R13, R4, UR9, R3, 0x1, P0 ;  /* 0x00000009040d7c11 */ /* 0x000fca00080f0c03 */
[----:B------:R0:W-:Y:S04]  /*10e50*/  @!P2 STG.E.128 desc[UR10][R12.64], RZ ;  /* 0x000000ff0c00a986 */ /* 0x0001e8000c101d0a */
[----:B------:R0:W-:Y:S04]  /*10e60*/  @!P3 STG.E.128 desc[UR10][R12.64+0x40], RZ ;  /* 0x000040ff0c00b986 */ /* 0x0001e8000c101d0a */
[----:B------:R0:W-:Y:S02]  /*10e70*/  @!P4 STG.E.128 desc[UR10][R12.64+0x80], RZ ;  /* 0x000080ff0c00c986 */ /* 0x0001e4000c101d0a */
.L_x_1701:
[----:B------:R-:W-:Y:S05]  /*10e80*/  BSYNC B1 ;  /* 0x0000000000017941 */ /* 0x000fea0003800000 */
.L_x_1700:
        /* <DEDUP_REMOVED lines=9> */
[----:B------:R-:W-:Y:S01]  /*10f20*/  IMAD.MOV.U32 R5, RZ, RZ, R11 ;  /* 0x000000ffff057224 */ /* 0x000fe200078e000b */
[----:B------:R-:W-:Y:S01]  /*10f30*/  ULDC.64 UR8, c[0x0][0x208] ;  /* 0x0000820000087ab9 */ /* 0x000fe20000000a00 */
        /* <DEDUP_REMOVED lines=12> */
.L_x_1696:
[----:B------:R-:W-:Y:S05]  /*11000*/  BSYNC B0 ;  /* 0x0000000000007941 */ /* 0x000fea0003800000 */
.L_x_1691:
[----:B------:R-:W-:Y:S02]  /*11010*/  ULDC UR4, c[0x0][0xc14] ;  /* 0x0003050000047ab9 */ /* 0x000fe40000000800 */
[----:B------:R-:W-:-:S13]  /*11020*/  ISETP.GE.AND P0, PT, R31, UR4, PT ;  /* 0x000000041f007c0c */ /* 0x000fda000bf06270 */
[----:B------:R-:W-:Y:S05]  /*11030*/  @!P0 BRA `(.L_x_1702) ;  /* 0xfffffefc00b08947 */ /* 0x000fea000383ffff */
[----:B------:R-:W-:Y:S05]  /*11040*/  EXIT ;  /* 0x000000000000794d */ /* 0x000fea0003800000 */
.L_x_1655:
[----:B------:R-:W-:-:S08]  /*11050*/  NOP ;  /* 0x0000000000007918 */ /* 0x000fd00000000000 */
[----:B0-----:R-:W0:-:S00]  /*11060*/  USETMAXREG.DEALLOC.CTAPOOL 0x20 ;  /* 0x00000020000079c8 */ /* 0x001e0000080e0500 */
        /* <DEDUP_REMOVED lines=8> */
[----:B------:R-:W-:Y:S01]  /*110f0*/  ULDC.64 UR6, c[0x0][0x208] ;  /* 0x0000820000067ab9 */ /* 0x000fe20000000a00 */
        /* <DEDUP_REMOVED lines=9> */
[----:B------:R-:W0:Y:S01]  /*11190*/  S2UR UR6, SR_CTAID.X ;  /* 0x00000000000679c3 */ /* 0x000e220000002500 */
[----:B------:R-:W-:Y:S01]  /*111a0*/  ISETP.GE.U32.AND P0, PT, R26, 0x2, PT ;  /* 0x000000021a00780c */ /* 0x000fe20003f06070 */
[----:B------:R-:W-:Y:S01]  /*111b0*/  IMAD.MOV.U32 R16, RZ, RZ, RZ ;  /* 0x000000ffff107224 */ /* 0x000fe200078e00ff */
[----:B------:R-:W-:Y:S01]  /*111c0*/  LOP3.LUT R5, R5, 0xfffffffe, RZ, 0xc0, !PT ;  /* 0xfffffffe05057812 */ /* 0x000fe200078ec0ff */
[----:B------:R-:W-:-:S08]  /*111d0*/  IMAD.MOV.U32 R19, RZ, RZ, RZ ;  /* 0x000000ffff137224 */ /* 0x000fd000078e00ff */
[----:B------:R-:W-:-:S04]  /*111e0*/  @P1 LOP3.LUT R5, R5, 0x1, RZ, 0xfc, !PT ;  /* 0x0000000105051812 */ /* 0x000fc800078efcff */
[----:B------:R-:W-:-:S04]  /*111f0*/  LOP3.LUT R5, R5, 0xffffffef, RZ, 0xc0, !PT ;  /* 0xffffffef05057812 */ /* 0x000fc800078ec0ff */
[----:B------:R-:W-:-:S04]  /*11200*/  @P0 LOP3.LUT R5, R5, 0x10, RZ, 0xfc, !PT ;  /* 0x0000001005050812 */ /* 0x000fc800078efcff */
[----:B------:R-:W-:Y:S01]  /*11210*/  LOP3.LUT R5, R5, 0xfffffff7, RZ, 0xc0, !PT ;  /* 0xfffffff705057812 */ /* 0x000fe200078ec0ff */
[----:B--2---:R-:W1:Y:S02]  /*11220*/  SHFL.UP PT, R4, R0, 0x1, RZ ;  /* 0x0420000000047989 */ /* 0x004e6400000e00ff */
[----:B-1----:R-:W-:-:S05]  /*11230*/  SEL R7, R4, RZ, P1 ;  /* 0x000000ff04077207 */ /* 0x002fca0000800000 */
[----:B------:R-:W-:-:S05]  /*11240*/  IMAD.IADD R7, R0, 0x1, R7 ;  /* 0x0000000100077824 */ /* 0x000fca00078e0207 */
[----:B------:R-:W1:Y:S02]  /*11250*/  SHFL.UP PT, R4, R7, 0x2, RZ ;  /* 0x0440000007047989 */ /* 0x000e6400000e00ff */
[----:B-1----:R-:W-:Y:S02]  /*11260*/  SEL R4, R4, RZ, P0 ;  /* 0x000000ff04047207 */ /* 0x002fe40000000000 */
[----:B------:R-:W-:-:S03]  /*11270*/  ISETP.GE.U32.AND P0, PT, R26, 0x4, PT ;  /* 0x000000041a00780c */ /* 0x000fc60003f06070 */
[----:B------:R-:W-:-:S05]  /*11280*/  IMAD.IADD R4, R7, 0x1, R4 ;  /* 0x0000000107047824 */ /* 0x000fca00078e0204 */
[----:B------:R-:W1:Y:S05]  /*11290*/  SHFL.UP PT, R6, R4, 0x4, RZ ;  /* 0x0480000004067989 */ /* 0x000e6a00000e00ff */
[----:B------:R-:W-:-:S04]  /*112a0*/  @P0 LOP3.LUT R5, R5, 0x8, RZ, 0xfc, !PT ;  /* 0x0000000805050812 */ /* 0x000fc800078efcff */
[----:B------:R-:W-:Y:S02]  /*112b0*/  LOP3.LUT R5, R5, 0xfffffffb, RZ, 0xc0, !PT ;  /* 0xfffffffb05057812 */ /* 0x000fe400078ec0ff */
[----:B-1----:R-:W-:Y:S02]  /*112c0*/  SEL R3, R6, RZ, P0 ;  /* 0x000000ff06037207 */ /* 0x002fe40000000000 */
[----:B------:R-:W-:Y:S02]  /*112d0*/  ISETP.GE.U32.AND P0, PT, R26, 0x8, PT ;  /* 0x000000081a00780c */ /* 0x000fe40003f06070 */
[----:B------:R-:W-:-:S05]  /*112e0*/  IADD3 R3, R4, R3, RZ ;  /* 0x0000000304037210 */ /* 0x000fca0007ffe0ff */
[----:B------:R-:W1:Y:S06]  /*112f0*/  SHFL.UP PT, R2, R3, 0x8, RZ ;  /* 0x0500000003027989 */ /* 0x000e6c00000e00ff */
[----:B------:R-:W-:-:S04]  /*11300*/  @P0 LOP3.LUT R5, R5, 0x4, RZ, 0xfc, !PT ;  /* 0x0000000405050812 */ /* 0x000fc800078efcff */
[----:B------:R-:W-:Y:S02]  /*11310*/  LOP3.LUT R5, R5, 0xfffffffd, RZ, 0xc0, !PT ;  /* 0xfffffffd05057812 */ /* 0x000fe400078ec0ff */
[----:B-1----:R-:W-:Y:S02]  /*11320*/  SEL R2, R2, RZ, P0 ;  /* 0x000000ff02027207 */ /* 0x002fe40000000000 */
[----:B------:R-:W-:-:S03]  /*11330*/  ISETP.GE.U32.AND P0, PT, R26, 0x10, PT ;  /* 0x000000101a00780c */ /* 0x000fc60003f06070 */
[----:B------:R-:W-:-:S05]  /*11340*/  IMAD.IADD R2, R3, 0x1, R2 ;  /* 0x0000000103027824 */ /* 0x000fca00078e0202 */
[----:B------:R-:W1:Y:S05]  /*11350*/  SHFL.UP PT, R6, R2, 0x10, RZ ;  /* 0x0600000002067989 */ /* 0x000e6a00000e00ff */
[----:B------:R-:W-:Y:S02]  /*11360*/  @P0 LOP3.LUT R5, R5, 0x2, RZ, 0xfc, !PT ;  /* 0x0000000205050812 */ /* 0x000fe400078efcff */
[----:B-1----:R-:W-:-:S05]  /*11370*/  SEL R7, R6, RZ, P0 ;  /* 0x000000ff06077207 */ /* 0x002fca0000000000 */
[----:B------:R-:W-:-:S05]  /*11380*/  IMAD.IADD R6, R2, 0x1, R7 ;  /* 0x0000000102067824 */ /* 0x000fca00078e0207 */
[----:B------:R-:W1:Y:S02]  /*11390*/  SHFL.IDX PT, R4, R6, 0x1f, 0x1f ;  /* 0x03e01f0006047f89 */ /* 0x000e6400000e0000 */
[----:B-1----:R-:W-:-:S04]  /*113a0*/  IMAD R4, R4, UR4, RZ ;  /* 0x0000000404047c24 */ /* 0x002fc8000f8e02ff */
[----:B------:R-:W-:Y:S01]  /*113b0*/  IMAD.MOV.U32 R9, RZ, RZ, R4 ;  /* 0x000000ffff097224 */ /* 0x000fe200078e0004 */
[----:B0-----:R-:W-:-:S13]  /*113c0*/  ISETP.GT.AND P0, PT, R4, UR6, PT ;  /* 0x0000000604007c0c */ /* 0x001fda000bf04270 */
[----:B------:R-:W-:Y:S05]  /*113d0*/  @P0 BRA `(.L_x_1703) ;  /* 0x0000000000b80947 */ /* 0x000fea0003800000 */
[----:B------:R-:W-:Y:S01]  /*113e0*/  IMAD.MOV.U32 R4, RZ, RZ, R9 ;  /* 0x000000ffff047224 */ /* 0x000fe200078e0009 */
[----:B------:R-:W-:Y:S01]  /*113f0*/  ULDC UR5, c[0x0][0xc14] ;  /* 0x0003050000057ab9 */ /* 0x000fe20000000800 */
[----:B------:R-:W-:Y:S01]  /*11400*/  IMAD.MOV.U32 R19, RZ, RZ, RZ ;  /* 0x000000ffff137224 */ /* 0x000fe200078e00ff */
[----:B------:R-:W-:Y:S01]  /*11410*/  ULDC UR7, c[0x0][0xc14] ;  /* 0x0003050000077ab9 */ /* 0x000fe20000000800 */
[----:B------:R-:W-:-:S05]  /*11420*/  ULDC UR4, c[0x0][0xc10] ;  /* 0x0003040000047ab9 */ /* 0x000fca0000000800 */
.L_x_1707:
[----:B------:R-:W-:Y:S02]  /*11430*/  VIADD R0, R19, 0x1f ;  /* 0x0000001f13007836 */ /* 0x000fe40000000000 */
[----:B------:R-:W-:-:S03]  /*11440*/  IMAD.U32 R19, RZ, RZ, UR7 ;  /* 0x00000007ff137e24 */ /* 0x000fc6000f8e00ff */
[----:B------:R-:W-:-:S13]  /*11450*/  ISETP.GE.AND P0, PT, R0, UR5, PT ;  /* 0x0000000500007c0c */ /* 0x000fda000bf06270 */
[----:B------:R-:W-:Y:S05]  /*11460*/  @P0 BRA `(.L_x_1704) ;  /* 0x0000000400d40947 */ /* 0x000fea0003800000 */
[----:B------:R-:W-:Y:S01]  /*11470*/  MOV R19, R0 ;  /* 0x0000000000137202 */ /* 0x000fe20000000f00 */
[----:B------:R-:W-:Y:S01]  /*11480*/  BSSY B0, `(.L_x_1705) ;  /* 0x000000a000007945 */ /* 0x000fe20003800000 */
[C---:B------:R-:W-:Y:S01]  /*11490*/  ISETP.NE.AND P1, PT, R26.reuse, 0x1f, PT ;  /* 0x0000001f1a00780c */ /* 0x040fe20003f25270 */
[----:B------:R-:W-:Y:S02]  /*114a0*/  IMAD.MOV.U32 R0, RZ, RZ, RZ ;  /* 0x000000ffff007224 */ /* 0x000fe400078e00ff */
[----:B------:R-:W-:-:S05]  /*114b0*/  IMAD.IADD R7, R26, 0x1, R19 ;  /* 0x000000011a077824 */ /* 0x000fca00078e0213 */
[----:B------:R-:W-:-:S13]  /*114c0*/  ISETP.GE.OR P0, PT, R7, UR5, !P1 ;  /* 0x0000000507007c0c */ /* 0x000fda000cf06670 */
[----:B------:R-:W-:Y:S05]  /*114d0*/  @P0 BRA `(.L_x_1706) ;  /* 0x0000000000100947 */ /* 0x000fea0003800000 */
[----:B------:R-:W0:Y:S01]  /*114e0*/  LDC.64 R2, c[0x0][0xc58] ;  /* 0x00031600ff027b82 */ /* 0x000e220000000a00 */
[----:B------:R-:W-:Y:S01]  /*114f0*/  ULDC.64 UR8, c[0x0][0x208] ;  /* 0x0000820000087ab9 */ /* 0x000fe20000000a00 */
[----:B0-----:R-:W-:-:S05]  /*11500*/  IMAD.WIDE R2, R7, 0x4, R2 ;  /* 0x0000000407027825 */ /* 0x001fca00078e0202 */
[----:B------:R0:W5:Y:S02]  /*11510*/  LDG.E R0, desc[UR8][R2.64] ;  /* 0x0000000802007981 */ /* 0x000164000c1e1900 */
.L_x_1706:
[----:B------:R-:W-:Y:S05]  /*11520*/  BSYNC B0 ;  /* 0x0000000000007941 */ /* 0x000fea0003800000 */
.L_x_1705:
        /* <DEDUP_REMOVED lines=25> */
.L_x_1703:
[----:B------:R-:W-:Y:S01]  /*116c0*/  IMAD.IADD R9, R4, 0x1, -R9 ;  /* 0x0000000104097824 */ /* 0x000fe200078e0a09 */
[----:B------:R-:W-:-:S03]  /*116d0*/  ULDC.64 UR8, c[0x0][0x208] ;  /* 0x0000820000087ab9 */ /* 0x000fc60000000a00 */
[----:B------:R-:W-:-:S05]  /*116e0*/  IMAD R2, R6, UR4, R9 ;  /* 0x0000000406027c24 */ /* 0x000fca000f8e0209 */
[----:B------:R-:W-:Y:S02]  /*116f0*/  ISETP.GT.AND P0, PT, R2, UR6, PT ;  /* 0x0000000602007c0c */ /* 0x000fe4000bf04270 */
[----:B------:R-:W0:Y:S11]  /*11700*/  LDC.64 R2, c[0x0][0xc68] ;  /* 0x00031a00ff027b82 */ /* 0x000e360000000a00 */
[----:B------:R-:W-:-:S04]  /*11710*/  VOTE.ANY R10, PT, !P0 ;  /* 0x00000000000a7806 */ /* 0x000fc800040e0100 */
[----:B------:R-:W1:Y:S02]  /*11720*/  POPC R13, R10 ;  /* 0x0000000a000d7309 */ /* 0x000e640000000000 */
[----:B-1----:R-:W-:-:S05]  /*11730*/  IADD3 R19, R13, R19, RZ ;  /* 0x000000130d137210 */ /* 0x002fca0007ffe0ff */
        /* <DEDUP_REMOVED lines=11> */
[----:B------:R-:W-:-:S05]  /*117f0*/  VIADD R11, R13, 0xffffffff ;  /* 0xffffffff0d0b7836 */ /* 0x000fca0000000000 */
[----:B------:R2:W3:Y:S02]  /*11800*/  SHFL.IDX PT, R16, R6, R11, 0x1f ;  /* 0x00001f0b06107589 */ /* 0x0004e400000e0000 */
.L_x_1708:
[----:B---3--:R-:W-:Y:S01]  /*11810*/  IMAD R16, R16, UR4, R9 ;  /* 0x0000000410107c24 */ /* 0x008fe2000f8e0209 */
[----:B------:R-:W-:Y:S01]  /*11820*/  IABS R2, R4 ;  /* 0x0000000400027213 */ /* 0x000fe20000000000 */
[----:B-12---:R-:W-:-:S03]  /*11830*/  IMAD.MOV R11, RZ, RZ, -R3 ;  /* 0x000000ffff0b7224 */ /* 0x006fc600078e0a03 */
[----:B------:R-:W-:Y:S01]  /*11840*/  IADD3 R9, -R16, UR6, RZ ;  /* 0x0000000610097c10 */ /* 0x000fe2000fffe1ff */
[----:B------:R-:W-:Y:S02]  /*11850*/  IMAD.MOV R10, RZ, RZ, -R2 ;  /* 0x000000ffff0a7224 */ /* 0x000fe400078e0a02 */
        /* <DEDUP_REMOVED lines=13> */
[----:B------:R-:W-:Y:S02]  /*11930*/  @P0 IADD3 R2, R2, 0x1, RZ ;  /* 0x0000000102020810 */ /* 0x000fe40007ffe0ff */
        /* <DEDUP_REMOVED lines=9> */
[----:B------:R-:W-:-:S04]  /*119d0*/  VIADDMNMX R7, R8, UR4, R7, PT ;  /* 0x0000000408077c46 */ /* 0x000fc8000b800107 */
[-C--:B------:R-:W-:Y:S02]  /*119e0*/  IABS R8, R7.reuse ;  /* 0x0000000700087213 */ /* 0x080fe40000000000 */
[----:B0-----:R-:W-:Y:S02]  /*119f0*/  IABS R12, R7 ;  /* 0x00000007000c7213 */ /* 0x001fe40000000000 */
        /* <DEDUP_REMOVED lines=13> */
[----:B------:R-:W-:Y:S01]  /*11ad0*/  @!P0 IADD3 R3, R3, -R8, RZ ;  /* 0x8000000803038210 */ /* 0x000fe20007ffe0ff */
        /* <DEDUP_REMOVED lines=14> */
.L_x_1704:
[----:B------:R-:W-:Y:S02]  /*11bc0*/  IMAD.MOV.U32 R17, RZ, RZ, RZ ;  /* 0x000000ffff117224 */ /* 0x000fe400078e00ff */
[----:B------:R-:W-:Y:S02]  /*11bd0*/  IMAD.U32 R16, RZ, RZ, UR6 ;  /* 0x00000006ff107e24 */ /* 0x000fe4000f8e00ff */
[----:B------:R-:W-:-:S07]  /*11be0*/  IMAD.MOV.U32 R18, RZ, RZ, RZ ;  /* 0x000000ffff127224 */ /* 0x000fce00078e00ff */
.L_x_1709:
[----:B------:R-:W-:Y:S01]  /*11bf0*/  ISETP.NE.AND P0, PT, R26, RZ, PT ;  /* 0x000000ff1a00720c */ /* 0x000fe20003f05270 */
[----:B------:R0:W-:Y:S01]  /*11c00*/  STL [R1+0x4], RZ ;  /* 0x000004ff01007387 */ /* 0x0001e20000100800 */
[----:B------:R-:W-:Y:S01]  /*11c10*/  IMAD.MOV.U32 R24, RZ, RZ, 0x1 ;  /* 0x00000001ff187424 */ /* 0x000fe200078e00ff */
[----:B------:R-:W-:-:S10]  /*11c20*/  MOV R22, RZ ;  /* 0x000000ff00167202 */ /* 0x000fd40000000f00 */
        /* <DEDUP_REMOVED lines=12> */
.L_x_1777:
[----:B--2---:R-:W2:Y:S01]  /*11cf0*/  LDC.64 R2, c[0x0][0xc60] ;  /* 0x00031800ff027b82 */ /* 0x004ea20000000a00 */
[----:B------:R-:W-:Y:S01]  /*11d00*/  ULDC.64 UR4, c[0x0][0x208] ;  /* 0x0000820000047ab9 */ /* 0x000fe20000000a00 */
[----:B--2---:R-:W-:-:S05]  /*11d10*/  IMAD.WIDE R2, R19, 0x4, R2 ;  /* 0x0000000413027825 */ /* 0x004fca00078e0202 */
[----:B------:R-:W2:Y:S01]  /*11d20*/  LDG.E R27, desc[UR4][R2.64] ;  /* 0x00000004021b7981 */ /* 0x000ea2000c1e1900 */
[----:B------:R-:W-:Y:S05]  /*11d30*/  YIELD ;  /* 0x0000000000007946 */ /* 0x000fea0003800000 */
[----:B------:R-:W-:Y:S01]  /*11d40*/  ULDC.64 UR4, c[0x0][0xa28] ;  /* 0x00028a0000047ab9 */ /* 0x000fe20000000a00 */
[----:B0-----:R-:W-:Y:S01]  /*11d50*/  IMAD.MOV.U32 R0, RZ, RZ, RZ ;  /* 0x000000ffff007224 */ /* 0x001fe200078e00ff */
[----:B------:R-:W-:Y:S01]  /*11d60*/  ISETP.NE.U32.AND P0, PT, RZ, UR4, PT ;  /* 0x00000004ff007c0c */ /* 0x000fe2000bf05070 */
[----:B------:R-:W-:Y:S01]  /*11d70*/  ULDC.64 UR8, c[0x0][0x208] ;  /* 0x0000820000087ab9 */ /* 0x000fe20000000a00 */
[----:B------:R-:W-:Y:S01]  /*11d80*/  IMAD.MOV.U32 R8, RZ, RZ, RZ ;  /* 0x000000ffff087224 */ /* 0x000fe200078e00ff */
[----:B------:R-:W-:Y:S01]  /*11d90*/  ULDC.64 UR6, c[0x0][0xa08] ;  /* 0x0002820000067ab9 */ /* 0x000fe20000000a00 */
[----:B------:R-:W-:-:S02]  /*11da0*/  ISETP.NE.AND.EX P0, PT, RZ, UR5, PT, P0 ;  /* 0x00000005ff007c0c */ /* 0x000fc4000bf05300 */
[----:B--2---:R-:W-:-:S11]  /*11db0*/  SHF.R.S32.HI R4, RZ, 0x1f, R27 ;  /* 0x0000001fff047819 */ /* 0x004fd6000001141b */
[----:B------:R-:W-:-:S04]  /*11dc0*/  @P0 LEA R2, P1, R27, UR4, 0x2 ;  /* 0x000000041b020c11 */ /* 0x000fc8000f8210ff */
[C-C-:B------:R-:W-:Y:S01]  /*11dd0*/  @P0 LEA.HI.X R3, R27.reuse, UR5, R4.reuse, 0x2, P1 ;  /* 0x000000051b030c11 */ /* 0x140fe200088f1404 */
[----:B------:R-:W-:Y:S02]  /*11de0*/  ULDC.64 UR4, c[0x0][0xa18] ;  /* 0x0002860000047ab9 */ /* 0x000fe40000000a00 */
[----:B------:R-:W-:Y:S01]  /*11df0*/  ISETP.NE.U32.AND P1, PT, RZ, UR4, PT ;  /* 0x00000004ff007c0c */ /* 0x000fe2000bf25070 */
[C---:B------:R-:W-:Y:S01]  /*11e00*/  IMAD.SHL.U32 R29, R27.reuse, 0x4, RZ ;  /* 0x000000041b1d7824 */ /* 0x040fe200078e00ff */
[----:B------:R0:W5:Y:S01]  /*11e10*/  @P0 LDG.E R0, desc[UR8][R2.64] ;  /* 0x0000000802000981 */ /* 0x000162000c1e1900 */
[----:B------:R-:W-:Y:S02]  /*11e20*/  SHF.L.U64.HI R10, R27, 0x2, R4 ;  /* 0x000000021b0a7819 */ /* 0x000fe40000010204 */
[----:B------:R-:W-:-:S03]  /*11e30*/  ISETP.NE.AND.EX P1, PT, RZ, UR5, PT, P1 ;  /* 0x00000005ff007c0c */ /* 0x000fc6000bf25310 */
[----:B------:R-:W-:Y:S10]  /*11e40*/  STL [R1], R10 ;  /* 0x0000000a01007387 */ /* 0x000ff40000100800 */
[----:B------:R-:W-:-:S04]  /*11e50*/  @P1 IADD3 R6, P0, R29, UR4, RZ ;  /* 0x000000041d061c10 */ /* 0x000fc8000ff1e0ff */
[C---:B------:R-:W-:Y:S01]  /*11e60*/  @P1 IADD3.X R7, R10.reuse, UR5, RZ, P0, !PT ;  /* 0x000000050a071c10 */ /* 0x040fe200087fe4ff */
[----:B------:R-:W-:Y:S02]  /*11e70*/  ULDC.64 UR4, c[0x0][0xa00] ;  /* 0x0002800000047ab9 */ /* 0x000fe40000000a00 */
[----:B------:R-:W-:Y:S02]  /*11e80*/  ISETP.NE.U32.AND P2, PT, RZ, UR4, PT ;  /* 0x00000004ff007c0c */ /* 0x000fe4000bf45070 */
[C---:B0-----:R-:W-:Y:S02]  /*11e90*/  IADD3 R2, P0, R29.reuse, UR4, RZ ;  /* 0x000000041d027c10 */ /* 0x041fe4000ff1e0ff */
[----:B------:R-:W-:Y:S02]  /*11ea0*/  ISETP.NE.AND.EX P2, PT, RZ, UR5, PT, P2 ;  /* 0x00000005ff007c0c */ /* 0x000fe4000bf45320 */
[----:B------:R-:W-:Y:S01]  /*11eb0*/  IADD3.X R3, R10, UR5, RZ, P0, !PT ;  /* 0x000000050a037c10 */ /* 0x000fe200087fe4ff */
[----:B------:R-:W-:Y:S01]  /*11ec0*/  ULDC UR4, c[0x0][0x288] ;  /* 0x0000a20000047ab9 */ /* 0x000fe20000000800 */
[----:B------:R-:W-:-:S04]  /*11ed0*/  IADD3 R4, P0, R29, UR6, RZ ;  /* 0x000000061d047c10 */ /* 0x000fc8000ff1e0ff */
[----:B------:R-:W-:-:S05]  /*11ee0*/  IADD3.X R5, R10, UR7, RZ, P0, !PT ;  /* 0x000000070a057c10 */ /* 0x000fca00087fe4ff */
[----:B------:R-:W2:Y:S01]  /*11ef0*/  @P2 LDG.E R8, desc[UR8][R2.64] ;  /* 0x0000000802082981 */ /* 0x000ea2000c1e1900 */
[----:B------:R-:W-:-:S04]  /*11f00*/  ISETP.NE.U32.AND P0, PT, RZ, UR6, PT ;  /* 0x00000006ff007c0c */ /* 0x000fc8000bf05070 */
[----:B------:R-:W-:Y:S01]  /*11f10*/  ISETP.NE.AND.EX P0, PT, RZ, UR7, PT, P0 ;  /* 0x00000007ff007c0c */ /* 0x000fe2000bf05300 */
[----:B--2---:R0:W-:Y:S02]  /*11f20*/  STL [R1+0x8], R8 ;  /* 0x0000080801007387 */ /* 0x0041e40000100800 */
[----:B0-----:R-:W-:Y:S01]  /*11f30*/  IMAD.U32 R8, RZ, RZ, UR4 ;  /* 0x00000004ff087e24 */ /* 0x001fe2000f8e00ff */
[----:B------:R-:W-:Y:S02]  /*11f40*/  ULDC.64 UR4, c[0x0][0x3f8] ;  /* 0x0000fe0000047ab9 */ /* 0x000fe40000000a00 */
[----:B------:R-:W-:-:S03]  /*11f50*/  UISETP.NE.U32.AND UP0, UPT, UR4, URZ, UPT ;  /* 0x0000003f0400728c */ /* 0x000fc6000bf05070 */
[----:B------:R-:W-:Y:S01]  /*11f60*/  ULDC UR4, c[0x0][0x404] ;  /* 0x0001010000047ab9 */ /* 0x000fe20000000800 */
[----:B------:R-:W-:Y:S01]  /*11f70*/  UISETP.NE.AND.EX UP0, UPT, UR5, URZ, UPT, UP0 ;  /* 0x0000003f0500728c */ /* 0x000fe2000bf05300 */
[----:B------:R0:W5:Y:S02]  /*11f80*/  @P1 LDG.E R8, desc[UR8][R6.64] ;  /* 0x0000000806081981 */ /* 0x000164000c1e1900 */
[----:B------:R-:W-:Y:S01]  /*11f90*/  ULDC UR5, c[0x0][0x2e0] ;  /* 0x0000b80000057ab9 */ /* 0x000fe20000000800 */
[----:B------:R-:W-:-:S04]  /*11fa0*/  USEL UR4, UR4, 0x1, UP0 ;  /* 0x0000000104047887 */ /* 0x000fc80008000000 */
[----:B------:R-:W-:-:S06]  /*11fb0*/  UIMAD UR4, UR4, UR5, URZ ;  /* 0x00000005040472a4 */ /* 0x000fcc000f8e023f */
[----:B------:R-:W-:Y:S01]  /*11fc0*/  IMAD.U32 R9, RZ, RZ, UR4 ;  /* 0x00000004ff097e24 */ /* 0x000fe2000f8e00ff */
[----:B0-----:R-:W-:Y:S06]  /*11fd0*/  @P1 BRA `(.L_x_1711) ;  /* 0x0000000000141947 */ /* 0x001fec0003800000 */
[----:B------:R-:W-:Y:S05]  /*11fe0*/  @!P2 BRA `(.L_x_1711) ;  /* 0x000000000010a947 */ /* 0x000fea0003800000 */
[----:B------:R-:W-:Y:S02]  /*11ff0*/  ULDC.64 UR4, c[0x0][0x208] ;  /* 0x0000820000047ab9 */ /* 0x000fe40000000a00 */
[----:B------:R-:W2:Y:S04]  /*12000*/  LDG.E R7, desc[UR4][R2.64] ;  /* 0x0000000402077981 */ /* 0x000ea8000c1e1900 */
[----:B-----5:R-:W2:Y:S02]  /*12010*/  LDG.E R8, desc[UR4][R2.64+0x4] ;  /* 0x0000040402087981 */ /* 0x020ea4000c1e1900 */
[----:B--2---:R-:W-:-:S07]  /*12020*/  IMAD.IADD R8, R8, 0x1, -R7 ;  /* 0x0000000108087824 */ /* 0x004fce00078e0a07 */
.L_x_1711:
[----:B------:R-:W-:Y:S01]  /*12030*/  IMAD.MOV.U32 R23, RZ, RZ, RZ ;  /* 0x000000ffff177224 */ /* 0x000fe200078e00ff */
[----:B------:R-:W-:-:S05]  /*12040*/  ULDC.64 UR4, c[0x0][0x208] ;  /* 0x0000820000047ab9 */ /* 0x000fca0000000a00 */
[----:B------:R-:W2:Y:S01]  /*12050*/  @P0 LDG.E R23, desc[UR4][R4.64] ;  /* 0x0000000404170981 */ /* 0x000ea2000c1e1900 */
[----:B------:R-:W-:Y:S02]  /*12060*/  ULDC.64 UR4, c[0x0][0xa20] ;  /* 0x0002880000047ab9 */ /* 0x000fe40000000a00 */
[----:B------:R-:W-:-:S04]  /*12070*/  ISETP.NE.U32.AND P1, PT, RZ, UR4, PT ;  /* 0x00000004ff007c0c */ /* 0x000fc8000bf25070 */
[----:B------:R-:W-:Y:S02]  /*12080*/  ISETP.NE.AND.EX P1, PT, RZ, UR5, PT, P1 ;  /* 0x00000005ff007c0c */ /* 0x000fe4000bf25310 */
[----:B--2--5:R-:W-:-:S11]  /*12090*/  IADD3 R23, R23, R0, RZ ;  /* 0x0000000017177210 */ /* 0x024fd60007ffe0ff */
[----:B------:R-:W-:Y:S05]  /*120a0*/  @!P1 BRA `(.L_x_1712) ;  /* 0x0000000000149947 */ /* 0x000fea0003800000 */
[----:B------:R-:W-:Y:S01]  /*120b0*/  IADD3 R2, P0, R29, UR4, RZ ;  /* 0x000000041d027c10 */ /* 0x000fe2000ff1e0ff */
[----:B------:R-:W-:-:S03]  /*120c0*/  ULDC.64 UR6, c[0x0][0x208] ;  /* 0x0000820000067ab9 */ /* 0x000fc60000000a00 */
[----:B------:R-:W-:-:S05]  /*120d0*/  IADD3.X R3, R10, UR5, RZ, P0, !PT ;  /* 0x000000050a037c10 */ /* 0x000fca00087fe4ff */
[----:B------:R0:W5:Y:S01]  /*120e0*/  LDG.E R9, desc[UR6][R2.64] ;  /* 0x0000000602097981 */ /* 0x000162000c1e1900 */
[----:B------:R-:W-:Y:S05]  /*120f0*/  BRA `(.L_x_1713) ;  /* 0x0000000000147947 */ /* 0x000fea0003800000 */
.L_x_1712:
[----:B------:R-:W-:Y:S05]  /*12100*/  @!P0 BRA `(.L_x_1713) ;  /* 0x0000000000108947 */ /* 0x000fea0003800000 */
[----:B------:R-:W-:Y:S02]  /*12110*/  ULDC.64 UR4, c[0x0][0x208] ;  /* 0x0000820000047ab9 */ /* 0x000fe40000000a00 */
[----:B------:R-:W2:Y:S04]  /*12120*/  LDG.E R2, desc[UR4][R4.64] ;  /* 0x0000000404027981 */ /* 0x000ea8000c1e1900 */
[----:B------:R-:W2:Y:S02]  /*12130*/  LDG.E R9, desc[UR4][R4.64+0x4] ;  /* 0x0000040404097981 */ /* 0x000ea4000c1e1900 */
[----:B--2---:R-:W-:-:S07]  /*12140*/  IMAD.IADD R9, R9, 0x1, -R2 ;  /* 0x0000000109097824 */ /* 0x004fce00078e0a02 */
.L_x_1713:
[----:B0-----:R-:W-:Y:S01]  /*12150*/  IMAD R3, R17, 0xc0, RZ ;  /* 0x000000c011037824 */ /* 0x001fe200078e02ff */
[----:B------:R-:W-:Y:S01]  /*12160*/  BSSY B6, `(.L_x_1714) ;  /* 0x00002bb000067945 */ /* 0x000fe20003800000 */
[----:B-----5:R-:W-:-:S03]  /*12170*/  IMAD.IADD R9, R9, 0x1, -R0 ;  /* 0x0000000109097824 */ /* 0x020fc600078e0a00 */
[----:B------:R-:W-:Y:S01]  /*12180*/  IADD3 R8, -R8, 0x14f, R3 ;  /* 0x0000014f08087810 */ /* 0x000fe20007ffe103 */
[----:B------:R-:W-:-:S04]  /*12190*/  VIADD R0, R9, 0x8f ;  /* 0x0000008f09007836 */ /* 0x000fc80000000000 */
[----:B------:R-:W-:Y:S02]  /*121a0*/  IMAD.IADD R8, R9, 0x1, R8 ;  /* 0x0000000109087824 */ /* 0x000fe400078e0208 */
        /* <DEDUP_REMOVED lines=9> */
[----:B------:R-:W-:-:S13]  /*12240*/  ISETP.NE.AND P1, PT, R26, RZ, PT ;  /* 0x000000ff1a00720c */ /* 0x000fda0003f25270 */
[----:B------:R-:W-:Y:S05]  /*12250*/  @P1 BRA `(.L_x_1716) ;  /* 0x0000002800ac1947 */ /* 0x000fea0003800000 */
[----:B------:R-:W0:Y:S01]  /*12260*/  S2R R7, SR_LANEID ;  /* 0x0000000000077919 */ /* 0x000e220000000000 */
[----:B------:R-:W-:Y:S01]  /*12270*/  VOTEU.ANY UR4, UPT, PT ;  /* 0x0000000000047886 */ /* 0x000fe200038e0100 */
[----:B------:R-:W2:Y:S01]  /*12280*/  LDC.64 R2, c[0x0][0xc38] ;  /* 0x00030e00ff027b82 */ /* 0x000ea20000000a00 */
[----:B------:R-:W0:Y:S01]  /*12290*/  FLO.U32 R0, UR4 ;  /* 0x0000000400007d00 */ /* 0x000e2200080e0000 */
[----:B------:R-:W-:-:S07]  /*122a0*/  ULDC.64 UR6, c[0x0][0x208] ;  /* 0x0000820000067ab9 */ /* 0x000fce0000000a00 */
        /* <DEDUP_REMOVED lines=9> */
.L_x_1715:
        /* <DEDUP_REMOVED lines=22> */
.L_x_1717:
        /* <DEDUP_REMOVED lines=19> */
.L_x_1719:
        /* <DEDUP_REMOVED lines=15> */
[----:B0-----:R-:W-:Y:S05]  /*126c0*/  CALL.ABS.NOINC R2 ;  /* 0x0000000002007343 */ /* 0x001fea0003c00000 */
.L_x_1718:
[----:B------:R-:W2:Y:S01]  /*126d0*/  LDL.LU R21, [R1] ;  /* 0x0000000001157983 */ /* 0x000ea20000300800 */
[----:B------:R-:W-:Y:S01]  /*126e0*/  ULDC.64 UR4, c[0x0][0x9f8] ;  /* 0x00027e0000047ab9 */ /* 0x000fe20000000a00 */
[----:B------:R-:W0:Y:S02]  /*126f0*/  LDC R0, c[0x0][0x428] ;  /* 0x00010a00ff007b82 */ /* 0x000e240000000800 */
[----:B------:R-:W3:Y:S01]  /*12700*/  LDL.LU R20, [R1+0x8] ;  /* 0x0000080001147983 */ /* 0x000ee20000300800 */
[----:B------:R-:W-:Y:S01]  /*12710*/  ISETP.NE.U32.AND P0, PT, RZ, UR4, PT ;  /* 0x00000004ff007c0c */ /* 0x000fe2000bf05070 */
[----:B------:R-:W-:Y:S01]  /*12720*/  IMAD.MOV.U32 R6, RZ, RZ, R27 ;  /* 0x000000ffff067224 */ /* 0x000fe200078e001b */
[----:B------:R-:W-:Y:S02]  /*12730*/  ULDC.64 UR6, c[0x0][0x208] ;  /* 0x0000820000067ab9 */ /* 0x000fe40000000a00 */
[----:B------:R-:W-:-:S13]  /*12740*/  ISETP.NE.AND.EX P0, PT, RZ, UR5, PT, P0 ;  /* 0x00000005ff007c0c */ /* 0x000fda000bf05300 */
[----:B------:R-:W-:Y:S02]  /*12750*/  @P0 IADD3 R2, P1, R29, UR4, RZ ;  /* 0x000000041d020c10 */ /* 0x000fe4000ff3e0ff */
[----:B------:R-:W-:-:S13]  /*12760*/  ISETP.NE.AND P6, PT, R26, RZ, PT ;  /* 0x000000ff1a00720c */ /* 0x000fda0003fc5270 */
[----:B------:R-:W-:-:S05]  /*12770*/  VOTEU.ALL UP1, P6 ;  /* 0x00000000003f7886 */ /* 0x000fca0003020000 */
[----:B------:R-:W-:-:S04]  /*12780*/  @!UP1 UIADD3 UR8, UP0, UR36, 0x270, URZ ;  /* 0x0000027024089890 */ /* 0x000fc8000ff1e03f */
[----:B------:R-:W-:-:S03]  /*12790*/  @!UP1 UIADD3.X UR9, URZ, UR37, URZ, UP0, !UPT ;  /* 0x000000253f099290 */ /* 0x000fc600087fe43f */
[----:B------:R-:W-:Y:S01]  /*127a0*/  VOTEU.ALL UP0, P6 ;  /* 0x00000000003f7886 */ /* 0x000fe20003000000 */
[----:B--2---:R-:W-:Y:S01]  /*127b0*/  @P0 IADD3.X R3, R21, UR5, RZ, P1, !PT ;  /* 0x0000000515030c10 */ /* 0x004fe20008ffe4ff */
[----:B------:R-:W-:-:S04]  /*127c0*/  ULDC.64 UR4, c[0x0][0xa00] ;  /* 0x0002800000047ab9 */ /* 0x000fc80000000a00 */
[----:B------:R2:W5:Y:S01]  /*127d0*/  @P0 LDG.E R6, desc[UR6][R2.64] ;  /* 0x0000000602060981 */ /* 0x000562000c1e1900 */
[----:B0-----:R-:W-:Y:S01]  /*127e0*/  ISETP.NE.AND P0, PT, R0, 0x1, PT ;  /* 0x000000010000780c */ /* 0x001fe20003f05270 */
[----:B------:R-:W-:Y:S01]  /*127f0*/  IMAD.MOV.U32 R0, RZ, RZ, R18 ;  /* 0x000000ffff007224 */ /* 0x000fe200078e0012 */
[----:B------:R-:W-:Y:S01]  /*12800*/  PLOP3.LUT P1, PT, P6, PT, PT, 0x8, 0x0 ;  /* 0x000000000000781c */ /* 0x000fe2000372e170 */
[----:B---3--:R-:W-:-:S10]  /*12810*/  IMAD R17, R17, 0xc0, R20 ;  /* 0x000000c011117824 */ /* 0x008fd400078e0214 */
[----:B------:R-:W0:Y:S08]  /*12820*/  @P0 LDC R5, c[0x0][0x42c] ;  /* 0x00010b00ff050b82 */ /* 0x000e300000000800 */
[----:B------:R-:W3:Y:S01]  /*12830*/  @P0 LDC R7, c[0x0][0x430] ;  /* 0x00010c00ff070b82 */ /* 0x000ee20000000800 */
[----:B0-----:R-:W-:-:S05]  /*12840*/  @P0 IMAD.HI.U32 R4, R18, R5, RZ ;  /* 0x0000000512040227 */ /* 0x001fca00078e00ff */
[----:B---3--:R-:W-:Y:S02]  /*12850*/  @P0 SHF.R.U32.HI R0, RZ, R7, R4 ;  /* 0x00000007ff000219 */ /* 0x008fe40000011604 */
[----:B------:R-:W-:-:S04]  /*12860*/  ISETP.NE.U32.AND P0, PT, RZ, UR4, PT ;  /* 0x00000004ff007c0c */ /* 0x000fc8000bf05070 */
[----:B------:R-:W-:-:S04]  /*12870*/  ISETP.NE.AND.EX P0, PT, RZ, UR5, PT, P0 ;  /* 0x00000005ff007c0c */ /* 0x000fc8000bf05300 */
[----:B--2---:R-:W-:-:S09]  /*12880*/  SEL R10, R27, RZ, !P0 ;  /* 0x000000ff1b0a7207 */ /* 0x004fd20004000000 */
.L_x_1720:
        /* <DEDUP_REMOVED lines=14> */
.L_x_1721:
        /* <DEDUP_REMOVED lines=13> */
.L_x_1722:
        /* <DEDUP_REMOVED lines=17> */
.L_x_1793:
[----:B------:R-:W-:Y:S01]  /*12b50*/  UMOV UR4, 0xffffffff ;  /* 0xffffffff00047882 */ /* 0x000fe20000000000 */
[----:B------:R-:W-:Y:S02]  /*12b60*/  SHF.R.S32.HI R9, RZ, 0x1f, R6 ;  /* 0x0000001fff097819 */ /* 0x000fe40000011406 */
[----:B------:R-:W-:Y:S05]  /*12b70*/  BRA.DIV UR4, `(.L_x_1724) ;  /* 0x0000003604287947 */ /* 0x000fea000b800000 */
[----:B------:R-:W-:-:S13]  /*12b80*/  ELECT P6, URZ, PT ;  /* 0x00000000003f782f */ /* 0x000fda00038c0000 */
.L_x_1796:
[----:B------:R-:W-:Y:S05]  /*12b90*/  @!P6 BRA `(.L_x_1725) ;  /* 0x0000000000fce947 */ /* 0x000fea0003800000 */
[----:B------:R-:W-:-:S04]  /*12ba0*/  ISETP.NE.U32.AND P0, PT, R2, RZ, PT ;  /* 0x000000ff0200720c */ /* 0x000fc80003f05070 */
[----:B------:R-:W-:-:S13]  /*12bb0*/  ISETP.NE.AND.EX P0, PT, R3, RZ, PT, P0 ;  /* 0x000000ff0300720c */ /* 0x000fda0003f05300 */
[----:B------:R-:W-:Y:S05]  /*12bc0*/  @!P0 BRA `(.L_x_1726) ;  /* 0x00000000004c8947 */ /* 0x000fea0003800000 */
[----:B------:R-:W0:Y:S01]  /*12bd0*/  LDC R11, c[0x0][0x41c] ;  /* 0x00010700ff0b7b82 */ /* 0x000e220000000800 */
[----:B------:R-:W-:Y:S01]  /*12be0*/  IMAD.MOV.U32 R14, RZ, RZ, R7 ;  /* 0x000000ffff0e7224 */ /* 0x000fe200078e0007 */
[----:B------:R-:W-:Y:S01]  /*12bf0*/  ULDC.64 UR4, c[0x0][0x408] ;  /* 0x0001020000047ab9 */ /* 0x000fe20000000a00 */
[----:B------:R-:W-:Y:S01]  /*12c00*/  ULDC.64 UR6, c[0x0][0x208] ;  /* 0x0000820000067ab9 */ /* 0x000fe20000000a00 */
        /* <DEDUP_REMOVED lines=13> */
[----:B------:R-:W-:-:S05]  /*12ce0*/  IADD3 R4, -R14, RZ, RZ ;  /* 0x000000ff0e047210 */ /* 0x000fca0007ffe1ff */
[----:B------:R-:W-:-:S07]  /*12cf0*/  IMAD R7, R11, R4, R7 ;  /* 0x000000040b077224 */ /* 0x000fce00078e0207 */
.L_x_1726:
[----:B------:R-:W-:Y:S01]  /*12d00*/  IMAD R5, R22, 0x8, R25 ;  /* 0x0000000816057824 */ /* 0x000fe200078e0219 */
[----:B------:R-:W-:-:S04]  /*12d10*/  SHF.L.U32 R4, R24, 0x1f, RZ ;  /* 0x0000001f18047819 */ /* 0x000fc800000006ff */
[----:B------:R-:W2:Y:S02]  /*12d20*/  SYNCS.PHASECHK.TRANS64.TRYWAIT P0, [R5+URZ+0x31c40], R4 ;  /* 0x031c4004050075a7 */ /* 0x000ea4000800017f */
[----:B--2---:R-:W-:Y:S05]  /*12d30*/  @!P0 BRA `(.L_x_1727) ;  /* 0x0000003000d88947 */ /* 0x004fea0003800000 */
.L_x_1797:
        /* <DEDUP_REMOVED lines=9> */
.L_x_1728:
        /* <DEDUP_REMOVED lines=28> */
.L_x_1725:
        /* <DEDUP_REMOVED lines=12> */
[----:B------:R-:W-:Y:S01]  /*13050*/  @P0 R2UR UR12, R18 ;  /* 0x00000000120c02ca */ /* 0x000fe200000e0000 */
[----:B------:R-:W-:Y:S01]  /*13060*/  UMOV UR18, URZ ;  /* 0x0000003f00127c82 */ /* 0x000fe20008000000 */
[----:B------:R-:W-:Y:S01]  /*13070*/  @P0 R2UR UR11, R17 ;  /* 0x00000000110b02ca */ /* 0x000fe200000e0000 */
[----:B------:R-:W-:Y:S01]  /*13080*/  UIADD3 UR16, UR24, 0xda00, URZ ;  /* 0x0000da0018107890 */ /* 0x000fe2000fffe03f */
[----:B------:R-:W-:Y:S01]  /*13090*/  @P0 IMAD.MOV.U32 R4, RZ, RZ, 0x9000 ;  /* 0x00009000ff040424 */ /* 0x000fe200078e00ff */
[----:B------:R-:W-:Y:S01]  /*130a0*/  BAR.SYNC.DEFER_BLOCKING 0x8, 0x1a0 ;  /* 0x0206800000007b1d */ /* 0x000fe20000010000 */
[----:B------:R-:W-:-:S02]  /*130b0*/  UIADD3 UR17, UR24, 0x31c00, URZ ;  /* 0x00031c0018117890 */ /* 0x000fc4000fffe03f */
[----:B------:R-:W-:-:S03]  /*130c0*/  UIADD3 UR8, UR24, 0x10a00, URZ ;  /* 0x00010a0018087890 */ /* 0x000fc6000fffe03f */
[----:B------:R-:W-:Y:S01]  /*130d0*/  UMOV UR14, 0x0 ;  /* 0x00000000000e7882 */ /* 0x000fe20000000000 */
[----:B------:R-:W-:Y:S01]  /*130e0*/  UMOV UR15, 0x12f00000 ;  /* 0x12f00000000f7882 */ /* 0x000fe20000000000 */
[----:B------:R-:W-:Y:S01]  /*130f0*/  UMOV UR10, 0x20 ;  /* 0x00000020000a7882 */ /* 0x000fe20000000000 */
[----:B------:R-:W-:Y:S01]  /*13100*/  UMOV UR9, UR17 ;  /* 0x0000001100097c82 */ /* 0x000fe20008000000 */
[----:B------:R-:W-:Y:S01]  /*13110*/  UMOV UR22, 0x0 ;  /* 0x0000000000167882 */ /* 0x000fe20000000000 */
[----:B------:R-:W-:Y:S01]  /*13120*/  UMOV UR23, 0x12f00000 ;  /* 0x12f0000000177882 */ /* 0x000fe20000000000 */
[----:B------:R-:W-:Y:S01]  /*13130*/  BSSY B0, `(.L_x_1729) ;  /* 0x0000013000007945 */ /* 0x000fe20003800000 */
[----:B------:R3:W-:Y:S01]  /*13140*/  @P0 SYNCS.ARRIVE.TRANS64 RZ, [R25+URZ+0x31c00], R4 ;  /* 0x031c000419ff09a7 */ /* 0x0007e2000800003f */
[----:B------:R-:W-:Y:S01]  /*13150*/  UTMALDG.4D [UR16], [UR4], desc[UR6] ;  /* 0x00000610040075b4 */ /* 0x000fe20008019000 */
[----:B------:R4:W-:Y:S02]  /*13160*/  UTMALDG.4D [UR8], [UR4], desc[UR14] ;  /* 0x00000e08040075b4 */ /* 0x0009e40008019000 */
[----:B----4-:R-:W-:Y:S01]  /*13170*/  @P0 R2UR UR13, R10 ;  /* 0x000000000a0d02ca */ /* 0x010fe200000e0000 */
[----:B------:R-:W-:Y:S01]  /*13180*/  UIADD3 UR8, UR24, 0x13a00, URZ ;  /* 0x00013a0018087890 */ /* 0x000fe2000fffe03f */
[----:B------:R-:W-:Y:S01]  /*13190*/  @P0 R2UR UR12, R18 ;  /* 0x00000000120c02ca */ /* 0x000fe200000e0000 */
[----:B------:R-:W-:Y:S01]  /*131a0*/  UMOV UR10, 0x40 ;  /* 0x00000040000a7882 */ /* 0x000fe20000000000 */
[----:B------:R-:W-:Y:S01]  /*131b0*/  @P0 R2UR UR11, R17 ;  /* 0x00000000110b02ca */ /* 0x000fe200000e0000 */
[----:B------:R-:W-:-:S12]  /*131c0*/  UMOV UR9, UR17 ;  /* 0x0000001100097c82 */ /* 0x000fd80008000000 */
[----:B------:R4:W-:Y:S01]  /*131d0*/  UTMALDG.4D [UR8], [UR4], desc[UR22] ;  /* 0x00001608040075b4 */ /* 0x0009e20008019000 */
[----:B--2---:R-:W-:-:S05]  /*131e0*/  VIADD R5, R5, 0x1 ;  /* 0x0000000105057836 */ /* 0x004fca0000000000 */
[----:B---3--:R-:W-:Y:S01]  /*131f0*/  LEA.HI R4, R5, R5, RZ, 0x1 ;  /* 0x0000000505047211 */ /* 0x008fe200078f08ff */
[----:B------:R4:W-:Y:S03]  /*13200*/  STL [R1+0x4], R5 ;  /* 0x0000040501007387 */ /* 0x0009e60000100800 */
[----:B------:R-:W-:-:S05]  /*13210*/  LOP3.LUT R4, R4, 0xfffffffe, RZ, 0xc0, !PT ;  /* 0xfffffffe04047812 */ /* 0x000fca00078ec0ff */
[----:B------:R-:W-:-:S05]  /*13220*/  IMAD.IADD R4, R5, 0x1, -R4 ;  /* 0x0000000105047824 */ /* 0x000fca00078e0a04 */
[----:B------:R-:W-:-:S04]  /*13230*/  SHF.L.U32 R4, R4, 0x1f, RZ ;  /* 0x0000001f04047819 */ /* 0x000fc800000006ff */
[----:B------:R-:W2:Y:S02]  /*13240*/  SYNCS.PHASECHK.TRANS64.TRYWAIT P0, [R25+URZ+0x31c20], R4 ;  /* 0x031c2004190075a7 */ /* 0x000ea4000800017f */
[----:B--2-4-:R-:W-:Y:S05]  /*13250*/  @!P0 BRA `(.L_x_1730) ;  /* 0x0000002c00a48947 */ /* 0x014fea0003800000 */
.L_x_1798:
[----:B------:R-:W-:Y:S05]  /*13260*/  BSYNC B0 ;  /* 0x0000000000007941 */ /* 0x000fea0003800000 */
.L_x_1729:
[----:B------:R-:W-:Y:S01]  /*13270*/  ISETP.GE.AND P0, PT, R28, 0x2, PT ;  /* 0x000000021c00780c */ /* 0x000fe20003f06270 */
[----:B------:R-:W-:-:S12]  /*13280*/  BSSY B0, `(.L_x_1731) ;  /* 0x0000166000007945 */ /* 0x000fd80003800000 */
[----:B------:R-:W-:Y:S05]  /*13290*/  @!P0 BRA `(.L_x_1732) ;  /* 0x0000001400908947 */ /* 0x000fea0003800000 */
[C---:B--2---:R-:W-:Y:S01]  /*132a0*/  LOP3.LUT R4, R28.reuse, 0x1, RZ, 0xc0, !PT ;  /* 0x000000011c047812 */ /* 0x044fe200078ec0ff */
[----:B------:R-:W-:Y:S01]  /*132b0*/  VIADD R11, R28, 0xfffffffe ;  /* 0xfffffffe1c0b7836 */ /* 0x000fe20000000000 */
[----:B------:R-:W-:Y:S02]  /*132c0*/  BSSY B1, `(.L_x_1733) ;  /* 0x0000078000017945 */ /* 0x000fe40003800000 */
[----:B------:R-:W-:Y:S01]  /*132d0*/  ISETP.NE.U32.AND P0, PT, R4, 0x1, PT ;  /* 0x000000010400780c */ /* 0x000fe20003f05070 */
[----:B------:R-:W-:-:S12]  /*132e0*/  IMAD.MOV.U32 R10, RZ, RZ, R11 ;  /* 0x000000ffff0a7224 */ /* 0x000fd800078e000b */
[----:B------:R-:W-:Y:S05]  /*132f0*/  @!P0 BRA `(.L_x_1734) ;  /* 0x0000000400d08947 */ /* 0x000fea0003800000 */
        /* <DEDUP_REMOVED lines=8> */
[----:B------:R-:W-:Y:S01]  /*13380*/  IMAD.MOV.U32 R4, RZ, RZ, R8 ;  /* 0x000000ffff047224 */ /* 0x000fe200078e0008 */
[----:B------:R-:W-:Y:S02]  /*13390*/  MOV R10, R11 ;  /* 0x0000000b000a7202 */ /* 0x000fe40000000f00 */
        /* <DEDUP_REMOVED lines=21> */
.L_x_1737:
[----:B0-----:R-:W-:Y:S01]  /*134f0*/  IMAD R3, R12, 0x8, R25 ;  /* 0x000000080c037824 */ /* 0x001fe200078e0219 */
[----:B------:R-:W-:-:S04]  /*13500*/  SHF.L.U32 R2, R13, 0x1f, RZ ;  /* 0x0000001f0d027819 */ /* 0x000fc800000006ff */
[----:B------:R-:W0:Y:S02]  /*13510*/  SYNCS.PHASECHK.TRANS64.TRYWAIT P0, [R3+URZ+0x31c40], R2 ;  /* 0x031c4002030075a7 */ /* 0x000e24000800017f */
[----:B0-----:R-:W-:Y:S05]  /*13520*/  @!P0 BRA `(.L_x_1738) ;  /* 0x0000002c00048947 */ /* 0x001fea0003800000 */
.L_x_1799:
        /* <DEDUP_REMOVED lines=9> */
.L_x_1739:
        /* <DEDUP_REMOVED lines=31> */
.L_x_1800:
[----:B------:R-:W-:Y:S05]  /*137b0*/  @P1 BRA `(.L_x_1741) ;  /* 0x0000000000181947 */ /* 0x000fea0003800000 */
[----:B------:R-:W-:Y:S01]  /*137c0*/  ISETP.NE.AND P0, PT, R26, RZ, PT ;  /* 0x000000ff1a00720c */ /* 0x000fe20003f05270 */
[----:B0-----:R-:W-:Y:S01]  /*137d0*/  IMAD R2, R22, 0x8, R25 ;  /* 0x0000000816027824 */ /* 0x001fe200078e0219 */
[----:B------:R-:W-:-:S04]  /*137e0*/  MOV R3, 0x6c00 ;  /* 0x00006c0000037802 */ /* 0x000fc80000000f00 */
[----:B------:R2:W-:Y:S07]  /*137f0*/  SYNCS.ARRIVE.TRANS64 RZ, [R2+URZ+0x31c50], R3 ;  /* 0x031c500302ff79a7 */ /* 0x0005ee000800003f */
[----:B------:R-:W-:Y:S05]  /*13800*/  @!P0 BRA `(.L_x_1741) ;  /* 0x0000000000048947 */ /* 0x000fea0003800000 */
[----:B------:R-:W-:Y:S01]  /*13810*/  BPT.TRAP 0x1 ;  /* 0x000000040000795c */ /* 0x000fe20000300000 */
.L_x_1741:
        /* <DEDUP_REMOVED lines=30> */
.L_x_1736:
[----:B------:R-:W-:Y:S05]  /*13a00*/  BSYNC B2 ;  /* 0x0000000000027941 */ /* 0x000fea0003800000 */
.L_x_1735:
[----:B------:R-:W-:Y:S02]  /*13a10*/  VIADD R10, R28, 0xfffffffd ;  /* 0xfffffffd1c0a7836 */ /* 0x000fe40000000000 */
[----:B------:R-:W-:Y:S02]  /*13a20*/  IMAD.MOV.U32 R22, RZ, RZ, R12 ;  /* 0x000000ffff167224 */ /* 0x000fe400078e000c */
[----:B------:R-:W-:-:S07]  /*13a30*/  IMAD.MOV.U32 R24, RZ, RZ, R13 ;  /* 0x000000ffff187224 */ /* 0x000fce00078e000d */
.L_x_1734:
[----:B------:R-:W-:Y:S05]  /*13a40*/  BSYNC B1 ;  /* 0x0000000000017941 */ /* 0x000fea0003800000 */
.L_x_1733:
[----:B------:R-:W-:-:S13]  /*13a50*/  ISETP.NE.AND P0, PT, R11, RZ, PT ;  /* 0x000000ff0b00720c */ /* 0x000fda0003f05270 */
[----:B------:R-:W-:Y:S05]  /*13a60*/  @!P0 BRA `(.L_x_1732) ;  /* 0x0000000c009c8947 */ /* 0x000fea0003800000 */
[----:B------:R-:W-:-:S07]  /*13a70*/  IMAD.MOV.U32 R4, RZ, RZ, R8 ;  /* 0x000000ffff047224 */ /* 0x000fce00078e0008 */
.L_x_1756:
[----:B------:R-:W-:Y:S01]  /*13a80*/  VIADD R11, R22, 0x1 ;  /* 0x00000001160b7836 */ /* 0x000fe20000000000 */
[----:B------:R-:W-:Y:S05]  /*13a90*/  YIELD ;  /* 0x0000000000007946 */ /* 0x000fea0003800000 */
[----:B------:R-:W-:Y:S01]  /*13aa0*/  ISETP.NE.AND P0, PT, R11, 0x2, PT ;  /* 0x000000020b00780c */ /* 0x000fe20003f05270 */
[----:B------:R-:W-:Y:S03]  /*13ab0*/  BSSY B1, `(.L_x_1742) ;  /* 0x000006d000017945 */ /* 0x000fe60003800000 */
[----:B------:R-:W-:-:S02]  /*13ac0*/  SEL R3, RZ, 0x1, P0 ;  /* 0x00000001ff037807 */ /* 0x000fc40000000000 */
        /* <DEDUP_REMOVED lines=9> */
[----:B------:R-:W-:Y:S01]  /*13b60*/  MOV R15, R10 ;  /* 0x0000000a000f7202 */ /* 0x000fe20000000f00 */
        /* <DEDUP_REMOVED lines=17> */
.L_x_1744:
[----:B------:R-:W-:Y:S01]  /*13c80*/  IMAD R3, R11, 0x8, R25 ;  /* 0x000000080b037824 */ /* 0x000fe200078e0219 */
[----:B------:R-:W-:-:S04]  /*13c90*/  SHF.L.U32 R2, R12, 0x1f, RZ ;  /* 0x0000001f0c027819 */ /* 0x000fc800000006ff */
[----:B------:R-:W2:Y:S02]  /*13ca0*/  SYNCS.PHASECHK.TRANS64.TRYWAIT P0, [R3+URZ+0x31c40], R2 ;  /* 0x031c4002030075a7 */ /* 0x000ea4000800017f */
[----:B--2---:R-:W-:Y:S05]  /*13cb0*/  @!P0 BRA `(.L_x_1745) ;  /* 0x0000002400488947 */ /* 0x004fea0003800000 */
.L_x_1801:
        /* <DEDUP_REMOVED lines=9> */
.L_x_1746:
        /* <DEDUP_REMOVED lines=31> */
.L_x_1802:
[----:B------:R-:W-:Y:S05]  /*13f40*/  @P0 BRA `(.L_x_1748) ;  /* 0x0000000000140947 */ /* 0x000fea0003800000 */
[----:B------:R-:W-:Y:S01]  /*13f50*/  ISETP.NE.AND P1, PT, R26, RZ, PT ;  /* 0x000000ff1a00720c */ /* 0x000fe20003f25270 */
[----:B------:R-:W-:-:S04]  /*13f60*/  IMAD.MOV.U32 R2, RZ, RZ, 0x6c00 ;  /* 0x00006c00ff027424 */ /* 0x000fc800078e00ff */
[----:B------:R2:W-:Y:S08]  /*13f70*/  SYNCS.ARRIVE.TRANS64 RZ, [R3+URZ+0x50], R2 ;  /* 0x0000500203ff79a7 */ /* 0x0005f0000800003f */
[----:B------:R-:W-:Y:S05]  /*13f80*/  @!P1 BRA `(.L_x_1748) ;  /* 0x0000000000049947 */ /* 0x000fea0003800000 */
[----:B------:R-:W-:Y:S01]  /*13f90*/  BPT.TRAP 0x1 ;  /* 0x000000040000795c */ /* 0x000fe20000300000 */
.L_x_1748:
        /* <DEDUP_REMOVED lines=12> */
[----:B------:R-:W-:Y:S01]  /*14060*/  IMAD.MOV.U32 R7, RZ, RZ, R13 ;  /* 0x000000ffff077224 */ /* 0x000fe200078e000d */
[----:B------:R-:W-:-:S03]  /*14070*/  MOV R8, R4 ;  /* 0x0000000400087202 */ /* 0x000fc60000000f00 */
        /* <DEDUP_REMOVED lines=16> */
.L_x_1743:
[----:B------:R-:W-:Y:S05]  /*14180*/  BSYNC B1 ;  /* 0x0000000000017941 */ /* 0x000fea0003800000 */
.L_x_1742:
        /* <DEDUP_REMOVED lines=31> */
.L_x_1751:
[----:B------:R-:W-:Y:S01]  /*14380*/  IMAD R2, R22, 0x8, R25 ;  /* 0x0000000816027824 */ /* 0x000fe200078e0219 */
[----:B------:R-:W-:-:S04]  /*14390*/  SHF.L.U32 R3, R24, 0x1f, RZ ;  /* 0x0000001f18037819 */ /* 0x000fc800000006ff */
[----:B------:R-:W2:Y:S02]  /*143a0*/  SYNCS.PHASECHK.TRANS64.TRYWAIT P0, [R2+URZ+0x31c40], R3 ;  /* 0x031c4003020075a7 */ /* 0x000ea4000800017f */
[----:B--2---:R-:W-:Y:S05]  /*143b0*/  @!P0 BRA `(.L_x_1752) ;  /* 0x0000001c00b08947 */ /* 0x004fea0003800000 */
.L_x_1803:
        /* <DEDUP_REMOVED lines=9> */
.L_x_1753:
        /* <DEDUP_REMOVED lines=10> */
[----:B------:R-:W-:Y:S01]  /*144f0*/  UMOV UR7, 0x14f00000 ;  /* 0x14f0000000077882 */ /* 0x000fe20000000000 */
[----:B------:R-:W-:Y:S01]  /*14500*/  LEA R3, R22, R2, 0x3 ;  /* 0x0000000216037211 */ /* 0x000fe200078e18ff */
        /* <DEDUP_REMOVED lines=21> */
.L_x_1804:
[----:B------:R-:W-:Y:S05]  /*14660*/  @P0 BRA `(.L_x_1755) ;  /* 0x0000000000140947 */ /* 0x000fea0003800000 */
[----:B------:R-:W-:Y:S01]  /*14670*/  ISETP.NE.AND P1, PT, R26, RZ, PT ;  /* 0x000000ff1a00720c */ /* 0x000fe20003f25270 */
[----:B0-----:R-:W-:-:S04]  /*14680*/  IMAD.MOV.U32 R3, RZ, RZ, 0x6c00 ;  /* 0x00006c00ff037424 */ /* 0x001fc800078e00ff */
[----:B------:R2:W-:Y:S08]  /*14690*/  SYNCS.ARRIVE.TRANS64 RZ, [R2+URZ+0x50], R3 ;  /* 0x0000500302ff79a7 */ /* 0x0005f0000800003f */
[----:B------:R-:W-:Y:S05]  /*146a0*/  @!P1 BRA `(.L_x_1755) ;  /* 0x0000000000049947 */ /* 0x000fea0003800000 */
[----:B------:R-:W-:Y:S01]  /*146b0*/  BPT.TRAP 0x1 ;  /* 0x000000040000795c */ /* 0x000fe20000300000 */
.L_x_1755:
        /* <DEDUP_REMOVED lines=29> */
.L_x_1750:
[----:B------:R-:W-:Y:S05]  /*14890*/  BSYNC B1 ;  /* 0x0000000000017941 */ /* 0x000fea0003800000 */
.L_x_1749:
[C---:B------:R-:W-:Y:S01]  /*148a0*/  ISETP.GT.AND P0, PT, R10.reuse, 0x1, PT ;  /* 0x000000010a00780c */ /* 0x040fe20003f04270 */
[----:B0-2---:R-:W-:-:S04]  /*148b0*/  VIADD R2, R10, 0xfffffffe ;  /* 0xfffffffe0a027836 */ /* 0x005fc80000000000 */
[----:B------:R-:W-:-:S08]  /*148c0*/  IMAD.MOV.U32 R10, RZ, RZ, R2 ;  /* 0x000000ffff0a7224 */ /* 0x000fd000078e0002 */
[----:B------:R-:W-:Y:S05]  /*148d0*/  @P0 BRA `(.L_x_1756) ;  /* 0xfffffff000680947 */ /* 0x000fea000383ffff */
.L_x_1732:
[----:B------:R-:W-:Y:S05]  /*148e0*/  BSYNC B0 ;  /* 0x0000000000007941 */ /* 0x000fea0003800000 */
.L_x_1731:
[----:B------:R-:W-:Y:S01]  /*148f0*/  ISETP.NE.AND P0, PT, R26, RZ, PT ;  /* 0x000000ff1a00720c */ /* 0x000fe20003f05270 */
[----:B------:R-:W-:-:S12]  /*14900*/  BSSY B0, `(.L_x_1757) ;  /* 0x000000f000007945 */ /* 0x000fd80003800000 */
[----:B------:R-:W-:Y:S05]  /*14910*/  @P0 BRA `(.L_x_1758) ;  /* 0x0000000000340947 */ /* 0x000fea0003800000 */
[----:B------:R-:W3:Y:S01]  /*14920*/  S2R R9, SR_LANEID ;  /* 0x0000000000097919 */ /* 0x000ee20000000000 */
[----:B------:R-:W-:Y:S01]  /*14930*/  VOTEU.ANY UR4, UPT, PT ;  /* 0x0000000000047886 */ /* 0x000fe200038e0100 */
[----:B------:R-:W4:Y:S01]  /*14940*/  LDC.64 R2, c[0x0][0xc38] ;  /* 0x00030e00ff027b82 */ /* 0x000f220000000a00 */
[----:B--2---:R-:W3:Y:S01]  /*14950*/  FLO.U32 R4, UR4 ;  /* 0x0000000400047d00 */ /* 0x004ee200080e0000 */
[----:B------:R-:W-:-:S07]  /*14960*/  ULDC.64 UR6, c[0x0][0x208] ;  /* 0x0000820000067ab9 */ /* 0x000fce0000000a00 */
[----:B------:R-:W4:Y:S01]  /*14970*/  POPC R5, UR4 ;  /* 0x0000000400057d09 */ /* 0x000f220008000000 */
[----:B---3--:R-:W-:-:S13]  /*14980*/  ISETP.EQ.U32.AND P0, PT, R4, R9, PT ;  /* 0x000000090400720c */ /* 0x008fda0003f02070 */
[----:B----4-:R-:W2:Y:S01]  /*14990*/  @P0 ATOMG.E.ADD.STRONG.GPU PT, R3, desc[UR6][R2.64], R5 ;  /* 0x00000005020309a8 */ /* 0x010ea200081ee1c6 */
[----:B------:R-:W3:Y:S02]  /*149a0*/  S2R R6, SR_LTMASK ;  /* 0x0000000000067919 */ /* 0x000ee40000003900 */
[----:B---3--:R-:W-:-:S04]  /*149b0*/  LOP3.LUT R6, R6, UR4, RZ, 0xc0, !PT ;  /* 0x0000000406067c12 */ /* 0x008fc8000f8ec0ff */
[----:B------:R-:W3:Y:S01]  /*149c0*/  POPC R9, R6 ;  /* 0x0000000600097309 */ /* 0x000ee20000000000 */
[----:B--2---:R-:W3:Y:S02]  /*149d0*/  SHFL.IDX PT, R4, R3, R4, 0x1f ;  /* 0x00001f0403047589 */ /* 0x004ee400000e0000 */
[----:B---3--:R-:W-:-:S07]  /*149e0*/  IADD3 R16, R4, UR38, R9 ;  /* 0x0000002604107c10 */ /* 0x008fce000fffe009 */
.L_x_1758:
[----:B------:R-:W-:Y:S05]  /*149f0*/  BSYNC B0 ;  /* 0x0000000000007941 */ /* 0x000fea0003800000 */
.L_x_1757:
[----:B------:R-:W-:Y:S04]  /*14a00*/  BSSY B0, `(.L_x_1759) ;  /* 0x000002b000007945 */ /* 0x000fe80003800000 */
[----:B------:R-:W-:Y:S05]  /*14a10*/  @!P6 BRA `(.L_x_1760) ;  /* 0x0000000000a4e947 */ /* 0x000fea0003800000 */
[----:B------:R-:W-:Y:S01]  /*14a20*/  IMAD R3, R22, 0x8, R25 ;  /* 0x0000000816037824 */ /* 0x000fe200078e0219 */
[----:B------:R-:W-:-:S04]  /*14a30*/  SHF.L.U32 R2, R24, 0x1f, RZ ;  /* 0x0000001f18027819 */ /* 0x000fc800000006ff */
[----:B------:R-:W3:Y:S02]  /*14a40*/  SYNCS.PHASECHK.TRANS64.TRYWAIT P0, [R3+URZ+0x31c60], R2 ;  /* 0x031c6002030075a7 */ /* 0x000ee4000800017f */
[----:B---3--:R-:W-:Y:S05]  /*14a50*/  @!P0 BRA `(.L_x_1761) ;  /* 0x0000001800308947 */ /* 0x008fea0003800000 */
.L_x_1805:
[----:B--2---:R-:W2:Y:S02]  /*14a60*/  S2R R4, SR_TID.X ;  /* 0x0000000000047919 */ /* 0x004ea40000002100 */
[----:B--2---:R-:W-:-:S04]  /*14a70*/  LOP3.LUT R4, R4, 0x7f, RZ, 0xc0, !PT ;  /* 0x0000007f04047812 */ /* 0x004fc800078ec0ff */
[----:B------:R-:W-:-:S13]  /*14a80*/  ISETP.NE.AND P0, PT, R4, RZ, PT ;  /* 0x000000ff0400720c */ /* 0x000fda0003f05270 */
[----:B------:R-:W-:Y:S05]  /*14a90*/  @P0 BRA `(.L_x_1762) ;  /* 0x0000000000140947 */ /* 0x000fea0003800000 */
[----:B------:R-:W-:Y:S01]  /*14aa0*/  ISETP.NE.AND P1, PT, R26, RZ, PT ;  /* 0x000000ff1a00720c */ /* 0x000fe20003f25270 */
[----:B---3--:R-:W-:-:S04]  /*14ab0*/  IMAD.MOV.U32 R2, RZ, RZ, 0x6c00 ;  /* 0x00006c00ff027424 */ /* 0x008fc800078e00ff */
[----:B------:R2:W-:Y:S08]  /*14ac0*/  SYNCS.ARRIVE.TRANS64 RZ, [R3+URZ+0x31c50], R2 ;  /* 0x031c500203ff79a7 */ /* 0x0005f0000800003f */
[----:B------:R-:W-:Y:S05]  /*14ad0*/  @!P1 BRA `(.L_x_1762) ;  /* 0x0000000000049947 */ /* 0x000fea0003800000 */
[----:B------:R-:W-:Y:S01]  /*14ae0*/  BPT.TRAP 0x1 ;  /* 0x000000040000795c */ /* 0x000fe20000300000 */
.L_x_1762:
        /* <DEDUP_REMOVED lines=28> */
.L_x_1760:
[----:B------:R-:W-:Y:S05]  /*14cb0*/  BSYNC B0 ;  /* 0x0000000000007941 */ /* 0x000fea0003800000 */
.L_x_1759:
[----:B------:R-:W-:-:S05]  /*14cc0*/  VIADD R22, R22, 0x1 ;  /* 0x0000000116167836 */ /* 0x000fca0000000000 */
[----:B------:R-:W-:-:S04]  /*14cd0*/  ISETP.NE.AND P0, PT, R22, 0x2, PT ;  /* 0x000000021600780c */ /* 0x000fc80003f05270 */
[----:B--23--:R-:W-:Y:S02]  /*14ce0*/  SEL R3, RZ, 0x1, P0 ;  /* 0x00000001ff037807 */ /* 0x00cfe40000000000 */
[----:B------:R-:W-:Y:S02]  /*14cf0*/  SEL R22, R22, RZ, P0 ;  /* 0x000000ff16167207 */ /* 0x000fe40000000000 */
[----:B------:R-:W-:-:S07]  /*14d00*/  LOP3.LUT R24, R24, R3, RZ, 0x3c, !PT ;  /* 0x0000000318187212 */ /* 0x000fce00078e3cff */
.L_x_1716:
[----:B------:R-:W-:Y:S05]  /*14d10*/  BSYNC B6 ;  /* 0x0000000000067941 */ /* 0x000fea0003800000 */
.L_x_1714:
[----:B------:R-:W-:-:S03]  /*14d20*/  UMOV UR4, 0xffffffff ;  /* 0xffffffff00047882 */ /* 0x000fc60000000000 */
[----:B------:R-:W-:Y:S05]  /*14d30*/  BRA.DIV UR4, `(.L_x_1763) ;  /* 0x00000016048c7947 */ /* 0x000fea000b800000 */
[----:B------:R2:W3:Y:S04]  /*14d40*/  SHFL.IDX PT, R4, R16, RZ, 0x1f ;  /* 0x00001fff10047589 */ /* 0x0004e800000e0000 */
[----:B------:R2:W4:Y:S02]  /*14d50*/  SHFL.IDX PT, R5, R16, 0x1, 0x1f ;  /* 0x00201f0010057f89 */ /* 0x00052400000e0000 */
.L_x_1809:
[----:B------:R-:W-:Y:S01]  /*14d60*/  ULDC UR4, c[0x0][0xc14] ;  /* 0x0003050000047ab9 */ /* 0x000fe20000000800 */
[C---:B------:R-:W-:Y:S01]  /*14d70*/  ISETP.NE.AND P0, PT, R26.reuse, 0x1f, PT ;  /* 0x0000001f1a00780c */ /* 0x040fe20003f05270 */
[----:B------:R-:W-:Y:S01]  /*14d80*/  IMAD.U32 R0, RZ, RZ, UR4 ;  /* 0x00000004ff007e24 */ /* 0x000fe2000f8e00ff */
[----:B------:R-:W-:Y:S01]  /*14d90*/  IADD3 R7, R26, R19, RZ ;  /* 0x000000131a077210 */ /* 0x000fe20007ffe0ff */
[----:B------:R-:W-:Y:S01]  /*14da0*/  BSSY B0, `(.L_x_1764) ;  /* 0x0000008000007945 */ /* 0x000fe20003800000 */
[----:B------:R-:W-:Y:S02]  /*14db0*/  IMAD.MOV.U32 R2, RZ, RZ, RZ ;  /* 0x000000ffff027224 */ /* 0x000fe400078e00ff */
[----:B------:R-:W-:-:S13]  /*14dc0*/  ISETP.GE.OR P0, PT, R7, R0, !P0 ;  /* 0x000000000700720c */ /* 0x000fda0004706670 */
[----:B------:R-:W-:Y:S05]  /*14dd0*/  @P0 BRA `(.L_x_1765) ;  /* 0x0000000000100947 */ /* 0x000fea0003800000 */
[----:B------:R-:W0:Y:S01]  /*14de0*/  LDC.64 R2, c[0x0][0xc58] ;  /* 0x00031600ff027b82 */ /* 0x000e220000000a00 */
[----:B------:R-:W-:Y:S01]  /*14df0*/  ULDC.64 UR4, c[0x0][0x208] ;  /* 0x0000820000047ab9 */ /* 0x000fe20000000a00 */
[----:B0-----:R-:W-:-:S06]  /*14e00*/  IMAD.WIDE R2, R7, 0x4, R2 ;  /* 0x0000000407027825 */ /* 0x001fcc00078e0202 */
[----:B------:R0:W5:Y:S02]  /*14e10*/  LDG.E R2, desc[UR4][R2.64] ;  /* 0x0000000402027981 */ /* 0x000164000c1e1900 */
.L_x_1765:
[----:B------:R-:W-:Y:S05]  /*14e20*/  BSYNC B0 ;  /* 0x0000000000007941 */ /* 0x000fea0003800000 */
.L_x_1764:
[----:B------:R-:W-:-:S03]  /*14e30*/  UMOV UR4, 0xffffffff ;  /* 0xffffffff00047882 */ /* 0x000fc60000000000 */
[----:B------:R-:W-:Y:S05]  /*14e40*/  BRA.DIV UR4, `(.L_x_1766) ;  /* 0x0000001604947947 */ /* 0x000fea000b800000 */
[----:B-----5:R-:W0:Y:S01]  /*14e50*/  SHFL.UP PT, R14, R2, 0x1, RZ ;  /* 0x04200000020e7989 */ /* 0x020e2200000e00ff */
        /* <DEDUP_REMOVED lines=19> */
[----:B------:R0:W0:Y:S02]  /*14f90*/  SHFL.IDX PT, R14, R8, 0x1f, 0x1f ;  /* 0x03e01f00080e7f89 */ /* 0x00002400000e0000 */
.L_x_1817:
[----:B------:R-:W-:Y:S02]  /*14fa0*/  ULDC UR4, c[0x0][0xc10] ;  /* 0x0003040000047ab9 */ /* 0x000fe40000000800 */
[----:B------:R-:W-:-:S04]  /*14fb0*/  IMAD.U32 R7, RZ, RZ, UR4 ;  /* 0x00000004ff077e24 */ /* 0x000fc8000f8e00ff */
[----:B0-----:R-:W-:-:S04]  /*14fc0*/  IMAD R14, R14, R7, RZ ;  /* 0x000000070e0e7224 */ /* 0x001fc800078e02ff */
[----:B----4-:R-:W-:-:S05]  /*14fd0*/  IMAD.IADD R5, R5, 0x1, R14 ;  /* 0x0000000105057824 */ /* 0x010fca00078e020e */
[----:B---3--:R-:W-:-:S13]  /*14fe0*/  ISETP.GT.AND P0, PT, R5, R4, PT ;  /* 0x000000040500720c */ /* 0x008fda0003f04270 */
[----:B------:R-:W-:Y:S05]  /*14ff0*/  @P0 BRA `(.L_x_1767) ;  /* 0x0000000000b00947 */ /* 0x000fea0003800000 */
[----:B------:R-:W0:Y:S02]  /*15000*/  LDC R0, c[0x0][0xc14] ;  /* 0x00030500ff007b82 */ /* 0x000e240000000800 */
.L_x_1772:
[----:B------:R-:W-:-:S04]  /*15010*/  IADD3 R19, R19, 0x1f, RZ ;  /* 0x0000001f13137810 */ /* 0x000fc80007ffe0ff */
[----:B0-----:R-:W-:-:S13]  /*15020*/  ISETP.GE.AND P0, PT, R19, R0, PT ;  /* 0x000000001300720c */ /* 0x001fda0003f06270 */
[----:B------:R-:W-:Y:S05]  /*15030*/  @P0 BRA `(.L_x_1768) ;  /* 0x0000000400ec0947 */ /* 0x000fea0003800000 */
[C---:B------:R-:W-:Y:S01]  /*15040*/  IMAD.IADD R7, R26.reuse, 0x1, R19 ;  /* 0x000000011a077824 */ /* 0x040fe200078e0213 */
[----:B------:R-:W-:Y:S01]  /*15050*/  ISETP.NE.AND P1, PT, R26, 0x1f, PT ;  /* 0x0000001f1a00780c */ /* 0x000fe20003f25270 */
        /* <DEDUP_REMOVED lines=8> */
.L_x_1770:
[----:B------:R-:W-:Y:S05]  /*150e0*/  BSYNC B0 ;  /* 0x0000000000007941 */ /* 0x000fea0003800000 */
.L_x_1769:
        /* <DEDUP_REMOVED lines=22> */
[----:B------:R0:W3:Y:S02]  /*15250*/  SHFL.IDX PT, R14, R8, 0x1f, 0x1f ;  /* 0x03e01f00080e7f89 */ /* 0x0000e400000e0000 */
.L_x_1825:
[----:B------:R-:W-:Y:S02]  /*15260*/  ULDC UR4, c[0x0][0xc10] ;  /* 0x0003040000047ab9 */ /* 0x000fe40000000800 */
[----:B------:R-:W-:-:S04]  /*15270*/  IMAD.U32 R7, RZ, RZ, UR4 ;  /* 0x00000004ff077e24 */ /* 0x000fc8000f8e00ff */
[----:B---3--:R-:W-:-:S04]  /*15280*/  IMAD R14, R14, R7, RZ ;  /* 0x000000070e0e7224 */ /* 0x008fc800078e02ff */
[----:B------:R-:W-:-:S05]  /*15290*/  IMAD.IADD R5, R14, 0x1, R5 ;  /* 0x000000010e057824 */ /* 0x000fca00078e0205 */
[----:B------:R-:W-:-:S13]  /*152a0*/  ISETP.GT.AND P0, PT, R5, R4, PT ;  /* 0x000000040500720c */ /* 0x000fda0003f04270 */
[----:B------:R-:W-:Y:S05]  /*152b0*/  @!P0 BRA `(.L_x_1772) ;  /* 0xfffffffc00548947 */ /* 0x000fea000383ffff */
.L_x_1767:
[----:B--2---:R-:W-:Y:S01]  /*152c0*/  IADD3 R16, -R14, R5, RZ ;  /* 0x000000050e107210 */ /* 0x004fe20007ffe1ff */
[----:B------:R-:W-:-:S04]  /*152d0*/  UMOV UR4, 0xffffffff ;  /* 0xffffffff00047882 */ /* 0x000fc80000000000 */
[----:B------:R-:W-:-:S05]  /*152e0*/  IMAD R3, R8, R7, R16 ;  /* 0x0000000708037224 */ /* 0x000fca00078e0210 */
[----:B------:R-:W-:Y:S01]  /*152f0*/  ISETP.GT.AND P6, PT, R3, R4, PT ;  /* 0x000000040300720c */ /* 0x000fe20003fc4270 */
[----:B------:R-:W-:-:S12]  /*15300*/  BRA.DIV UR4, `(.L_x_1773) ;  /* 0x0000001a04047947 */ /* 0x000fd8000b800000 */
[----:B------:R-:W-:-:S04]  /*15310*/  VOTE.ANY R3, PT, !P6 ;  /* 0x0000000000037806 */ /* 0x000fc800070e0100 */
[----:B------:R-:W2:Y:S02]  /*15320*/  POPC R5, R3 ;  /* 0x0000000300057309 */ /* 0x000ea40000000000 */
[----:B--2---:R2:W3:Y:S02]  /*15330*/  SHFL.IDX PT, R17, R2, R5, 0x1f ;  /* 0x00001f0502117589 */ /* 0x0044e400000e0000 */
.L_x_1829:
[----:B------:R-:W-:Y:S01]  /*15340*/  ISETP.NE.AND P0, PT, R3, RZ, PT ;  /* 0x000000ff0300720c */ /* 0x000fe20003f05270 */
[----:B------:R-:W-:-:S12]  /*15350*/  IMAD.MOV.U32 R14, RZ, RZ, RZ ;  /* 0x000000ffff0e7224 */ /* 0x000fd800078e00ff */
[----:B------:R-:W-:Y:S05]  /*15360*/  @!P0 BRA `(.L_x_1774) ;  /* 0x0000000000108947 */ /* 0x000fea0003800000 */
[----:B------:R-:W-:Y:S01]  /*15370*/  UMOV UR4, 0xffffffff ;  /* 0xffffffff00047882 */ /* 0x000fe20000000000 */
[----:B------:R-:W-:Y:S02]  /*15380*/  VIADD R12, R5, 0xffffffff ;  /* 0xffffffff050c7836 */ /* 0x000fe40000000000 */
[----:B------:R-:W-:Y:S05]  /*15390*/  BRA.DIV UR4, `(.L_x_1775) ;  /* 0x0000001a04287947 */ /* 0x000fea000b800000 */
[----:B------:R4:W0:Y:S02]  /*153a0*/  SHFL.IDX PT, R14, R8, R12, 0x1f ;  /* 0x00001f0c080e7589 */ /* 0x00082400000e0000 */
.L_x_1774:
[----:B--2---:R-:W2:Y:S01]  /*153b0*/  LDC.64 R2, c[0x0][0xc68] ;  /* 0x00031a00ff027b82 */ /* 0x004ea20000000a00 */
[----:B------:R-:W-:Y:S01]  /*153c0*/  IMAD.IADD R19, R5, 0x1, R19 ;  /* 0x0000000105137824 */ /* 0x000fe200078e0213 */
[----:B------:R-:W-:-:S03]  /*153d0*/  ULDC.64 UR4, c[0x0][0x208] ;  /* 0x0000820000047ab9 */ /* 0x000fc60000000a00 */
        /* <DEDUP_REMOVED lines=21> */
[----:B------:R-:W-:Y:S01]  /*15530*/  @!P0 IMAD.IADD R9, R9, 0x1, -R8 ;  /* 0x0000000109098824 */ /* 0x000fe200078e0a08 */
[----:B------:R-:W-:-:S04]  /*15540*/  @!P0 IADD3 R3, R3, 0x1, RZ ;  /* 0x0000000103038810 */ /* 0x000fc80007ffe0ff */
        /* <DEDUP_REMOVED lines=22> */
[----:B------:R-:W-:Y:S01]  /*156b0*/  IMAD.HI.U32 R2, R3, R5, R2 ;  /* 0x0000000503027227 */ /* 0x000fe200078e0002 */
[----:B------:R-:W-:Y:S02]  /*156c0*/  IABS R5, R9 ;  /* 0x0000000900057213 */ /* 0x000fe40000000000 */
[----:B------:R-:W-:-:S03]  /*156d0*/  LOP3.LUT R3, R9, R6, RZ, 0x3c, !PT ;  /* 0x0000000609037212 */ /* 0x000fc600078e3cff */
[----:B------:R-:W-:-:S04]  /*156e0*/  IMAD.HI.U32 R2, R2, R5, RZ ;  /* 0x0000000502027227 */ /* 0x000fc800078e00ff */
[----:B------:R-:W-:-:S05]  /*156f0*/  IMAD R8, R2, R8, R5 ;  /* 0x0000000802087224 */ /* 0x000fca00078e0205 */
[----:B------:R-:W-:-:S13]  /*15700*/  ISETP.GT.U32.AND P0, PT, R7, R8, PT ;  /* 0x000000080700720c */ /* 0x000fda0003f04070 */
[----:B------:R-:W-:Y:S01]  /*15710*/  @!P0 IADD3 R8, R8, -R7, RZ ;  /* 0x8000000708088210 */ /* 0x000fe20007ffe0ff */
[----:B------:R-:W-:-:S03]  /*15720*/  @!P0 VIADD R2, R2, 0x1 ;  /* 0x0000000102028836 */ /* 0x000fc60000000000 */
[----:B------:R-:W-:-:S13]  /*15730*/  ISETP.GE.U32.AND P0, PT, R8, R7, PT ;  /* 0x000000070800720c */ /* 0x000fda0003f06070 */
        /* <DEDUP_REMOVED lines=11> */
.L_x_1768:
[----:B------:R-:W-:Y:S01]  /*157f0*/  UMOV UR4, URZ ;  /* 0x0000003f00047c82 */ /* 0x000fe20008000000 */
[----:B------:R-:W-:Y:S01]  /*15800*/  UMOV UR5, URZ ;  /* 0x0000003f00057c82 */ /* 0x000fe20008000000 */
[----:B------:R-:W-:Y:S01]  /*15810*/  ULDC UR6, c[0x0][0xc14] ;  /* 0x0003050000067ab9 */ /* 0x000fe20000000800 */
[----:B--2---:R-:W-:Y:S01]  /*15820*/  IMAD.MOV.U32 R16, RZ, RZ, R4 ;  /* 0x000000ffff107224 */ /* 0x004fe200078e0004 */
[----:B------:R-:W-:Y:S01]  /*15830*/  MOV R19, UR6 ;  /* 0x0000000600137c02 */ /* 0x000fe20008000f00 */
[----:B------:R-:W-:Y:S02]  /*15840*/  IMAD.U32 R17, RZ, RZ, UR4 ;  /* 0x00000004ff117e24 */ /* 0x000fe4000f8e00ff */
[----:B------:R-:W-:-:S07]  /*15850*/  IMAD.U32 R18, RZ, RZ, UR5 ;  /* 0x00000005ff127e24 */ /* 0x000fce000f8e00ff */
.L_x_1776:
        /* <DEDUP_REMOVED lines=10> */
.L_x_1710:
        /* <DEDUP_REMOVED lines=12> */
.L_x_1832:
[----:B------:R-:W-:Y:S05]  /*159c0*/  BSYNC B0 ;  /* 0x0000000000007941 */ /* 0x000fea0003800000 */
.L_x_1778:
[----:B------:R-:W-:-:S03]  /*159d0*/  UMOV UR4, 0xffffffff ;  /* 0xffffffff00047882 */ /* 0x000fc60000000000 */
[----:B------:R-:W-:Y:S05]  /*159e0*/  BRA.DIV UR4, `(.L_x_1780) ;  /* 0x0000001204cc7947 */ /* 0x000fea000b800000 */
[----:B0-----:R-:W0:Y:S02]  /*159f0*/  S2R R0, SR_TID.X ;  /* 0x0000000000007919 */ /* 0x001e240000002100 */
[----:B0-----:R-:W-:-:S04]  /*15a00*/  SHF.R.U32.HI R0, RZ, 0x5, R0 ;  /* 0x00000005ff007819 */ /* 0x001fc80000011600 */
[----:B------:R-:W-:-:S05]  /*15a10*/  LOP3.LUT R0, R0, 0x3, RZ, 0xc0, !PT ;  /* 0x0000000300007812 */ /* 0x000fca00078ec0ff */
[----:B------:R0:W2:Y:S02]  /*15a20*/  SHFL.IDX PT, R14, R0, RZ, 0x1f ;  /* 0x00001fff000e7589 */ /* 0x0000a400000e0000 */
.L_x_1835:
[----:B--2---:R-:W-:Y:S01]  /*15a30*/  ISETP.NE.AND P0, PT, R14, RZ, PT ;  /* 0x000000ff0e00720c */ /* 0x004fe20003f05270 */
[----:B------:R-:W-:-:S12]  /*15a40*/  BSSY B0, `(.L_x_1781) ;  /* 0x0000026000007945 */ /* 0x000fd80003800000 */
[----:B------:R-:W-:Y:S05]  /*15a50*/  @P0 BRA `(.L_x_1782) ;  /* 0x0000000000900947 */ /* 0x000fea0003800000 */
[----:B------:R-:W-:-:S03]  /*15a60*/  UMOV UR4, 0xffffffff ;  /* 0xffffffff00047882 */ /* 0x000fc60000000000 */
[----:B------:R-:W-:Y:S05]  /*15a70*/  BRA.DIV UR4, `(.L_x_1783) ;  /* 0x0000001204dc7947 */ /* 0x000fea000b800000 */
[----:B------:R-:W-:-:S13]  /*15a80*/  ELECT P6, URZ, PT ;  /* 0x00000000003f782f */ /* 0x000fda00038c0000 */
.L_x_1838:
        /* <DEDUP_REMOVED lines=8> */
.L_x_1784:
        /* <DEDUP_REMOVED lines=12> */
.L_x_1839:
[----:B------:R-:W2:Y:S02]  /*15bd0*/  SYNCS.PHASECHK.TRANS64.TRYWAIT P0, [R3+URZ], R0 ;  /* 0x00000000030075a7 */ /* 0x000ea4000800017f */
[----:B--2---:R-:W-:Y:S05]  /*15be0*/  @!P0 BRA `(.L_x_1786) ;  /* 0x0000001000b48947 */ /* 0x004fea0003800000 */
.L_x_1840:
[----:B------:R-:W-:Y:S05]  /*15bf0*/  @!P2 BRA `(.L_x_1787) ;  /* 0x000000000004a947 */ /* 0x000fea0003800000 */
[----:B------:R-:W-:Y:S01]  /*15c00*/  BPT.TRAP 0x1 ;  /* 0x000000040000795c */ /* 0x000fe20000300000 */
.L_x_1787:
[----:B--2---:R-:W-:-:S04]  /*15c10*/  VIADD R3, R9, 0x31c60 ;  /* 0x00031c6009037836 */ /* 0x004fc80000000000 */
[----:B------:R-:W-:-:S04]  /*15c20*/  IMAD R5, R22, 0x8, R3 ;  /* 0x0000000816057824 */ /* 0x000fc800078e0203 */
[----:B------:R-:W2:Y:S02]  /*15c30*/  SYNCS.PHASECHK.TRANS64.TRYWAIT P0, [R5+URZ], R2 ;  /* 0x00000002050075a7 */ /* 0x000ea4000800017f */
[----:B--2---:R-:W-:Y:S05]  /*15c40*/  @!P0 BRA `(.L_x_1788) ;  /* 0x0000001000b08947 */ /* 0x004fea0003800000 */
.L_x_1841:
[----:B------:R-:W-:-:S07]  /*15c50*/  LEA R3, R4, R3, 0x3 ;  /* 0x0000000304037211 */ /* 0x000fce00078e18ff */
.L_x_1789:
[----:B---3--:R3:W4:Y:S02]  /*15c60*/  SYNCS.PHASECHK.TRANS64.TRYWAIT P0, [R3+URZ], R0 ;  /* 0x00000000030075a7 */ /* 0x008724000800017f */
[----:B----4-:R-:W-:Y:S05]  /*15c70*/  @!P0 NANOSLEEP.SYNCS 0x989680 ;  /* 0x009896800000895d */ /* 0x010fea0003900000 */
[----:B------:R-:W4:Y:S02]  /*15c80*/  @!P0 SYNCS.PHASECHK.TRANS64 P0, [R3+URZ], R0 ;  /* 0x00000000030085a7 */ /* 0x000f24000800007f */
[----:B----4-:R-:W-:Y:S05]  /*15c90*/  @!P0 BRA `(.L_x_1789) ;  /* 0xfffffffc00f08947 */ /* 0x010fea000383ffff */
.L_x_1782:
[----:B------:R-:W-:Y:S05]  /*15ca0*/  BSYNC B0 ;  /* 0x0000000000007941 */ /* 0x000fea0003800000 */
.L_x_1781:
[----:B------:R-:W-:Y:S05]  /*15cb0*/  EXIT ;  /* 0x000000000000794d */ /* 0x000fea0003800000 */
.L_x_1662:
[----:B0-----:R-:W-:-:S04]  /*15cc0*/  IMAD.U32 R3, RZ, RZ, UR37 ;  /* 0x00000025ff037e24 */ /* 0x001fc8000f8e00ff */
[----:B------:R0:W1:Y:S03]  /*15cd0*/  SYNCS.PHASECHK.TRANS64.TRYWAIT P1, [R3+URZ+0x31c00], R0 ;  /* 0x031c0000030075a7 */ /* 0x000066000802017f */
[----:B-1----:R-:W-:Y:S05]  /*15ce0*/  @!P1 NANOSLEEP.SYNCS 0x989680 ;  /* 0x009896800000995d */ /* 0x002fea0003900000 */
[----:B------:R-:W1:Y:S02]  /*15cf0*/  @!P1 SYNCS.PHASECHK.TRANS64 P1, [R3+URZ+0x31c00], R0 ;  /* 0x031c0000030095a7 */ /* 0x000e64000802007f */
[----:B-1----:R-:W-:Y:S05]  /*15d00*/  @!P1 BRA `(.L_x_1662) ;  /* 0xfffffffc00ec9947 */ /* 0x002fea000383ffff */
[----:B------:R-:W-:Y:S05]  /*15d10*/  BRA `(.L_x_1790) ;  /* 0xfffffebc004c7947 */ /* 0x000fea000383ffff */
.L_x_1666:
[----:B-1----:R1:W2:Y:S02]  /*15d20*/  SYNCS.PHASECHK.TRANS64.TRYWAIT P2, [R0+URZ+0x31c30], R3 ;  /* 0x031c3003000075a7 */ /* 0x0022a4000804017f */
[----:B--2---:R-:W-:Y:S05]  /*15d30*/  @!P2 NANOSLEEP.SYNCS 0x989680 ;  /* 0x009896800000a95d */ /* 0x004fea0003900000 */
[----:B------:R-:W2:Y:S02]  /*15d40*/  @!P2 SYNCS.PHASECHK.TRANS64 P2, [R0+URZ+0x31c30], R3 ;  /* 0x031c30030000a5a7 */ /* 0x000ea4000804007f */
[----:B--2---:R-:W-:Y:S05]  /*15d50*/  @!P2 BRA `(.L_x_1666) ;  /* 0xfffffffc00f0a947 */ /* 0x004fea000383ffff */
[----:B------:R-:W-:Y:S05]  /*15d60*/  BRA `(.L_x_1665) ;  /* 0xfffffebc00747947 */ /* 0x000fea000383ffff */
.L_x_1671:
[----:B-1----:R-:W-:-:S04]  /*15d70*/  IMAD.U32 R8, RZ, RZ, UR4 ;  /* 0x00000004ff087e24 */ /* 0x002fc8000f8e00ff */
[----:B------:R1:W2:Y:S03]  /*15d80*/  SYNCS.PHASECHK.TRANS64.TRYWAIT P2, [R8+URZ+0x31c30], R7 ;  /* 0x031c3007080075a7 */ /* 0x0002a6000804017f */
[----:B--2---:R-:W-:Y:S05]  /*15d90*/  @!P2 NANOSLEEP.SYNCS 0x989680 ;  /* 0x009896800000a95d */ /* 0x004fea0003900000 */
[----:B------:R-:W2:Y:S02]  /*15da0*/  @!P2 SYNCS.PHASECHK.TRANS64 P2, [R8+URZ+0x31c30], R7 ;  /* 0x031c30070800a5a7 */ /* 0x000ea4000804007f */
[----:B--2---:R-:W-:Y:S05]  /*15db0*/  @!P2 BRA `(.L_x_1671) ;  /* 0xfffffffc00eca947 */ /* 0x004fea000383ffff */
[----:B------:R-:W-:Y:S05]  /*15dc0*/  BRA `(.L_x_1668) ;  /* 0xffffff0000dc7947 */ /* 0x000fea000383ffff */
.L_x_1675:
[----:B-1----:R-:W-:-:S04]  /*15dd0*/  IMAD.U32 R8, RZ, RZ, UR4 ;  /* 0x00000004ff087e24 */ /* 0x002fc8000f8e00ff */
[----:B------:R1:W2:Y:S03]  /*15de0*/  SYNCS.PHASECHK.TRANS64.TRYWAIT P2, [R8+URZ+0x31c50], R7 ;  /* 0x031c5007080075a7 */ /* 0x0002a6000804017f */
[----:B--2---:R-:W-:Y:S05]  /*15df0*/  @!P2 NANOSLEEP.SYNCS 0x989680 ;  /* 0x009896800000a95d */ /* 0x004fea0003900000 */
[----:B------:R-:W2:Y:S02]  /*15e00*/  @!P2 SYNCS.PHASECHK.TRANS64 P2, [R8+URZ+0x31c50], R7 ;  /* 0x031c50070800a5a7 */ /* 0x000ea4000804007f */
[----:B--2---:R-:W-:Y:S05]  /*15e10*/  @!P2 BRA `(.L_x_1675) ;  /* 0xfffffffc00eca947 */ /* 0x004fea000383ffff */
[----:B------:R-:W-:Y:S05]  /*15e20*/  BRA `(.L_x_1672) ;  /* 0xffffff1800787947 */ /* 0x000fea000383ffff */
.L_x_1681:
[----:B--2---:R-:W-:-:S04]  /*15e30*/  IMAD.U32 R7, RZ, RZ, UR4 ;  /* 0x00000004ff077e24 */ /* 0x004fc8000f8e00ff */
[----:B------:R2:W3:Y:S03]  /*15e40*/  SYNCS.PHASECHK.TRANS64.TRYWAIT P2, [R7+URZ+0x31c30], R6 ;  /* 0x031c3006070075a7 */ /* 0x0004e6000804017f */
[----:B---3--:R-:W-:Y:S05]  /*15e50*/  @!P2 NANOSLEEP.SYNCS 0x989680 ;  /* 0x009896800000a95d */ /* 0x008fea0003900000 */
[----:B------:R-:W3:Y:S02]  /*15e60*/  @!P2 SYNCS.PHASECHK.TRANS64 P2, [R7+URZ+0x31c30], R6 ;  /* 0x031c30060700a5a7 */ /* 0x000ee4000804007f */
[----:B---3--:R-:W-:Y:S05]  /*15e70*/  @!P2 BRA `(.L_x_1681) ;  /* 0xfffffffc00eca947 */ /* 0x008fea000383ffff */
[----:B------:R-:W-:Y:S05]  /*15e80*/  BRA `(.L_x_1678) ;  /* 0xffffff4c00647947 */ /* 0x000fea000383ffff */
.L_x_1685:
[----:B-1----:R-:W-:-:S04]  /*15e90*/  IMAD.U32 R7, RZ, RZ, UR4 ;  /* 0x00000004ff077e24 */ /* 0x002fc8000f8e00ff */
[----:B------:R1:W2:Y:S03]  /*15ea0*/  SYNCS.PHASECHK.TRANS64.TRYWAIT P2, [R7+URZ+0x31c50], R6 ;  /* 0x031c5006070075a7 */ /* 0x0002a6000804017f */
[----:B--2---:R-:W-:Y:S05]  /*15eb0*/  @!P2 NANOSLEEP.SYNCS 0x989680 ;  /* 0x009896800000a95d */ /* 0x004fea0003900000 */
[----:B------:R-:W2:Y:S02]  /*15ec0*/  @!P2 SYNCS.PHASECHK.TRANS64 P2, [R7+URZ+0x31c50], R6 ;  /* 0x031c50060700a5a7 */ /* 0x000ea4000804007f */
[----:B--2---:R-:W-:Y:S05]  /*15ed0*/  @!P2 BRA `(.L_x_1685) ;  /* 0xfffffffc00eca947 */ /* 0x004fea000383ffff */
[----:B------:R-:W-:Y:S05]  /*15ee0*/  BRA `(.L_x_1682) ;  /* 0xffffff6400007947 */ /* 0x000fea000383ffff */
.L_x_1690:
[----:B---3--:R-:W-:-:S04]  /*15ef0*/  IMAD.U32 R5, RZ, RZ, UR6 ;  /* 0x00000006ff057e24 */ /* 0x008fc8000f8e00ff */
[----:B------:R3:W4:Y:S03]  /*15f00*/  SYNCS.PHASECHK.TRANS64.TRYWAIT P0, [R5+URZ+0x31c50], R4 ;  /* 0x031c5004050075a7 */ /* 0x000726000800017f */
[----:B----4-:R-:W-:Y:S05]  /*15f10*/  @!P0 NANOSLEEP.SYNCS 0x989680 ;  /* 0x009896800000895d */ /* 0x010fea0003900000 */
[----:B------:R-:W4:Y:S02]  /*15f20*/  @!P0 SYNCS.PHASECHK.TRANS64 P0, [R5+URZ+0x31c50], R4 ;  /* 0x031c5004050085a7 */ /* 0x000f24000800007f */
[----:B----4-:R-:W-:Y:S05]  /*15f30*/  @!P0 BRA `(.L_x_1690) ;  /* 0xfffffffc00ec8947 */ /* 0x010fea000383ffff */
[----:B------:R-:W-:Y:S05]  /*15f40*/  BRA `(.L_x_1689) ;  /* 0xffffff8c00247947 */ /* 0x000fea000383ffff */
.L_x_1723:
        /* <DEDUP_REMOVED lines=11> */
.L_x_1792:
[----:B------:R-:W-:Y:S05]  /*16000*/  BSYNC B0 ;  /* 0x0000000000007941 */ /* 0x000fea0003800000 */
.L_x_1791:
[----:B------:R-:W-:Y:S05]  /*16010*/  BRA `(.L_x_1793) ;  /* 0xffffffc800cc7947 */ /* 0x000fea000383ffff */
.L_x_1724:
[----:B------:R-:W-:Y:S01]  /*16020*/  BSSY B0, `(.L_x_1794) ;  /* 0x0000006000007945 */ /* 0x000fe20003800000 */
[----:B------:R-:W-:-:S07]  /*16030*/  IMAD.MOV.U32 R15, RZ, RZ, -0x1 ;  /* 0xffffffffff0f7424 */ /* 0x000fce00078e00ff */
[----:B-1----:R-:W-:Y:S05]  /*16040*/  WARPSYNC.COLLECTIVE R15, `(.L_x_1795) ;  /* 0x000000000f0c7348 */ /* 0x002fea0003c00000 */
[----:B------:R-:W-:Y:S02]  /*16050*/  ELECT P6, UR62, PT ;  /* 0x00000000003e782f */ /* 0x000fe400038c0000 */
[----:B------:R-:W-:Y:S01]  /*16060*/  MOV R14, UR62 ;  /* 0x0000003e000e7c02 */ /* 0x000fe20008000f00 */
[----:B-1----:R-:W-:Y:S10]  /*16070*/  ENDCOLLECTIVE ;  /* 0x000000000000791b */ /* 0x002ff40003800000 */
.L_x_1795:
[----:B------:R-:W-:Y:S05]  /*16080*/  BSYNC B0 ;  /* 0x0000000000007941 */ /* 0x000fea0003800000 */
.L_x_1794:
[----:B------:R-:W-:Y:S05]  /*16090*/  BRA `(.L_x_1796) ;  /* 0xffffffc800bc7947 */ /* 0x000fea000383ffff */
.L_x_1727:
[----:B--2---:R2:W3:Y:S02]  /*160a0*/  SYNCS.PHASECHK.TRANS64.TRYWAIT P0, [R5+URZ+0x31c40], R4 ;  /* 0x031c4004050075a7 */ /* 0x0044e4000800017f */
[----:B---3--:R-:W-:Y:S05]  /*160b0*/  @!P0 NANOSLEEP.SYNCS 0x989680 ;  /* 0x009896800000895d */ /* 0x008fea0003900000 */
[----:B------:R-:W3:Y:S02]  /*160c0*/  @!P0 SYNCS.PHASECHK.TRANS64 P0, [R5+URZ+0x31c40], R4 ;  /* 0x031c4004050085a7 */ /* 0x000ee4000800007f */
[----:B---3--:R-:W-:Y:S05]  /*160d0*/  @!P0 BRA `(.L_x_1727) ;  /* 0xfffffffc00f08947 */ /* 0x008fea000383ffff */
[----:B------:R-:W-:Y:S05]  /*160e0*/  BRA `(.L_x_1797) ;  /* 0xffffffcc00147947 */ /* 0x000fea000383ffff */
.L_x_1730:
[----:B--2---:R2:W3:Y:S02]  /*160f0*/  SYNCS.PHASECHK.TRANS64.TRYWAIT P0, [R25+URZ+0x31c20], R4 ;  /* 0x031c2004190075a7 */ /* 0x0044e4000800017f */
[----:B---3--:R-:W-:Y:S05]  /*16100*/  @!P0 NANOSLEEP.SYNCS 0x989680 ;  /* 0x009896800000895d */ /* 0x008fea0003900000 */
[----:B------:R-:W3:Y:S02]  /*16110*/  @!P0 SYNCS.PHASECHK.TRANS64 P0, [R25+URZ+0x31c20], R4 ;  /* 0x031c2004190085a7 */ /* 0x000ee4000800007f */
[----:B---3--:R-:W-:Y:S05]  /*16120*/  @!P0 BRA `(.L_x_1730) ;  /* 0xfffffffc00f08947 */ /* 0x008fea000383ffff */
[----:B------:R-:W-:Y:S05]  /*16130*/  BRA `(.L_x_1798) ;  /* 0xffffffd000487947 */ /* 0x000fea000383ffff */
.L_x_1738:
[----:B0-----:R0:W2:Y:S02]  /*16140*/  SYNCS.PHASECHK.TRANS64.TRYWAIT P0, [R3+URZ+0x31c40], R2 ;  /* 0x031c4002030075a7 */ /* 0x0010a4000800017f */
[----:B--2---:R-:W-:Y:S05]  /*16150*/  @!P0 NANOSLEEP.SYNCS 0x989680 ;  /* 0x009896800000895d */ /* 0x004fea0003900000 */
[----:B------:R-:W2:Y:S02]  /*16160*/  @!P0 SYNCS.PHASECHK.TRANS64 P0, [R3+URZ+0x31c40], R2 ;  /* 0x031c4002030085a7 */ /* 0x000ea4000800007f */
[----:B--2---:R-:W-:Y:S05]  /*16170*/  @!P0 BRA `(.L_x_1738) ;  /* 0xfffffffc00f08947 */ /* 0x004fea000383ffff */
[----:B------:R-:W-:Y:S05]  /*16180*/  BRA `(.L_x_1799) ;  /* 0xffffffd000e87947 */ /* 0x000fea000383ffff */
.L_x_1740:
[----:B0-----:R0:W2:Y:S02]  /*16190*/  SYNCS.PHASECHK.TRANS64.TRYWAIT P0, [R2+URZ+0x60], R5 ;  /* 0x00006005020075a7 */ /* 0x0010a4000800017f */
[----:B--2---:R-:W-:Y:S05]  /*161a0*/  @!P0 NANOSLEEP.SYNCS 0x989680 ;  /* 0x009896800000895d */ /* 0x004fea0003900000 */
[----:B------:R-:W2:Y:S02]  /*161b0*/  @!P0 SYNCS.PHASECHK.TRANS64 P0, [R2+URZ+0x60], R5 ;  /* 0x00006005020085a7 */ /* 0x000ea4000800007f */
[----:B--2---:R-:W-:Y:S05]  /*161c0*/  @!P0 BRA `(.L_x_1740) ;  /* 0xfffffffc00f08947 */ /* 0x004fea000383ffff */
[----:B------:R-:W-:Y:S05]  /*161d0*/  BRA `(.L_x_1800) ;  /* 0xffffffd400747947 */ /* 0x000fea000383ffff */
.L_x_1745:
[----:B--2---:R2:W3:Y:S02]  /*161e0*/  SYNCS.PHASECHK.TRANS64.TRYWAIT P0, [R3+URZ+0x31c40], R2 ;  /* 0x031c4002030075a7 */ /* 0x0044e4000800017f */
[----:B---3--:R-:W-:Y:S05]  /*161f0*/  @!P0 NANOSLEEP.SYNCS 0x989680 ;  /* 0x009896800000895d */ /* 0x008fea0003900000 */
[----:B------:R-:W3:Y:S02]  /*16200*/  @!P0 SYNCS.PHASECHK.TRANS64 P0, [R3+URZ+0x31c40], R2 ;  /* 0x031c4002030085a7 */ /* 0x000ee4000800007f */
[----:B---3--:R-:W-:Y:S05]  /*16210*/  @!P0 BRA `(.L_x_1745) ;  /* 0xfffffffc00f08947 */ /* 0x008fea000383ffff */
[----:B------:R-:W-:Y:S05]  /*16220*/  BRA `(.L_x_1801) ;  /* 0xffffffd800a47947 */ /* 0x000fea000383ffff */
.L_x_1747:
[----:B0-----:R0:W2:Y:S02]  /*16230*/  SYNCS.PHASECHK.TRANS64.TRYWAIT P1, [R3+URZ+0x60], R24 ;  /* 0x00006018030075a7 */ /* 0x0010a4000802017f */
[----:B--2---:R-:W-:Y:S05]  /*16240*/  @!P1 NANOSLEEP.SYNCS 0x989680 ;  /* 0x009896800000995d */ /* 0x004fea0003900000 */
[----:B------:R-:W2:Y:S02]  /*16250*/  @!P1 SYNCS.PHASECHK.TRANS64 P1, [R3+URZ+0x60], R24 ;  /* 0x00006018030095a7 */ /* 0x000ea4000802007f */
[----:B--2---:R-:W-:Y:S05]  /*16260*/  @!P1 BRA `(.L_x_1747) ;  /* 0xfffffffc00f09947 */ /* 0x004fea000383ffff */
[----:B------:R-:W-:Y:S05]  /*16270*/  BRA `(.L_x_1802) ;  /* 0xffffffdc00307947 */ /* 0x000fea000383ffff */
.L_x_1752:
[----:B--2---:R2:W3:Y:S02]  /*16280*/  SYNCS.PHASECHK.TRANS64.TRYWAIT P0, [R2+URZ+0x31c40], R3 ;  /* 0x031c4003020075a7 */ /* 0x0044e4000800017f */
[----:B---3--:R-:W-:Y:S05]  /*16290*/  @!P0 NANOSLEEP.SYNCS 0x989680 ;  /* 0x009896800000895d */ /* 0x008fea0003900000 */
[----:B------:R-:W3:Y:S02]  /*162a0*/  @!P0 SYNCS.PHASECHK.TRANS64 P0, [R2+URZ+0x31c40], R3 ;  /* 0x031c4003020085a7 */ /* 0x000ee4000800007f */
[----:B---3--:R-:W-:Y:S05]  /*162b0*/  @!P0 BRA `(.L_x_1752) ;  /* 0xfffffffc00f08947 */ /* 0x008fea000383ffff */
[----:B------:R-:W-:Y:S05]  /*162c0*/  BRA `(.L_x_1803) ;  /* 0xffffffe0003c7947 */ /* 0x000fea000383ffff */
.L_x_1754:
[----:B0-----:R0:W2:Y:S02]  /*162d0*/  SYNCS.PHASECHK.TRANS64.TRYWAIT P1, [R2+URZ+0x60], R3 ;  /* 0x00006003020075a7 */ /* 0x0010a4000802017f */
[----:B--2---:R-:W-:Y:S05]  /*162e0*/  @!P1 NANOSLEEP.SYNCS 0x989680 ;  /* 0x009896800000995d */ /* 0x004fea0003900000 */
[----:B------:R-:W2:Y:S02]  /*162f0*/  @!P1 SYNCS.PHASECHK.TRANS64 P1, [R2+URZ+0x60], R3 ;  /* 0x00006003020095a7 */ /* 0x000ea4000802007f */
[----:B--2---:R-:W-:Y:S05]  /*16300*/  @!P1 BRA `(.L_x_1754) ;  /* 0xfffffffc00f09947 */ /* 0x004fea000383ffff */
[----:B------:R-:W-:Y:S05]  /*16310*/  BRA `(.L_x_1804) ;  /* 0xffffffe000d07947 */ /* 0x000fea000383ffff */
.L_x_1761:
[----:B---3--:R3:W4:Y:S02]  /*16320*/  SYNCS.PHASECHK.TRANS64.TRYWAIT P0, [R3+URZ+0x31c60], R2 ;  /* 0x031c6002030075a7 */ /* 0x008724000800017f */
[----:B----4-:R-:W-:Y:S05]  /*16330*/  @!P0 NANOSLEEP.SYNCS 0x989680 ;  /* 0x009896800000895d */ /* 0x010fea0003900000 */
[----:B------:R-:W4:Y:S02]  /*16340*/  @!P0 SYNCS.PHASECHK.TRANS64 P0, [R3+URZ+0x31c60], R2 ;  /* 0x031c6002030085a7 */ /* 0x000f24000800007f */
[----:B----4-:R-:W-:Y:S05]  /*16350*/  @!P0 BRA `(.L_x_1761) ;  /* 0xfffffffc00f08947 */ /* 0x010fea000383ffff */
[----:B------:R-:W-:Y:S05]  /*16360*/  BRA `(.L_x_1805) ;  /* 0xffffffe400bc7947 */ /* 0x000fea000383ffff */
.L_x_1763:
[----:B------:R-:W-:Y:S01]  /*16370*/  BSSY B0, `(.L_x_1806) ;  /* 0x0000008000007945 */ /* 0x000fe20003800000 */
[----:B0-----:R-:W-:Y:S02]  /*16380*/  IMAD.MOV.U32 R13, RZ, RZ, R16 ;  /* 0x000000ffff0d7224 */ /* 0x001fe400078e0010 */
[----:B------:R-:W-:Y:S02]  /*16390*/  IMAD.MOV.U32 R12, RZ, RZ, RZ ;  /* 0x000000ffff0c7224 */ /* 0x000fe400078e00ff */
[----:B------:R-:W-:Y:S02]  /*163a0*/  IMAD.MOV.U32 R11, RZ, RZ, 0x1f ;  /* 0x0000001fff0b7424 */ /* 0x000fe400078e00ff */
[----:B------:R-:W-:-:S07]  /*163b0*/  IMAD.MOV.U32 R15, RZ, RZ, -0x1 ;  /* 0xffffffffff0f7424 */ /* 0x000fce00078e00ff */
[----:B-1----:R-:W-:Y:S05]  /*163c0*/  WARPSYNC.COLLECTIVE R15, `(.L_x_1807) ;  /* 0x000000000f087348 */ /* 0x002fea0003c00000 */
[----:B------:R0:W2:Y:S02]  /*163d0*/  SHFL.IDX P6, R14, R13, R12, R11 ;  /* 0x0000000c0d0e7389 */ /* 0x0000a400000c000b */
[----:B012---:R-:W-:Y:S01]  /*163e0*/  ENDCOLLECTIVE ;  /* 0x000000000000791b */ /* 0x007fe20003800000 */
.L_x_1807:
[----:B------:R-:W-:Y:S05]  /*163f0*/  BSYNC B0 ;  /* 0x0000000000007941 */ /* 0x000fea0003800000 */
.L_x_1806:
[----:B------:R-:W-:Y:S01]  /*16400*/  IMAD.MOV.U32 R13, RZ, RZ, R16 ;  /* 0x000000ffff0d7224 */ /* 0x000fe200078e0010 */
[----:B------:R-:W-:Y:S01]  /*16410*/  MOV R15, 0xffffffff ;  /* 0xffffffff000f7802 */ /* 0x000fe20000000f00 */
[----:B------:R-:W-:Y:S02]  /*16420*/  IMAD.MOV.U32 R12, RZ, RZ, 0x1 ;  /* 0x00000001ff0c7424 */ /* 0x000fe400078e00ff */
[----:B------:R-:W-:Y:S02]  /*16430*/  IMAD.MOV.U32 R11, RZ, RZ, 0x1f ;  /* 0x0000001fff0b7424 */ /* 0x000fe400078e00ff */
[----:B------:R-:W-:-:S07]  /*16440*/  IMAD.MOV.U32 R4, RZ, RZ, R14 ;  /* 0x000000ffff047224 */ /* 0x000fce00078e000e */
[----:B------:R-:W-:Y:S05]  /*16450*/  WARPSYNC.COLLECTIVE R15, `(.L_x_1808) ;  /* 0x000000000f087348 */ /* 0x000fea0003c00000 */
[----:B------:R0:W1:Y:S02]  /*16460*/  SHFL.IDX P6, R14, R13, R12, R11 ;  /* 0x0000000c0d0e7389 */ /* 0x00006400000c000b */
[----:B01----:R-:W-:Y:S01]  /*16470*/  ENDCOLLECTIVE ;  /* 0x000000000000791b */ /* 0x003fe20003800000 */
.L_x_1808:
[----:B------:R-:W-:Y:S01]  /*16480*/  IMAD.MOV.U32 R5, RZ, RZ, R14 ;  /* 0x000000ffff057224 */ /* 0x000fe200078e000e */
[----:B------:R-:W-:Y:S06]  /*16490*/  BRA `(.L_x_1809) ;  /* 0xffffffe800307947 */ /* 0x000fec000383ffff */
.L_x_1766:
[----:B------:R-:W-:Y:S01]  /*164a0*/  BSSY B0, `(.L_x_1810) ;  /* 0x0000008000007945 */ /* 0x000fe20003800000 */
[----:B0----5:R-:W-:Y:S02]  /*164b0*/  IMAD.MOV.U32 R13, RZ, RZ, R2 ;  /* 0x000000ffff0d7224 */ /* 0x021fe400078e0002 */
[----:B------:R-:W-:Y:S02]  /*164c0*/  IMAD.MOV.U32 R12, RZ, RZ, 0x1 ;  /* 0x00000001ff0c7424 */ /* 0x000fe400078e00ff */
[----:B------:R-:W-:Y:S02]  /*164d0*/  IMAD.MOV.U32 R11, RZ, RZ, RZ ;  /* 0x000000ffff0b7224 */ /* 0x000fe400078e00ff */
[----:B------:R-:W-:-:S07]  /*164e0*/  IMAD.MOV.U32 R15, RZ, RZ, -0x1 ;  /* 0xffffffffff0f7424 */ /* 0x000fce00078e00ff */
[----:B-1234-:R-:W-:Y:S05]  /*164f0*/  WARPSYNC.COLLECTIVE R15, `(.L_x_1811) ;  /* 0x000000000f087348 */ /* 0x01efea0003c00000 */
[----:B------:R0:W0:Y:S02]  /*16500*/  SHFL.UP P6, R14, R13, R12, R11 ;  /* 0x0400000c0d0e7389 */ /* 0x00002400000c000b */
[----:B01234-:R-:W-:Y:S01]  /*16510*/  ENDCOLLECTIVE ;  /* 0x000000000000791b */ /* 0x01ffe20003800000 */
.L_x_1811:
[----:B------:R-:W-:Y:S05]  /*16520*/  BSYNC B0 ;  /* 0x0000000000007941 */ /* 0x000fea0003800000 */
.L_x_1810:
        /* <DEDUP_REMOVED lines=10> */
.L_x_1812:
[----:B------:R-:W-:Y:S01]  /*165d0*/  IMAD.MOV.U32 R12, RZ, RZ, 0x4 ;  /* 0x00000004ff0c7424 */ /* 0x000fe200078e00ff */
[----:B------:R-:W-:Y:S02]  /*165e0*/  SEL R14, R14, RZ, P0 ;  /* 0x000000ff0e0e7207 */ /* 0x000fe40000000000 */
[----:B------:R-:W-:Y:S02]  /*165f0*/  ISETP.GE.U32.AND P0, PT, R26, 0x4, PT ;  /* 0x000000041a00780c */ /* 0x000fe40003f06070 */
[----:B------:R-:W-:-:S05]  /*16600*/  IADD3 R3, R13, R14, RZ ;  /* 0x0000000e0d037210 */ /* 0x000fca0007ffe0ff */
[----:B------:R-:W-:-:S07]  /*16610*/  IMAD.MOV.U32 R13, RZ, RZ, R3 ;  /* 0x000000ffff0d7224 */ /* 0x000fce00078e0003 */
[----:B------:R-:W-:Y:S05]  /*16620*/  WARPSYNC.COLLECTIVE R15, `(.L_x_1813) ;  /* 0x000000000f087348 */ /* 0x000fea0003c00000 */
[----:B------:R0:W1:Y:S02]  /*16630*/  SHFL.UP P6, R14, R13, R12, R11 ;  /* 0x0400000c0d0e7389 */ /* 0x00006400000c000b */
[----:B01----:R-:W-:Y:S01]  /*16640*/  ENDCOLLECTIVE ;  /* 0x000000000000791b */ /* 0x003fe20003800000 */
.L_x_1813:
        /* <DEDUP_REMOVED lines=8> */
.L_x_1814:
        /* <DEDUP_REMOVED lines=8> */
.L_x_1815:
[----:B------:R-:W-:Y:S02]  /*16750*/  IMAD.MOV.U32 R12, RZ, RZ, 0x1f ;  /* 0x0000001fff0c7424 */ /* 0x000fe400078e00ff */
[----:B------:R-:W-:Y:S01]  /*16760*/  IMAD.MOV.U32 R11, RZ, RZ, 0x1f ;  /* 0x0000001fff0b7424 */ /* 0x000fe200078e00ff */
[----:B------:R-:W-:-:S05]  /*16770*/  SEL R8, R14, RZ, P0 ;  /* 0x000000ff0e087207 */ /* 0x000fca0000000000 */
[----:B------:R-:W-:-:S05]  /*16780*/  IMAD.IADD R8, R7, 0x1, R8 ;  /* 0x0000000107087824 */ /* 0x000fca00078e0208 */
[----:B------:R-:W-:-:S07]  /*16790*/  MOV R13, R8 ;  /* 0x00000008000d7202 */ /* 0x000fce0000000f00 */
[----:B------:R-:W-:Y:S05]  /*167a0*/  WARPSYNC.COLLECTIVE R15, `(.L_x_1816) ;  /* 0x000000000f087348 */ /* 0x000fea0003c00000 */
[----:B------:R0:W1:Y:S02]  /*167b0*/  SHFL.IDX P6, R14, R13, R12, R11 ;  /* 0x0000000c0d0e7389 */ /* 0x00006400000c000b */
[----:B01----:R-:W-:Y:S01]  /*167c0*/  ENDCOLLECTIVE ;  /* 0x000000000000791b */ /* 0x003fe20003800000 */
.L_x_1816:
[----:B------:R-:W-:Y:S05]  /*167d0*/  BRA `(.L_x_1817) ;  /* 0xffffffe400f07947 */ /* 0x000fea000383ffff */
.L_x_1771:
        /* <DEDUP_REMOVED lines=8> */
.L_x_1819:
[----:B------:R-:W-:Y:S05]  /*16860*/  BSYNC B0 ;  /* 0x0000000000007941 */ /* 0x000fea0003800000 */
.L_x_1818:
[----:B------:R-:W-:Y:S01]  /*16870*/  ISETP.NE.AND P0, PT, R26, RZ, PT ;  /* 0x000000ff1a00720c */ /* 0x000fe20003f05270 */
[----:B------:R-:W-:Y:S01]  /*16880*/  IMAD.MOV.U32 R12, RZ, RZ, 0x2 ;  /* 0x00000002ff0c7424 */ /* 0x000fe200078e00ff */
[----:B------:R-:W-:Y:S01]  /*16890*/  MOV R15, 0xffffffff ;  /* 0xffffffff000f7802 */ /* 0x000fe20000000f00 */
[----:B------:R-:W-:Y:S01]  /*168a0*/  IMAD.MOV.U32 R11, RZ, RZ, RZ ;  /* 0x000000ffff0b7224 */ /* 0x000fe200078e00ff */
[----:B------:R-:W-:Y:S02]  /*168b0*/  SEL R13, R14, RZ, P0 ;  /* 0x000000ff0e0d7207 */ /* 0x000fe40000000000 */
[----:B------:R-:W-:-:S03]  /*168c0*/  ISETP.GE.U32.AND P0, PT, R26, 0x2, PT ;  /* 0x000000021a00780c */ /* 0x000fc60003f06070 */
[----:B------:R-:W-:-:S10]  /*168d0*/  IMAD.IADD R13, R2, 0x1, R13 ;  /* 0x00000001020d7824 */ /* 0x000fd400078e020d */
[----:B------:R-:W-:Y:S05]  /*168e0*/  WARPSYNC.COLLECTIVE R15, `(.L_x_1820) ;  /* 0x000000000f087348 */ /* 0x000fea0003c00000 */
[----:B------:R0:W1:Y:S02]  /*168f0*/  SHFL.UP P6, R14, R13, R12, R11 ;  /* 0x0400000c0d0e7389 */ /* 0x00006400000c000b */
[----:B01----:R-:W-:Y:S01]  /*16900*/  ENDCOLLECTIVE ;  /* 0x000000000000791b */ /* 0x003fe20003800000 */
.L_x_1820:
        /* <DEDUP_REMOVED lines=8> */
.L_x_1821:
        /* <DEDUP_REMOVED lines=8> */
.L_x_1822:
        /* <DEDUP_REMOVED lines=8> */
.L_x_1823:
[----:B------:R-:W-:Y:S02]  /*16a90*/  IMAD.MOV.U32 R12, RZ, RZ, 0x1f ;  /* 0x0000001fff0c7424 */ /* 0x000fe400078e00ff */
[----:B------:R-:W-:Y:S01]  /*16aa0*/  IMAD.MOV.U32 R11, RZ, RZ, 0x1f ;  /* 0x0000001fff0b7424 */ /* 0x000fe200078e00ff */
[----:B------:R-:W-:-:S04]  /*16ab0*/  SEL R8, R14, RZ, P0 ;  /* 0x000000ff0e087207 */ /* 0x000fc80000000000 */
[----:B------:R-:W-:-:S05]  /*16ac0*/  IADD3 R8, R7, R8, RZ ;  /* 0x0000000807087210 */ /* 0x000fca0007ffe0ff */
[----:B------:R-:W-:-:S07]  /*16ad0*/  IMAD.MOV.U32 R13, RZ, RZ, R8 ;  /* 0x000000ffff0d7224 */ /* 0x000fce00078e0008 */
[----:B------:R-:W-:Y:S05]  /*16ae0*/  WARPSYNC.COLLECTIVE R15, `(.L_x_1824) ;  /* 0x000000000f087348 */ /* 0x000fea0003c00000 */
[----:B------:R0:W1:Y:S02]  /*16af0*/  SHFL.IDX P6, R14, R13, R12, R11 ;  /* 0x0000000c0d0e7389 */ /* 0x00006400000c000b */
[----:B01----:R-:W-:Y:S01]  /*16b00*/  ENDCOLLECTIVE ;  /* 0x000000000000791b */ /* 0x003fe20003800000 */
.L_x_1824:
[----:B------:R-:W-:Y:S05]  /*16b10*/  BRA `(.L_x_1825) ;  /* 0xffffffe400d07947 */ /* 0x000fea000383ffff */
.L_x_1773:
[----:B------:R-:W-:Y:S01]  /*16b20*/  BSSY B0, `(.L_x_1826) ;  /* 0x0000006000007945 */ /* 0x000fe20003800000 */
[----:B------:R-:W-:Y:S01]  /*16b30*/  PLOP3.LUT P6, PT, P6, PT, PT, 0x8, 0x0 ;  /* 0x000000000000781c */ /* 0x000fe200037ce170 */
[----:B------:R-:W-:-:S12]  /*16b40*/  IMAD.MOV.U32 R15, RZ, RZ, -0x1 ;  /* 0xffffffffff0f7424 */ /* 0x000fd800078e00ff */
[----:B01----:R-:W-:Y:S05]  /*16b50*/  WARPSYNC.COLLECTIVE R15, `(.L_x_1827) ;  /* 0x000000000f087348 */ /* 0x003fea0003c00000 */
[----:B------:R-:W-:Y:S01]  /*16b60*/  VOTE.ANY R14, PT, P6 ;  /* 0x00000000000e7806 */ /* 0x000fe200030e0100 */
[----:B01----:R-:W-:Y:S06]  /*16b70*/  ENDCOLLECTIVE ;  /* 0x000000000000791b */ /* 0x003fec0003800000 */
.L_x_1827:
[----:B------:R-:W-:Y:S05]  /*16b80*/  BSYNC B0 ;  /* 0x0000000000007941 */ /* 0x000fea0003800000 */
.L_x_1826:
        /* <DEDUP_REMOVED lines=9> */
.L_x_1828:
[----:B------:R-:W-:Y:S01]  /*16c20*/  MOV R17, R14 ;  /* 0x0000000e00117202 */ /* 0x000fe20000000f00 */
[----:B------:R-:W-:Y:S06]  /*16c30*/  BRA `(.L_x_1829) ;  /* 0xffffffe400c07947 */ /* 0x000fec000383ffff */
.L_x_1775:
[----:B------:R-:W-:Y:S01]  /*16c40*/  BSSY B0, `(.L_x_1830) ;  /* 0x0000007000007945 */ /* 0x000fe20003800000 */
[----:B------:R-:W-:Y:S02]  /*16c50*/  IMAD.MOV.U32 R13, RZ, RZ, R8 ;  /* 0x000000ffff0d7224 */ /* 0x000fe400078e0008 */
[----:B------:R-:W-:Y:S02]  /*16c60*/  IMAD.MOV.U32 R11, RZ, RZ, 0x1f ;  /* 0x0000001fff0b7424 */ /* 0x000fe400078e00ff */
[----:B------:R-:W-:-:S07]  /*16c70*/  IMAD.MOV.U32 R15, RZ, RZ, -0x1 ;  /* 0xffffffffff0f7424 */ /* 0x000fce00078e00ff */
[----:B0123--:R-:W-:Y:S05]  /*16c80*/  WARPSYNC.COLLECTIVE R15, `(.L_x_1831) ;  /* 0x000000000f087348 */ /* 0x00ffea0003c00000 */
[----:B------:R4:W0:Y:S02]  /*16c90*/  SHFL.IDX P6, R14, R13, R12, R11 ;  /* 0x0000000c0d0e7389 */ /* 0x00082400000c000b */
[----:B01234-:R-:W-:Y:S01]  /*16ca0*/  ENDCOLLECTIVE ;  /* 0x000000000000791b */ /* 0x01ffe20003800000 */
.L_x_1831:
[----:B------:R-:W-:Y:S05]  /*16cb0*/  BSYNC B0 ;  /* 0x0000000000007941 */ /* 0x000fea0003800000 */
.L_x_1830:
[----:B------:R-:W-:Y:S05]  /*16cc0*/  BRA `(.L_x_1774) ;  /* 0xffffffe400b87947 */ /* 0x000fea000383ffff */
.L_x_1779:
[----:B0-----:R0:W2:Y:S02]  /*16cd0*/  SYNCS.PHASECHK.TRANS64.TRYWAIT P0, [R9+URZ+0x31c20], R0 ;  /* 0x031c2000090075a7 */ /* 0x0010a4000800017f */
[----:B--2---:R-:W-:Y:S05]  /*16ce0*/  @!P0 NANOSLEEP.SYNCS 0x989680 ;  /* 0x009896800000895d */ /* 0x004fea0003900000 */
[----:B------:R-:W2:Y:S02]  /*16cf0*/  @!P0 SYNCS.PHASECHK.TRANS64 P0, [R9+URZ+0x31c20], R0 ;  /* 0x031c2000090085a7 */ /* 0x000ea4000800007f */
[----:B--2---:R-:W-:Y:S05]  /*16d00*/  @!P0 BRA `(.L_x_1779) ;  /* 0xfffffffc00f08947 */ /* 0x004fea000383ffff */
[----:B------:R-:W-:Y:S05]  /*16d10*/  BRA `(.L_x_1832) ;  /* 0xffffffec00287947 */ /* 0x000fea000383ffff */
.L_x_1780:
        /* <DEDUP_REMOVED lines=11> */
.L_x_1834:
[----:B------:R-:W-:Y:S05]  /*16dd0*/  BSYNC B0 ;  /* 0x0000000000007941 */ /* 0x000fea0003800000 */
.L_x_1833:
[----:B------:R-:W-:Y:S05]  /*16de0*/  BRA `(.L_x_1835) ;  /* 0xffffffec00107947 */ /* 0x000fea000383ffff */
.L_x_1783:
[----:B------:R-:W-:Y:S01]  /*16df0*/  BSSY B1, `(.L_x_1836) ;  /* 0x0000006000017945 */ /* 0x000fe20003800000 */
[----:B------:R-:W-:-:S07]  /*16e00*/  IMAD.MOV.U32 R15, RZ, RZ, -0x1 ;  /* 0xffffffffff0f7424 */ /* 0x000fce00078e00ff */
[----:B01----:R-:W-:Y:S05]  /*16e10*/  WARPSYNC.COLLECTIVE R15, `(.L_x_1837) ;  /* 0x000000000f0c7348 */ /* 0x003fea0003c00000 */
[----:B------:R-:W-:Y:S02]  /*16e20*/  ELECT P6, UR62, PT ;  /* 0x00000000003e782f */ /* 0x000fe400038c0000 */
[----:B------:R-:W-:Y:S01]  /*16e30*/  MOV R14, UR62 ;  /* 0x0000003e000e7c02 */ /* 0x000fe20008000f00 */
[----:B01----:R-:W-:Y:S10]  /*16e40*/  ENDCOLLECTIVE ;  /* 0x000000000000791b */ /* 0x003ff40003800000 */
.L_x_1837:
[----:B------:R-:W-:Y:S05]  /*16e50*/  BSYNC B1 ;  /* 0x0000000000017941 */ /* 0x000fea0003800000 */
.L_x_1836:
[----:B------:R-:W-:Y:S05]  /*16e60*/  BRA `(.L_x_1838) ;  /* 0xffffffec00087947 */ /* 0x000fea000383ffff */
.L_x_1785:
[----:B0-----:R0:W2:Y:S02]  /*16e70*/  SYNCS.PHASECHK.TRANS64.TRYWAIT P0, [R7+URZ], R2 ;  /* 0x00000002070075a7 */ /* 0x0010a4000800017f */
[----:B--2---:R-:W-:Y:S05]  /*16e80*/  @!P0 NANOSLEEP.SYNCS 0x989680 ;  /* 0x009896800000895d */ /* 0x004fea0003900000 */
[----:B------:R-:W2:Y:S02]  /*16e90*/  @!P0 SYNCS.PHASECHK.TRANS64 P0, [R7+URZ], R2 ;  /* 0x00000002070085a7 */ /* 0x000ea4000800007f */
[----:B--2---:R-:W-:Y:S05]  /*16ea0*/  @!P0 BRA `(.L_x_1785) ;  /* 0xfffffffc00f08947 */ /* 0x004fea000383ffff */
[----:B------:R-:W-:Y:S05]  /*16eb0*/  BRA `(.L_x_1839) ;  /* 0xffffffec00447947 */ /* 0x000fea000383ffff */
.L_x_1786:
[----:B--2---:R2:W3:Y:S02]  /*16ec0*/  SYNCS.PHASECHK.TRANS64.TRYWAIT P0, [R3+URZ], R0 ;  /* 0x00000000030075a7 */ /* 0x0044e4000800017f */
[----:B---3--:R-:W-:Y:S05]  /*16ed0*/  @!P0 NANOSLEEP.SYNCS 0x989680 ;  /* 0x009896800000895d */ /* 0x008fea0003900000 */
[----:B------:R-:W3:Y:S02]  /*16ee0*/  @!P0 SYNCS.PHASECHK.TRANS64 P0, [R3+URZ], R0 ;  /* 0x00000000030085a7 */ /* 0x000ee4000800007f */
[----:B---3--:R-:W-:Y:S05]  /*16ef0*/  @!P0 BRA `(.L_x_1786) ;  /* 0xfffffffc00f08947 */ /* 0x008fea000383ffff */
[----:B------:R-:W-:Y:S05]  /*16f00*/  BRA `(.L_x_1840) ;  /* 0xffffffec00387947 */ /* 0x000fea000383ffff */
.L_x_1788:
[----:B--2---:R2:W3:Y:S02]  /*16f10*/  SYNCS.PHASECHK.TRANS64.TRYWAIT P0, [R5+URZ], R2 ;  /* 0x00000002050075a7 */ /* 0x0044e4000800017f */
[----:B---3--:R-:W-:Y:S05]  /*16f20*/  @!P0 NANOSLEEP.SYNCS 0x989680 ;  /* 0x009896800000895d */ /* 0x008fea0003900000 */
[----:B------:R-:W3:Y:S02]  /*16f30*/  @!P0 SYNCS.PHASECHK.TRANS64 P0, [R5+URZ], R2 ;  /* 0x00000002050085a7 */ /* 0x000ee4000800007f */
[----:B---3--:R-:W-:Y:S05]  /*16f40*/  @!P0 BRA `(.L_x_1788) ;  /* 0xfffffffc00f08947 */ /* 0x008fea000383ffff */
[----:B------:R-:W-:Y:S05]  /*16f50*/  BRA `(.L_x_1841) ;  /* 0xffffffec003c7947 */ /* 0x000fea000383ffff */
.L_x_1842:
        /* <DEDUP_REMOVED lines=10> */
.L_x_2211:


//--------------------- .text._ZN7cutlass13device_kernelIN5flash11enable_sm90INS1_16FlashAttnFwdSm90INS1_25CollectiveMainloopFwdSm90ILi2EN4cute5tupleIJNS5_1CILi1EEES8_S8_EEENS6_IJNS7_ILi192EEENS7_ILi144EEENS7_ILi96EEEEEELi96ENS_10bfloat16_tEfNS_4arch4Sm90ELb1ELb0ELb1ELb1ELb0ELb1ELb0ELb0ELb1ELb0ELb0ELb0EEENS1_21CollectiveEpilogueFwdINS6_IJSA_SC_SB_EEES9_SE_SG_Li384ELb1ELb0ELb0ELb0EEENS1_36VarlenDynamicPersistentTileSchedulerILi192ELi144ELi384ELi32ELb0ELb0ELb1ELb1ELb1ELb1EEEEEEEEEvNT_6ParamsE --------------------------
	.section	.text._ZN7cutlass13device_kernelIN5flash11enable_sm90INS1_16FlashAttnFwdSm90INS1_25CollectiveMainloopFwdSm90ILi2EN4cute5tupleIJNS5_1CILi1EEES8_S8_EEENS6_IJNS7_ILi192EEENS7_ILi144EEENS7_ILi96EEEEEELi96ENS_10bfloat16_tEfNS_4arch4Sm90ELb1ELb0ELb1ELb1ELb0ELb1ELb0ELb0ELb1ELb0ELb0ELb0EEENS1_21CollectiveEpilogueFwdINS6_IJSA_SC_SB_EEES9_SE_SG_Li384ELb1ELb0ELb0ELb0EEENS1_36VarlenDynamicPersistentTileSchedulerILi192ELi144ELi384ELi32ELb0ELb0ELb1ELb1ELb1ELb1EEEEEEEEEvNT_6ParamsE,"ax",@progbits
	.align	128
.text._ZN7cutlass13device_kernelIN5flash11enable_sm90INS1_16FlashAttnFwdSm90INS1_25CollectiveMainloopFwdSm90ILi2EN4cute5tupleIJNS5_1CILi1EEES8_S8_EEENS6_IJNS7_ILi192EEENS7_ILi144EEENS7_ILi96EEEEEELi96ENS_10bfloat16_tEfNS_4arch4Sm90ELb1ELb0ELb1ELb1ELb0ELb1ELb0ELb0ELb1ELb0ELb0ELb0EEENS1_21CollectiveEpilogueFwdINS6_IJSA_SC_SB_EEES9_SE_SG_Li384ELb1ELb0ELb0ELb0EEENS1_36VarlenDynamicPersistentTileSchedulerILi192ELi144ELi384ELi32ELb0ELb0ELb1ELb1ELb1ELb1EEEEEEEEEvNT_6ParamsE:
        .type           _ZN7cutlass13device_kernelIN5flash11enable_sm90INS1_16FlashAttnFwdSm90INS1_25CollectiveMainloopFwdSm90ILi2EN4cute5tupleIJNS5_1CILi1EEES8_S8_EEENS6_IJNS7_ILi192EEENS7_ILi144EEENS7_ILi96EEEEEELi96ENS_10bfloat16_tEfNS_4arch4Sm90ELb1ELb0ELb1ELb1ELb0ELb1ELb0ELb0ELb1ELb0ELb0ELb0EEENS1_21CollectiveEpilogueFwdINS6_IJSA_SC_SB_EEES9_SE_SG_Li384ELb1ELb0ELb0ELb0EEENS1_36VarlenDynamicPersistentTileSchedulerILi192ELi144ELi384ELi32ELb0ELb0ELb1ELb1ELb1ELb1EEEEEEEEEvNT_6ParamsE,@function
        .size           _ZN7cutlass13device_kernelIN5flash11enable_sm90INS1_16FlashAttnFwdSm90INS1_25CollectiveMainloopFwdSm90ILi2EN4cute5tupleIJNS5_1CILi1EEES8_S8_EEENS6_IJNS7_ILi192EEENS7_ILi144EEENS7_ILi96EEEEEELi96ENS_10bfloat16_tEfNS_4arch4Sm90ELb1ELb0ELb1ELb1ELb0ELb1ELb0ELb0ELb1ELb0ELb0ELb0EEENS1_21CollectiveEpilogueFwdINS6_IJSA_SC_SB_EEES9_SE_SG_Li384ELb1ELb0ELb0ELb0EEENS1_36VarlenDynamicPersistentTileSchedulerILi192ELi144ELi384ELi32ELb0ELb0ELb1ELb1ELb1ELb1EEEEEEEEEvNT_6ParamsE,(.L_x_2212 - _ZN7cutlass13device_kernelIN5flash11enable_sm90INS1_16FlashAttnFwdSm90INS1_25CollectiveMainloopFwdSm90ILi2EN4cute5tupleIJNS5_1CILi1EEES8_S8_EEENS6_IJNS7_ILi192EEENS7_ILi144EEENS7_ILi96EEEEEELi96ENS_10bfloat16_tEfNS_4arch4Sm90ELb1ELb0ELb1ELb1ELb0ELb1ELb0ELb0ELb1ELb0ELb0ELb0EEENS1_21CollectiveEpilogueFwdINS6_IJSA_SC_SB_EEES9_SE_SG_Li384ELb1ELb0ELb0ELb0EEENS1_36VarlenDynamicPersistentTileSchedulerILi192ELi144ELi384ELi32ELb0ELb0ELb1ELb1ELb1ELb1EEEEEEEEEvNT_6ParamsE)
        .other          _ZN7cutlass13device_kernelIN5flash11enable_sm90INS1_16FlashAttnFwdSm90INS1_25CollectiveMainloopFwdSm90ILi2EN4cute5tupleIJNS5_1CILi1EEES8_S8_EEENS6_IJNS7_ILi192EEENS7_ILi144EEENS7_ILi96EEEEEELi96ENS_10bfloat16_tEfNS_4arch4Sm90ELb1ELb0ELb1ELb1ELb0ELb1ELb0ELb0ELb1ELb0ELb0ELb0EEENS1_21CollectiveEpilogueFwdINS6_IJSA_SC_SB_EEES9_SE_SG_Li384ELb1ELb0ELb0ELb0EEENS1_36VarlenDynamicPersistentTileSchedulerILi192ELi144ELi384ELi32ELb0ELb0ELb1ELb1ELb1ELb1EEEEEEEEEvNT_6ParamsE,@"STO_CUDA_ENTRY STV_DEFAULT"
_ZN7cutlass13device_kernelIN5flash11enable_sm90INS1_16FlashAttnFwdSm90INS1_25CollectiveMainloopFwdSm90ILi2EN4cute5tupleIJNS5_1CILi1EEES8_S8_EEENS6_IJNS7_ILi192EEENS7_ILi144EEENS7_ILi96EEEEEELi96ENS_10bfloat16_tEfNS_4arch4Sm90ELb1ELb0ELb1ELb1ELb0ELb1ELb0ELb0ELb1ELb0ELb0ELb0EEENS1_21CollectiveEpilogueFwdINS6_IJSA_SC_SB_EEES9_SE_SG_Li384ELb1ELb0ELb0ELb0EEENS1_36VarlenDynamicPersistentTileSchedulerILi192ELi144ELi384ELi32ELb0ELb0ELb1ELb1ELb1ELb1EEEEEEEEEvNT_6ParamsE:
        /* <DEDUP_REMOVED lines=27> */
.L_x_1844:
[----:B------:R-:W-:Y:S05]  /*01b0*/  BSYNC B0 ;  /* 0x0000000000007941 */ /* 0x000fea0003800000 */
.L_x_1843:
        /* <DEDUP_REMOVED lines=41> */
.L_x_1845:
        /* <DEDUP_REMOVED lines=22> */
.L_x_1846:
        /* <DEDUP_REMOVED lines=18> */
.L_x_1847:
        /* <DEDUP_REMOVED lines=22> */
.L_x_1848:
        /* <DEDUP_REMOVED lines=22> */
.L_x_1849:
[----:B------:R-:W-:Y:S01]  /*0990*/  PLOP3.LUT P0, PT, PT, PT, UP0, 0x80, 0x0 ;  /* 0x000000000000781c */ /* 0x000fe20003f0f008 */
[----:B------:R-:W-:Y:S01]  /*09a0*/  UMOV UR60, 0x1 ;  /* 0x00000001003c7882 */ /* 0x000fe20000000000 */
[----:B------:R-:W-:Y:S01]  /*09b0*/  NOP ;  /* 0x0000000000007918 */ /* 0x000fe20000000000 */
[----:B------:R-:W-:Y:S01]  /*09c0*/  USEL UR60, UR60, 0x2, !UP0 ;  /* 0x000000023c3c7887 */ /* 0x000fe2000c000000 */
[----:B------:R-:W-:Y:S01]  /*09d0*/  BSSY B7, `(.L_x_1850) ;  /* 0x0002298000077945 */ /* 0x000fe20003800000 */
[----:B012-4-:R-:W-:Y:S08]  /*09e0*/  BAR.SYNC.DEFER_BLOCKING 0x0 ;  /* 0x0000000000007b1d */ /* 0x017ff00000010000 */
[----:B------:R-:W-:Y:S05]  /*09f0*/  @!P0 BRA `(.L_x_1851) ;  /* 0x000001cc00a08947 */ /* 0x000fea0003800000 */
.L_x_1852:
[----:B------:R-:W-:-:S08]  /*0a00*/  NOP ;  /* 0x0000000000007918 */ /* 0x000fd00000000000 */
[----:B------:R-:W0:Y:S02]  /*0a10*/  USETMAXREG.TRY_ALLOC.CTAPOOL UP0, 0xa0 ;  /* 0x000000a0000079c8 */ /* 0x000e240008000600 */
[----:B0-----:R-:W-:-:S13]  /*0a20*/  PLOP3.LUT P0, PT, PT, PT, UP0, 0x80, 0x0 ;  /* 0x000000000000781c */ /* 0x001fda0003f0f008 */
[----:B------:R-:W-:Y:S05]  /*0a30*/  @!P0 BRA `(.L_x_1852) ;  /* 0xfffffffc00f08947 */ /* 0x000fea000383ffff */
[----:B------:R-:W2:Y:S01]  /*0a40*/  LDL.LU R0, [R1+0x60] ;  /* 0x0000600001007983 */ /* 0x000ea20000300800 */
        /* <DEDUP_REMOVED lines=18> */
[----:B------:R-:W0:Y:S01]  /*0b70*/  S2R R0, SR_TID.X ;  /* 0x0000000000007919 */ /* 0x000e220000002100 */
[----:B------:R-:W-:Y:S01]  /*0b80*/  ULOP3.LUT UR4, UR60, 0x1, URZ, 0xfc, !UPT ;  /* 0x000000013c047892 */ /* 0x000fe2000f8efc3f */
[----:B------:R-:W-:Y:S01]  /*0b90*/  R2UR UR61, R16 ;  /* 0x00000000103d72ca */ /* 0x000fe200000e0000 */
[----:B------:R-:W-:-:S12]  /*0ba0*/  IMAD.MOV.U32 R22, RZ, RZ, RZ ;  /* 0x000000ffff167224 */ /* 0x000fd800078e00ff */
[----:B------:R-:W-:Y:S01]  /*0bb0*/  UIADD3 UR61, UR61, 0xda00, URZ ;  /* 0x0000da003d3d7890 */ /* 0x000fe2000fffe03f */
[----:B0-----:R-:W-:-:S05]  /*0bc0*/  VIADD R20, R0, 0xffffff80 ;  /* 0xffffff8000147836 */ /* 0x001fca0000000000 */
[----:B------:R-:W-:Y:S02]  /*0bd0*/  SHF.R.S32.HI R0, RZ, 0x1f, R20 ;  /* 0x0000001fff007819 */ /* 0x000fe40000011414 */
[-C--:B------:R-:W-:Y:S02]  /*0be0*/  LEA.HI R19, R20, R20.reuse, RZ, 0x1 ;  /* 0x0000001414137211 */ /* 0x080fe400078f08ff */
[CC--:B------:R-:W-:Y:S02]  /*0bf0*/  LEA.HI R2, R0.reuse, R20.reuse, RZ, 0x7 ;  /* 0x0000001400027211 */ /* 0x0c0fe400078f38ff */
[CC--:B------:R-:W-:Y:S02]  /*0c00*/  LEA.HI R4, R0.reuse, R20.reuse, RZ, 0x4 ;  /* 0x0000001400047211 */ /* 0x0c0fe400078f20ff */
[----:B------:R-:W-:Y:S02]  /*0c10*/  SHF.R.S32.HI R3, RZ, 0x7, R2 ;  /* 0x00000007ff037819 */ /* 0x000fe40000011402 */
[----:B------:R-:W-:-:S02]  /*0c20*/  LEA.HI R6, R0, R20, RZ, 0x5 ;  /* 0x0000001400067211 */ /* 0x000fc400078f28ff */
[----:B------:R-:W-:Y:S01]  /*0c30*/  SHF.R.S32.HI R144, RZ, 0x1, R19 ;  /* 0x00000001ff907819 */ /* 0x000fe20000011413 */
[----:B------:R-:W-:Y:S01]  /*0c40*/  IMAD.HI R5, R3, 0x55555556, RZ ;  /* 0x5555555603057827 */ /* 0x000fe200078e02ff */
[----:B------:R-:W-:Y:S02]  /*0c50*/  SHF.R.S32.HI R7, RZ, 0x4, R4 ;  /* 0x00000004ff077819 */ /* 0x000fe40000011404 */
[----:B------:R-:W-:Y:S02]  /*0c60*/  LEA.HI R14, R19, R144, RZ, 0x1 ;  /* 0x00000090130e7211 */ /* 0x000fe400078f08ff */
[----:B------:R-:W-:Y:S02]  /*0c70*/  LEA.HI R8, R5, R5, RZ, 0x1 ;  /* 0x0000000505087211 */ /* 0x000fe400078f08ff */
[C---:B------:R-:W-:Y:S02]  /*0c80*/  LOP3.LUT R5, R4.reuse, 0xfffffff0, RZ, 0xc0, !PT ;  /* 0xfffffff004057812 */ /* 0x040fe400078ec0ff */
[----:B------:R-:W-:Y:S01]  /*0c90*/  LEA.HI R4, R4, R7, RZ, 0x1 ;  /* 0x0000000704047211 */ /* 0x000fe200078f08ff */
[----:B------:R-:W-:Y:S01]  /*0ca0*/  IMAD R13, R8, -0x3, R3 ;  /* 0xfffffffd080d7824 */ /* 0x000fe200078e0203 */
[----:B------:R-:W-:Y:S01]  /*0cb0*/  LOP3.LUT R3, R2, 0xffffff80, RZ, 0xc0, !PT ;  /* 0xffffff8002037812 */ /* 0x000fe200078ec0ff */
[----:B------:R-:W-:Y:S01]  /*0cc0*/  IMAD.IADD R5, R20, 0x1, -R5 ;  /* 0x0000000114057824 */ /* 0x000fe200078e0a05 */
[----:B------:R-:W-:-:S02]  /*0cd0*/  SHF.R.S32.HI R8, RZ, 0x5, R6 ;  /* 0x00000005ff087819 */ /* 0x000fc40000011406 */
[----:B------:R-:W-:Y:S01]  /*0ce0*/  LOP3.LUT R21, R14, 0x7fffffe, RZ, 0xc0, !PT ;  /* 0x07fffffe0e157812 */ /* 0x000fe200078ec0ff */
[----:B------:R-:W-:Y:S01]  /*0cf0*/  IMAD.IADD R12, R20, 0x1, -R3 ;  /* 0x00000001140c7824 */ /* 0x000fe200078e0a03 */
[--C-:B------:R-:W-:Y:S01]  /*0d00*/  SHF.R.S32.HI R2, RZ, 0x1f, R5.reuse ;  /* 0x0000001fff027819 */ /* 0x100fe20000011405 */
[----:B------:R-:W-:Y:S01]  /*0d10*/  IMAD R23, R8, 0x10, R5 ;  /* 0x0000001008177824 */ /* 0x000fe200078e0205 */
[----:B------:R-:W-:Y:S02]  /*0d20*/  LOP3.LUT R4, R4, 0x1ffffffe, RZ, 0xc0, !PT ;  /* 0x1ffffffe04047812 */ /* 0x000fe400078ec0ff */
[CC--:B------:R-:W-:Y:S02]  /*0d30*/  LEA.HI R6, R2.reuse, R5.reuse, RZ, 0x3 ;  /* 0x0000000502067211 */ /* 0x0c0fe400078f18ff */
[----:B------:R-:W-:Y:S01]  /*0d40*/  LEA.HI R3, R2, R5, RZ, 0x2 ;  /* 0x0000000502037211 */ /* 0x000fe200078f10ff */
[----:B------:R-:W-:Y:S01]  /*0d50*/  IMAD.IADD R4, R7, 0x1, -R4 ;  /* 0x0000000107047824 */ /* 0x000fe200078e0a04 */
[----:B------:R-:W-:Y:S01]  /*0d60*/  SHF.R.S32.HI R15, RZ, 0x1f, R12 ;  /* 0x0000001fff0f7819 */ /* 0x000fe2000001140c */
[----:B------:R-:W-:Y:S01]  /*0d70*/  IMAD.SHL.U32 R6, R6, 0x10, RZ ;  /* 0x0000001006067824 */ /* 0x000fe200078e00ff */
[----:B------:R-:W-:Y:S01]  /*0d80*/  LOP3.LUT R2, R3, 0x7fffffc, RZ, 0xc0, !PT ;  /* 0x07fffffc03027812 */ /* 0x000fe200078ec0ff */
[----:B------:R-:W-:Y:S01]  /*0d90*/  IMAD.SHL.U32 R4, R4, 0x8, RZ ;  /* 0x0000000804047824 */ /* 0x000fe200078e00ff */
[----:B------:R-:W-:-:S02]  /*0da0*/  LEA.HI R14, R15, R12, RZ, 0x2 ;  /* 0x0000000c0f0e7211 */ /* 0x000fc400078f10ff */
[----:B------:R-:W-:Y:S01]  /*0db0*/  SHF.R.S32.HI R3, RZ, 0x2, R3 ;  /* 0x00000002ff037819 */ /* 0x000fe20000011403 */
[----:B------:R-:W-:Y:S01]  /*0dc0*/  IMAD.IADD R2, R5, 0x1, -R2 ;  /* 0x0000000105027824 */ /* 0x000fe200078e0a02 */
[----:B------:R-:W-:Y:S02]  /*0dd0*/  LOP3.LUT R6, R6, 0x7fffff80, RZ, 0xc0, !PT ;  /* 0x7fffff8006067812 */ /* 0x000fe400078ec0ff */
[--C-:B------:R-:W-:Y:S01]  /*0de0*/  SHF.R.S32.HI R17, RZ, 0x2, R14.reuse ;  /* 0x00000002ff117819 */ /* 0x100fe2000001140e */
[----:B------:R-:W-:Y:S01]  /*0df0*/  IMAD.SHL.U32 R3, R3, 0x40, RZ ;  /* 0x0000004003037824 */ /* 0x000fe200078e00ff */
[----:B------:R-:W-:Y:S01]  /*0e00*/  SHF.R.S32.HI R18, RZ, 0x1f, R14 ;  /* 0x0000001fff127819 */ /* 0x000fe2000001140e */
[----:B------:R-:W-:Y:S01]  /*0e10*/  IMAD R5, R8, 0x100, R6 ;  /* 0x0000010008057824 */ /* 0x000fe200078e0206 */
[----:B------:R-:W-:Y:S01]  /*0e20*/  LEA.HI R0, R0, R20, RZ, 0x2 ;  /* 0x0000001400007211 */ /* 0x000fe200078f10ff */
[----:B------:R-:W-:Y:S01]  /*0e30*/  IMAD.IADD R6, R144, 0x1, -R21 ;  /* 0x0000000190067824 */ /* 0x000fe200078e0a15 */
[----:B------:R-:W-:Y:S01]  /*0e40*/  LEA.HI R18, R18, R17, RZ, 0x3 ;  /* 0x0000001112127211 */ /* 0x000fe200078f18ff */
[----:B------:R-:W-:Y:S01]  /*0e50*/  IMAD R2, R2, 0x10, R5 ;  /* 0x0000001002027824 */ /* 0x000fe200078e0205 */
[----:B------:R-:W-:Y:S01]  /*0e60*/  LOP3.LUT R3, R3, 0x40, RZ, 0xc0, !PT ;  /* 0x0000004003037812 */ /* 0x000fe200078ec0ff */
[----:B------:R-:W-:Y:S01]  /*0e70*/  IMAD.U32 R5, R23, 0x20, R4 ;  /* 0x0000002017057824 */ /* 0x000fe200078e0004 */
[----:B------:R-:W-:Y:S01]  /*0e80*/  SHF.R.S32.HI R24, RZ, 0x2, R0 ;  /* 0x00000002ff187819 */ /* 0x000fe20000011400 */
[----:B------:R-:W-:Y:S01]  /*0e90*/  IMAD R6, R7, 0x8, R6 ;  /* 0x0000000807067824 */ /* 0x000fe200078e0206 */
[----:B------:R-:W-:-:S02]  /*0ea0*/  LOP3.LUT R18, R18, 0xfffffff8, RZ, 0xc0, !PT ;  /* 0xfffffff812127812 */ /* 0x000fc400078ec0ff */
[----:B------:R-:W-:Y:S01]  /*0eb0*/  LEA.HI R15, R15, R12, RZ, 0x5 ;  /* 0x0000000c0f0f7211 */ /* 0x000fe200078f28ff */
[----:B------:R-:W-:Y:S01]  /*0ec0*/  STL [R1+0x70], R24 ;  /* 0x0000701801007387 */ /* 0x000fe20000100800 */
[----:B------:R-:W-:Y:S01]  /*0ed0*/  LOP3.LUT R4, R3, 0x8, R4, 0xf8, !PT ;  /* 0x0000000803047812 */ /* 0x000fe200078ef804 */
[----:B------:R-:W-:Y:S01]  /*0ee0*/  IMAD.IADD R18, R17, 0x1, -R18 ;  /* 0x0000000111127824 */ /* 0x000fe200078e0a12 */
[----:B------:R-:W-:Y:S01]  /*0ef0*/  SHF.R.U32.HI R3, RZ, 0x3, R3 ;  /* 0x00000003ff037819 */ /* 0x000fe20000011603 */
[----:B------:R0:W-:Y:S01]  /*0f00*/  STL [R1+0x8c], R5 ;  /* 0x00008c0501007387 */ /* 0x0001e20000100800 */
[----:B------:R-:W-:Y:S02]  /*0f10*/  SHF.R.S32.HI R0, RZ, 0x1f, R0 ;  /* 0x0000001fff007819 */ /* 0x000fe40000011400 */
[----:B------:R-:W-:Y:S02]  /*0f20*/  SHF.R.S32.HI R15, RZ, 0x5, R15 ;  /* 0x00000005ff0f7819 */ /* 0x000fe4000001140f */
[----:B------:R-:W-:-:S02]  /*0f30*/  LOP3.LUT R3, R4, R3, RZ, 0x3c, !PT ;  /* 0x0000000304037212 */ /* 0x000fc400078e3cff */
[----:B------:R-:W-:Y:S01]  /*0f40*/  LEA.HI R0, R0, R24, RZ, 0x2 ;  /* 0x0000001800007211 */ /* 0x000fe200078f10ff */
[----:B------:R-:W-:Y:S01]  /*0f50*/  IMAD R18, R15, 0x10, R18 ;  /* 0x000000100f127824 */ /* 0x000fe200078e0212 */
[----:B------:R-:W-:Y:S01]  /*0f60*/  LOP3.LUT R19, R19, 0xfffffffe, RZ, 0xc0, !PT ;  /* 0xfffffffe13137812 */ /* 0x000fe200078ec0ff */
[----:B------:R-:W-:Y:S01]  /*0f70*/  IMAD.IADD R3, R3, 0x1, R2 ;  /* 0x0000000103037824 */ /* 0x000fe200078e0202 */
[----:B0-----:R-:W-:Y:S01]  /*0f80*/  LOP3.LUT R5, R14, 0x7ffffffc, RZ, 0xc0, !PT ;  /* 0x7ffffffc0e057812 */ /* 0x001fe200078ec0ff */
[----:B------:R-:W-:Y:S01]  /*0f90*/  IMAD R2, R13, 0x40, R18 ;  /* 0x000000400d027824 */ /* 0x000fe200078e0212 */
[----:B------:R-:W-:Y:S01]  /*0fa0*/  LOP3.LUT R0, R0, 0xfffffffc, RZ, 0xc0, !PT ;  /* 0xfffffffc00007812 */ /* 0x000fe200078ec0ff */
[----:B------:R-:W-:Y:S02]  /*0fb0*/  IMAD.IADD R18, R20, 0x1, -R19 ;  /* 0x0000000114127824 */ /* 0x000fe400078e0a13 */
[----:B------:R-:W-:Y:S01]  /*0fc0*/  IMAD.IADD R4, R12, 0x1, -R5 ;  /* 0x000000010c047824 */ /* 0x000fe200078e0a05 */
[----:B------:R-:W-:Y:S01]  /*0fd0*/  SHF.R.S32.HI R5, RZ, 0x1f, R144 ;  /* 0x0000001fff057819 */ /* 0x000fe20000011490 */
[----:B------:R-:W-:-:S02]  /*0fe0*/  IMAD.IADD R0, R24, 0x1, -R0 ;  /* 0x0000000118007824 */ /* 0x000fc400078e0a00 */
[C---:B------:R-:W-:Y:S01]  /*0ff0*/  IMAD.SHL.U32 R23, R18.reuse, 0x8, RZ ;  /* 0x0000000812177824 */ /* 0x040fe200078e00ff */
[----:B------:R-:W-:Y:S01]  /*1000*/  STL [R1+0x68], R4 ;  /* 0x0000680401007387 */ /* 0x000fe20000100800 */
[----:B------:R-:W-:Y:S02]  /*1010*/  IMAD.MOV.U32 R19, RZ, RZ, RZ ;  /* 0x000000ffff137224 */ /* 0x000fe400078e00ff */
[----:B------:R-:W-:Y:S01]  /*1020*/  IMAD.SHL.U32 R18, R18, 0x4, RZ ;  /* 0x0000000412127824 */ /* 0x000fe200078e00ff */
[----:B------:R-:W-:Y:S01]  /*1030*/  STL [R1+0x2c], R9 ;  /* 0x00002c0901007387 */ /* 0x000fe20000100800 */
[----:B------:R-:W-:Y:S02]  /*1040*/  VIADD R5, R23, 0x10 ;  /* 0x0000001017057836 */ /* 0x000fe40000000000 */
[----:B------:R-:W-:Y:S01]  /*1050*/  IMAD R17, R3, 0x2, R16 ;  /* 0x0000000203117824 */ /* 0x000fe200078e0210 */
[----:B------:R0:W-:Y:S04]  /*1060*/  STL [R1+0x6c], R2 ;  /* 0x00006c0201007387 */ /* 0x0001e80000100800 */
[----:B------:R-:W-:Y:S04]  /*1070*/  STL [R1+0x30], R10 ;  /* 0x0000300a01007387 */ /* 0x000fe80000100800 */
[----:B------:R-:W-:Y:S01]  /*1080*/  STL [R1+0x34], R11 ;  /* 0x0000340b01007387 */ /* 0x000fe20000100800 */
[----:B0-----:R-:W-:-:S03]  /*1090*/  IMAD.U32 R2, RZ, RZ, UR4 ;  /* 0x00000004ff027e24 */ /* 0x001fc6000f8e00ff */
[----:B------:R0:W-:Y:S04]  /*10a0*/  STL [R1+0x88], R0 ;  /* 0x0000880001007387 */ /* 0x0001e80000100800 */
[----:B------:R-:W-:Y:S04]  /*10b0*/  STL [R1+0x80], RZ ;  /* 0x000080ff01007387 */ /* 0x000fe80000100800 */
[----:B------:R-:W-:Y:S01]  /*10c0*/  STL [R1+0x44], RZ ;  /* 0x000044ff01007387 */ /* 0x000fe20000100800 */
[----:B0-----:R-:W-:-:S03]  /*10d0*/  IMAD.SHL.U32 R0, R0, 0x40, RZ ;  /* 0x0000004000007824 */ /* 0x001fc600078e00ff */
[----:B------:R-:W-:Y:S02]  /*10e0*/  STL [R1+0x38], RZ ;  /* 0x000038ff01007387 */ /* 0x000fe40000100800 */
[----:B------:R-:W-:-:S04]  /*10f0*/  LOP3.LUT R2, R0, 0xc0, RZ, 0xc0, !PT ;  /* 0x000000c000027812 */ /* 0x000fc800078ec0ff */
[----:B------:R-:W-:Y:S01]  /*1100*/  LOP3.LUT R0, R2, 0x8, R23, 0xf8, !PT ;  /* 0x0000000802007812 */ /* 0x000fe200078ef817 */
[----:B------:R0:W-:Y:S01]  /*1110*/  STL [R1+0x48], R2 ;  /* 0x0000480201007387 */ /* 0x0001e20000100800 */
[----:B------:R-:W-:-:S04]  /*1120*/  SHF.R.U32.HI R4, RZ, 0x3, R2 ;  /* 0x00000003ff047819 */ /* 0x000fc80000011602 */
[----:B------:R-:W-:Y:S01]  /*1130*/  LOP3.LUT R0, R0, R4, RZ, 0x3c, !PT ;  /* 0x0000000400007212 */ /* 0x000fe200078e3cff */
[----:B------:R1:W-:Y:S01]  /*1140*/  STL [R1+0x4c], R4 ;  /* 0x00004c0401007387 */ /* 0x0003e20000100800 */
[----:B0-----:R-:W-:-:S04]  /*1150*/  IMAD.SHL.U32 R2, R6, 0x20, RZ ;  /* 0x0000002006027824 */ /* 0x001fc800078e00ff */
[----:B------:R-:W-:Y:S01]  /*1160*/  IMAD.IADD R0, R2, 0x1, R0 ;  /* 0x0000000102007824 */ /* 0x000fe200078e0200 */
[----:B------:R0:W-:Y:S01]  /*1170*/  STL [R1+0x50], R2 ;  /* 0x0000500201007387 */ /* 0x0001e20000100800 */
[----:B-1----:R-:W-:-:S03]  /*1180*/  VIADD R4, R23, 0x20 ;  /* 0x0000002017047836 */ /* 0x002fc60000000000 */
[----:B------:R0:W-:Y:S04]  /*1190*/  STL [R1+0x64], R0 ;  /* 0x0000640001007387 */ /* 0x0001e80000100800 */
.L_x_2003:
[----:B0-2---:R-:W2:Y:S01]  /*11a0*/  LDL.LU R0, [R1+0x34] ;  /* 0x0000340001007983 */ /* 0x005ea20000300800 */
[----:B------:R-:W2:Y:S01]  /*11b0*/  LDC.64 R2, c[0x0][0xc60] ;  /* 0x00031800ff027b82 */ /* 0x000ea20000000a00 */
[----:B------:R-:W-:Y:S01]  /*11c0*/  ULDC.64 UR4, c[0x0][0x208] ;  /* 0x0000820000047ab9 */ /* 0x000fe20000000a00 */
[----:B--2---:R-:W-:-:S05]  /*11d0*/  IMAD.WIDE R2, R0, 0x4, R2 ;  /* 0x0000000400027825 */ /* 0x004fca00078e0202 */
[----:B-----5:R0:W2:Y:S01]  /*11e0*/  LDG.E R11, desc[UR4][R2.64] ;  /* 0x00000004020b7981 */ /* 0x0200a2000c1e1900 */
[----:B------:R-:W-:Y:S05]  /*11f0*/  YIELD ;  /* 0x0000000000007946 */ /* 0x000fea0003800000 */
[----:B------:R-:W-:Y:S01]  /*1200*/  ULDC.64 UR4, c[0x0][0xa28] ;  /* 0x00028a0000047ab9 */ /* 0x000fe20000000a00 */
[----:B------:R-:W-:Y:S01]  /*1210*/  ULDC.64 UR8, c[0x0][0xa18] ;  /* 0x0002860000087ab9 */ /* 0x000fe20000000a00 */
[----:B------:R-:W-:Y:S01]  /*1220*/  ISETP.NE.U32.AND P1, PT, RZ, UR4, PT ;  /* 0x00000004ff007c0c */ /* 0x000fe2000bf25070 */
[----:B------:R-:W-:Y:S01]  /*1230*/  ULDC.64 UR10, c[0x0][0x208] ;  /* 0x00008200000a7ab9 */ /* 0x000fe20000000a00 */
[----:B0-----:R-:W-:Y:S01]  /*1240*/  IMAD.MOV.U32 R3, RZ, RZ, RZ ;  /* 0x000000ffff037224 */ /* 0x001fe200078e00ff */
[----:B------:R-:W-:Y:S01]  /*1250*/  ULDC.64 UR6, c[0x0][0xa08] ;  /* 0x0002820000067ab9 */ /* 0x000fe20000000a00 */
[----:B------:R-:W-:Y:S01]  /*1260*/  ISETP.NE.AND.EX P1, PT, RZ, UR5, PT, P1 ;  /* 0x00000005ff007c0c */ /* 0x000fe2000bf25310 */
[----:B------:R-:W-:Y:S01]  /*1270*/  IMAD.MOV.U32 R79, RZ, RZ, RZ ;  /* 0x000000ffff4f7224 */ /* 0x000fe200078e00ff */
[----:B------:R-:W-:-:S04]  /*1280*/  ISETP.NE.U32.AND P0, PT, RZ, UR6, PT ;  /* 0x00000006ff007c0c */ /* 0x000fc8000bf05070 */
[----:B------:R-:W-:Y:S02]  /*1290*/  ISETP.NE.AND.EX P0, PT, RZ, UR7, PT, P0 ;  /* 0x00000007ff007c0c */ /* 0x000fe4000bf05300 */
[----:B--2---:R-:W-:Y:S01]  /*12a0*/  SHF.R.S32.HI R0, RZ, 0x1f, R11 ;  /* 0x0000001fff007819 */ /* 0x004fe2000001140b */
[----:B-1----:R-:W-:-:S04]  /*12b0*/  IMAD.SHL.U32 R29, R11, 0x4, RZ ;  /* 0x000000040b1d7824 */ /* 0x002fc800078e00ff */
[C---:B---3--:R-:W-:Y:S01]  /*12c0*/  @P1 LEA R4, P2, R11.reuse, UR4, 0x2 ;  /* 0x000000040b041c11 */ /* 0x048fe2000f8410ff */
        /* <DEDUP_REMOVED lines=9> */
[----:B------:R-:W-:Y:S01]  /*1360*/  ULDC.64 UR4, c[0x0][0x3f8] ;  /* 0x0000fe0000047ab9 */ /* 0x000fe20000000a00 */
[----:B------:R-:W-:-:S10]  /*1370*/  IADD3.X R9, R30, UR7, RZ, P3, !PT ;  /* 0x000000071e097c10 */ /* 0x000fd40009ffe4ff */
[----:B------:R-:W-:Y:S01]  /*1380*/  @P2 IADD3 R6, P1, R29, UR8, RZ ;  /* 0x000000081d062c10 */ /* 0x000fe2000ff3e0ff */
[----:B------:R-:W-:Y:S01]  /*1390*/  UISETP.NE.U32.AND UP0, UPT, UR4, URZ, UPT ;  /* 0x0000003f0400728c */ /* 0x000fe2000bf05070 */
[----:B------:R0:W5:Y:S02]  /*13a0*/  @P0 LDG.E R79, desc[UR10][R8.64] ;  /* 0x0000000a084f0981 */ /* 0x000164000c1e1900 */
[----:B------:R-:W-:Y:S01]  /*13b0*/  @P2 IADD3.X R7, R30, UR9, RZ, P1, !PT ;  /* 0x000000091e072c10 */ /* 0x000fe20008ffe4ff */
[----:B------:R-:W-:-:S04]  /*13c0*/  ULDC UR4, c[0x0][0x404] ;  /* 0x0001010000047ab9 */ /* 0x000fc80000000800 */
[----:B------:R-:W2:Y:S01]  /*13d0*/  @P2 LDG.E R10, desc[UR10][R6.64] ;  /* 0x0000000a060a2981 */ /* 0x000ea2000c1e1900 */
        /* <DEDUP_REMOVED lines=8> */
[----:B--2---:R0:W-:Y:S01]  /*1460*/  STL [R1+0x34], R10 ;  /* 0x0000340a01007387 */ /* 0x0041e20000100800 */
[----:B------:R-:W-:Y:S05]  /*1470*/  @P2 BRA `(.L_x_1854) ;  /* 0x00000000002c2947 */ /* 0x000fea0003800000 */
[----:B------:R-:W-:Y:S02]  /*1480*/  ULDC.64 UR4, c[0x0][0xa00] ;  /* 0x0002800000047ab9 */ /* 0x000fe40000000a00 */
[----:B------:R-:W-:-:S04]  /*1490*/  ISETP.NE.U32.AND P1, PT, RZ, UR4, PT ;  /* 0x00000004ff007c0c */ /* 0x000fc8000bf25070 */
[----:B------:R-:W-:-:S13]  /*14a0*/  ISETP.NE.AND.EX P1, PT, RZ, UR5, PT, P1 ;  /* 0x00000005ff007c0c */ /* 0x000fda000bf25310 */
[----:B------:R-:W-:Y:S05]  /*14b0*/  @!P1 BRA `(.L_x_1854) ;  /* 0x00000000001c9947 */ /* 0x000fea0003800000 */
[----:B0-----:R-:W0:Y:S01]  /*14c0*/  LDC.64 R4, c[0x0][0xa00] ;  /* 0x00028000ff047b82 */ /* 0x001e220000000a00 */
[----:B------:R-:W-:Y:S01]  /*14d0*/  ULDC.64 UR4, c[0x0][0x208] ;  /* 0x0000820000047ab9 */ /* 0x000fe20000000a00 */
[----:B0-----:R-:W-:-:S05]  /*14e0*/  IMAD.WIDE R4, R27, 0x4, R4 ;  /* 0x000000041b047825 */ /* 0x001fca00078e0204 */
[----:B------:R-:W2:Y:S04]  /*14f0*/  LDG.E R0, desc[UR4][R4.64] ;  /* 0x0000000404007981 */ /* 0x000ea8000c1e1900 */
[----:B------:R-:W2:Y:S02]  /*1500*/  LDG.E R7, desc[UR4][R4.64+0x4] ;  /* 0x0000040404077981 */ /* 0x000ea4000c1e1900 */
[----:B--2---:R-:W-:-:S05]  /*1510*/  IMAD.IADD R10, R7, 0x1, -R0 ;  /* 0x00000001070a7824 */ /* 0x004fca00078e0a00 */
[----:B------:R1:W-:Y:S02]  /*1520*/  STL [R1+0x34], R10 ;  /* 0x0000340a01007387 */ /* 0x0003e40000100800 */
.L_x_1854:
[----:B0-----:R-:W2:Y:S01]  /*1530*/  LDL R11, [R1+0x2c] ;  /* 0x00002c00010b7983 */ /* 0x001ea20000100800 */
[----:B------:R-:W-:-:S03]  /*1540*/  ULDC.64 UR4, c[0x0][0xa20] ;  /* 0x0002880000047ab9 */ /* 0x000fc60000000a00 */
[----:B------:R-:W3:Y:S01]  /*1550*/  LDL R31, [R1+0x30] ;  /* 0x00003000011f7983 */ /* 0x000ee20000100800 */
[----:B------:R-:W-:-:S04]  /*1560*/  ISETP.NE.U32.AND P1, PT, RZ, UR4, PT ;  /* 0x00000004ff007c0c */ /* 0x000fc8000bf25070 */
[----:B------:R-:W-:Y:S01]  /*1570*/  ISETP.NE.AND.EX P1, PT, RZ, UR5, PT, P1 ;  /* 0x00000005ff007c0c */ /* 0x000fe2000bf25310 */
[----:B--2---:R0:W-:Y:S04]  /*1580*/  STL [R1+0x84], R11 ;  /* 0x0000840b01007387 */ /* 0x0041e80000100800 */
[----:B---3--:R0:W-:Y:S08]  /*1590*/  STL [R1+0x7c], R31 ;  /* 0x00007c1f01007387 */ /* 0x0081f00000100800 */
[----:B------:R-:W-:Y:S05]  /*15a0*/  @!P1 BRA `(.L_x_1855) ;  /* 0x0000000000149947 */ /* 0x000fea0003800000 */
[----:B------:R-:W-:Y:S01]  /*15b0*/  IADD3 R4, P0, R29, UR4, RZ ;  /* 0x000000041d047c10 */ /* 0x000fe2000ff1e0ff */
[----:B------:R-:W-:-:S03]  /*15c0*/  ULDC.64 UR6, c[0x0][0x208] ;  /* 0x0000820000067ab9 */ /* 0x000fc60000000a00 */
[----:B------:R-:W-:-:S05]  /*15d0*/  IADD3.X R5, R30, UR5, RZ, P0, !PT ;  /* 0x000000051e057c10 */ /* 0x000fca00087fe4ff */
[----:B------:R2:W5:Y:S01]  /*15e0*/  LDG.E R28, desc[UR6][R4.64] ;  /* 0x00000006041c7981 */ /* 0x000562000c1e1900 */
[----:B------:R-:W-:Y:S05]  /*15f0*/  BRA `(.L_x_1856) ;  /* 0x0000000000147947 */ /* 0x000fea0003800000 */
.L_x_1855:
[----:B------:R-:W-:Y:S05]  /*1600*/  @!P0 BRA `(.L_x_1856) ;  /* 0x0000000000108947 */ /* 0x000fea0003800000 */
[----:B------:R-:W-:Y:S02]  /*1610*/  ULDC.64 UR4, c[0x0][0x208] ;  /* 0x0000820000047ab9 */ /* 0x000fe40000000a00 */
[----:B------:R-:W2:Y:S04]  /*1620*/  LDG.E R5, desc[UR4][R8.64] ;  /* 0x0000000408057981 */ /* 0x000ea8000c1e1900 */
[----:B------:R-:W2:Y:S02]  /*1630*/  LDG.E R28, desc[UR4][R8.64+0x4] ;  /* 0x00000404081c7981 */ /* 0x000ea4000c1e1900 */
[----:B--2---:R-:W-:-:S07]  /*1640*/  IMAD.IADD R28, R28, 0x1, -R5 ;  /* 0x000000011c1c7824 */ /* 0x004fce00078e0a05 */
.L_x_1856:
[----:B------:R-:W-:Y:S01]  /*1650*/  ULDC.64 UR4, c[0x0][0xa10] ;  /* 0x0002840000047ab9 */ /* 0x000fe20000000a00 */
[----:B------:R-:W-:Y:S01]  /*1660*/  ULDC.64 UR6, c[0x0][0x208] ;  /* 0x0000820000067ab9 */ /* 0x000fe20000000a00 */
[----:B------:R-:W-:-:S04]  /*1670*/  ISETP.NE.U32.AND P0, PT, RZ, UR4, PT ;  /* 0x00000004ff007c0c */ /* 0x000fc8000bf05070 */
[----:B------:R-:W-:Y:S01]  /*1680*/  ISETP.NE.AND.EX P0, PT, RZ, UR5, PT, P0 ;  /* 0x00000005ff007c0c */ /* 0x000fe2000bf05300 */
[----:B------:R-:W-:Y:S01]  /*1690*/  IMAD.MOV.U32 R8, RZ, RZ, 0xc0 ;  /* 0x000000c0ff087424 */ /* 0x000fe200078e00ff */
[----:B------:R-:W-:-:S11]  /*16a0*/  ULDC.64 UR4, c[0x0][0xa30] ;  /* 0x00028c0000047ab9 */ /* 0x000fd60000000a00 */
[----:B--2---:R-:W2:Y:S02]  /*16b0*/  @P0 LDC.64 R4, c[0x0][0xa10] ;  /* 0x00028400ff040b82 */ /* 0x004ea40000000a00 */
[----:B--2---:R-:W-:-:S05]  /*16c0*/  @P0 IMAD.WIDE R4, R27, 0x4, R4 ;  /* 0x000000041b040825 */ /* 0x004fca00078e0204 */
[----:B------:R-:W2:Y:S04]  /*16d0*/  @P0 LDG.E R0, desc[UR6][R4.64] ;  /* 0x0000000604000981 */ /* 0x000ea8000c1e1900 */
[----:B------:R-:W2:Y:S01]  /*16e0*/  @P0 LDG.E R9, desc[UR6][R4.64+0x4] ;  /* 0x0000040604090981 */ /* 0x000ea2000c1e1900 */
[----:B------:R-:W-:Y:S01]  /*16f0*/  ISETP.NE.U32.AND P1, PT, RZ, UR4, PT ;  /* 0x00000004ff007c0c */ /* 0x000fe2000bf25070 */
[----:B-----5:R-:W-:-:S03]  /*1700*/  IMAD.MOV.U32 R106, RZ, RZ, R28 ;  /* 0x000000ffff6a7224 */ /* 0x020fc600078e001c */
[----:B------:R-:W-:-:S13]  /*1710*/  ISETP.NE.AND.EX P1, PT, RZ, UR5, PT, P1 ;  /* 0x00000005ff007c0c */ /* 0x000fda000bf25310 */
[----:B------:R-:W-:-:S04]  /*1720*/  @P1 IADD3 R6, P2, R29, UR4, RZ ;  /* 0x000000041d061c10 */ /* 0x000fc8000ff5e0ff */
[----:B------:R-:W-:-:S05]  /*1730*/  @P1 IADD3.X R7, R30, UR5, RZ, P2, !PT ;  /* 0x000000051e071c10 */ /* 0x000fca00097fe4ff */
[----:B------:R3:W5:Y:S01]  /*1740*/  @P1 LDG.E R106, desc[UR6][R6.64] ;  /* 0x00000006066a1981 */ /* 0x000762000c1e1900 */
[----:B--2---:R-:W-:Y:S02]  /*1750*/  @P0 IMAD.IADD R2, R9, 0x1, -R0 ;  /* 0x0000000109020824 */ /* 0x004fe400078e0a00 */
[----:B------:R-:W-:Y:S02]  /*1760*/  IMAD.IADD R9, R28, 0x1, -R3 ;  /* 0x000000011c097824 */ /* 0x000fe400078e0a03 */
[----:B------:R-:W-:Y:S02]  /*1770*/  IMAD R3, R11, R8, 0x14f ;  /* 0x0000014f0b037424 */ /* 0x000fe400078e0208 */
[----:B------:R-:W-:Y:S02]  /*1780*/  IMAD.IADD R4, R9, 0x1, R2 ;  /* 0x0000000109047824 */ /* 0x000fe400078e0202 */
[----:B------:R-:W-:Y:S02]  /*1790*/  IMAD.MOV R24, RZ, RZ, -R9 ;  /* 0x000000ffff187224 */ /* 0x000fe400078e0a09 */
[C---:B------:R-:W-:Y:S01]  /*17a0*/  VIADD R0, R4.reuse, 0x8f ;  /* 0x0000008f04007836 */ /* 0x040fe20000000000 */
[----:B------:R-:W-:Y:S01]  /*17b0*/  IADD3 R3, R4, R3, -R10 ;  /* 0x0000000304037210 */ /* 0x000fe20007ffe80a */
[----:B------:R2:W-:Y:S01]  /*17c0*/  STL [R1+0x40], R4 ;  /* 0x0000400401007387 */ /* 0x0005e20000100800 */
[----:B------:R-:W-:Y:S01]  /*17d0*/  VIMNMX R24, RZ, R24, !PT ;  /* 0x00000018ff187248 */ /* 0x000fe20007fe0100 */
[----:B------:R-:W-:-:S04]  /*17e0*/  IMAD.HI R0, R0, 0x38e38e39, RZ ;  /* 0x38e38e3900007827 */ /* 0x000fc800078e02ff */
[----:B--2---:R-:W-:Y:S01]  /*17f0*/  IMAD.HI R4, R3, 0x38e38e39, RZ ;  /* 0x38e38e3903047827 */ /* 0x004fe200078e02ff */
[----:B------:R-:W-:-:S04]  /*1800*/  SHF.R.U32.HI R3, RZ, 0x1f, R0 ;  /* 0x0000001fff037819 */ /* 0x000fc80000011600 */
[----:B------:R-:W-:Y:S02]  /*1810*/  SHF.R.U32.HI R5, RZ, 0x1f, R4 ;  /* 0x0000001fff057819 */ /* 0x000fe40000011604 */
[----:B------:R-:W-:Y:S02]  /*1820*/  LEA.HI.SX32 R3, R0, R3, 0x1b ;  /* 0x0000000300037211 */ /* 0x000fe400078fdaff */
[----:B------:R-:W-:-:S04]  /*1830*/  LEA.HI.SX32 R108, R4, R5, 0x1b ;  /* 0x00000005046c7211 */ /* 0x000fc800078fdaff */
[----:B------:R-:W-:-:S05]  /*1840*/  VIMNMX R108, R3, R108, PT ;  /* 0x0000006c036c7248 */ /* 0x000fca0003fe0100 */
        /* <DEDUP_REMOVED lines=12> */
[----:B---3--:R-:W-:Y:S05]  /*1910*/  @!P1 BRA `(.L_x_1857) ;  /* 0x0000005400749947 */ /* 0x008fea0003800000 */
        /* <DEDUP_REMOVED lines=8> */
[----:B------:R2:W3:Y:S01]  /*19a0*/  LDC.64 R14, c[0x4][R0] ;  /* 0x01000000000e7b82 */ /* 0x0004e20000000a00 */
[----:B------:R-:W-:Y:S01]  /*19b0*/  IMAD.U32 R5, RZ, RZ, UR5 ;  /* 0x00000005ff057e24 */ /* 0x000fe2000f8e00ff */
[----:B------:R-:W-:Y:S01]  /*19c0*/  ULDC.64 UR4, c[0x4][0xb0] ;  /* 0x01002c0000047ab9 */ /* 0x000fe20000000a00 */
[----:B-1----:R-:W-:Y:S02]  /*19d0*/  IMAD.U32 R10, RZ, RZ, UR6 ;  /* 0x00000006ff0a7e24 */ /* 0x002fe4000f8e00ff */
[----:B------:R-:W-:Y:S02]  /*19e0*/  IMAD.U32 R6, RZ, RZ, UR4 ;  /* 0x00000004ff067e24 */ /* 0x000fe4000f8e00ff */
[----:B------:R-:W-:-:S02]  /*19f0*/  IMAD.U32 R7, RZ, RZ, UR5 ;  /* 0x00000005ff077e24 */ /* 0x000fc4000f8e00ff */
[----:B0-----:R-:W-:Y:S02]  /*1a00*/  IMAD.U32 R11, RZ, RZ, UR7 ;  /* 0x00000007ff0b7e24 */ /* 0x001fe4000f8e00ff */
[----:B------:R-:W-:Y:S02]  /*1a10*/  IMAD.MOV.U32 R8, RZ, RZ, 0x70 ;  /* 0x00000070ff087424 */ /* 0x000fe400078e00ff */
[----:B------:R-:W-:Y:S02]  /*1a20*/  IMAD.MOV.U32 R12, RZ, RZ, 0x1 ;  /* 0x00000001ff0c7424 */ /* 0x000fe400078e00ff */
[----:B--2---:R-:W-:-:S07]  /*1a30*/  IMAD.MOV.U32 R13, RZ, RZ, RZ ;  /* 0x000000ffff0d7224 */ /* 0x004fce00078e00ff */
[----:B------:R-:W-:-:S07]  /*1a40*/  LEPC R20, `(.L_x_1859) ;  /* 0x000000001014794e */ /* 0x000fce0000000000 */
[----:B---3-5:R-:W-:Y:S05]  /*1a50*/  CALL.ABS.NOINC R14 ;  /* 0x000000000e007343 */ /* 0x028fea0003c00000 */
.L_x_1859:
[----:B------:R-:W-:Y:S05]  /*1a60*/  BSYNC B6 ;  /* 0x0000000000067941 */ /* 0x000fea0003800000 */
.L_x_1858:
        /* <DEDUP_REMOVED lines=20> */
.L_x_1861:
[----:B------:R-:W-:Y:S05]  /*1bb0*/  BSYNC B6 ;  /* 0x0000000000067941 */ /* 0x000fea0003800000 */
.L_x_1860:
[----:B------:R-:W-:Y:S01]  /*1bc0*/  ULDC.64 UR4, c[0x0][0x9f8] ;  /* 0x00027e0000047ab9 */ /* 0x000fe20000000a00 */
[----:B------:R-:W-:Y:S01]  /*1bd0*/  ULDC.64 UR6, c[0x0][0x208] ;  /* 0x0000820000067ab9 */ /* 0x000fe20000000a00 */
[----:B------:R-:W-:Y:S01]  /*1be0*/  ISETP.NE.U32.AND P0, PT, RZ, UR4, PT ;  /* 0x00000004ff007c0c */ /* 0x000fe2000bf05070 */
[----:B------:R-:W2:Y:S01]  /*1bf0*/  LDC R0, c[0x0][0x428] ;  /* 0x00010a00ff007b82 */ /* 0x000ea20000000800 */
[----:B------:R-:W3:Y:S02]  /*1c00*/  S2R R20, SR_TID.X ;  /* 0x0000000000147919 */ /* 0x000ee40000002100 */
[----:B------:R-:W-:-:S05]  /*1c10*/  ISETP.NE.AND.EX P0, PT, RZ, UR5, PT, P0 ;  /* 0x00000005ff007c0c */ /* 0x000fca000bf05300 */
[----:B------:R-:W4:Y:S01]  /*1c20*/  LDC.64 R32, c[0x0][0x2f0] ;  /* 0x0000bc00ff207b82 */ /* 0x000f220000000a00 */
[----:B------:R-:W-:Y:S01]  /*1c30*/  IMAD.IADD R79, R79, 0x1, R28 ;  /* 0x000000014f4f7824 */ /* 0x000fe200078e021c */
[----:B------:R-:W3:Y:S01]  /*1c40*/  LDL R14, [R1+0x48] ;  /* 0x00004800010e7983 */ /* 0x000ee20000100800 */
[----:B------:R-:W-:-:S03]  /*1c50*/  IMAD.MOV.U32 R3, RZ, RZ, R31 ;  /* 0x000000ffff037224 */ /* 0x000fc600078e001f */
[----:B------:R-:W3:Y:S02]  /*1c60*/  LDL R40, [R1+0x50] ;  /* 0x0000500001287983 */ /* 0x000ee40000100800 */
[----:B------:R-:W-:Y:S01]  /*1c70*/  @P0 IADD3 R4, P1, R29, UR4, RZ ;  /* 0x000000041d040c10 */ /* 0x000fe2000ff3e0ff */
[----:B------:R-:W0:Y:S01]  /*1c80*/  LDC.64 R70, c[0x0][0x3e8] ;  /* 0x0000fa00ff467b82 */ /* 0x000e220000000a00 */
[----:B------:R-:W3:Y:S02]  /*1c90*/  LDL R39, [R1+0x4c] ;  /* 0x00004c0001277983 */ /* 0x000ee40000100800 */
[----:B------:R-:W-:Y:S01]  /*1ca0*/  @P0 IADD3.X R5, R30, UR5, RZ, P1, !PT ;  /* 0x000000051e050c10 */ /* 0x000fe20008ffe4ff */
[----:B------:R-:W-:Y:S01]  /*1cb0*/  ULDC.64 UR4, c[0x0][0x2f8] ;  /* 0x0000be0000047ab9 */ /* 0x000fe20000000a00 */
[----:B------:R-:W-:Y:S01]  /*1cc0*/  SHF.R.S32.HI R7, RZ, 0x1f, R79 ;  /* 0x0000001fff077819 */ /* 0x000fe2000001144f */
[----:B------:R-:W-:Y:S01]  /*1cd0*/  VIADD R38, R23, 0x10 ;  /* 0x0000001017267836 */ /* 0x000fe20000000000 */
[----:B------:R-:W3:Y:S01]  /*1ce0*/  LDL.LU R37, [R1+0x60] ;  /* 0x0000600001257983 */ /* 0x000ee20000300800 */
[----:B------:R-:W1:Y:S03]  /*1cf0*/  LDC.64 R76, c[0x0][0x3d8] ;  /* 0x0000f600ff4c7b82 */ /* 0x000e660000000a00 */
[----:B------:R3:W3:Y:S01]  /*1d00*/  @P0 LDG.E R27, desc[UR6][R4.64] ;  /* 0x00000006041b0981 */ /* 0x0006e2000c1e1900 */
[----:B--2---:R-:W-:Y:S01]  /*1d10*/  ISETP.NE.AND P0, PT, R0, 0x1, PT ;  /* 0x000000010000780c */ /* 0x004fe20003f05270 */
[----:B------:R-:W-:Y:S01]  /*1d20*/  ULDC.64 UR6, c[0x0][0xa08] ;  /* 0x0002820000067ab9 */ /* 0x000fe20000000a00 */
[-C--:B----4-:R-:W-:Y:S01]  /*1d30*/  IMAD R6, R7, R32.reuse, RZ ;  /* 0x0000002007067224 */ /* 0x090fe200078e02ff */
[----:B---3--:R-:W-:Y:S01]  /*1d40*/  SHF.R.U32.HI R36, RZ, 0x7, R20 ;  /* 0x00000007ff247819 */ /* 0x008fe20000011614 */
[----:B------:R-:W2:Y:S01]  /*1d50*/  LDC R104, c[0x0][0x3d4] ;  /* 0x0000f500ff687b82 */ /* 0x000ea20000000800 */
[----:B------:R-:W-:-:S08]  /*1d60*/  IMAD.WIDE.U32 R4, R79, R32, RZ ;  /* 0x000000204f047225 */ /* 0x000fd000078e00ff */
[----:B------:R-:W3:Y:S08]  /*1d70*/  @P0 LDC R0, c[0x0][0x42c] ;  /* 0x00010b00ff000b82 */ /* 0x000ef00000000800 */
[----:B------:R-:W4:Y:S01]  /*1d80*/  @P0 LDC R9, c[0x0][0x430] ;  /* 0x00010c00ff090b82 */ /* 0x000f220000000800 */
[----:B------:R-:W-:Y:S01]  /*1d90*/  ISETP.NE.AND P6, PT, R36, 0x1, PT ;  /* 0x000000012400780c */ /* 0x000fe20003fc5270 */
[----:B---3--:R-:W-:-:S05]  /*1da0*/  @P0 IMAD.HI.U32 R0, R31, R0, RZ ;  /* 0x000000001f000227 */ /* 0x008fca00078e00ff */
[----:B----4-:R-:W-:Y:S01]  /*1db0*/  @P0 SHF.R.U32.HI R3, RZ, R9, R0 ;  /* 0x00000009ff030219 */ /* 0x010fe20000011600 */
        /* <DEDUP_REMOVED lines=8> */
[----:B------:R-:W-:Y:S01]  /*1e40*/  ULDC.64 UR4, c[0x0][0x300] ;  /* 0x0000c00000047ab9 */ /* 0x000fe20000000a00 */
[----:B------:R-:W-:Y:S02]  /*1e50*/  IMAD.MOV.U32 R28, RZ, RZ, R4 ;  /* 0x000000ffff1c7224 */ /* 0x000fe400078e0004 */
[----:B------:R-:W-:Y:S01]  /*1e60*/  IMAD.IADD R29, R5, 0x1, R29 ;  /* 0x00000001051d7824 */ /* 0x000fe200078e021d */
[--C-:B------:R-:W-:Y:S01]  /*1e70*/  SHF.R.S32.HI R5, RZ, 0x1f, R23.reuse ;  /* 0x0000001fff057819 */ /* 0x100fe20000011417 */
[----:B------:R-:W-:Y:S01]  /*1e80*/  IMAD.MOV.U32 R4, RZ, RZ, R23 ;  /* 0x000000ffff047224 */ /* 0x000fe200078e0017 */
[----:B------:R-:W-:Y:S01]  /*1e90*/  SHF.R.S32.HI R20, RZ, 0x1f, R144 ;  /* 0x0000001fff147819 */ /* 0x000fe20000011490 */
[C---:B------:R-:W-:Y:S02]  /*1ea0*/  VIADD R103, R23.reuse, 0x30 ;  /* 0x0000003017677836 */ /* 0x040fe40000000000 */
[----:B------:R-:W-:-:S02]  /*1eb0*/  VIADD R21, R23, 0x20 ;  /* 0x0000002017157836 */ /* 0x000fc40000000000 */
[----:B------:R-:W-:Y:S02]  /*1ec0*/  VIADD R102, R23, 0x40 ;  /* 0x0000004017667836 */ /* 0x000fe40000000000 */
[----:B0-----:R-:W-:Y:S01]  /*1ed0*/  IMAD.WIDE.U32 R34, R144, R70, R4 ;  /* 0x0000004690227225 */ /* 0x001fe200078e0004 */
[----:B------:R-:W-:-:S04]  /*1ee0*/  SHF.R.S32.HI R0, RZ, 0x1f, R27 ;  /* 0x0000001fff007819 */ /* 0x000fc8000001141b */
[----:B------:R-:W-:Y:S02]  /*1ef0*/  SEL R12, R0, RZ, !P0 ;  /* 0x000000ff000c7207 */ /* 0x000fe40004000000 */
[----:B------:R-:W-:-:S03]  /*1f00*/  SEL R15, R27, RZ, !P0 ;  /* 0x000000ff1b0f7207 */ /* 0x000fc60004000000 */
[----:B------:R-:W-:Y:S02]  /*1f10*/  IMAD R0, R12, UR4, RZ ;  /* 0x000000040c007c24 */ /* 0x000fe4000f8e02ff */
[----:B------:R-:W-:-:S04]  /*1f20*/  IMAD.WIDE.U32 R28, R15, UR4, R28 ;  /* 0x000000040f1c7c25 */ /* 0x000fc8000f8e001c */
[----:B------:R-:W-:Y:S01]  /*1f30*/  IMAD R13, R15, UR5, R0 ;  /* 0x000000050f0d7c24 */ /* 0x000fe2000f8e0200 */
[----:B------:R-:W-:Y:S05]  /*1f40*/  @!P6 WARPSYNC.ALL ;  /* 0x000000000000e948 */ /* 0x000fea0003800000 */
[----:B------:R-:W-:Y:S01]  /*1f50*/  ULDC.64 UR4, c[0x0][0x320] ;  /* 0x0000c80000047ab9 */ /* 0x000fe20000000a00 */
[----:B------:R-:W-:Y:S01]  /*1f60*/  ULDC.64 UR6, c[0x0][0x328] ;  /* 0x0000ca0000067ab9 */ /* 0x000fe20000000a00 */
[----:B------:R-:W-:Y:S02]  /*1f70*/  IMAD R0, R8, UR4, RZ ;  /* 0x0000000408007c24 */ /* 0x000fe4000f8e02ff */
[----:B-1----:R-:W-:Y:S01]  /*1f80*/  IMAD.WIDE.U32 R10, R3, UR4, R4 ;  /* 0x00000004030a7c25 */ /* 0x002fe2000f8e0004 */
[----:B------:R-:W-:-:S02]  /*1f90*/  ULDC UR4, c[0x0][0x2e4] ;  /* 0x0000b90000047ab9 */ /* 0x000fc40000000800 */
[----:B------:R-:W-:Y:S01]  /*1fa0*/  ISETP.GE.AND P1, PT, R38, UR4, PT ;  /* 0x0000000426007c0c */ /* 0x000fe2000bf26270 */
[----:B------:R-:W-:Y:S01]  /*1fb0*/  IMAD R3, R3, UR5, R0 ;  /* 0x0000000503037c24 */ /* 0x000fe2000f8e0200 */
[----:B------:R-:W-:Y:S01]  /*1fc0*/  ISETP.GE.AND P0, PT, R23, UR4, PT ;  /* 0x0000000417007c0c */ /* 0x000fe2000bf06270 */
[-C--:B------:R-:W-:Y:S01]  /*1fd0*/  IMAD R0, R20, R32.reuse, RZ ;  /* 0x0000002014007224 */ /* 0x080fe200078e02ff */
[----:B------:R-:W-:Y:S01]  /*1fe0*/  SEL R6, RZ, 0xffffffff, P1 ;  /* 0xffffffffff067807 */ /* 0x000fe20000800000 */
[----:B------:R-:W-:-:S04]  /*1ff0*/  IMAD.WIDE.U32 R8, R144, R32, R4 ;  /* 0x0000002090087225 */ /* 0x000fc800078e0004 */
[----:B------:R-:W-:Y:S02]  /*2000*/  IMAD R83, R144, R33, R0 ;  /* 0x0000002190537224 */ /* 0x000fe400078e0200 */
[----:B------:R-:W-:Y:S01]  /*2010*/  IMAD.IADD R31, R11, 0x1, R3 ;  /* 0x000000010b1f7824 */ /* 0x000fe200078e0203 */
[----:B------:R-:W-:Y:S01]  /*2020*/  SEL R3, RZ, 0x1, P0 ;  /* 0x00000001ff037807 */ /* 0x000fe20000000000 */
[----:B------:R-:W-:Y:S01]  /*2030*/  IMAD.SHL.U32 R6, R6, 0x2, RZ ;  /* 0x0000000206067824 */ /* 0x000fe200078e00ff */
[----:B------:R-:W-:Y:S01]  /*2040*/  IADD3 R85, P1, R28, R8, RZ ;  /* 0x000000081c557210 */ /* 0x000fe20007f3e0ff */
[----:B------:R-:W-:Y:S01]  /*2050*/  IMAD.IADD R0, R29, 0x1, R13 ;  /* 0x000000011d007824 */ /* 0x000fe200078e020d */
[----:B------:R-:W-:Y:S02]  /*2060*/  ISETP.GE.AND P0, PT, R21, UR4, PT ;  /* 0x0000000415007c0c */ /* 0x000fe4000bf06270 */
[----:B------:R-:W-:Y:S01]  /*2070*/  LOP3.LUT R3, R6, 0x2, R3, 0xe2, !PT ;  /* 0x0000000206037812 */ /* 0x000fe200078ee203 */
[----:B------:R-:W-:Y:S01]  /*2080*/  IMAD R6, R20, R70, RZ ;  /* 0x0000004614067224 */ /* 0x000fe200078e02ff */
[----:B------:R-:W-:-:S02]  /*2090*/  IADD3.X R83, R0, R9, R83, P1, !PT ;  /* 0x0000000900537210 */ /* 0x000fc40000ffe453 */
[----:B------:R-:W-:Y:S01]  /*20a0*/  ISETP.GE.AND P1, PT, R103, UR4, PT ;  /* 0x0000000467007c0c */ /* 0x000fe2000bf26270 */
[----:B------:R-:W-:Y:S01]  /*20b0*/  IMAD.MOV.U32 R30, RZ, RZ, R10 ;  /* 0x000000ffff1e7224 */ /* 0x000fe200078e000a */
[----:B------:R-:W-:Y:S01]  /*20c0*/  SHF.R.S32.HI R9, RZ, 0x1f, R18 ;  /* 0x0000001fff097819 */ /* 0x000fe20000011412 */
[----:B------:R-:W-:Y:S01]  /*20d0*/  IMAD R13, R144, R71, R6 ;  /* 0x00000047900d7224 */ /* 0x000fe200078e0206 */
[----:B------:R-:W-:Y:S01]  /*20e0*/  SEL R6, RZ, 0x4, P0 ;  /* 0x00000004ff067807 */ /* 0x000fe20000000000 */
[----:B------:R-:W-:Y:S01]  /*20f0*/  IMAD.MOV.U32 R8, RZ, RZ, R18 ;  /* 0x000000ffff087224 */ /* 0x000fe200078e0012 */
[----:B------:R-:W-:Y:S02]  /*2100*/  SEL R10, RZ, 0x8, P1 ;  /* 0x00000008ff0a7807 */ /* 0x000fe40000800000 */
[----:B------:R-:W-:Y:S01]  /*2110*/  ISETP.GE.AND P0, PT, R102, UR4, PT ;  /* 0x0000000466007c0c */ /* 0x000fe2000bf06270 */
[----:B------:R-:W-:Y:S01]  /*2120*/  IMAD.WIDE.U32 R68, R144, R70, R8 ;  /* 0x0000004690447225 */ /* 0x000fe200078e0008 */
[----:B------:R-:W-:-:S02]  /*2130*/  LOP3.LUT R3, R10, R3, R6, 0xfe, !PT ;  /* 0x000000030a037212 */ /* 0x000fc400078efe06 */
[----:B------:R-:W-:Y:S01]  /*2140*/  SEL R6, RZ, 0x10, P0 ;  /* 0x00000010ff067807 */ /* 0x000fe20000000000 */
[----:B------:R-:W-:Y:S02]  /*2150*/  IMAD.IADD R35, R35, 0x1, R13 ;  /* 0x0000000123237824 */ /* 0x000fe400078e020d */
[----:B------:R-:W-:Y:S01]  /*2160*/  IMAD.IADD R69, R13, 0x1, R69 ;  /* 0x000000010d457824 */ /* 0x000fe200078e0245 */
[----:B------:R-:W-:Y:S01]  /*2170*/  LOP3.LUT R13, R3, R6, RZ, 0xfc, !PT ;  /* 0x00000006030d7212 */ /* 0x000fe200078efcff */
[----:B------:R-:W-:Y:S01]  /*2180*/  IMAD R11, R12, UR6, RZ ;  /* 0x000000060c0b7c24 */ /* 0x000fe2000f8e02ff */
[----:B--2---:R-:W-:Y:S01]  /*2190*/  ISETP.GE.AND P1, PT, R38, R104, PT ;  /* 0x000000682600720c */ /* 0x004fe20003f26270 */
[----:B------:R-:W-:Y:S02]  /*21a0*/  IMAD R3, R20, R76, RZ ;  /* 0x0000004c14037224 */ /* 0x000fe400078e02ff */
[C---:B------:R-:W-:Y:S02]  /*21b0*/  IMAD R11, R15.reuse, UR7, R11 ;  /* 0x000000070f0b7c24 */ /* 0x040fe4000f8e020b */
[----:B------:R-:W-:-:S04]  /*21c0*/  IMAD.WIDE.U32 R30, R15, UR6, R30 ;  /* 0x000000060f1e7c25 */ /* 0x000fc8000f8e001e */
[----:B------:R-:W-:Y:S01]  /*21d0*/  IMAD R15, R144, R77, R3 ;  /* 0x0000004d900f7224 */ /* 0x000fe200078e0203 */
[----:B------:R-:W-:Y:S01]  /*21e0*/  SEL R3, R104, RZ, P1 ;  /* 0x000000ff68037207 */ /* 0x000fe20000800000 */
[----:B------:R-:W-:-:S04]  /*21f0*/  IMAD.WIDE.U32 R74, R144, R76, R8 ;  /* 0x0000004c904a7225 */ /* 0x000fc800078e0008 */
[----:B------:R-:W-:Y:S02]  /*2200*/  IMAD.IADD R8, R38, 0x1, R3 ;  /* 0x0000000126087824 */ /* 0x000fe400078e0203 */
[----:B------:R-:W2:Y:S01]  /*2210*/  LDL R38, [R1+0x88] ;  /* 0x0000880001267983 */ /* 0x000ea20000100800 */
[-C--:B------:R-:W-:Y:S02]  /*2220*/  ISETP.GE.AND P0, PT, R23, R104.reuse, PT ;  /* 0x000000681700720c */ /* 0x080fe40003f06270 */
[----:B------:R-:W-:Y:S01]  /*2230*/  ISETP.GE.AND P2, PT, R21, R104, PT ;  /* 0x000000681500720c */ /* 0x000fe20003f46270 */
[----:B------:R-:W-:Y:S01]  /*2240*/  IMAD.WIDE.U32 R72, R144, R76, R4 ;  /* 0x0000004c90487225 */ /* 0x000fe200078e0004 */
[C---:B------:R-:W-:Y:S02]  /*2250*/  SEL R4, R104.reuse, RZ, P0 ;  /* 0x000000ff68047207 */ /* 0x040fe40000000000 */
[----:B------:R-:W-:Y:S02]  /*2260*/  SEL R5, R104, RZ, P2 ;  /* 0x000000ff68057207 */ /* 0x000fe40001000000 */
[----:B------:R-:W-:Y:S01]  /*2270*/  LOP3.LUT R37, R37, 0xfffffffe, RZ, 0xc0, !PT ;  /* 0xfffffffe25257812 */ /* 0x000fe200078ec0ff */
[----:B------:R-:W-:-:S02]  /*2280*/  IMAD.IADD R4, R23, 0x1, R4 ;  /* 0x0000000117047824 */ /* 0x000fc400078e0204 */
[----:B------:R-:W-:Y:S02]  /*2290*/  IMAD.IADD R10, R21, 0x1, R5 ;  /* 0x00000001150a7824 */ /* 0x000fe400078e0205 */
[----:B------:R-:W-:Y:S01]  /*22a0*/  IMAD.IADD R73, R73, 0x1, R15 ;  /* 0x0000000149497824 */ /* 0x000fe200078e020f */
[----:B------:R-:W-:Y:S01]  /*22b0*/  SHF.R.S32.HI R5, RZ, 0x1f, R4 ;  /* 0x0000001fff057819 */ /* 0x000fe20000011404 */
[----:B------:R-:W-:Y:S01]  /*22c0*/  IMAD.IADD R75, R15, 0x1, R75 ;  /* 0x000000010f4b7824 */ /* 0x000fe200078e024b */
[----:B------:R-:W-:Y:S02]  /*22d0*/  @P2 LOP3.LUT R37, R37, 0x1, RZ, 0xfc, !PT ;  /* 0x0000000125252812 */ /* 0x000fe400078efcff */
[----:B------:R-:W-:Y:S02]  /*22e0*/  SHF.R.S32.HI R15, RZ, 0x1f, R10 ;  /* 0x0000001fff0f7819 */ /* 0x000fe4000001140a */
[----:B------:R-:W-:Y:S02]  /*22f0*/  SHF.R.S32.HI R9, RZ, 0x1f, R8 ;  /* 0x0000001fff097819 */ /* 0x000fe40000011408 */
[----:B------:R-:W-:-:S02]  /*2300*/  LEA.HI R3, R5, R4, RZ, 0x3 ;  /* 0x0000000405037211 */ /* 0x000fc400078f18ff */
[----:B------:R-:W-:Y:S02]  /*2310*/  LEA.HI R6, R5, R4, RZ, 0x5 ;  /* 0x0000000405067211 */ /* 0x000fe400078f28ff */
[----:B------:R-:W-:Y:S02]  /*2320*/  LOP3.LUT R37, R37, 0xfffffffd, RZ, 0xc0, !PT ;  /* 0xfffffffd25257812 */ /* 0x000fe400078ec0ff */
[CC--:B------:R-:W-:Y:S02]  /*2330*/  LEA.HI R5, R15.reuse, R10.reuse, RZ, 0x3 ;  /* 0x0000000a0f057211 */ /* 0x0c0fe400078f18ff */
[----:B------:R-:W-:Y:S02]  /*2340*/  LEA.HI R10, R15, R10, RZ, 0x5 ;  /* 0x0000000a0f0a7211 */ /* 0x000fe400078f28ff */
[CC--:B------:R-:W-:Y:S02]  /*2350*/  LEA.HI R4, R9.reuse, R8.reuse, RZ, 0x3 ;  /* 0x0000000809047211 */ /* 0x0c0fe400078f18ff */
[----:B------:R-:W-:-:S02]  /*2360*/  LEA.HI R9, R9, R8, RZ, 0x5 ;  /* 0x0000000809097211 */ /* 0x000fc400078f28ff */
[----:B------:R-:W-:Y:S02]  /*2370*/  SHF.R.S32.HI R8, RZ, 0x5, R6 ;  /* 0x00000005ff087819 */ /* 0x000fe40000011406 */
[----:B------:R-:W-:Y:S02]  /*2380*/  SHF.R.S32.HI R15, RZ, 0x5, R10 ;  /* 0x00000005ff0f7819 */ /* 0x000fe4000001140a */
[C---:B------:R-:W-:Y:S02]  /*2390*/  LOP3.LUT R6, R14.reuse, 0x18, R3, 0xf8, !PT ;  /* 0x000000180e067812 */ /* 0x040fe400078ef803 */
[C---:B------:R-:W-:Y:S02]  /*23a0*/  LOP3.LUT R10, R14.reuse, 0x18, R4, 0xf8, !PT ;  /* 0x000000180e0a7812 */ /* 0x040fe400078ef804 */
[----:B-----5:R-:W-:Y:S02]  /*23b0*/  SHF.R.S32.HI R21, RZ, 0x1f, R106 ;  /* 0x0000001fff157819 */ /* 0x020fe4000001146a */
[----:B------:R-:W-:Y:S01]  /*23c0*/  LOP3.LUT R14, R14, 0x18, R5, 0xf8, !PT ;  /* 0x000000180e0e7812 */ /* 0x000fe200078ef805 */
[----:B------:R-:W-:Y:S01]  /*23d0*/  VIADD R101, R23, 0x50 ;  /* 0x0000005017657836 */ /* 0x000fe20000000000 */
[----:B------:R-:W-:-:S02]  /*23e0*/  IADD3 R78, P2, R144, R79, RZ ;  /* 0x0000004f904e7210 */ /* 0x000fc40007f5e0ff */
[----:B------:R-:W-:Y:S01]  /*23f0*/  SHF.R.S32.HI R12, RZ, 0x5, R9 ;  /* 0x00000005ff0c7819 */ /* 0x000fe20000011409 */
[--C-:B------:R-:W-:Y:S01]  /*2400*/  IMAD R15, R15, 0x1200, R40.reuse ;  /* 0x000012000f0f7824 */ /* 0x100fe200078e0228 */
[-C--:B------:R-:W-:Y:S01]  /*2410*/  LOP3.LUT R9, R6, R39.reuse, RZ, 0x3c, !PT ;  /* 0x0000002706097212 */ /* 0x080fe200078e3cff */
[C---:B------:R-:W-:Y:S01]  /*2420*/  IMAD R6, R21.reuse, R70, RZ ;  /* 0x0000004615067224 */ /* 0x040fe200078e02ff */
[-C--:B------:R-:W-:Y:S01]  /*2430*/  LOP3.LUT R14, R14, R39.reuse, RZ, 0x3c, !PT ;  /* 0x000000270e0e7212 */ /* 0x080fe200078e3cff */
[----:B------:R-:W-:Y:S02]  /*2440*/  IMAD R8, R8, 0x1200, R40 ;  /* 0x0000120008087824 */ /* 0x000fe400078e0228 */
[----:B------:R-:W-:Y:S02]  /*2450*/  IMAD R21, R21, R76, RZ ;  /* 0x0000004c15157224 */ /* 0x000fe400078e02ff */
[----:B------:R-:W-:Y:S01]  /*2460*/  IMAD.X R79, R20, 0x1, R7, P2 ;  /* 0x00000001144f7824 */ /* 0x000fe200010e0607 */
[----:B------:R-:W-:Y:S01]  /*2470*/  ISETP.GE.AND P2, PT, R101, UR4, PT ;  /* 0x0000000465007c0c */ /* 0x000fe2000bf46270 */
[----:B------:R-:W-:Y:S01]  /*2480*/  IMAD.IADD R98, R15, 0x1, R14 ;  /* 0x000000010f627824 */ /* 0x000fe200078e020e */
[----:B------:R-:W-:Y:S01]  /*2490*/  LOP3.LUT R99, R10, R39, RZ, 0x3c, !PT ;  /* 0x000000270a637212 */ /* 0x000fe200078e3cff */
[----:B------:R-:W-:-:S02]  /*24a0*/  IMAD.IADD R100, R8, 0x1, R9 ;  /* 0x0000000108647824 */ /* 0x000fc400078e0209 */
[C---:B------:R-:W-:Y:S02]  /*24b0*/  IMAD R21, R106.reuse, R77, R21 ;  /* 0x0000004d6a157224 */ /* 0x040fe400078e0215 */
[----:B------:R-:W-:Y:S02]  /*24c0*/  IMAD R15, R77, 0x90, RZ ;  /* 0x000000904d0f7824 */ /* 0x000fe400078e02ff */
[----:B------:R-:W-:Y:S01]  /*24d0*/  IMAD.WIDE.U32 R72, R106, R76, R72 ;  /* 0x0000004c6a487225 */ /* 0x000fe200078e0048 */
[----:B------:R-:W-:-:S03]  /*24e0*/  SEL R10, RZ, 0x20, P2 ;  /* 0x00000020ff0a7807 */ /* 0x000fc60001000000 */
[----:B------:R-:W-:-:S04]  /*24f0*/  IMAD.WIDE.U32 R74, R106, R76, R74 ;  /* 0x0000004c6a4a7225 */ /* 0x000fc800078e004a */
[----:B------:R-:W-:Y:S02]  /*2500*/  IMAD R9, R33, 0x90, RZ ;  /* 0x0000009021097824 */ /* 0x000fe400078e02ff */
[----:B------:R-:W-:-:S04]  /*2510*/  IMAD.WIDE.U32 R76, R76, 0x90, RZ ;  /* 0x000000904c4c7825 */ /* 0x000fc800078e00ff */
[----:B------:R-:W-:Y:S01]  /*2520*/  IMAD.WIDE.U32 R32, R32, 0x90, RZ ;  /* 0x0000009020207825 */ /* 0x000fe200078e00ff */
[----:B------:R-:W-:-:S03]  /*2530*/  LOP3.LUT R7, R3, 0xfffffff8, RZ, 0xc0, !PT ;  /* 0xfffffff803077812 */ /* 0x000fc600078ec0ff */
[----:B------:R-:W-:Y:S02]  /*2540*/  IMAD R12, R12, 0x1200, R40 ;  /* 0x000012000c0c7824 */ /* 0x000fe400078e0228 */
[----:B------:R-:W-:Y:S01]  /*2550*/  IMAD.IADD R88, R77, 0x1, R15 ;  /* 0x000000014d587824 */ /* 0x000fe200078e020f */
[----:B------:R-:W-:Y:S01]  /*2560*/  LOP3.LUT R15, R13, R10, RZ, 0xfc, !PT ;  /* 0x0000000a0d0f7212 */ /* 0x000fe200078efcff */
[----:B------:R-:W-:Y:S01]  /*2570*/  IMAD R27, R106, R71, R6 ;  /* 0x000000476a1b7224 */ /* 0x000fe200078e0206 */
[----:B------:R-:W-:Y:S01]  /*2580*/  LOP3.LUT R8, R4, 0xfffffff8, RZ, 0xc0, !PT ;  /* 0xfffffff804087812 */ /* 0x000fe200078ec0ff */
[----:B------:R-:W-:Y:S02]  /*2590*/  IMAD R87, R71, 0x90, RZ ;  /* 0x0000009047577824 */ /* 0x000fe400078e02ff */
[----:B------:R-:W-:Y:S01]  /*25a0*/  IMAD.WIDE.U32 R34, R106, R70, R34 ;  /* 0x000000466a227225 */ /* 0x000fe200078e0022 */
[----:B------:R-:W-:-:S03]  /*25b0*/  LOP3.LUT R10, R13, 0x1, RZ, 0xc0, !PT ;  /* 0x000000010d0a7812 */ /* 0x000fc600078ec0ff */
[----:B------:R-:W-:-:S04]  /*25c0*/  IMAD.WIDE.U32 R68, R106, R70, R68 ;  /* 0x000000466a447225 */ /* 0x000fc800078e0044 */
[----:B------:R-:W-:Y:S01]  /*25d0*/  IMAD.IADD R86, R33, 0x1, R9 ;  /* 0x0000000121567824 */ /* 0x000fe200078e0209 */
[----:B------:R-:W-:Y:S01]  /*25e0*/  LOP3.LUT R9, R5, 0xfffffff8, RZ, 0xc0, !PT ;  /* 0xfffffff805097812 */ /* 0x000fe200078ec0ff */
[----:B------:R-:W-:Y:S01]  /*25f0*/  IMAD.WIDE.U32 R70, R70, 0x90, RZ ;  /* 0x0000009046467825 */ /* 0x000fe200078e00ff */
[C---:B------:R-:W-:Y:S02]  /*2600*/  LOP3.LUT R13, R15.reuse, 0x8, RZ, 0xc0, !PT ;  /* 0x000000080f0d7812 */ /* 0x040fe400078ec0ff */
[C---:B------:R-:W-:Y:S01]  /*2610*/  LOP3.LUT R14, R15.reuse, 0x10, RZ, 0xc0, !PT ;  /* 0x000000100f0e7812 */ /* 0x040fe200078ec0ff */
        /* <DEDUP_REMOVED lines=8> */
[----:B------:R-:W-:Y:S01]  /*26a0*/  IMAD.SHL.U32 R107, R104, 0x2, RZ ;  /* 0x00000002686b7824 */ /* 0x000fe200078e00ff */
[----:B------:R-:W-:Y:S01]  /*26b0*/  SHF.R.S32.HI R89, RZ, 0x1f, R9 ;  /* 0x0000001fff597819 */ /* 0x000fe20000011409 */
[----:B------:R-:W-:Y:S01]  /*26c0*/  IMAD.IADD R87, R71, 0x1, R87 ;  /* 0x0000000147577824 */ /* 0x000fe200078e0257 */
[----:B------:R-:W-:Y:S01]  /*26d0*/  LOP3.LUT R15, R15, 0x20, RZ, 0xc0, !PT ;  /* 0x000000200f0f7812 */ /* 0x000fe200078ec0ff */
[----:B------:R-:W-:-:S02]  /*26e0*/  IMAD.IADD R27, R27, 0x1, R69 ;  /* 0x000000011b1b7824 */ /* 0x000fc400078e0245 */
[----:B------:R-:W-:Y:S02]  /*26f0*/  IMAD.IADD R80, R73, 0x1, R21 ;  /* 0x0000000149507824 */ /* 0x000fe400078e0215 */
[----:B------:R-:W-:Y:S01]  /*2700*/  IMAD.IADD R6, R21, 0x1, R75 ;  /* 0x0000000115067824 */ /* 0x000fe200078e024b */
[----:B------:R-:W-:Y:S01]  /*2710*/  @!P6 BAR.SYNC.DEFER_BLOCKING 0x9, 0x100 ;  /* 0x024400000000eb1d */ /* 0x000fe20000010000 */
[----:B--2---:R-:W-:-:S13]  /*2720*/  LOP3.LUT P3, RZ, R38, 0x2, RZ, 0xc0, !PT ;  /* 0x0000000226ff7812 */ /* 0x004fda000786c0ff */
[----:B------:R-:W-:-:S05]  /*2730*/  @P3 LOP3.LUT R37, R37, 0x2, RZ, 0xfc, !PT ;  /* 0x0000000225253812 */ /* 0x000fca00078efcff */
[----:B------:R0:W-:Y:S02]  /*2740*/  STL [R1+0x60], R37 ;  /* 0x0000602501007387 */ /* 0x0001e40000100800 */
.L_x_1917:
[----:B--2---:R-:W2:Y:S01]  /*2750*/  LDL R20, [R1+0x60] ;  /* 0x0000600001147983 */ /* 0x004ea20000100800 */
[----:B-1----:R-:W1:Y:S03]  /*2760*/  LDC.64 R94, c[0x0][0x2d8] ;  /* 0x0000b600ff5e7b82 */ /* 0x002e660000000a00 */
[----:B0--3--:R-:W3:Y:S01]  /*2770*/  LDL R37, [R1+0x64] ;  /* 0x0000640001257983 */ /* 0x009ee20000100800 */
[----:B------:R-:W-:Y:S01]  /*2780*/  VIADD R43, R25, 0xffffffff ;  /* 0xffffffff192b7836 */ /* 0x000fe20000000000 */
[----:B------:R-:W-:Y:S05]  /*2790*/  YIELD ;  /* 0x0000000000007946 */ /* 0x000fea0003800000 */
[----:B------:R-:W0:Y:S01]  /*27a0*/  LDC R105, c[0x0][0x3d4] ;  /* 0x0000f500ff697b82 */ /* 0x000e220000000800 */
[----:B------:R-:W-:Y:S01]  /*27b0*/  SHF.R.S32.HI R36, RZ, 0x1f, R43 ;  /* 0x0000001fff247819 */ /* 0x000fe2000001142b */
[-C--:B------:R-:W-:Y:S01]  /*27c0*/  IMAD R21, R86, R43.reuse, RZ ;  /* 0x0000002b56157224 */ /* 0x080fe200078e02ff */
[----:B------:R-:W-:Y:S01]  /*27d0*/  BSSY B0, `(.L_x_1862) ;  /* 0x000041f000007945 */ /* 0x000fe20003800000 */
[----:B------:R-:W-:-:S04]  /*27e0*/  IMAD.WIDE.U32 R64, R32, R43, RZ ;  /* 0x0000002b20407225 */ /* 0x000fc800078e00ff */
[----:B------:R-:W-:-:S04]  /*27f0*/  IMAD R21, R36, R32, R21 ;  /* 0x0000002024157224 */ /* 0x000fc800078e0215 */
[----:B------:R-:W-:Y:S01]  /*2800*/  IMAD.IADD R97, R65, 0x1, R21 ;  /* 0x0000000141617824 */ /* 0x000fe200078e0215 */
[----:B--2---:R-:W-:Y:S02]  /*2810*/  LOP3.LUT P4, RZ, R20, 0x2, RZ, 0xc0, !PT ;  /* 0x0000000214ff7812 */ /* 0x004fe4000788c0ff */
[----:B------:R-:W-:Y:S01]  /*2820*/  IADD3 R20, P2, R85, R64, RZ ;  /* 0x0000004055147210 */ /* 0x000fe20007f5e0ff */
[----:B---3--:R-:W-:-:S03]  /*2830*/  IMAD R21, R19, 0x3600, R37 ;  /* 0x0000360013157824 */ /* 0x008fc600078e0225 */
[C---:B-1----:R-:W-:Y:S01]  /*2840*/  LEA R40, P3, R20.reuse, R94, 0x1 ;  /* 0x0000005e14287211 */ /* 0x042fe200078608ff */
[----:B------:R-:W-:Y:S01]  /*2850*/  IMAD.X R25, R97, 0x1, R83, P2 ;  /* 0x0000000161197824 */ /* 0x000fe200010e0653 */
[----:B------:R-:W-:Y:S01]  /*2860*/  ISETP.GT.AND P2, PT, R43, R24, PT ;  /* 0x000000182b00720c */ /* 0x000fe20003f44270 */
[C---:B------:R-:W-:Y:S02]  /*2870*/  VIADD R37, R21.reuse, 0x10 ;  /* 0x0000001015257836 */ /* 0x040fe40000000000 */
[C-C-:B------:R-:W-:Y:S01]  /*2880*/  IMAD R84, R21.reuse, 0x2, R26.reuse ;  /* 0x0000000215547824 */ /* 0x140fe200078e021a */
[----:B------:R-:W-:Y:S01]  /*2890*/  LEA.HI.X R41, R20, R95, R25, 0x1, P3 ;  /* 0x0000005f14297211 */ /* 0x000fe200018f0c19 */
[----:B------:R-:W-:Y:S01]  /*28a0*/  @P4 VIADD R37, R21, 0xfffffff0 ;  /* 0xfffffff015254836 */ /* 0x000fe20000000000 */
[----:B0-----:R-:W-:Y:S01]  /*28b0*/  ISETP.GE.AND P3, PT, R105, 0x1, PT ;  /* 0x000000016900780c */ /* 0x001fe20003f66270 */
[----:B------:R-:W-:Y:S02]  /*28c0*/  IMAD.MOV.U32 R25, RZ, RZ, R43 ;  /* 0x000000ffff197224 */ /* 0x000fe400078e002b */
[----:B------:R-:W-:-:S10]  /*28d0*/  IMAD R21, R37, 0x2, R26 ;  /* 0x0000000225157824 */ /* 0x000fd400078e021a */
        /* <DEDUP_REMOVED lines=33> */
[----:B------:R-:W-:Y:S01]  /*2af0*/  ULDC.64 UR6, c[0x0][0x208] ;  /* 0x0000820000067ab9 */ /* 0x000fe20000000a00 */
        /* <DEDUP_REMOVED lines=41> */
.L_x_1866:
[----:B------:R-:W-:Y:S05]  /*2d90*/  BSYNC B1 ;  /* 0x0000000000017941 */ /* 0x000fea0003800000 */
.L_x_1865:
[----:B-----5:R-:W-:Y:S01]  /*2da0*/  IMAD.MOV.U32 R20, RZ, RZ, R42 ;  /* 0x000000ffff147224 */ /* 0x020fe200078e002a */
[----:B------:R-:W-:Y:S01]  /*2db0*/  ULOP3.LUT UR4, UR60, 0x1, URZ, 0xfc, !UPT ;  /* 0x000000013c047892 */ /* 0x000fe2000f8efc3f */
        /* <DEDUP_REMOVED lines=18> */
[----:B------:R-:W-:Y:S01]  /*2ee0*/  UISETP.NE.AND UP0, UPT, UR4, 0x3, UPT ;  /* 0x000000030400788c */ /* 0x000fe2000bf05270 */
        /* <DEDUP_REMOVED lines=9> */
[----:B------:R-:W-:-:S02]  /*2f80*/  PLOP3.LUT P3, PT, PT, PT, UP0, 0x80, 0x0 ;  /* 0x000000000000781c */ /* 0x000fc40003f6f008 */
        /* <DEDUP_REMOVED lines=22> */
.L_x_1867:
[----:B------:R-:W2:Y:S01]  /*30f0*/  LDL R36, [R1+0x44] ;  /* 0x0000440001247983 */ /* 0x000ea20000100800 */
[----:B------:R-:W-:Y:S01]  /*3100*/  IMAD R20, R19, 0x8, R16 ;  /* 0x0000000813147824 */ /* 0x000fe200078e0210 */
[----:B------:R-:W-:Y:S01]  /*3110*/  BSSY B1, `(.L_x_1868) ;  /* 0x0000004000017945 */ /* 0x000fe20003800000 */
[----:B--2---:R-:W-:-:S04]  /*3120*/  SHF.L.U32 R92, R36, 0x1f, RZ ;  /* 0x0000001f245c7819 */ /* 0x004fc800000006ff */
[----:B------:R-:W0:Y:S02]  /*3130*/  SYNCS.PHASECHK.TRANS64.TRYWAIT P5, [R20+URZ+0x31c90], R92 ;  /* 0x031c905c140075a7 */ /* 0x000e2400080a017f */
[----:B0-----:R-:W-:Y:S05]  /*3140*/  @!P5 BRA `(.L_x_1869) ;  /* 0x000002000088d947 */ /* 0x001fea0003800000 */
.L_x_2108:
[----:B------:R-:W-:Y:S05]  /*3150*/  BSYNC B1 ;  /* 0x0000000000017941 */ /* 0x000fea0003800000 */
.L_x_1868:
        /* <DEDUP_REMOVED lines=9> */
[C---:B--2---:R-:W-:Y:S01]  /*31f0*/  IMAD.U32 R66, R37.reuse, 0x10000, RZ ;  /* 0x0001000025427824 */ /* 0x044fe200078e00ff */
[----:B------:R-:W-:Y:S02]  /*3200*/  SHF.R.U64 R61, R94, 0x10, R95 ;  /* 0x000000105e3d7819 */ /* 0x000fe4000000125f */
[C---:B------:R-:W-:Y:S02]  /*3210*/  PRMT R60, R62.reuse, 0x5432, R60 ;  /* 0x000054323e3c7816 */ /* 0x040fe4000000003c */
[----:B------:R-:W-:Y:S02]  /*3220*/  PRMT R61, R62, 0x5410, R61 ;  /* 0x000054103e3d7816 */ /* 0x000fe4000000003d */
[----:B------:R-:W-:Y:S02]  /*3230*/  LOP3.LUT R94, R37, 0xffff0000, RZ, 0xc0, !PT ;  /* 0xffff0000255e7812 */ /* 0x000fe400078ec0ff */
[C---:B------:R-:W-:Y:S01]  /*3240*/  LOP3.LUT R62, R61.reuse, 0xffff0000, RZ, 0xc0, !PT ;  /* 0xffff00003d3e7812 */ /* 0x040fe200078ec0ff */
[----:B------:R-:W-:Y:S01]  /*3250*/  IMAD.U32 R61, R61, 0x10000, RZ ;  /* 0x000100003d3d7824 */ /* 0x000fe200078e00ff */
[----:B------:R-:W-:-:S02]  /*3260*/  LOP3.LUT R63, R60, 0xffff0000, RZ, 0xc0, !PT ;  /* 0xffff00003c3f7812 */ /* 0x000fc400078ec0ff */
[----:B------:R-:W-:Y:S01]  /*3270*/  SHF.R.U32.HI R67, RZ, 0x10, R67 ;  /* 0x00000010ff437819 */ /* 0x000fe20000011643 */
[CC--:B------:R-:W-:Y:S02]  /*3280*/  FMUL.FTZ R37, R94.reuse, R62.reuse ;  /* 0x0000003e5e257220 */ /* 0x0c0fe40000410000 */
[-C--:B------:R-:W-:Y:S01]  /*3290*/  FMUL.FTZ R97, R94, R63.reuse ;  /* 0x0000003f5e617220 */ /* 0x080fe20000410000 */
[----:B------:R-:W-:Y:S01]  /*32a0*/  SHF.R.U32.HI R94, RZ, 0x10, R95 ;  /* 0x00000010ff5e7819 */ /* 0x000fe2000001165f */
[----:B------:R-:W-:Y:S01]  /*32b0*/  FFMA.FTZ R37, R66, R63, -R37 ;  /* 0x0000003f42257223 */ /* 0x000fe20000010825 */
[----:B------:R-:W-:Y:S01]  /*32c0*/  LOP3.LUT R95, R38, 0xffff0000, RZ, 0xc0, !PT ;  /* 0xffff0000265f7812 */ /* 0x000fe200078ec0ff */
[----:B------:R-:W-:Y:S01]  /*32d0*/  FFMA.FTZ R62, R66, R62, R97 ;  /* 0x0000003e423e7223 */ /* 0x000fe20000010061 */
[----:B------:R-:W-:Y:S01]  /*32e0*/  PRMT R96, R96, 0x5410, R94 ;  /* 0x0000541060607816 */ /* 0x000fe2000000005e */
[----:B------:R-:W-:Y:S01]  /*32f0*/  IMAD.U32 R63, R38, 0x10000, RZ ;  /* 0x00010000263f7824 */ /* 0x000fe200078e00ff */
[----:B------:R-:W-:Y:S01]  /*3300*/  PRMT R97, R110, 0x5410, R67 ;  /* 0x000054106e617816 */ /* 0x000fe20000000043 */
[----:B------:R-:W-:Y:S01]  /*3310*/  IMAD.U32 R66, R36, 0x10000, RZ ;  /* 0x0001000024427824 */ /* 0x000fe200078e00ff */
[----:B------:R-:W-:Y:S01]  /*3320*/  LOP3.LUT R38, R39, 0xffff0000, RZ, 0xc0, !PT ;  /* 0xffff000027267812 */ /* 0x000fe200078ec0ff */
[----:B------:R-:W-:Y:S01]  /*3330*/  IMAD.U32 R94, R96, 0x10000, RZ ;  /* 0x00010000605e7824 */ /* 0x000fe200078e00ff */
[----:B------:R-:W-:Y:S01]  /*3340*/  LOP3.LUT R36, R36, 0xffff0000, RZ, 0xc0, !PT ;  /* 0xffff000024247812 */ /* 0x000fe200078ec0ff */
[----:B------:R-:W-:Y:S01]  /*3350*/  IMAD.U32 R124, R97, 0x10000, RZ ;  /* 0x00010000617c7824 */ /* 0x000fe200078e00ff */
[----:B------:R-:W-:Y:S01]  /*3360*/  F2FP.BF16.F32.PACK_AB R37, R62, R37 ;  /* 0x000000253e25723e */ /* 0x000fe200000010ff */
[----:B------:R-:W-:Y:S01]  /*3370*/  FMUL.FTZ R126, R95, R94 ;  /* 0x0000005e5f7e7220 */ /* 0x000fe20000410000 */
[----:B------:R-:W-:-:S02]  /*3380*/  IMAD.U32 R39, R39, 0x10000, RZ ;  /* 0x0001000027277824 */ /* 0x000fc400078e00ff */
[-C--:B------:R-:W-:Y:S01]  /*3390*/  FMUL.FTZ R110, R95, R124.reuse ;  /* 0x0000007c5f6e7220 */ /* 0x080fe20000410000 */
[----:B------:R-:W-:Y:S01]  /*33a0*/  LOP3.LUT R95, R96, 0xffff0000, RZ, 0xc0, !PT ;  /* 0xffff0000605f7812 */ /* 0x000fe200078ec0ff */
[----:B------:R-:W-:Y:S01]  /*33b0*/  FFMA.FTZ R67, R63, R124, -R126 ;  /* 0x0000007c3f437223 */ /* 0x000fe2000001087e */
[----:B------:R-:W-:Y:S01]  /*33c0*/  LOP3.LUT R96, R97, 0xffff0000, RZ, 0xc0, !PT ;  /* 0xffff000061607812 */ /* 0x000fe200078ec0ff */
[----:B------:R-:W-:Y:S02]  /*33d0*/  IMAD.U32 R97, R60, 0x10000, RZ ;  /* 0x000100003c617824 */ /* 0x000fe400078e00ff */
[----:B------:R-:W-:Y:S01]  /*33e0*/  FFMA.FTZ R110, R63, R94, R110 ;  /* 0x0000005e3f6e7223 */ /* 0x000fe2000001006e */
[----:B------:R-:W-:Y:S01]  /*33f0*/  FMUL.FTZ R60, R38, R95 ;  /* 0x0000005f263c7220 */ /* 0x000fe20000410000 */
[----:B------:R-:W-:Y:S01]  /*3400*/  FMUL.FTZ R63, R36, R61 ;  /* 0x0000003d243f7220 */ /* 0x000fe20000410000 */
[-C--:B------:R-:W-:Y:S01]  /*3410*/  FMUL.FTZ R38, R38, R96.reuse ;  /* 0x0000006026267220 */ /* 0x080fe20000410000 */
[-C--:B------:R-:W-:Y:S01]  /*3420*/  FMUL.FTZ R36, R36, R97.reuse ;  /* 0x0000006124247220 */ /* 0x080fe20000410000 */
[C---:B------:R-:W-:Y:S01]  /*3430*/  FFMA.FTZ R60, R39.reuse, R96, -R60 ;  /* 0x00000060273c7223 */ /* 0x040fe2000001083c */
[C---:B------:R-:W-:Y:S01]  /*3440*/  FFMA.FTZ R63, R66.reuse, R97, -R63 ;  /* 0x00000061423f7223 */ /* 0x040fe2000001083f */
[----:B------:R-:W-:Y:S01]  /*3450*/  FFMA.FTZ R39, R39, R95, R38 ;  /* 0x0000005f27277223 */ /* 0x000fe20000010026 */
[----:B------:R-:W-:Y:S01]  /*3460*/  FFMA.FTZ R36, R66, R61, R36 ;  /* 0x0000003d42247223 */ /* 0x000fe20000010024 */
[----:B------:R-:W-:-:S03]  /*3470*/  F2FP.BF16.F32.PACK_AB R38, R110, R67 ;  /* 0x000000436e26723e */ /* 0x000fc600000010ff */
[----:B------:R-:W-:Y:S02]  /*3480*/  F2FP.BF16.F32.PACK_AB R39, R39, R60 ;  /* 0x0000003c2727723e */ /* 0x000fe400000010ff */
[----:B------:R-:W-:-:S07]  /*3490*/  F2FP.BF16.F32.PACK_AB R36, R36, R63 ;  /* 0x0000003f2424723e */ /* 0x000fce00000010ff */
.L_x_1874:
[----:B------:R-:W-:Y:S05]  /*34a0*/  BSYNC B2 ;  /* 0x0000000000027941 */ /* 0x000fea0003800000 */
.L_x_1873:
[----:B------:R-:W-:Y:S02]  /*34b0*/  ULDC.64 UR4, c[0x0][0x208] ;  /* 0x0000820000047ab9 */ /* 0x000fe40000000a00 */
[----:B--2---:R1:W-:Y:S03]  /*34c0*/  STG.E.128 desc[UR4][R40.64], R36 ;  /* 0x0000002428007986 */ /* 0x0043e6000c101d04 */
.L_x_1872:
[----:B------:R-:W-:Y:S05]  /*34d0*/  BSYNC B1 ;  /* 0x0000000000017941 */ /* 0x000fea0003800000 */
.L_x_1871:
        /* <DEDUP_REMOVED lines=13> */
[----:B------:R-:W-:Y:S02]  /*35b0*/  PRMT R60, R112, 0x5432, R61 ;  /* 0x00005432703c7816 */ /* 0x000fe4000000003d */
[----:B------:R-:W-:-:S02]  /*35c0*/  SHF.R.U32.HI R62, RZ, 0x10, R59 ;  /* 0x00000010ff3e7819 */ /* 0x000fc4000001163b */
[----:B------:R-:W-:Y:S02]  /*35d0*/  LOP3.LUT R66, R37, 0xffff0000, RZ, 0xc0, !PT ;  /* 0xffff000025427812 */ /* 0x000fe400078ec0ff */
[C---:B------:R-:W-:Y:S01]  /*35e0*/  LOP3.LUT R67, R130.reuse, 0xffff0000, RZ, 0xc0, !PT ;  /* 0xffff000082437812 */ /* 0x040fe200078ec0ff */
[----:B------:R-:W-:Y:S01]  /*35f0*/  IMAD.U32 R130, R130, 0x10000, RZ ;  /* 0x0001000082827824 */ /* 0x000fe200078e00ff */
[----:B------:R-:W-:Y:S01]  /*3600*/  PRMT R129, R129, 0x5410, R64 ;  /* 0x0000541081817816 */ /* 0x000fe20000000040 */
[----:B------:R-:W-:Y:S01]  /*3610*/  IMAD.U32 R64, R37, 0x10000, RZ ;  /* 0x0001000025407824 */ /* 0x000fe200078e00ff */
[----:B------:R-:W-:Y:S01]  /*3620*/  LOP3.LUT R63, R60, 0xffff0000, RZ, 0xc0, !PT ;  /* 0xffff00003c3f7812 */ /* 0x000fe200078ec0ff */
[----:B------:R-:W-:Y:S01]  /*3630*/  FMUL.FTZ R95, R66, R67 ;  /* 0x00000043425f7220 */ /* 0x000fe20000410000 */
[----:B------:R-:W-:Y:S01]  /*3640*/  PRMT R61, R111, 0x5432, R62 ;  /* 0x000054326f3d7816 */ /* 0x000fe2000000003e */
[----:B------:R-:W-:Y:S01]  /*3650*/  IMAD.U32 R62, R129, 0x10000, RZ ;  /* 0x00010000813e7824 */ /* 0x000fe200078e00ff */
[----:B------:R-:W-:Y:S01]  /*3660*/  LOP3.LUT R59, R38, 0xffff0000, RZ, 0xc0, !PT ;  /* 0xffff0000263b7812 */ /* 0x000fe200078ec0ff */
[-C--:B------:R-:W-:Y:S01]  /*3670*/  FMUL.FTZ R66, R66, R63.reuse ;  /* 0x0000003f42427220 */ /* 0x080fe20000410000 */
[C---:B------:R-:W-:Y:S01]  /*3680*/  FFMA.FTZ R63, R64.reuse, R63, -R95 ;  /* 0x0000003f403f7223 */ /* 0x040fe2000001085f */
[----:B------:R-:W-:Y:S01]  /*3690*/  IMAD.U32 R65, R61, 0x10000, RZ ;  /* 0x000100003d417824 */ /* 0x000fe200078e00ff */
[----:B------:R-:W-:Y:S01]  /*36a0*/  LOP3.LUT R38, R39, 0xffff0000, RZ, 0xc0, !PT ;  /* 0xffff000027267812 */ /* 0x000fe200078ec0ff */
[----:B------:R-:W-:Y:S01]  /*36b0*/  FMUL.FTZ R97, R59, R62 ;  /* 0x0000003e3b617220 */ /* 0x000fe20000410000 */
[----:B------:R-:W-:Y:S01]  /*36c0*/  FFMA.FTZ R64, R64, R67, R66 ;  /* 0x0000004340407223 */ /* 0x000fe20000010042 */
[----:B------:R-:W-:-:S02]  /*36d0*/  IMAD.U32 R37, R36, 0x10000, RZ ;  /* 0x0001000024257824 */ /* 0x000fc400078e00ff */
[-C--:B------:R-:W-:Y:S01]  /*36e0*/  FMUL.FTZ R67, R59, R65.reuse ;  /* 0x000000413b437220 */ /* 0x080fe20000410000 */
        /* <DEDUP_REMOVED lines=20> */
.L_x_1878:
[----:B------:R-:W-:Y:S05]  /*3830*/  BSYNC B2 ;  /* 0x0000000000027941 */ /* 0x000fea0003800000 */
.L_x_1877:
[----:B------:R-:W-:Y:S02]  /*3840*/  ULDC.64 UR4, c[0x0][0x208] ;  /* 0x0000820000047ab9 */ /* 0x000fe40000000a00 */
[----:B--2---:R2:W-:Y:S03]  /*3850*/  STG.E.128 desc[UR4][R40.64+0x20], R36 ;  /* 0x0000202428007986 */ /* 0x0045e6000c101d04 */
.L_x_1876:
[----:B------:R-:W-:Y:S05]  /*3860*/  BSYNC B1 ;  /* 0x0000000000017941 */ /* 0x000fea0003800000 */
.L_x_1875:
        /* <DEDUP_REMOVED lines=19> */
[----:B------:R-:W-:Y:S01]  /*39a0*/  IMAD.U32 R59, R123, 0x10000, RZ ;  /* 0x000100007b3b7824 */ /* 0x000fe200078e00ff */
[----:B------:R-:W-:Y:S01]  /*39b0*/  LOP3.LUT R60, R127, 0xffff0000, RZ, 0xc0, !PT ;  /* 0xffff00007f3c7812 */ /* 0x000fe200078ec0ff */
[----:B------:R-:W-:Y:S01]  /*39c0*/  IMAD.U32 R61, R128, 0x10000, RZ ;  /* 0x00010000803d7824 */ /* 0x000fe200078e00ff */
[----:B------:R-:W-:Y:S01]  /*39d0*/  LOP3.LUT R58, R125, 0xffff0000, RZ, 0xc0, !PT ;  /* 0xffff00007d3a7812 */ /* 0x000fe200078ec0ff */
[----:B------:R-:W-:Y:S01]  /*39e0*/  IMAD.U32 R37, R36, 0x10000, RZ ;  /* 0x0001000024257824 */ /* 0x000fe200078e00ff */
[----:B------:R-:W-:Y:S01]  /*39f0*/  LOP3.LUT R56, R38, 0xffff0000, RZ, 0xc0, !PT ;  /* 0xffff000026387812 */ /* 0x000fe200078ec0ff */
[----:B------:R-:W-:Y:S01]  /*3a00*/  FMUL.FTZ R62, R55, R60 ;  /* 0x0000003c373e7220 */ /* 0x000fe20000410000 */
[----:B------:R-:W-:Y:S01]  /*3a10*/  LOP3.LUT R38, R39, 0xffff0000, RZ, 0xc0, !PT ;  /* 0xffff000027267812 */ /* 0x000fe200078ec0ff */
[-C--:B------:R-:W-:Y:S01]  /*3a20*/  FMUL.FTZ R63, R55, R58.reuse ;  /* 0x0000003a373f7220 */ /* 0x080fe20000410000 */
[----:B------:R-:W-:Y:S01]  /*3a30*/  LOP3.LUT R55, R36, 0xffff0000, RZ, 0xc0, !PT ;  /* 0xffff000024377812 */ /* 0x000fe200078ec0ff */
[----:B------:R-:W-:Y:S01]  /*3a40*/  FMUL.FTZ R65, R56, R61 ;  /* 0x0000003d38417220 */ /* 0x000fe20000410000 */
[C---:B------:R-:W-:Y:S01]  /*3a50*/  FFMA.FTZ R36, R57.reuse, R58, -R62 ;  /* 0x0000003a39247223 */ /* 0x040fe2000001083e */
[----:B------:R-:W-:Y:S01]  /*3a60*/  LOP3.LUT R128, R128, 0xffff0000, RZ, 0xc0, !PT ;  /* 0xffff000080807812 */ /* 0x000fe200078ec0ff */
[----:B------:R-:W-:Y:S01]  /*3a70*/  FFMA.FTZ R57, R57, R60, R63 ;  /* 0x0000003c39397223 */ /* 0x000fe2000001003f */
[----:B------:R-:W-:Y:S01]  /*3a80*/  LOP3.LUT R123, R123, 0xffff0000, RZ, 0xc0, !PT ;  /* 0xffff00007b7b7812 */ /* 0x000fe200078ec0ff */
[----:B------:R-:W-:Y:S01]  /*3a90*/  FMUL.FTZ R63, R56, R59 ;  /* 0x0000003b383f7220 */ /* 0x000fe20000410000 */
[----:B------:R-:W-:-:S02]  /*3aa0*/  IMAD.U32 R58, R127, 0x10000, RZ ;  /* 0x000100007f3a7824 */ /* 0x000fc400078e00ff */
[----:B------:R-:W-:Y:S01]  /*3ab0*/  FFMA.FTZ R65, R54, R59, -R65 ;  /* 0x0000003b36417223 */ /* 0x000fe20000010841 */
[----:B------:R-:W-:Y:S02]  /*3ac0*/  IMAD.U32 R56, R125, 0x10000, RZ ;  /* 0x000100007d387824 */ /* 0x000fe400078e00ff */
[C---:B------:R-:W-:Y:S01]  /*3ad0*/  FMUL.FTZ R60, R38.reuse, R128 ;  /* 0x00000080263c7220 */ /* 0x040fe20000410000 */
[----:B------:R-:W-:Y:S01]  /*3ae0*/  FMUL.FTZ R59, R38, R123 ;  /* 0x0000007b263b7220 */ /* 0x000fe20000410000 */
[C---:B------:R-:W-:Y:S01]  /*3af0*/  FMUL.FTZ R38, R55.reuse, R58 ;  /* 0x0000003a37267220 */ /* 0x040fe20000410000 */
[----:B------:R-:W-:Y:S01]  /*3b00*/  FFMA.FTZ R54, R54, R61, R63 ;  /* 0x0000003d36367223 */ /* 0x000fe2000001003f */
[-C--:B------:R-:W-:Y:S01]  /*3b10*/  FMUL.FTZ R55, R55, R56.reuse ;  /* 0x0000003837377220 */ /* 0x080fe20000410000 */
[----:B------:R-:W-:Y:S02]  /*3b20*/  IMAD.U32 R39, R39, 0x10000, RZ ;  /* 0x0001000027277824 */ /* 0x000fe400078e00ff */
        /* <DEDUP_REMOVED lines=9> */
.L_x_1882:
[----:B------:R-:W-:Y:S05]  /*3bc0*/  BSYNC B2 ;  /* 0x0000000000027941 */ /* 0x000fea0003800000 */
.L_x_1881:
[----:B------:R-:W-:Y:S02]  /*3bd0*/  ULDC.64 UR4, c[0x0][0x208] ;  /* 0x0000820000047ab9 */ /* 0x000fe40000000a00 */
[----:B--2---:R3:W-:Y:S03]  /*3be0*/  STG.E.128 desc[UR4][R40.64+0x40], R36 ;  /* 0x0000402428007986 */ /* 0x0047e6000c101d04 */
.L_x_1880:
[----:B------:R-:W-:Y:S05]  /*3bf0*/  BSYNC B1 ;  /* 0x0000000000017941 */ /* 0x000fea0003800000 */
.L_x_1879:
        /* <DEDUP_REMOVED lines=53> */
.L_x_1886:
[----:B------:R-:W-:Y:S05]  /*3f50*/  BSYNC B2 ;  /* 0x0000000000027941 */ /* 0x000fea0003800000 */
.L_x_1885:
[----:B------:R-:W-:Y:S02]  /*3f60*/  ULDC.64 UR4, c[0x0][0x208] ;  /* 0x0000820000047ab9 */ /* 0x000fe40000000a00 */
[----:B--2---:R4:W-:Y:S03]  /*3f70*/  STG.E.128 desc[UR4][R40.64+0x60], R36 ;  /* 0x0000602428007986 */ /* 0x0049e6000c101d04 */
.L_x_1884:
[----:B------:R-:W-:Y:S05]  /*3f80*/  BSYNC B1 ;  /* 0x0000000000017941 */ /* 0x000fea0003800000 */
.L_x_1883:
        /* <DEDUP_REMOVED lines=54> */
.L_x_1890:
[----:B------:R-:W-:Y:S05]  /*42f0*/  BSYNC B2 ;  /* 0x0000000000027941 */ /* 0x000fea0003800000 */
.L_x_1889:
[----:B------:R-:W-:Y:S02]  /*4300*/  ULDC.64 UR4, c[0x0][0x208] ;  /* 0x0000820000047ab9 */ /* 0x000fe40000000a00 */
[----:B--2---:R1:W-:Y:S03]  /*4310*/  STG.E.128 desc[UR4][R40.64+0x80], R36 ;  /* 0x0000802428007986 */ /* 0x0043e6000c101d04 */
.L_x_1888:
[----:B------:R-:W-:Y:S05]  /*4320*/  BSYNC B1 ;  /* 0x0000000000017941 */ /* 0x000fea0003800000 */
.L_x_1887:
        /* <DEDUP_REMOVED lines=53> */
.L_x_1892:
[----:B------:R-:W-:Y:S05]  /*4680*/  BSYNC B1 ;  /* 0x0000000000017941 */ /* 0x000fea0003800000 */
.L_x_1891:
[----:B------:R-:W-:Y:S02]  /*4690*/  ULDC.64 UR4, c[0x0][0x208] ;  /* 0x0000820000047ab9 */ /* 0x000fe40000000a00 */
[----:B--2---:R1:W-:Y:S01]  /*46a0*/  STG.E.128 desc[UR4][R40.64+0xa0], R36 ;  /* 0x0000a02428007986 */ /* 0x0043e2000c101d04 */
[----:B------:R-:W-:Y:S05]  /*46b0*/  BRA `(.L_x_1870) ;  /* 0x0000002000c07947 */ /* 0x000fea0003800000 */
.L_x_1864:
        /* <DEDUP_REMOVED lines=22> */
[----:B------:R-:W-:Y:S01]  /*4820*/  CS2R R56, SRZ ;  /* 0x0000000000387805 */ /* 0x000fe2000001ff00 */
[----:B------:R-:W-:-:S02]  /*4830*/  ULDC.64 UR6, c[0x0][0x208] ;  /* 0x0000820000067ab9 */ /* 0x000fc40000000a00 */
        /* <DEDUP_REMOVED lines=25> */
.L_x_1894:
[----:B------:R-:W-:Y:S05]  /*49d0*/  BSYNC B1 ;  /* 0x0000000000017941 */ /* 0x000fea0003800000 */
.L_x_1893:
        /* <DEDUP_REMOVED lines=53> */
.L_x_1895:
[----:B------:R-:W2:Y:S01]  /*4d30*/  LDL R60, [R1+0x44] ;  /* 0x00004400013c7983 */ /* 0x000ea20000100800 */
[----:B------:R-:W-:Y:S01]  /*4d40*/  IMAD R20, R19, 0x8, R16 ;  /* 0x0000000813147824 */ /* 0x000fe200078e0210 */
[----:B------:R-:W-:Y:S01]  /*4d50*/  BSSY B1, `(.L_x_1896) ;  /* 0x0000004000017945 */ /* 0x000fe20003800000 */
[----:B--2---:R-:W-:-:S04]  /*4d60*/  SHF.L.U32 R92, R60, 0x1f, RZ ;  /* 0x0000001f3c5c7819 */ /* 0x004fc800000006ff */
[----:B------:R-:W0:Y:S02]  /*4d70*/  SYNCS.PHASECHK.TRANS64.TRYWAIT P5, [R20+URZ+0x31c90], R92 ;  /* 0x031c905c140075a7 */ /* 0x000e2400080a017f */
[----:B0-----:R-:W-:Y:S05]  /*4d80*/  @!P5 BRA `(.L_x_1897) ;  /* 0x000001e4008cd947 */ /* 0x001fea0003800000 */
.L_x_2109:
[----:B------:R-:W-:Y:S05]  /*4d90*/  BSYNC B1 ;  /* 0x0000000000017941 */ /* 0x000fea0003800000 */
.L_x_1896:
        /* <DEDUP_REMOVED lines=38> */
[----:B------:R-:W-:Y:S02]  /*5000*/  SHF.R.U64 R114, R44, 0x10, R45 ;  /* 0x000000102c727819 */ /* 0x000fe4000000122d */
[----:B------:R-:W-:Y:S02]  /*5010*/  SHF.R.U64 R44, R46, 0x10, R47 ;  /* 0x000000102e2c7819 */ /* 0x000fe4000000122f */
[----:B------:R-:W-:Y:S02]  /*5020*/  SHF.R.U32.HI R46, RZ, 0x10, R57 ;  /* 0x00000010ff2e7819 */ /* 0x000fe40000011639 */
[----:B------:R-:W-:Y:S02]  /*5030*/  SHF.R.U32.HI R120, RZ, 0x10, R45 ;  /* 0x00000010ff787819 */ /* 0x000fe4000001162d */
[----:B------:R-:W-:Y:S02]  /*5040*/  SHF.R.U64 R116, R56, 0x10, R57 ;  /* 0x0000001038747819 */ /* 0x000fe40000001239 */
[----:B------:R-:W-:-:S02]  /*5050*/  PRMT R56, R124, 0x5432, R46 ;  /* 0x000054327c387816 */ /* 0x000fc4000000002e */
[----:B------:R-:W-:Y:S02]  /*5060*/  PRMT R57, R123, 0x5432, R120 ;  /* 0x000054327b397816 */ /* 0x000fe40000000078 */
[--C-:B------:R-:W-:Y:S01]  /*5070*/  SHF.R.U64 R45, R58, 0x10, R59.reuse ;  /* 0x000000103a2d7819 */ /* 0x100fe2000000123b */
[----:B------:R-:W-:Y:S01]  /*5080*/  IMAD.U32 R58, R56, 0x10000, RZ ;  /* 0x00010000383a7824 */ /* 0x000fe200078e00ff */
[----:B------:R-:W-:Y:S01]  /*5090*/  SHF.R.U32.HI R118, RZ, 0x10, R59 ;  /* 0x00000010ff767819 */ /* 0x000fe2000001163b */
[----:B--2---:R-:W-:Y:S01]  /*50a0*/  IMAD.U32 R59, R65, 0x10000, RZ ;  /* 0x00010000413b7824 */ /* 0x004fe200078e00ff */
[----:B------:R-:W-:Y:S01]  /*50b0*/  SHF.R.U32.HI R115, RZ, 0x10, R47 ;  /* 0x00000010ff737819 */ /* 0x000fe2000001162f */
[C---:B------:R-:W-:Y:S01]  /*50c0*/  IMAD.U32 R46, R57.reuse, 0x10000, RZ ;  /* 0x00010000392e7824 */ /* 0x040fe200078e00ff */
[----:B------:R-:W-:Y:S01]  /*50d0*/  LOP3.LUT R57, R57, 0xffff0000, RZ, 0xc0, !PT ;  /* 0xffff000039397812 */ /* 0x000fe200078ec0ff */
[----:B-1----:R-:W-:Y:S02]  /*50e0*/  IMAD.U32 R47, R61, 0x10000, RZ ;  /* 0x000100003d2f7824 */ /* 0x002fe400078e00ff */
[C---:B------:R-:W-:Y:S01]  /*50f0*/  FMUL.FTZ R120, R59.reuse, R58 ;  /* 0x0000003a3b787220 */ /* 0x040fe20000410000 */
[----:B------:R-:W-:Y:S01]  /*5100*/  FMUL.FTZ R59, R59, R46 ;  /* 0x0000002e3b3b7220 */ /* 0x000fe20000410000 */
[----:B------:R-:W-:Y:S01]  /*5110*/  PRMT R115, R127, 0x5410, R115 ;  /* 0x000054107f737816 */ /* 0x000fe20000000073 */
[----:B------:R-:W-:-:S02]  /*5120*/  IMAD.U32 R127, R67, 0x10000, RZ ;  /* 0x00010000437f7824 */ /* 0x000fc400078e00ff */
[C---:B------:R-:W-:Y:S01]  /*5130*/  FFMA.FTZ R46, R47.reuse, R46, -R120 ;  /* 0x0000002e2f2e7223 */ /* 0x040fe20000010878 */
[----:B------:R-:W-:Y:S01]  /*5140*/  FFMA.FTZ R47, R47, R58, R59 ;  /* 0x0000003a2f2f7223 */ /* 0x000fe2000001003b */
[----:B------:R-:W-:Y:S02]  /*5150*/  LOP3.LUT R59, R56, 0xffff0000, RZ, 0xc0, !PT ;  /* 0xffff0000383b7812 */ /* 0x000fe400078ec0ff */
[----:B------:R-:W-:Y:S01]  /*5160*/  LOP3.LUT R58, R65, 0xffff0000, RZ, 0xc0, !PT ;  /* 0xffff0000413a7812 */ /* 0x000fe200078ec0ff */
[----:B------:R-:W-:Y:S01]  /*5170*/  IMAD.U32 R65, R63, 0x10000, RZ ;  /* 0x000100003f417824 */ /* 0x000fe200078e00ff */
[----:B------:R-:W-:Y:S02]  /*5180*/  LOP3.LUT R56, R61, 0xffff0000, RZ, 0xc0, !PT ;  /* 0xffff00003d387812 */ /* 0x000fe400078ec0ff */
[----:B------:R-:W-:Y:S01]  /*5190*/  PRMT R45, R136, 0x5410, R45 ;  /* 0x00005410882d7816 */ /* 0x000fe2000000002d */
[C---:B------:R-:W-:Y:S01]  /*51a0*/  FMUL.FTZ R61, R58.reuse, R59 ;  /* 0x0000003b3a3d7220 */ /* 0x040fe20000410000 */
[----:B------:R-:W-:Y:S01]  /*51b0*/  FMUL.FTZ R58, R58, R57 ;  /* 0x000000393a3a7220 */ /* 0x000fe20000410000 */
[----:B------:R-:W-:-:S02]  /*51c0*/  PRMT R44, R117, 0x5432, R44 ;  /* 0x00005432752c7816 */ /* 0x000fc4000000002c */
[C---:B------:R-:W-:Y:S01]  /*51d0*/  FFMA.FTZ R57, R56.reuse, R57, -R61 ;  /* 0x0000003938397223 */ /* 0x040fe2000001083d */
[----:B------:R-:W-:Y:S01]  /*51e0*/  FFMA.FTZ R56, R56, R59, R58 ;  /* 0x0000003b38387223 */ /* 0x000fe2000001003a */
[----:B------:R-:W-:Y:S02]  /*51f0*/  PRMT R58, R121, 0x5432, R114 ;  /* 0x00005432793a7816 */ /* 0x000fe40000000072 */
[----:B------:R-:W-:Y:S01]  /*5200*/  PRMT R114, R119, 0x5432, R118 ;  /* 0x0000543277727816 */ /* 0x000fe20000000076 */
[----:B------:R-:W-:Y:S01]  /*5210*/  IMAD.U32 R118, R115, 0x10000, RZ ;  /* 0x0001000073767824 */ /* 0x000fe200078e00ff */
[----:B------:R-:W-:Y:S02]  /*5220*/  PRMT R59, R122, 0x5432, R116 ;  /* 0x000054327a3b7816 */ /* 0x000fe40000000074 */
[----:B------:R-:W-:Y:S01]  /*5230*/  F2FP.BF16.F32.PACK_AB R46, R57, R46 ;  /* 0x0000002e392e723e */ /* 0x000fe200000010ff */
        /* <DEDUP_REMOVED lines=9> */
[----:B------:R-:W-:Y:S01]  /*52d0*/  LOP3.LUT R118, R67, 0xffff0000, RZ, 0xc0, !PT ;  /* 0xffff000043767812 */ /* 0x000fe200078ec0ff */
[----:B------:R-:W-:Y:S01]  /*52e0*/  IMAD.U32 R67, R58, 0x10000, RZ ;  /* 0x000100003a437824 */ /* 0x000fe200078e00ff */
[----:B------:R-:W-:Y:S02]  /*52f0*/  LOP3.LUT R116, R63, 0xffff0000, RZ, 0xc0, !PT ;  /* 0xffff00003f747812 */ /* 0x000fe400078ec0ff */
[----:B------:R-:W-:Y:S01]  /*5300*/  LOP3.LUT R64, R64, 0xffff0000, RZ, 0xc0, !PT ;  /* 0xffff000040407812 */ /* 0x000fe200078ec0ff */
[C---:B------:R-:W-:Y:S01]  /*5310*/  FMUL.FTZ R63, R118.reuse, R115 ;  /* 0x00000073763f7220 */ /* 0x040fe20000410000 */
[----:B------:R-:W-:-:S03]  /*5320*/  FMUL.FTZ R118, R118, R127 ;  /* 0x0000007f76767220 */ /* 0x000fc60000410000 */
[C---:B------:R-:W-:Y:S01]  /*5330*/  FFMA.FTZ R114, R116.reuse, R127, -R63 ;  /* 0x0000007f74727223 */ /* 0x040fe2000001083f */
[C---:B------:R-:W-:Y:S02]  /*5340*/  IMAD.U32 R63, R59.reuse, 0x10000, RZ ;  /* 0x000100003b3f7824 */ /* 0x040fe400078e00ff */
[----:B------:R-:W-:Y:S01]  /*5350*/  FFMA.FTZ R116, R116, R115, R118 ;  /* 0x0000007374747223 */ /* 0x000fe20000010076 */
[----:B------:R-:W-:Y:S01]  /*5360*/  IMAD.U32 R118, R60, 0x10000, RZ ;  /* 0x000100003c767824 */ /* 0x000fe200078e00ff */
[----:B------:R-:W-:Y:S01]  /*5370*/  LOP3.LUT R59, R59, 0xffff0000, RZ, 0xc0, !PT ;  /* 0xffff00003b3b7812 */ /* 0x000fe200078ec0ff */
[C---:B------:R-:W-:Y:S01]  /*5380*/  FMUL.FTZ R115, R120.reuse, R63 ;  /* 0x0000003f78737220 */ /* 0x040fe20000410000 */
[-C--:B------:R-:W-:Y:S01]  /*5390*/  FMUL.FTZ R120, R120, R67.reuse ;  /* 0x0000004378787220 */ /* 0x080fe20000410000 */
[----:B------:R-:W-:Y:S02]  /*53a0*/  LOP3.LUT R60, R60, 0xffff0000, RZ, 0xc0, !PT ;  /* 0xffff00003c3c7812 */ /* 0x000fe400078ec0ff */
[C---:B------:R-:W-:Y:S01]  /*53b0*/  FFMA.FTZ R115, R118.reuse, R67, -R115 ;  /* 0x0000004376737223 */ /* 0x040fe20000010873 */
[----:B------:R-:W-:Y:S01]  /*53c0*/  FFMA.FTZ R120, R118, R63, R120 ;  /* 0x0000003f76787223 */ /* 0x000fe20000010078 */
[----:B------:R-:W-:Y:S01]  /*53d0*/  LOP3.LUT R63, R58, 0xffff0000, RZ, 0xc0, !PT ;  /* 0xffff00003a3f7812 */ /* 0x000fe200078ec0ff */
[----:B------:R-:W-:-:S04]  /*53e0*/  FMUL.FTZ R67, R64, R59 ;  /* 0x0000003b40437220 */ /* 0x000fc80000410000 */
[-C--:B------:R-:W-:Y:S01]  /*53f0*/  FMUL.FTZ R64, R64, R63.reuse ;  /* 0x0000003f40407220 */ /* 0x080fe20000410000 */
[C---:B------:R-:W-:Y:S01]  /*5400*/  FFMA.FTZ R58, R60.reuse, R63, -R67 ;  /* 0x0000003f3c3a7223 */ /* 0x040fe20000010843 */
[C---:B------:R-:W-:Y:S01]  /*5410*/  IMAD.U32 R63, R45.reuse, 0x10000, RZ ;  /* 0x000100002d3f7824 */ /* 0x040fe200078e00ff */
[----:B------:R-:W-:Y:S01]  /*5420*/  LOP3.LUT R45, R45, 0xffff0000, RZ, 0xc0, !PT ;  /* 0xffff00002d2d7812 */ /* 0x000fe200078ec0ff */
[----:B------:R-:W-:Y:S01]  /*5430*/  FFMA.FTZ R59, R60, R59, R64 ;  /* 0x0000003b3c3b7223 */ /* 0x000fe20000010040 */
[C---:B------:R-:W-:Y:S01]  /*5440*/  IMAD.U32 R64, R66.reuse, 0x10000, RZ ;  /* 0x0001000042407824 */ /* 0x040fe200078e00ff */
[----:B------:R-:W-:Y:S01]  /*5450*/  LOP3.LUT R66, R66, 0xffff0000, RZ, 0xc0, !PT ;  /* 0xffff000042427812 */ /* 0x000fe200078ec0ff */
[----:B------:R-:W-:Y:S02]  /*5460*/  IMAD.U32 R67, R44, 0x10000, RZ ;  /* 0x000100002c437824 */ /* 0x000fe400078e00ff */
[----:B------:R-:W-:Y:S01]  /*5470*/  FMUL.FTZ R127, R64, R63 ;  /* 0x0000003f407f7220 */ /* 0x000fe20000410000 */
[----:B------:R-:W-:-:S02]  /*5480*/  IMAD.U32 R60, R62, 0x10000, RZ ;  /* 0x000100003e3c7824 */ /* 0x000fc400078e00ff */
[-C--:B------:R-:W-:Y:S01]  /*5490*/  FMUL.FTZ R64, R64, R67.reuse ;  /* 0x0000004340407220 */ /* 0x080fe20000410000 */
[----:B------:R-:W-:Y:S01]  /*54a0*/  LOP3.LUT R62, R62, 0xffff0000, RZ, 0xc0, !PT ;  /* 0xffff00003e3e7812 */ /* 0x000fe200078ec0ff */
[C---:B------:R-:W-:Y:S02]  /*54b0*/  FFMA.FTZ R127, R60.reuse, R67, -R127 ;  /* 0x000000433c7f7223 */ /* 0x040fe4000001087f */
[----:B------:R-:W-:Y:S01]  /*54c0*/  FFMA.FTZ R64, R60, R63, R64 ;  /* 0x0000003f3c407223 */ /* 0x000fe20000010040 */
[----:B------:R-:W-:Y:S01]  /*54d0*/  LOP3.LUT R63, R44, 0xffff0000, RZ, 0xc0, !PT ;  /* 0xffff00002c3f7812 */ /* 0x000fe200078ec0ff */
[----:B------:R-:W-:Y:S01]  /*54e0*/  FMUL.FTZ R67, R66, R45 ;  /* 0x0000002d42437220 */ /* 0x000fe20000410000 */
[----:B------:R-:W-:Y:S02]  /*54f0*/  F2FP.BF16.F32.PACK_AB R120, R59, R120 ;  /* 0x000000783b78723e */ /* 0x000fe400000010ff */
[----:B------:R-:W-:Y:S01]  /*5500*/  F2FP.BF16.F32.PACK_AB R60, R58, R115 ;  /* 0x000000733a3c723e */ /* 0x000fe200000010ff */
[-C--:B------:R-:W-:Y:S01]  /*5510*/  FMUL.FTZ R66, R66, R63.reuse ;  /* 0x0000003f42427220 */ /* 0x080fe20000410000 */
[----:B------:R-:W-:Y:S01]  /*5520*/  FFMA.FTZ R44, R62, R63, -R67 ;  /* 0x0000003f3e2c7223 */ /* 0x000fe20000010843 */
[----:B------:R-:W-:Y:S01]  /*5530*/  F2FP.BF16.F32.PACK_AB R63, R114, R61 ;  /* 0x0000003d723f723e */ /* 0x000fe200000010ff */
[----:B------:R-:W-:-:S02]  /*5540*/  IMAD.MOV.U32 R61, RZ, RZ, R46 ;  /* 0x000000ffff3d7224 */ /* 0x000fc400078e002e */
[----:B------:R-:W-:Y:S01]  /*5550*/  FFMA.FTZ R45, R62, R45, R66 ;  /* 0x0000002d3e2d7223 */ /* 0x000fe20000010042 */
[----:B------:R-:W-:Y:S01]  /*5560*/  F2FP.BF16.F32.PACK_AB R67, R116, R65 ;  /* 0x000000417443723e */ /* 0x000fe200000010ff */
[----:B------:R-:W-:Y:S01]  /*5570*/  IMAD.MOV.U32 R65, RZ, RZ, R47 ;  /* 0x000000ffff417224 */ /* 0x000fe200078e002f */
[----:B------:R-:W-:Y:S02]  /*5580*/  F2FP.BF16.F32.PACK_AB R62, R44, R127 ;  /* 0x0000007f2c3e723e */ /* 0x000fe400000010ff */
[----:B------:R-:W-:Y:S01]  /*5590*/  F2FP.BF16.F32.PACK_AB R66, R45, R64 ;  /* 0x000000402d42723e */ /* 0x000fe200000010ff */
[----:B------:R-:W-:-:S07]  /*55a0*/  IMAD.MOV.U32 R64, RZ, RZ, R120 ;  /* 0x000000ffff407224 */ /* 0x000fce00078e0078 */
.L_x_1901:
[----:B------:R-:W-:Y:S05]  /*55b0*/  BSYNC B2 ;  /* 0x0000000000027941 */ /* 0x000fea0003800000 */
.L_x_1900:
[----:B------:R-:W-:Y:S01]  /*55c0*/  IADD3 R45, P4, P5, R28, R96, R7 ;  /* 0x000000601c2d7210 */ /* 0x000fe20007d9e007 */
[----:B------:R-:W-:-:S03]  /*55d0*/  ULDC.64 UR4, c[0x0][0x208] ;  /* 0x0000820000047ab9 */ /* 0x000fc60000000a00 */
[----:B------:R-:W-:Y:S02]  /*55e0*/  IADD3.X R46, R0, R111, R93, P4, P5 ;  /* 0x0000006f002e7210 */ /* 0x000fe400027ea45d */
        /* <DEDUP_REMOVED lines=10> */
.L_x_1899:
[----:B------:R-:W-:Y:S05]  /*5690*/  BSYNC B1 ;  /* 0x0000000000017941 */ /* 0x000fea0003800000 */
.L_x_1898:
[----:B------:R-:W-:Y:S01]  /*56a0*/  ISETP.NE.AND P4, PT, R11, RZ, PT ;  /* 0x000000ff0b00720c */ /* 0x000fe20003f85270 */
[----:B------:R-:W-:-:S12]  /*56b0*/  BSSY B1, `(.L_x_1902) ;  /* 0x0000083000017945 */ /* 0x000fd80003800000 */
[----:B------:R-:W-:Y:S05]  /*56c0*/  @!P4 BRA `(.L_x_1903) ;  /* 0x000000080004c947 */ /* 0x000fea0003800000 */
[----:B------:R-:W2:Y:S04]  /*56d0*/  LDL R56, [R1+0x48] ;  /* 0x0000480001387983 */ /* 0x000ea80000100800 */
[----:B-1----:R-:W3:Y:S04]  /*56e0*/  LDL R46, [R1+0x4c] ;  /* 0x00004c00012e7983 */ /* 0x002ee80000100800 */
[----:B------:R-:W4:Y:S01]  /*56f0*/  LDL R47, [R1+0x50] ;  /* 0x00005000012f7983 */ /* 0x000f220000100800 */
        /* <DEDUP_REMOVED lines=8> */
[----:B------:R-:W-:Y:S01]  /*5780*/  SHF.R.S32.HI R45, RZ, 0x2, R44 ;  /* 0x00000002ff2d7819 */ /* 0x000fe2000001142c */
[----:B------:R-:W-:Y:S01]  /*5790*/  VIADD R62, R23, 0x10 ;  /* 0x00000010173e7836 */ /* 0x000fe20000000000 */
[----:B------:R-:W-:-:S04]  /*57a0*/  IADD3 R60, P4, P5, R28, R96, R8 ;  /* 0x000000601c3c7210 */ /* 0x000fc80007d9e008 */
[----:B------:R-:W-:Y:S02]  /*57b0*/  IADD3.X R61, R0, R111, R90, P4, P5 ;  /* 0x0000006f003d7210 */ /* 0x000fe400027ea45a */
        /* <DEDUP_REMOVED lines=13> */
[----:B------:R-:W-:Y:S01]  /*5890*/  SHF.R.U32.HI R65, RZ, 0x10, R53 ;  /* 0x00000010ff417819 */ /* 0x000fe20000011635 */
[----:B-1----:R-:W-:Y:S01]  /*58a0*/  IMAD.U32 R64, R45, 0x10000, RZ ;  /* 0x000100002d407824 */ /* 0x002fe200078e00ff */
[----:B------:R-:W-:Y:S01]  /*58b0*/  SHF.R.U32.HI R62, RZ, 0x10, R41 ;  /* 0x00000010ff3e7819 */ /* 0x000fe20000011629 */
[----:B--2---:R-:W-:Y:S01]  /*58c0*/  IMAD.U32 R66, R59, 0x10000, RZ ;  /* 0x000100003b427824 */ /* 0x004fe200078e00ff */
[----:B------:R-:W-:Y:S02]  /*58d0*/  PRMT R134, R134, 0x5410, R65 ;  /* 0x0000541086867816 */ /* 0x000fe40000000041 */
[----:B------:R-:W-:Y:S02]  /*58e0*/  PRMT R135, R135, 0x5410, R62 ;  /* 0x0000541087877816 */ /* 0x000fe4000000003e */
[----:B------:R-:W-:Y:S01]  /*58f0*/  SHF.R.U64 R40, R40, 0x10, R41 ;  /* 0x0000001028287819 */ /* 0x000fe20000001229 */
[----:B------:R-:W-:Y:S01]  /*5900*/  IMAD.U32 R67, R134, 0x10000, RZ ;  /* 0x0001000086437824 */ /* 0x000fe200078e00ff */
[----:B------:R-:W-:Y:S01]  /*5910*/  SHF.R.U64 R41, R42, 0x10, R43 ;  /* 0x000000102a297819 */ /* 0x000fe2000000122b */
[----:B------:R-:W-:Y:S01]  /*5920*/  IMAD.U32 R42, R57, 0x10000, RZ ;  /* 0x00010000392a7824 */ /* 0x000fe200078e00ff */
[----:B------:R-:W-:Y:S01]  /*5930*/  SHF.R.U64 R52, R52, 0x10, R53 ;  /* 0x0000001034347819 */ /* 0x000fe20000001235 */
[----:B------:R-:W-:Y:S01]  /*5940*/  IMAD.U32 R65, R135, 0x10000, RZ ;  /* 0x0001000087417824 */ /* 0x000fe200078e00ff */
[----:B------:R-:W-:Y:S01]  /*5950*/  SHF.R.U32.HI R62, RZ, 0x10, R43 ;  /* 0x00000010ff3e7819 */ /* 0x000fe2000001162b */
[----:B------:R-:W-:Y:S01]  /*5960*/  FMUL.FTZ R43, R42, R67 ;  /* 0x000000432a2b7220 */ /* 0x000fe20000410000 */
[----:B------:R-:W-:Y:S01]  /*5970*/  SHF.R.U64 R53, R54, 0x10, R55 ;  /* 0x0000001036357819 */ /* 0x000fe20000001237 */
[-C--:B------:R-:W-:Y:S01]  /*5980*/  FMUL.FTZ R42, R42, R65.reuse ;  /* 0x000000412a2a7220 */ /* 0x080fe20000410000 */
[----:B------:R-:W-:Y:S01]  /*5990*/  LOP3.LUT R54, R57, 0xffff0000, RZ, 0xc0, !PT ;  /* 0xffff000039367812 */ /* 0x000fe200078ec0ff */
[----:B------:R-:W-:Y:S01]  /*59a0*/  FFMA.FTZ R43, R64, R65, -R43 ;  /* 0x00000041402b7223 */ /* 0x000fe2000001082b */
[----:B------:R-:W-:Y:S01]  /*59b0*/  LOP3.LUT R57, R134, 0xffff0000, RZ, 0xc0, !PT ;  /* 0xffff000086397812 */ /* 0x000fe200078ec0ff */
[----:B------:R-:W-:Y:S01]  /*59c0*/  FFMA.FTZ R42, R64, R67, R42 ;  /* 0x00000043402a7223 */ /* 0x000fe2000001002a */
[----:B------:R-:W-:-:S02]  /*59d0*/  SHF.R.U32.HI R55, RZ, 0x10, R55 ;  /* 0x00000010ff377819 */ /* 0x000fc40000011637 */
[----:B------:R-:W-:Y:S01]  /*59e0*/  LOP3.LUT R135, R135, 0xffff0000, RZ, 0xc0, !PT ;  /* 0xffff000087877812 */ /* 0x000fe200078ec0ff */
[----:B------:R-:W-:Y:S01]  /*59f0*/  FMUL.FTZ R65, R54, R57 ;  /* 0x0000003936417220 */ /* 0x000fe20000410000 */
[----:B------:R-:W-:Y:S01]  /*5a00*/  LOP3.LUT R64, R45, 0xffff0000, RZ, 0xc0, !PT ;  /* 0xffff00002d407812 */ /* 0x000fe200078ec0ff */
[----:B------:R-:W-:Y:S01]  /*5a10*/  IMAD.U32 R45, R44, 0x10000, RZ ;  /* 0x000100002c2d7824 */ /* 0x000fe200078e00ff */
[----:B------:R-:W-:Y:S01]  /*5a20*/  PRMT R132, R132, 0x5410, R55 ;  /* 0x0000541084847816 */ /* 0x000fe20000000037 */
[-C--:B------:R-:W-:Y:S01]  /*5a30*/  FMUL.FTZ R54, R54, R135.reuse ;  /* 0x0000008736367220 */ /* 0x080fe20000410000 */
[----:B------:R-:W-:Y:S01]  /*5a40*/  PRMT R133, R133, 0x5410, R62 ;  /* 0x0000541085857816 */ /* 0x000fe2000000003e */
[C---:B------:R-:W-:Y:S01]  /*5a50*/  FFMA.FTZ R62, R64.reuse, R135, -R65 ;  /* 0x00000087403e7223 */ /* 0x040fe20000010841 */
[----:B------:R-:W-:Y:S02]  /*5a60*/  IMAD.U32 R65, R47, 0x10000, RZ ;  /* 0x000100002f417824 */ /* 0x000fe400078e00ff */
[----:B------:R-:W-:Y:S01]  /*5a70*/  FFMA.FTZ R57, R64, R57, R54 ;  /* 0x0000003940397223 */ /* 0x000fe20000010036 */
[C---:B------:R-:W-:Y:S01]  /*5a80*/  IMAD.U32 R55, R132.reuse, 0x10000, RZ ;  /* 0x0001000084377824 */ /* 0x040fe200078e00ff */
[----:B------:R-:W-:Y:S01]  /*5a90*/  LOP3.LUT R59, R59, 0xffff0000, RZ, 0xc0, !PT ;  /* 0xffff00003b3b7812 */ /* 0x000fe200078ec0ff */
[----:B------:R-:W-:Y:S01]  /*5aa0*/  IMAD.U32 R64, R133, 0x10000, RZ ;  /* 0x0001000085407824 */ /* 0x000fe200078e00ff */
[----:B------:R-:W-:Y:S01]  /*5ab0*/  LOP3.LUT R132, R132, 0xffff0000, RZ, 0xc0, !PT ;  /* 0xffff000084847812 */ /* 0x000fe200078ec0ff */
[CC--:B------:R-:W-:Y:S01]  /*5ac0*/  FMUL.FTZ R114, R66.reuse, R55.reuse ;  /* 0x0000003742727220 */ /* 0x0c0fe20000410000 */
[----:B------:R-:W-:Y:S01]  /*5ad0*/  PRMT R129, R129, 0x5410, R40 ;  /* 0x0000541081817816 */ /* 0x000fe20000000028 */
[-C--:B------:R-:W-:Y:S01]  /*5ae0*/  FMUL.FTZ R66, R66, R64.reuse ;  /* 0x0000004042427220 */ /* 0x080fe20000410000 */
[----:B------:R-:W-:Y:S01]  /*5af0*/  PRMT R131, R131, 0x5410, R52 ;  /* 0x0000541083837816 */ /* 0x000fe20000000034 */
[----:B------:R-:W-:Y:S01]  /*5b00*/  FFMA.FTZ R64, R65, R64, -R114 ;  /* 0x0000004041407223 */ /* 0x000fe20000010872 */
[----:B------:R-:W-:Y:S01]  /*5b10*/  LOP3.LUT R114, R133, 0xffff0000, RZ, 0xc0, !PT ;  /* 0xffff000085727812 */ /* 0x000fe200078ec0ff */
[----:B------:R-:W-:Y:S01]  /*5b20*/  FFMA.FTZ R55, R65, R55, R66 ;  /* 0x0000003741377223 */ /* 0x000fe20000010042 */
[----:B------:R-:W-:Y:S01]  /*5b30*/  LOP3.LUT R65, R47, 0xffff0000, RZ, 0xc0, !PT ;  /* 0xffff00002f417812 */ /* 0x000fe200078ec0ff */
[----:B------:R-:W-:-:S02]  /*5b40*/  IMAD.U32 R54, R56, 0x10000, RZ ;  /* 0x0001000038367824 */ /* 0x000fc400078e00ff */
[----:B------:R-:W-:Y:S01]  /*5b50*/  FMUL.FTZ R116, R59, R132 ;  /* 0x000000843b747220 */ /* 0x000fe20000410000 */
[----:B------:R-:W-:Y:S01]  /*5b60*/  IMAD.U32 R40, R131, 0x10000, RZ ;  /* 0x0001000083287824 */ /* 0x000fe200078e00ff */
[----:B------:R-:W-:Y:S01]  /*5b70*/  LOP3.LUT R56, R56, 0xffff0000, RZ, 0xc0, !PT ;  /* 0xffff000038387812 */ /* 0x000fe200078ec0ff */
[----:B------:R-:W-:Y:S01]  /*5b80*/  IMAD.U32 R52, R129, 0x10000, RZ ;  /* 0x0001000081347824 */ /* 0x000fe200078e00ff */
[----:B------:R-:W-:Y:S01]  /*5b90*/  LOP3.LUT R131, R131, 0xffff0000, RZ, 0xc0, !PT ;  /* 0xffff000083837812 */ /* 0x000fe200078ec0ff */
[-C--:B------:R-:W-:Y:S01]  /*5ba0*/  FMUL.FTZ R59, R59, R114.reuse ;  /* 0x000000723b3b7220 */ /* 0x080fe20000410000 */
[----:B------:R-:W-:Y:S01]  /*5bb0*/  PRMT R128, R128, 0x5410, R41 ;  /* 0x0000541080807816 */ /* 0x000fe20000000029 */
[----:B------:R-:W-:Y:S01]  /*5bc0*/  FFMA.FTZ R67, R65, R114, -R116 ;  /* 0x0000007241437223 */ /* 0x000fe20000010874 */
[----:B------:R-:W-:Y:S01]  /*5bd0*/  LOP3.LUT R129, R129, 0xffff0000, RZ, 0xc0, !PT ;  /* 0xffff000081817812 */ /* 0x000fe200078ec0ff */
[----:B------:R-:W-:Y:S01]  /*5be0*/  FMUL.FTZ R41, R54, R52 ;  /* 0x0000003436297220 */ /* 0x000fe20000410000 */
[----:B------:R-:W-:Y:S01]  /*5bf0*/  LOP3.LUT R44, R44, 0xffff0000, RZ, 0xc0, !PT ;  /* 0xffff00002c2c7812 */ /* 0x000fe200078ec0ff */
[----:B------:R-:W-:Y:S01]  /*5c00*/  FMUL.FTZ R114, R54, R40 ;  /* 0x0000002836727220 */ /* 0x000fe20000410000 */
[----:B------:R-:W-:Y:S01]  /*5c10*/  PRMT R130, R130, 0x5410, R53 ;  /* 0x0000541082827816 */ /* 0x000fe20000000035 */
[----:B------:R-:W-:Y:S01]  /*5c20*/  FMUL.FTZ R53, R56, R131 ;  /* 0x0000008338357220 */ /* 0x000fe20000410000 */
[----:B------:R-:W-:-:S02]  /*5c30*/  IMAD.U32 R66, R58, 0x10000, RZ ;  /* 0x000100003a427824 */ /* 0x000fc400078e00ff */
[----:B------:R-:W-:Y:S01]  /*5c40*/  FFMA.FTZ R132, R65, R132, R59 ;  /* 0x0000008441847223 */ /* 0x000fe2000001003b */
[C---:B------:R-:W-:Y:S01]  /*5c50*/  FFMA.FTZ R40, R45.reuse, R40, R41 ;  /* 0x000000282d287223 */ /* 0x040fe20000010029 */
[----:B------:R-:W-:Y:S01]  /*5c60*/  LOP3.LUT R58, R58, 0xffff0000, RZ, 0xc0, !PT ;  /* 0xffff00003a3a7812 */ /* 0x000fe200078ec0ff */
[----:B------:R-:W-:Y:S01]  /*5c70*/  FFMA.FTZ R52, R45, R52, -R114 ;  /* 0x000000342d347223 */ /* 0x000fe20000010872 */
[-C--:B------:R-:W-:Y:S01]  /*5c80*/  FMUL.FTZ R65, R56, R129.reuse ;  /* 0x0000008138417220 */ /* 0x080fe20000410000 */
[----:B------:R-:W-:Y:S01]  /*5c90*/  LOP3.LUT R41, R130, 0xffff0000, RZ, 0xc0, !PT ;  /* 0xffff000082297812 */ /* 0x000fe200078ec0ff */
[----:B------:R-:W-:Y:S01]  /*5ca0*/  FFMA.FTZ R129, R44, R129, -R53 ;  /* 0x000000812c817223 */ /* 0x000fe20000010835 */
[----:B------:R-:W-:Y:S01]  /*5cb0*/  IMAD.U32 R45, R130, 0x10000, RZ ;  /* 0x00010000822d7824 */ /* 0x000fe200078e00ff */
[C---:B------:R-:W-:Y:S01]  /*5cc0*/  LOP3.LUT R59, R128.reuse, 0xffff0000, RZ, 0xc0, !PT ;  /* 0xffff0000803b7812 */ /* 0x040fe200078ec0ff */
[----:B------:R-:W-:Y:S02]  /*5cd0*/  IMAD.U32 R53, R128, 0x10000, RZ ;  /* 0x0001000080357824 */ /* 0x000fe400078e00ff */
[----:B------:R-:W-:Y:S01]  /*5ce0*/  FFMA.FTZ R131, R44, R131, R65 ;  /* 0x000000832c837223 */ /* 0x000fe20000010041 */
[C---:B------:R-:W-:Y:S01]  /*5cf0*/  IMAD.U32 R47, R46.reuse, 0x10000, RZ ;  /* 0x000100002e2f7824 */ /* 0x040fe200078e00ff */
[----:B------:R-:W-:Y:S01]  /*5d00*/  LOP3.LUT R46, R46, 0xffff0000, RZ, 0xc0, !PT ;  /* 0xffff00002e2e7812 */ /* 0x000fe200078ec0ff */
[----:B------:R-:W-:Y:S01]  /*5d10*/  FMUL.FTZ R44, R66, R45 ;  /* 0x0000002d422c7220 */ /* 0x000fe20000410000 */
[----:B------:R-:W-:Y:S01]  /*5d20*/  FMUL.FTZ R65, R58, R41 ;  /* 0x000000293a417220 */ /* 0x000fe20000410000 */
[----:B------:R-:W-:Y:S01]  /*5d30*/  FMUL.FTZ R66, R66, R53 ;  /* 0x0000003542427220 */ /* 0x000fe20000410000 */
[----:B------:R-:W-:Y:S01]  /*5d40*/  FMUL.FTZ R58, R58, R59 ;  /* 0x0000003b3a3a7220 */ /* 0x000fe20000410000 */
        /* <DEDUP_REMOVED lines=8> */
[----:B------:R-:W-:Y:S02]  /*5dd0*/  F2FP.BF16.F32.PACK_AB R47, R67, R64 ;  /* 0x00000040432f723e */ /* 0x000fe400000010ff */
[----:B------:R-:W-:Y:S02]  /*5de0*/  F2FP.BF16.F32.PACK_AB R57, R57, R42 ;  /* 0x0000002a3939723e */ /* 0x000fe400000010ff */
[----:B------:R-:W-:Y:S02]  /*5df0*/  F2FP.BF16.F32.PACK_AB R59, R132, R55 ;  /* 0x00000037843b723e */ /* 0x000fe400000010ff */
[----:B------:R-:W-:-:S02]  /*5e00*/  F2FP.BF16.F32.PACK_AB R56, R131, R40 ;  /* 0x000000288338723e */ /* 0x000fc400000010ff */
[----:B------:R-:W-:-:S07]  /*5e10*/  F2FP.BF16.F32.PACK_AB R58, R41, R66 ;  /* 0x00000042293a723e */ /* 0x000fce00000010ff */
.L_x_1905:
[----:B------:R-:W-:Y:S05]  /*5e20*/  BSYNC B2 ;  /* 0x0000000000027941 */ /* 0x000fea0003800000 */
.L_x_1904:
[----:B------:R-:W-:Y:S01]  /*5e30*/  ISETP.GE.AND P4, PT, R63, R110, PT ;  /* 0x0000006e3f00720c */ /* 0x000fe20003f86270 */
[----:B------:R-:W-:-:S12]  /*5e40*/  ULDC.64 UR4, c[0x0][0x208] ;  /* 0x0000820000047ab9 */ /* 0x000fd80000000a00 */
        /* <DEDUP_REMOVED lines=9> */
.L_x_1903:
[----:B------:R-:W-:Y:S05]  /*5ee0*/  BSYNC B1 ;  /* 0x0000000000017941 */ /* 0x000fea0003800000 */
.L_x_1902:
[----:B------:R-:W-:-:S13]  /*5ef0*/  ISETP.NE.AND P4, PT, R12, RZ, PT ;  /* 0x000000ff0c00720c */ /* 0x000fda0003f85270 */
[----:B------:R-:W-:Y:S05]  /*5f00*/  @!P4 BRA `(.L_x_1870) ;  /* 0x0000000800acc947 */ /* 0x000fea0003800000 */
[----:B-1-3--:R-:W2:Y:S04]  /*5f10*/  LDL R44, [R1+0x48] ;  /* 0x00004800012c7983 */ /* 0x00aea80000100800 */
[----:B------:R-:W3:Y:S04]  /*5f20*/  LDL R42, [R1+0x4c] ;  /* 0x00004c00012a7983 */ /* 0x000ee80000100800 */
[----:B------:R-:W4:Y:S01]  /*5f30*/  LDL R43, [R1+0x50] ;  /* 0x00005000012b7983 */ /* 0x000f220000100800 */
[----:B------:R-:W-:Y:S01]  /*5f40*/  VIADD R54, R23, 0x20 ;  /* 0x0000002017367836 */ /* 0x000fe20000000000 */
[----:B------:R-:W-:-:S04]  /*5f50*/  IADD3 R40, P4, P5, R28, R96, R9 ;  /* 0x000000601c287210 */ /* 0x000fc80007d9e009 */
[----:B------:R-:W-:Y:S02]  /*5f60*/  ISETP.GE.AND P6, PT, R54, R104, PT ;  /* 0x000000683600720c */ /* 0x000fe40003fc6270 */
[----:B------:R-:W-:Y:S02]  /*5f70*/  IADD3.X R41, R0, R111, R89, P4, P5 ;  /* 0x0000006f00297210 */ /* 0x000fe400027ea459 */
[C---:B------:R-:W-:Y:S02]  /*5f80*/  LEA R52, P4, R40.reuse, R94, 0x1 ;  /* 0x0000005e28347211 */ /* 0x040fe400078808ff */
[----:B------:R-:W-:Y:S02]  /*5f90*/  SEL R112, R107, R112, !P6 ;  /* 0x000000706b707207 */ /* 0x000fe40007000000 */
[----:B------:R-:W-:Y:S02]  /*5fa0*/  LEA.HI.X R53, R40, R95, R41, 0x1, P4 ;  /* 0x0000005f28357211 */ /* 0x000fe400020f0c29 */
        /* <DEDUP_REMOVED lines=23> */
[--C-:B------:R-:W-:Y:S02]  /*6120*/  SHF.R.U32.HI R63, RZ, 0x10, R37.reuse ;  /* 0x00000010ff3f7819 */ /* 0x100fe40000011625 */
[----:B------:R-:W-:Y:S01]  /*6130*/  SHF.R.U64 R60, R36, 0x10, R37 ;  /* 0x00000010243c7819 */ /* 0x000fe20000001225 */
[----:B------:R-:W-:Y:S01]  /*6140*/  IMAD.U32 R37, R44, 0x10000, RZ ;  /* 0x000100002c257824 */ /* 0x000fe200078e00ff */
[----:B------:R-:W-:Y:S01]  /*6150*/  PRMT R126, R126, 0x5410, R61 ;  /* 0x000054107e7e7816 */ /* 0x000fe2000000003d */
[----:B-1----:R-:W-:Y:S01]  /*6160*/  IMAD.U32 R36, R40, 0x10000, RZ ;  /* 0x0001000028247824 */ /* 0x002fe200078e00ff */
[----:B------:R-:W-:Y:S01]  /*6170*/  SHF.R.U64 R54, R48, 0x10, R49 ;  /* 0x0000001030367819 */ /* 0x000fe20000001231 */
[----:B------:R-:W-:Y:S01]  /*6180*/  IMAD.U32 R49, R41, 0x10000, RZ ;  /* 0x0001000029317824 */ /* 0x000fe200078e00ff */
[----:B------:R-:W-:-:S02]  /*6190*/  PRMT R122, R122, 0x5410, R63 ;  /* 0x000054107a7a7816 */ /* 0x000fc4000000003f */
[--C-:B------:R-:W-:Y:S02]  /*61a0*/  SHF.R.U64 R56, R50, 0x10, R51.reuse ;  /* 0x0000001032387819 */ /* 0x100fe40000001233 */
[----:B------:R-:W-:Y:S01]  /*61b0*/  PRMT R121, R121, 0x5410, R60 ;  /* 0x0000541079797816 */ /* 0x000fe2000000003c */
[----:B------:R-:W-:Y:S01]  /*61c0*/  IMAD.U32 R60, R126, 0x10000, RZ ;  /* 0x000100007e3c7824 */ /* 0x000fe200078e00ff */
[----:B------:R-:W-:Y:S01]  /*61d0*/  SHF.R.U32.HI R59, RZ, 0x10, R51 ;  /* 0x00000010ff3b7819 */ /* 0x000fe20000011633 */
[----:B------:R-:W-:Y:S01]  /*61e0*/  IMAD.U32 R51, R47, 0x10000, RZ ;  /* 0x000100002f337824 */ /* 0x000fe200078e00ff */
[----:B------:R-:W-:Y:S02]  /*61f0*/  SHF.R.U32.HI R58, RZ, 0x10, R39 ;  /* 0x00000010ff3a7819 */ /* 0x000fe40000011627 */
[----:B------:R-:W-:Y:S01]  /*6200*/  PRMT R125, R125, 0x5410, R54 ;  /* 0x000054107d7d7816 */ /* 0x000fe20000000036 */
[----:B------:R-:W-:Y:S01]  /*6210*/  IMAD.U32 R54, R122, 0x10000, RZ ;  /* 0x000100007a367824 */ /* 0x000fe200078e00ff */
[----:B------:R-:W-:Y:S01]  /*6220*/  PRMT R123, R123, 0x5410, R56 ;  /* 0x000054107b7b7816 */ /* 0x000fe20000000038 */
[----:B------:R-:W-:Y:S01]  /*6230*/  FMUL.FTZ R56, R57, R60 ;  /* 0x0000003c39387220 */ /* 0x000fe20000410000 */
[----:B------:R-:W-:-:S02]  /*6240*/  PRMT R124, R124, 0x5410, R59 ;  /* 0x000054107c7c7816 */ /* 0x000fc4000000003b */
[----:B------:R-:W-:Y:S01]  /*6250*/  SHF.R.U64 R62, R38, 0x10, R39 ;  /* 0x00000010263e7819 */ /* 0x000fe20000001227 */
[----:B------:R-:W-:Y:S01]  /*6260*/  IMAD.U32 R38, R42, 0x10000, RZ ;  /* 0x000100002a267824 */ /* 0x000fe200078e00ff */
[----:B------:R-:W-:Y:S01]  /*6270*/  LOP3.LUT R50, R45, 0xffff0000, RZ, 0xc0, !PT ;  /* 0xffff00002d327812 */ /* 0x000fe200078ec0ff */
[C---:B------:R-:W-:Y:S01]  /*6280*/  IMAD.U32 R45, R43.reuse, 0x10000, RZ ;  /* 0x000100002b2d7824 */ /* 0x040fe200078e00ff */
[----:B------:R-:W-:Y:S02]  /*6290*/  LOP3.LUT R59, R126, 0xffff0000, RZ, 0xc0, !PT ;  /* 0xffff00007e3b7812 */ /* 0x000fe400078ec0ff */
[----:B------:R-:W-:Y:S02]  /*62a0*/  LOP3.LUT R39, R43, 0xffff0000, RZ, 0xc0, !PT ;  /* 0xffff00002b277812 */ /* 0x000fe400078ec0ff */
[----:B------:R-:W-:Y:S01]  /*62b0*/  PRMT R119, R119, 0x5410, R58 ;  /* 0x0000541077777816 */ /* 0x000fe2000000003a */
[-C--:B------:R-:W-:Y:S01]  /*62c0*/  FMUL.FTZ R58, R57, R54.reuse ;  /* 0x00000036393a7220 */ /* 0x080fe20000410000 */
[----:B------:R-:W-:Y:S01]  /*62d0*/  LOP3.LUT R43, R47, 0xffff0000, RZ, 0xc0, !PT ;  /* 0xffff00002f2b7812 */ /* 0x000fe200078ec0ff */
[----:B------:R-:W-:Y:S01]  /*62e0*/  FFMA.FTZ R47, R49, R54, -R56 ;  /* 0x00000036312f7223 */ /* 0x000fe20000010838 */
[----:B------:R-:W-:Y:S01]  /*62f0*/  LOP3.LUT R57, R122, 0xffff0000, RZ, 0xc0, !PT ;  /* 0xffff00007a397812 */ /* 0x000fe200078ec0ff */
[----:B------:R-:W-:Y:S01]  /*6300*/  IMAD.U32 R56, R124, 0x10000, RZ ;  /* 0x000100007c387824 */ /* 0x000fe200078e00ff */
[----:B------:R-:W-:Y:S01]  /*6310*/  LOP3.LUT R48, R41, 0xffff0000, RZ, 0xc0, !PT ;  /* 0xffff000029307812 */ /* 0x000fe200078ec0ff */
[----:B------:R-:W-:Y:S01]  /*6320*/  FMUL.FTZ R61, R50, R59 ;  /* 0x0000003b323d7220 */ /* 0x000fe20000410000 */
[----:B------:R-:W-:-:S02]  /*6330*/  IMAD.U32 R54, R119, 0x10000, RZ ;  /* 0x0001000077367824 */ /* 0x000fc400078e00ff */
[----:B------:R-:W-:Y:S01]  /*6340*/  FFMA.FTZ R49, R49, R60, R58 ;  /* 0x0000003c31317223 */ /* 0x000fe2000001003a */
[-C--:B------:R-:W-:Y:S01]  /*6350*/  FMUL.FTZ R63, R50, R57.reuse ;  /* 0x00000039323f7220 */ /* 0x080fe20000410000 */
[C---:B------:R-:W-:Y:S01]  /*6360*/  FMUL.FTZ R58, R51.reuse, R56 ;  /* 0x00000038333a7220 */ /* 0x040fe20000410000 */
[----:B------:R-:W-:Y:S01]  /*6370*/  FFMA.FTZ R50, R48, R57, -R61 ;  /* 0x0000003930327223 */ /* 0x000fe2000001083d */
[----:B------:R-:W-:Y:S01]  /*6380*/  LOP3.LUT R124, R124, 0xffff0000, RZ, 0xc0, !PT ;  /* 0xffff00007c7c7812 */ /* 0x000fe200078ec0ff */
[-C--:B------:R-:W-:Y:S01]  /*6390*/  FMUL.FTZ R57, R51, R54.reuse ;  /* 0x0000003633397220 */ /* 0x080fe20000410000 */
[----:B------:R-:W-:Y:S01]  /*63a0*/  FFMA.FTZ R51, R45, R54, -R58 ;  /* 0x000000362d337223 */ /* 0x000fe2000001083a */
[----:B------:R-:W-:Y:S01]  /*63b0*/  LOP3.LUT R54, R119, 0xffff0000, RZ, 0xc0, !PT ;  /* 0xffff000077367812 */ /* 0x000fe200078ec0ff */
[----:B------:R-:W-:Y:S02]  /*63c0*/  IMAD.U32 R41, R46, 0x10000, RZ ;  /* 0x000100002e297824 */ /* 0x000fe400078e00ff */
[----:B------:R-:W-:Y:S01]  /*63d0*/  FFMA.FTZ R45, R45, R56, R57 ;  /* 0x000000382d2d7223 */ /* 0x000fe20000010039 */
[----:B------:R-:W-:Y:S01]  /*63e0*/  FMUL.FTZ R58, R43, R124 ;  /* 0x0000007c2b3a7220 */ /* 0x000fe20000410000 */
[----:B------:R-:W-:Y:S01]  /*63f0*/  IMAD.U32 R57, R125, 0x10000, RZ ;  /* 0x000100007d397824 */ /* 0x000fe200078e00ff */
[----:B------:R-:W-:Y:S01]  /*6400*/  LOP3.LUT R44, R44, 0xffff0000, RZ, 0xc0, !PT ;  /* 0xffff00002c2c7812 */ /* 0x000fe200078ec0ff */
[----:B------:R-:W-:Y:S01]  /*6410*/  IMAD.U32 R56, R121, 0x10000, RZ ;  /* 0x0001000079387824 */ /* 0x000fe200078e00ff */
[----:B------:R-:W-:Y:S01]  /*6420*/  LOP3.LUT R125, R125, 0xffff0000, RZ, 0xc0, !PT ;  /* 0xffff00007d7d7812 */ /* 0x000fe200078ec0ff */
[-C--:B------:R-:W-:Y:S01]  /*6430*/  FMUL.FTZ R60, R43, R54.reuse ;  /* 0x000000362b3c7220 */ /* 0x080fe20000410000 */
[----:B------:R-:W-:Y:S01]  /*6440*/  FFMA.FTZ R54, R39, R54, -R58 ;  /* 0x0000003627367223 */ /* 0x000fe2000001083a */
[----:B------:R-:W-:Y:S01]  /*6450*/  LOP3.LUT R121, R121, 0xffff0000, RZ, 0xc0, !PT ;  /* 0xffff000079797812 */ /* 0x000fe200078ec0ff */
[C---:B------:R-:W-:Y:S01]  /*6460*/  FMUL.FTZ R43, R37.reuse, R57 ;  /* 0x00000039252b7220 */ /* 0x040fe20000410000 */
[----:B------:R-:W-:Y:S01]  /*6470*/  LOP3.LUT R40, R40, 0xffff0000, RZ, 0xc0, !PT ;  /* 0xffff000028287812 */ /* 0x000fe200078ec0ff */
[----:B------:R-:W-:Y:S01]  /*6480*/  FMUL.FTZ R58, R37, R56 ;  /* 0x00000038253a7220 */ /* 0x000fe20000410000 */
[C---:B------:R-:W-:Y:S01]  /*6490*/  FMUL.FTZ R37, R44.reuse, R125 ;  /* 0x0000007d2c257220 */ /* 0x040fe20000410000 */
[----:B------:R-:W-:Y:S01]  /*64a0*/  PRMT R117, R117, 0x5410, R62 ;  /* 0x0000541075757816 */ /* 0x000fe2000000003e */
[----:B------:R-:W-:Y:S01]  /*64b0*/  FFMA.FTZ R60, R39, R124, R60 ;  /* 0x0000007c273c7223 */ /* 0x000fe2000001003c */
[-C--:B------:R-:W-:Y:S01]  /*64c0*/  FMUL.FTZ R39, R44, R121.reuse ;  /* 0x000000792c277220 */ /* 0x080fe20000410000 */
[----:B------:R-:W-:Y:S01]  /*64d0*/  FFMA.FTZ R44, R40, R121, -R37 ;  /* 0x00000079282c7223 */ /* 0x000fe20000010825 */
[C---:B------:R-:W-:Y:S01]  /*64e0*/  FFMA.FTZ R43, R36.reuse, R56, -R43 ;  /* 0x00000038242b7223 */ /* 0x040fe2000001082b */
[----:B------:R-:W-:Y:S01]  /*64f0*/  FFMA.FTZ R58, R36, R57, R58 ;  /* 0x00000039243a7223 */ /* 0x000fe2000001003a */
[----:B------:R-:W-:Y:S01]  /*6500*/  IMAD.U32 R37, R123, 0x10000, RZ ;  /* 0x000100007b257824 */ /* 0x000fe200078e00ff */
[----:B------:R-:W-:Y:S01]  /*6510*/  LOP3.LUT R46, R46, 0xffff0000, RZ, 0xc0, !PT ;  /* 0xffff00002e2e7812 */ /* 0x000fe200078ec0ff */
[----:B------:R-:W-:Y:S01]  /*6520*/  IMAD.U32 R36, R117, 0x10000, RZ ;  /* 0x0001000075247824 */ /* 0x000fe200078e00ff */
[----:B------:R-:W-:Y:S01]  /*6530*/  LOP3.LUT R123, R123, 0xffff0000, RZ, 0xc0, !PT ;  /* 0xffff00007b7b7812 */ /* 0x000fe200078ec0ff */
[----:B------:R-:W-:Y:S01]  /*6540*/  FFMA.FTZ R39, R40, R125, R39 ;  /* 0x0000007d28277223 */ /* 0x000fe20000010027 */
[----:B------:R-:W-:Y:S01]  /*6550*/  LOP3.LUT R117, R117, 0xffff0000, RZ, 0xc0, !PT ;  /* 0xffff000075757812 */ /* 0x000fe200078ec0ff */
[C---:B------:R-:W-:Y:S01]  /*6560*/  FMUL.FTZ R57, R41.reuse, R37 ;  /* 0x0000002529397220 */ /* 0x040fe20000410000 */
[-C--:B------:R-:W-:Y:S01]  /*6570*/  FMUL.FTZ R40, R41, R36.reuse ;  /* 0x0000002429287220 */ /* 0x080fe20000410000 */
[----:B------:R-:W-:Y:S01]  /*6580*/  LOP3.LUT R42, R42, 0xffff0000, RZ, 0xc0, !PT ;  /* 0xffff00002a2a7812 */ /* 0x000fe200078ec0ff */
[C---:B------:R-:W-:Y:S01]  /*6590*/  FMUL.FTZ R41, R46.reuse, R123 ;  /* 0x0000007b2e297220 */ /* 0x040fe20000410000 */
[----:B------:R-:W-:Y:S01]  /*65a0*/  FMUL.FTZ R46, R46, R117 ;  /* 0x000000752e2e7220 */ /* 0x000fe20000410000 */
[----:B------:R-:W-:Y:S01]  /*65b0*/  FFMA.FTZ R48, R48, R59, R63 ;  /* 0x0000003b30307223 */ /* 0x000fe2000001003f */
[C---:B------:R-:W-:Y:S01]  /*65c0*/  FFMA.FTZ R40, R38.reuse, R37, R40 ;  /* 0x0000002526287223 */ /* 0x040fe20000010028 */
[----:B------:R-:W-:Y:S01]  /*65d0*/  FFMA.FTZ R57, R38, R36, -R57 ;  /* 0x0000002426397223 */ /* 0x000fe20000010839 */
[----:B------:R-:W-:Y:S01]  /*65e0*/  FFMA.FTZ R123, R42, R123, R46 ;  /* 0x0000007b2a7b7223 */ /* 0x000fe2000001002e */
[----:B------:R-:W-:Y:S01]  /*65f0*/  F2FP.BF16.F32.PACK_AB R44, R44, R43 ;  /* 0x0000002b2c2c723e */ /* 0x000fe200000010ff */
[----:B------:R-:W-:Y:S01]  /*6600*/  FFMA.FTZ R36, R42, R117, -R41 ;  /* 0x000000752a247223 */ /* 0x000fe20000010829 */
[----:B------:R-:W-:-:S02]  /*6610*/  F2FP.BF16.F32.PACK_AB R51, R54, R51 ;  /* 0x000000333633723e */ /* 0x000fc400000010ff */
[----:B------:R-:W-:Y:S02]  /*6620*/  F2FP.BF16.F32.PACK_AB R48, R48, R49 ;  /* 0x000000313030723e */ /* 0x000fe400000010ff */
[----:B------:R-:W-:Y:S01]  /*6630*/  F2FP.BF16.F32.PACK_AB R39, R39, R58 ;  /* 0x0000003a2727723e */ /* 0x000fe200000010ff */
[----:B------:R-:W-:Y:S01]  /*6640*/  IMAD.MOV.U32 R43, RZ, RZ, R51 ;  /* 0x000000ffff2b7224 */ /* 0x000fe200078e0033 */
[----:B------:R-:W-:Y:S02]  /*6650*/  F2FP.BF16.F32.PACK_AB R41, R50, R47 ;  /* 0x0000002f3229723e */ /* 0x000fe400000010ff */
[----:B------:R-:W-:Y:S01]  /*6660*/  F2FP.BF16.F32.PACK_AB R46, R123, R40 ;  /* 0x000000287b2e723e */ /* 0x000fe200000010ff */
[----:B------:R-:W-:Y:S01]  /*6670*/  IMAD.MOV.U32 R40, RZ, RZ, R44 ;  /* 0x000000ffff287224 */ /* 0x000fe200078e002c */
[----:B------:R-:W-:Y:S01]  /*6680*/  F2FP.BF16.F32.PACK_AB R47, R60, R45 ;  /* 0x0000002d3c2f723e */ /* 0x000fe200000010ff */
[----:B------:R-:W-:Y:S01]  /*6690*/  IMAD.MOV.U32 R44, RZ, RZ, R39 ;  /* 0x000000ffff2c7224 */ /* 0x000fe200078e0027 */
[----:B------:R-:W-:Y:S01]  /*66a0*/  F2FP.BF16.F32.PACK_AB R42, R36, R57 ;  /* 0x00000039242a723e */ /* 0x000fe200000010ff */
[----:B------:R-:W-:-:S07]  /*66b0*/  IMAD.MOV.U32 R45, RZ, RZ, R48 ;  /* 0x000000ffff2d7224 */ /* 0x000fce00078e0030 */
.L_x_1907:
[----:B------:R-:W-:Y:S05]  /*66c0*/  BSYNC B1 ;  /* 0x0000000000017941 */ /* 0x000fea0003800000 */
.L_x_1906:
[----:B------:R-:W-:Y:S01]  /*66d0*/  ISETP.GE.AND P4, PT, R55, R110, PT ;  /* 0x0000006e3700720c */ /* 0x000fe20003f86270 */
[----:B------:R-:W-:Y:S02]  /*66e0*/  ULDC.64 UR4, c[0x0][0x208] ;  /* 0x0000820000047ab9 */ /* 0x000fe40000000a00 */
[----:B-1----:R4:W-:Y:S10]  /*66f0*/  STG.E.128 desc[UR4][R52.64], R40 ;  /* 0x0000002834007986 */ /* 0x0029f4000c101d04 */
[----:B------:R-:W-:Y:S05]  /*6700*/  @P4 BRA `(.L_x_1870) ;  /* 0x0000000000ac4947 */ /* 0x000fea0003800000 */
[--C-:B------:R-:W-:Y:S01]  /*6710*/  SHF.R.S32.HI R36, RZ, 0x1f, R55.reuse ;  /* 0x0000001fff247819 */ /* 0x100fe20000011437 */
[----:B------:R-:W-:Y:S01]  /*6720*/  ULDC.64 UR4, c[0x0][0x208] ;  /* 0x0000820000047ab9 */ /* 0x000fe20000000a00 */
[----:B------:R-:W-:-:S04]  /*6730*/  IADD3 R55, P4, P5, R28, R96, R55 ;  /* 0x000000601c377210 */ /* 0x000fc80007d9e037 */
[----:B------:R-:W-:Y:S02]  /*6740*/  IADD3.X R36, R0, R111, R36, P4, P5 ;  /* 0x0000006f00247210 */ /* 0x000fe400027ea424 */
[----:B------:R-:W-:-:S04]  /*6750*/  LEA R94, P4, R55, R94, 0x1 ;  /* 0x0000005e375e7211 */ /* 0x000fc800078808ff */
[----:B------:R-:W-:-:S05]  /*6760*/  LEA.HI.X R95, R55, R95, R36, 0x1, P4 ;  /* 0x0000005f375f7211 */ /* 0x000fca00020f0c24 */
[----:B--2---:R1:W-:Y:S01]  /*6770*/  STG.E.128 desc[UR4][R94.64], R44 ;  /* 0x0000002c5e007986 */ /* 0x0043e2000c101d04 */
[----:B------:R-:W-:Y:S05]  /*6780*/  BRA `(.L_x_1870) ;  /* 0x00000000008c7947 */ /* 0x000fea0003800000 */
.L_x_1863:
[----:B------:R-:W-:-:S04]  /*6790*/  ULOP3.LUT UR4, UR60, 0x1, URZ, 0xfc, !UPT ;  /* 0x000000013c047892 */ /* 0x000fc8000f8efc3f */
[----:B------:R-:W-:-:S06]  /*67a0*/  UISETP.NE.AND UP0, UPT, UR4, 0x3, UPT ;  /* 0x000000030400788c */ /* 0x000fcc000bf05270 */
[----:B------:R-:W-:-:S13]  /*67b0*/  PLOP3.LUT P3, PT, PT, PT, UP0, 0x80, 0x0 ;  /* 0x000000000000781c */ /* 0x000fda0003f6f008 */
[----:B------:R-:W-:Y:S05]  /*67c0*/  @!P3 BRA `(.L_x_1908) ;  /* 0x000000000004b947 */ /* 0x000fea0003800000 */
[----:B------:R-:W-:Y:S01]  /*67d0*/  BPT.TRAP 0x1 ;  /* 0x000000040000795c */ /* 0x000fe20000300000 */
.L_x_1908:
[----:B------:R-:W2:Y:S01]  /*67e0*/  LDL R36, [R1+0x44] ;  /* 0x0000440001247983 */ /* 0x000ea20000100800 */
[----:B------:R-:W-:Y:S01]  /*67f0*/  IMAD R20, R19, 0x8, R16 ;  /* 0x0000000813147824 */ /* 0x000fe200078e0210 */
[----:B------:R-:W-:Y:S01]  /*6800*/  BSSY B1, `(.L_x_1909) ;  /* 0x0000006000017945 */ /* 0x000fe20003800000 */
[----:B------:R-:W-:-:S05]  /*6810*/  IMAD R91, R25, -0x90, R2 ;  /* 0xffffff70195b7824 */ /* 0x000fca00078e0202 */
[----:B------:R-:W-:Y:S02]  /*6820*/  VIMNMX R91, R91, 0x90, PT ;  /* 0x000000905b5b7848 */ /* 0x000fe40003fe0100 */
[----:B--2---:R-:W-:-:S04]  /*6830*/  SHF.L.U32 R92, R36, 0x1f, RZ ;  /* 0x0000001f245c7819 */ /* 0x004fc800000006ff */
[----:B------:R-:W0:Y:S02]  /*6840*/  SYNCS.PHASECHK.TRANS64.TRYWAIT P4, [R20+URZ+0x31c90], R92 ;  /* 0x031c905c140075a7 */ /* 0x000e24000808017f */
[----:B0-----:R-:W-:Y:S05]  /*6850*/  @!P4 BRA `(.L_x_1910) ;  /* 0x000001c800ecc947 */ /* 0x001fea0003800000 */
.L_x_2110:
[----:B------:R-:W-:Y:S05]  /*6860*/  BSYNC B1 ;  /* 0x0000000000017941 */ /* 0x000fea0003800000 */
.L_x_1909:
[----:B------:R-:W-:-:S13]  /*6870*/  ISETP.GE.AND P4, PT, R144, R91, PT ;  /* 0x0000005b9000720c */ /* 0x000fda0003f86270 */
[----:B------:R-:W-:Y:S05]  /*6880*/  @P4 BRA `(.L_x_1870) ;  /* 0x00000000004c4947 */ /* 0x000fea0003800000 */
[----:B------:R-:W-:Y:S01]  /*6890*/  ISETP.NE.AND P4, PT, R10, RZ, PT ;  /* 0x000000ff0a00720c */ /* 0x000fe20003f85270 */
[----:B------:R-:W-:-:S12]  /*68a0*/  ULDC.64 UR4, c[0x0][0x208] ;  /* 0x0000820000047ab9 */ /* 0x000fd80000000a00 */
        /* <DEDUP_REMOVED lines=17> */
.L_x_1870:
[----:B------:R-:W-:Y:S05]  /*69c0*/  BSYNC B0 ;  /* 0x0000000000007941 */ /* 0x000fea0003800000 */
.L_x_1862:
        /* <DEDUP_REMOVED lines=17> */
.L_x_1912:
[----:B------:R-:W-:Y:S05]  /*6ae0*/  BSYNC B0 ;  /* 0x0000000000007941 */ /* 0x000fea0003800000 */
.L_x_1911:
[----:B------:R-:W2:Y:S01]  /*6af0*/  SYNCS.PHASECHK.TRANS64.TRYWAIT P3, [R20+URZ+0x31cb0], R92 ;  /* 0x031cb05c140075a7 */ /* 0x000ea2000806017f */
[----:B------:R-:W-:Y:S04]  /*6b00*/  BSSY B0, `(.L_x_1913) ;  /* 0x0000002000007945 */ /* 0x000fe80003800000 */
[----:B--2---:R-:W-:Y:S05]  /*6b10*/  @!P3 BRA `(.L_x_1914) ;  /* 0x000001c80050b947 */ /* 0x004fea0003800000 */
.L_x_2111:
[----:B------:R-:W-:Y:S05]  /*6b20*/  BSYNC B0 ;  /* 0x0000000000007941 */ /* 0x000fea0003800000 */
.L_x_1913:
[----:B------:R-:W-:Y:S01]  /*6b30*/  ISETP.GE.AND P3, PT, R144, R91, PT ;  /* 0x0000005b9000720c */ /* 0x000fe20003f66270 */
[----:B------:R-:W-:-:S12]  /*6b40*/  BSSY B0, `(.L_x_1915) ;  /* 0x0000023000007945 */ /* 0x000fd80003800000 */
[----:B------:R-:W-:Y:S05]  /*6b50*/  @P3 BRA `(.L_x_1916) ;  /* 0x0000000000843947 */ /* 0x000fea0003800000 */
[----:B------:R-:W-:Y:S01]  /*6b60*/  IMAD.WIDE R38, R25, 0x90, R78 ;  /* 0x0000009019267825 */ /* 0x000fe200078e024e */
[----:B------:R-:W-:Y:S01]  /*6b70*/  ULDC.64 UR4, c[0x0][0x318] ;  /* 0x0000c60000047ab9 */ /* 0x000fe20000000a00 */
[----:B------:R-:W-:Y:S02]  /*6b80*/  ULDC.64 UR6, c[0x0][0x208] ;  /* 0x0000820000067ab9 */ /* 0x000fe40000000a00 */
[----:B------:R-:W-:Y:S02]  /*6b90*/  IMAD R39, R39, UR4, RZ ;  /* 0x0000000427277c24 */ /* 0x000fe4000f8e02ff */
[----:B-1----:R-:W-:Y:S02]  /*6ba0*/  IMAD.MOV.U32 R36, RZ, RZ, R30 ;  /* 0x000000ffff247224 */ /* 0x002fe400078e001e */
[----:B------:R-:W-:Y:S02]  /*6bb0*/  IMAD.MOV.U32 R37, RZ, RZ, R82 ;  /* 0x000000ffff257224 */ /* 0x000fe400078e0052 */
[----:B------:R-:W-:-:S02]  /*6bc0*/  IMAD R39, R38, UR5, R39 ;  /* 0x0000000526277c24 */ /* 0x000fc4000f8e0227 */
        /* <DEDUP_REMOVED lines=26> */
.L_x_1916:
[----:B------:R-:W-:Y:S05]  /*6d70*/  BSYNC B0 ;  /* 0x0000000000007941 */ /* 0x000fea0003800000 */
.L_x_1915:
[----:B------:R-:W4:Y:S01]  /*6d80*/  LDL.LU R21, [R1+0x44] ;  /* 0x0000440001157983 */ /* 0x000f220000300800 */
[----:B0-2---:R-:W-:Y:S02]  /*6d90*/  @!P4 VIADD R20, R20, 0x31cc0 ;  /* 0x00031cc01414c836 */ /* 0x005fe40000000000 */
[----:B------:R-:W-:Y:S01]  /*6da0*/  VIADD R19, R19, 0x1 ;  /* 0x0000000113137836 */ /* 0x000fe20000000000 */
[----:B------:R-:W-:Y:S01]  /*6db0*/  @!PT LDS RZ, [RZ] ;  /* 0x00000000fffff984 */ /* 0x000fe20000000800 */
[----:B------:R-:W-:Y:S01]  /*6dc0*/  @!PT LDS RZ, [RZ] ;  /* 0x00000000fffff984 */ /* 0x000fe20000000800 */
[----:B------:R-:W-:Y:S01]  /*6dd0*/  @!PT LDS RZ, [RZ] ;  /* 0x00000000fffff984 */ /* 0x000fe20000000800 */
[----:B------:R-:W-:Y:S01]  /*6de0*/  @!PT LDS RZ, [RZ] ;  /* 0x00000000fffff984 */ /* 0x000fe20000000800 */
[----:B------:R0:W-:Y:S06]  /*6df0*/  MEMBAR.ALL.CTA ;  /* 0x0000000000007992 */ /* 0x0001ec0000008000 */
[----:B0-----:R-:W0:Y:S01]  /*6e00*/  FENCE.VIEW.ASYNC.S ;  /* 0x00000000000073c6 */ /* 0x001e220000000000 */
[----:B------:R-:W-:Y:S01]  /*6e10*/  @!P4 PRMT R20, RZ, 0x654, R20 ;  /* 0x00000654ff14c816 */ /* 0x000fe20000000014 */
[----:B0-----:R2:W-:Y:S01]  /*6e20*/  BAR.SYNC.DEFER_BLOCKING R109, 0x80 ;  /* 0x0002006d0000751d */ /* 0x0015e20000010000 */
[----:B------:R-:W-:-:S04]  /*6e30*/  ISETP.NE.AND P3, PT, R19, 0x2, PT ;  /* 0x000000021300780c */ /* 0x000fc80003f65270 */
[----:B------:R-:W-:Y:S01]  /*6e40*/  SEL R19, R19, RZ, P3 ;  /* 0x000000ff13137207 */ /* 0x000fe20001800000 */
[----:B------:R0:W-:Y:S02]  /*6e50*/  @!P4 SYNCS.ARRIVE.TRANS64.RED.A1T0 RZ, [R20+URZ], RZ ;  /* 0x000000ff14ffc9a7 */ /* 0x0001e4000810043f */
[----:B0-----:R-:W-:-:S04]  /*6e60*/  SEL R20, RZ, 0x1, P3 ;  /* 0x00000001ff147807 */ /* 0x001fc80001800000 */
[----:B----4-:R-:W-:-:S05]  /*6e70*/  LOP3.LUT R21, R21, R20, RZ, 0x3c, !PT ;  /* 0x0000001415157212 */ /* 0x010fca00078e3cff */
[----:B------:R2:W-:Y:S01]  /*6e80*/  STL [R1+0x44], R21 ;  /* 0x0000441501007387 */ /* 0x0005e20000100800 */
[----:B------:R-:W-:Y:S05]  /*6e90*/  @P2 BRA `(.L_x_1917) ;  /* 0xffffffb8002c2947 */ /* 0x000fea000383ffff */
[----:B--2---:R-:W0:Y:S01]  /*6ea0*/  S2R R21, SR_TID.X ;  /* 0x0000000000157919 */ /* 0x004e220000002100 */
[----:B------:R-:W-:Y:S02]  /*6eb0*/  PLOP3.LUT P0, PT, PT, PT, PT, 0x8, 0x0 ;  /* 0x000000000000781c */ /* 0x000fe40003f0e170 */
[----:B0-----:R-:W-:-:S04]  /*6ec0*/  SHF.R.U32.HI R21, RZ, 0x7, R21 ;  /* 0x00000007ff157819 */ /* 0x001fc80000011615 */
[----:B------:R-:W-:-:S13]  /*6ed0*/  ISETP.NE.AND P5, PT, R21, 0x1, PT ;  /* 0x000000011500780c */ /* 0x000fda0003fa5270 */
[----:B------:R-:W-:Y:S06]  /*6ee0*/  @!P5 BAR.ARV 0x9, 0x100 ;  /* 0x024400000000db1d */ /* 0x000fec0000002000 */
.L_x_1857:
[----:B------:R-:W-:Y:S02]  /*6ef0*/  ISETP.GE.AND P2, PT, R108, 0x1, PT ;  /* 0x000000016c00780c */ /* 0x000fe40003f46270 */
[----:B------:R-:W-:Y:S02]  /*6f00*/  CS2R R72, SRZ ;  /* 0x0000000000487805 */ /* 0x000fe4000001ff00 */
[----:B------:R-:W-:Y:S01]  /*6f10*/  PLOP3.LUT P1, PT, PT, PT, PT, 0x80, 0x0 ;  /* 0x000000000000781c */ /* 0x000fe20003f2f070 */
[----:B------:R-:W-:Y:S01]  /*6f20*/  IMAD.MOV.U32 R0, RZ, RZ, RZ ;  /* 0x000000ffff007224 */ /* 0x000fe200078e00ff */
[----:B------:R-:W-:Y:S02]  /*6f30*/  CS2R R42, SRZ ;  /* 0x00000000002a7805 */ /* 0x000fe4000001ff00 */
[----:B------:R-:W-:Y:S02]  /*6f40*/  CS2R R34, SRZ ;  /* 0x0000000000227805 */ /* 0x000fe4000001ff00 */
[----:B------:R-:W-:-:S02]  /*6f50*/  CS2R R48, SRZ ;  /* 0x0000000000307805 */ /* 0x000fc4000001ff00 */
[----:B------:R-:W-:Y:S01]  /*6f60*/  CS2R R44, SRZ ;  /* 0x00000000002c7805 */ /* 0x000fe2000001ff00 */
[----:B---3--:R-:W-:Y:S01]  /*6f70*/  IMAD.MOV.U32 R39, RZ, RZ, RZ ;  /* 0x000000ffff277224 */ /* 0x008fe200078e00ff */
[----:B------:R-:W-:Y:S01]  /*6f80*/  CS2R R26, SRZ ;  /* 0x00000000001a7805 */ /* 0x000fe2000001ff00 */
[----:B------:R-:W-:Y:S01]  /*6f90*/  IMAD.MOV.U32 R54, RZ, RZ, RZ ;  /* 0x000000ffff367224 */ /* 0x000fe200078e00ff */
[----:B------:R-:W-:Y:S02]  /*6fa0*/  CS2R R52, SRZ ;  /* 0x0000000000347805 */ /* 0x000fe4000001ff00 */
[----:B------:R-:W-:Y:S01]  /*6fb0*/  CS2R R40, SRZ ;  /* 0x0000000000287805 */ /* 0x000fe2000001ff00 */
[----:B------:R-:W-:Y:S01]  /*6fc0*/  IMAD.MOV.U32 R51, RZ, RZ, RZ ;  /* 0x000000ffff337224 */ /* 0x000fe200078e00ff */
[----:B------:R-:W-:Y:S02]  /*6fd0*/  CS2R R56, SRZ ;  /* 0x0000000000387805 */ /* 0x000fe4000001ff00 */
[----:B------:R-:W-:-:S02]  /*6fe0*/  CS2R R74, SRZ ;  /* 0x00000000004a7805 */ /* 0x000fc4000001ff00 */
[----:B-1----:R-:W-:Y:S01]  /*6ff0*/  CS2R R36, SRZ ;  /* 0x0000000000247805 */ /* 0x002fe2000001ff00 */
[----:B------:R-:W-:Y:S01]  /*7000*/  IMAD.MOV.U32 R46, RZ, RZ, RZ ;  /* 0x000000ffff2e7224 */ /* 0x000fe200078e00ff */
[----:B------:R-:W-:Y:S02]  /*7010*/  CS2R R68, SRZ ;  /* 0x0000000000447805 */ /* 0x000fe4000001ff00 */
[----:B------:R-:W-:Y:S02]  /*7020*/  CS2R R60, SRZ ;  /* 0x00000000003c7805 */ /* 0x000fe4000001ff00 */
[----:B------:R-:W-:Y:S02]  /*7030*/  CS2R R76, SRZ ;  /* 0x00000000004c7805 */ /* 0x000fe4000001ff00 */
[----:B------:R-:W-:Y:S02]  /*7040*/  CS2R R32, SRZ ;  /* 0x0000000000207805 */ /* 0x000fe4000001ff00 */
[----:B------:R-:W-:-:S02]  /*7050*/  CS2R R78, SRZ ;  /* 0x00000000004e7805 */ /* 0x000fc4000001ff00 */
[----:B------:R-:W-:Y:S02]  /*7060*/  CS2R R64, SRZ ;  /* 0x0000000000407805 */ /* 0x000fe4000001ff00 */
[----:B------:R-:W-:Y:S02]  /*7070*/  CS2R R28, SRZ ;  /* 0x00000000001c7805 */ /* 0x000fe4000001ff00 */
[----:B------:R-:W-:Y:S01]  /*7080*/  CS2R R80, SRZ ;  /* 0x0000000000507805 */ /* 0x000fe2000001ff00 */
[----:B------:R-:W-:Y:S01]  /*7090*/  IMAD.MOV.U32 R84, RZ, RZ, RZ ;  /* 0x000000ffff547224 */ /* 0x000fe200078e00ff */
[----:B------:R-:W-:Y:S02]  /*70a0*/  CS2R R14, SRZ ;  /* 0x00000000000e7805 */ /* 0x000fe4000001ff00 */
[----:B------:R-:W-:Y:S01]  /*70b0*/  CS2R R82, SRZ ;  /* 0x0000000000527805 */ /* 0x000fe2000001ff00 */
[----:B------:R-:W-:Y:S06]  /*70c0*/  @P0 BRA `(.L_x_1918) ;  /* 0x00000000000c0947 */ /* 0x000fec0003800000 */
[----:B------:R-:W1:Y:S01]  /*70d0*/  FENCE.VIEW.ASYNC.G ;  /* 0x00000000000073c6 */ /* 0x000e620000000100 */
[----:B------:R-:W-:Y:S05]  /*70e0*/  WARPSYNC.ALL ;  /* 0x0000000000007948 */ /* 0x000fea0003800000 */
[----:B-1----:R-:W-:Y:S06]  /*70f0*/  BAR.ARV 0xc, 0x1a0 ;  /* 0x0306800000007b1d */ /* 0x002fec0000002000 */
.L_x_1918:
[----:B------:R-:W-:Y:S01]  /*7100*/  CS2R R12, SRZ ;  /* 0x00000000000c7805 */ /* 0x000fe2000001ff00 */
[----:B------:R-:W-:Y:S06]  /*7110*/  @!P2 BRA `(.L_x_1919) ;  /* 0x0000014c0090a947 */ /* 0x000fec0003800000 */
[----:B------:R-:W1:Y:S01]  /*7120*/  S2R R2, SR_TID.X ;  /* 0x0000000000027919 */ /* 0x000e620000002100 */
[----:B------:R-:W-:Y:S01]  /*7130*/  UMOV UR4, 0xffffffff ;  /* 0xffffffff00047882 */ /* 0x000fe20000000000 */
[----:B-1----:R-:W-:-:S05]  /*7140*/  VIADD R2, R2, 0xffffff80 ;  /* 0xffffff8002027836 */ /* 0x002fca0000000000 */
[----:B------:R-:W-:-:S04]  /*7150*/  SHF.R.S32.HI R0, RZ, 0x1f, R2 ;  /* 0x0000001fff007819 */ /* 0x000fc80000011402 */
[----:B------:R-:W-:-:S04]  /*7160*/  LEA.HI R0, R0, R2, RZ, 0x7 ;  /* 0x0000000200007211 */ /* 0x000fc800078f38ff */
[----:B------:R-:W-:Y:S01]  /*7170*/  SHF.R.S32.HI R13, RZ, 0x7, R0 ;  /* 0x00000007ff0d7819 */ /* 0x000fe20000011400 */
[----:B------:R-:W-:Y:S06]  /*7180*/  BRA.DIV UR4, `(.L_x_1920) ;  /* 0x000001c204c87947 */ /* 0x000fec000b800000 */
[----:B------:R-:W1:Y:S04]  /*7190*/  SHFL.IDX PT, R0, R13, RZ, 0x1f ;  /* 0x00001fff0d007589 */ /* 0x000e6800000e0000 */
[----:B-1----:R1:W-:Y:S02]  /*71a0*/  STL [R1+0x54], R0 ;  /* 0x0000540001007387 */ /* 0x0023e40000100800 */
.L_x_2114:
[----:B------:R-:W1:Y:S01]  /*71b0*/  LDL R2, [R1+0x54] ;  /* 0x0000540001027983 */ /* 0x000e620000100800 */
[----:B------:R-:W-:Y:S01]  /*71c0*/  BSSY B6, `(.L_x_1921) ;  /* 0x000001f000067945 */ /* 0x000fe20003800000 */
[----:B-1----:R-:W-:-:S05]  /*71d0*/  IMAD.HI R0, R2, 0x55555556, RZ ;  /* 0x5555555602007827 */ /* 0x002fca00078e02ff */
[----:B------:R-:W-:-:S05]  /*71e0*/  LEA.HI R0, R0, R0, RZ, 0x1 ;  /* 0x0000000000007211 */ /* 0x000fca00078f08ff */
[----:B------:R-:W-:Y:S02]  /*71f0*/  IMAD R3, R0, -0x3, R2 ;  /* 0xfffffffd00037824 */ /* 0x000fe400078e0202 */
[----:B------:R-:W-:Y:S02]  /*7200*/  VIADD R2, R16, 0x24300 ;  /* 0x0002430010027836 */ /* 0x000fe40000000000 */
[C---:B------:R-:W-:Y:S02]  /*7210*/  IMAD R0, R3.reuse, 0x1000, R16 ;  /* 0x0000100003007824 */ /* 0x040fe400078e0210 */
[----:B------:R-:W-:Y:S01]  /*7220*/  IMAD R3, R3, 0x800, R2 ;  /* 0x0000080003037824 */ /* 0x000fe200078e0202 */
[----:B------:R-:W-:Y:S01]  /*7230*/  LOP3.LUT P0, RZ, R2, 0x9f, RZ, 0xc0, !PT ;  /* 0x0000009f02ff7812 */ /* 0x000fe2000780c0ff */
[----:B------:R-:W-:-:S03]  /*7240*/  VIADD R0, R0, 0xda00 ;  /* 0x0000da0000007836 */ /* 0x000fc60000000000 */
[----:B------:R-:W-:Y:S02]  /*7250*/  SHF.R.U32.HI R3, RZ, 0x4, R3 ;  /* 0x00000004ff037819 */ /* 0x000fe40000011603 */
[----:B------:R-:W-:Y:S02]  /*7260*/  SHF.R.U32.HI R0, RZ, 0x4, R0 ;  /* 0x00000004ff007819 */ /* 0x000fe40000011600 */
[----:B------:R-:W-:Y:S02]  /*7270*/  LOP3.LUT R3, R3, 0x3fff, RZ, 0xc0, !PT ;  /* 0x00003fff03037812 */ /* 0x000fe400078ec0ff */
[----:B------:R-:W-:-:S03]  /*7280*/  LOP3.LUT R2, R0, 0x3fff, RZ, 0xc0, !PT ;  /* 0x00003fff00027812 */ /* 0x000fc600078ec0ff */
[----:B------:R1:W-:Y:S01]  /*7290*/  STL [R1+0x5c], R3 ;  /* 0x00005c0301007387 */ /* 0x0003e20000100800 */
[----:B------:R-:W-:Y:S05]  /*72a0*/  @!P0 BRA `(.L_x_1922) ;  /* 0x0000000000408947 */ /* 0x000fea0003800000 */
[----:B------:R-:W-:Y:S01]  /*72b0*/  MOV R0, 0x0 ;  /* 0x0000000000007802 */ /* 0x000fe20000000f00 */
[----:B------:R-:W-:Y:S01]  /*72c0*/  ULDC.64 UR4, c[0x4][0xa8] ;  /* 0x01002a0000047ab9 */ /* 0x000fe20000000a00 */
[----:B------:R-:W-:Y:S01]  /*72d0*/  ULDC.64 UR6, c[0x4][0xb0] ;  /* 0x01002c0000067ab9 */ /* 0x000fe20000000a00 */
[----:B------:R-:W-:Y:S01]  /*72e0*/  IMAD.U32 R4, RZ, RZ, UR4 ;  /* 0x00000004ff047e24 */ /* 0x000fe2000f8e00ff */
[----:B--2---:R2:W3:Y:S01]  /*72f0*/  LDC.64 R14, c[0x4][R0] ;  /* 0x01000000000e7b82 */ /* 0x0044e20000000a00 */
[----:B------:R-:W-:Y:S01]  /*7300*/  IMAD.U32 R5, RZ, RZ, UR5 ;  /* 0x00000005ff057e24 */ /* 0x000fe2000f8e00ff */
[----:B------:R-:W-:Y:S01]  /*7310*/  ULDC.64 UR4, c[0x4][0x20] ;  /* 0x0100080000047ab9 */ /* 0x000fe20000000a00 */
[----:B------:R-:W-:Y:S02]  /*7320*/  IMAD.U32 R6, RZ, RZ, UR6 ;  /* 0x00000006ff067e24 */ /* 0x000fe4000f8e00ff */
[----:B------:R-:W-:Y:S02]  /*7330*/  IMAD.U32 R7, RZ, RZ, UR7 ;  /* 0x00000007ff077e24 */ /* 0x000fe4000f8e00ff */
[----:B------:R-:W-:-:S02]  /*7340*/  IMAD.U32 R10, RZ, RZ, UR4 ;  /* 0x00000004ff0a7e24 */ /* 0x000fc4000f8e00ff */
[----:B0-----:R-:W-:Y:S02]  /*7350*/  IMAD.U32 R11, RZ, RZ, UR5 ;  /* 0x00000005ff0b7e24 */ /* 0x001fe4000f8e00ff */
[----:B------:R-:W-:Y:S02]  /*7360*/  IMAD.MOV.U32 R8, RZ, RZ, 0x70 ;  /* 0x00000070ff087424 */ /* 0x000fe400078e00ff */
[----:B------:R-:W-:Y:S02]  /*7370*/  IMAD.MOV.U32 R12, RZ, RZ, 0x1 ;  /* 0x00000001ff0c7424 */ /* 0x000fe400078e00ff */
[----:B--2---:R-:W-:-:S07]  /*7380*/  IMAD.MOV.U32 R13, RZ, RZ, RZ ;  /* 0x000000ffff0d7224 */ /* 0x004fce00078e00ff */
[----:B------:R-:W-:-:S07]  /*7390*/  LEPC R20, `(.L_x_1922) ;  /* 0x000000001014794e */ /* 0x000fce0000000000 */
[----:B-1-3-5:R-:W-:Y:S05]  /*73a0*/  CALL.ABS.NOINC R14 ;  /* 0x000000000e007343 */ /* 0x02afea0003c00000 */
.L_x_1922:
[----:B------:R-:W-:Y:S05]  /*73b0*/  BSYNC B6 ;  /* 0x0000000000067941 */ /* 0x000fea0003800000 */
.L_x_1921:
[----:B------:R-:W-:Y:S02]  /*73c0*/  ULDC UR4, c[0x0][0x3d4] ;  /* 0x0000f50000047ab9 */ /* 0x000fe40000000800 */
[----:B------:R-:W-:-:S13]  /*73d0*/  ISETP.LT.AND P0, PT, RZ, UR4, PT ;  /* 0x00000004ff007c0c */ /* 0x000fda000bf01270 */
[----:B------:R-:W-:Y:S05]  /*73e0*/  @P0 BRA `(.L_x_1923) ;  /* 0x0000000000400947 */ /* 0x000fea0003800000 */
[----:B------:R-:W3:Y:S02]  /*73f0*/  LDL R20, [R1+0x80] ;  /* 0x0000800001147983 */ /* 0x000ee40000100800 */
[----:B---3--:R-:W-:-:S04]  /*7400*/  LEA.HI R0, R20, R20, RZ, 0x1 ;  /* 0x0000001414007211 */ /* 0x008fc800078f08ff */
[----:B------:R-:W-:-:S05]  /*7410*/  LOP3.LUT R0, R0, 0xfffffffe, RZ, 0xc0, !PT ;  /* 0xfffffffe00007812 */ /* 0x000fca00078ec0ff */
[----:B------:R-:W-:-:S05]  /*7420*/  IMAD.IADD R0, R20, 0x1, -R0 ;  /* 0x0000000114007824 */ /* 0x000fca00078e0a00 */
[----:B-1----:R-:W-:-:S04]  /*7430*/  SHF.L.U32 R3, R0, 0x1f, RZ ;  /* 0x0000001f00037819 */ /* 0x002fc800000006ff */
[----:B------:R1:W3:Y:S03]  /*7440*/  SYNCS.PHASECHK.TRANS64.TRYWAIT P0, [R16+URZ+0x31c00], R3 ;  /* 0x031c0003100075a7 */ /* 0x0002e6000800017f */
[----:B---3--:R-:W-:Y:S05]  /*7450*/  @!P0 NANOSLEEP.SYNCS 0x989680 ;  /* 0x009896800000895d */ /* 0x008fea0003900000 */
[----:B------:R-:W3:Y:S01]  /*7460*/  @!P0 SYNCS.PHASECHK.TRANS64 P0, [R16+URZ+0x31c00], R3 ;  /* 0x031c0003100085a7 */ /* 0x000ee2000800007f */
[----:B------:R-:W-:Y:S04]  /*7470*/  BSSY B0, `(.L_x_1924) ;  /* 0x0000006000007945 */ /* 0x000fe80003800000 */
[----:B---3--:R-:W-:Y:S05]  /*7480*/  @P0 BRA `(.L_x_1925) ;  /* 0x0000000000100947 */ /* 0x008fea0003800000 */
.L_x_1926:
[----:B---3--:R3:W4:Y:S02]  /*7490*/  SYNCS.PHASECHK.TRANS64.TRYWAIT P0, [R16+URZ+0x31c00], R3 ;  /* 0x031c0003100075a7 */ /* 0x008724000800017f */
[----:B----4-:R-:W-:Y:S05]  /*74a0*/  @!P0 NANOSLEEP.SYNCS 0x989680 ;  /* 0x009896800000895d */ /* 0x010fea0003900000 */
[----:B------:R-:W4:Y:S02]  /*74b0*/  @!P0 SYNCS.PHASECHK.TRANS64 P0, [R16+URZ+0x31c00], R3 ;  /* 0x031c0003100085a7 */ /* 0x000f24000800007f */
[----:B----4-:R-:W-:Y:S05]  /*74c0*/  @!P0 BRA `(.L_x_1926) ;  /* 0xfffffffc00f08947 */ /* 0x010fea000383ffff */
.L_x_1925:
[----:B------:R-:W-:Y:S05]  /*74d0*/  BSYNC B0 ;  /* 0x0000000000007941 */ /* 0x000fea0003800000 */
.L_x_1924:
[----:B------:R-:W-:Y:S05]  /*74e0*/  BRA `(.L_x_1927) ;  /* 0x0000004000587947 */ /* 0x000fea0003800000 */
.L_x_1923:
[----:B------:R-:W-:Y:S01]  /*74f0*/  ULOP3.LUT UP0, URZ, UR61, 0x1bf, URZ, 0xc0, !UPT ;  /* 0x000001bf3d3f7892 */ /* 0x000fe2000f80c03f */
[----:B-----5:R-:W-:Y:S01]  /*7500*/  SHF.R.S32.HI R0, RZ, 0x1f, R106 ;  /* 0x0000001fff007819 */ /* 0x020fe2000001146a */
[----:B------:R-:W-:Y:S01]  /*7510*/  ULDC.64 UR4, c[0x0][0x3d8] ;  /* 0x0000f60000047ab9 */ /* 0x000fe20000000a00 */
[----:B------:R-:W-:Y:S01]  /*7520*/  ULDC.64 UR6, c[0x0][0x3e8] ;  /* 0x0000fa0000067ab9 */ /* 0x000fe20000000a00 */
[----:B------:R-:W-:Y:S01]  /*7530*/  IMAD.WIDE.U32 R44, R106, UR4, RZ ;  /* 0x000000046a2c7c25 */ /* 0x000fe2000f8e00ff */
[----:B------:R-:W-:Y:S02]  /*7540*/  SHF.R.S32.HI R55, RZ, 0x1f, R18 ;  /* 0x0000001fff377819 */ /* 0x000fe40000011412 */
[----:B------:R-:W-:Y:S01]  /*7550*/  PLOP3.LUT P0, PT, PT, PT, UP0, 0x80, 0x0 ;  /* 0x000000000000781c */ /* 0x000fe20003f0f008 */
[C---:B-1----:R-:W-:Y:S01]  /*7560*/  IMAD R3, R0.reuse, UR4, RZ ;  /* 0x0000000400037c24 */ /* 0x042fe2000f8e02ff */
        /* <DEDUP_REMOVED lines=12> */
[----:B--2---:R1:W2:Y:S01]  /*7630*/  LDC.64 R14, c[0x4][R0] ;  /* 0x01000000000e7b82 */ /* 0x0042a20000000a00 */
        /* <DEDUP_REMOVED lines=8> */
[----:B-1----:R-:W-:-:S07]  /*76c0*/  IMAD.MOV.U32 R13, RZ, RZ, RZ ;  /* 0x000000ffff0d7224 */ /* 0x002fce00078e00ff */
[----:B------:R-:W-:-:S07]  /*76d0*/  LEPC R20, `(.L_x_1928) ;  /* 0x000000001014794e */ /* 0x000fce0000000000 */
[----:B--2---:R-:W-:Y:S05]  /*76e0*/  CALL.ABS.NOINC R14 ;  /* 0x000000000e007343 */ /* 0x004fea0003c00000 */
.L_x_1928:
[----:B------:R-:W3:Y:S01]  /*76f0*/  LDL R50, [R1+0x2c] ;  /* 0x00002c0001327983 */ /* 0x000ee20000100800 */
[----:B0-----:R-:W0:Y:S01]  /*7700*/  LDC.64 R10, c[0x0][0x3d8] ;  /* 0x0000f600ff0a7b82 */ /* 0x001e220000000a00 */
[----:B------:R-:W-:Y:S02]  /*7710*/  ULDC.U8 UR4, c[0x0][0x3f0] ;  /* 0x0000fc0000047ab9 */ /* 0x000fe40000000000 */
[----:B------:R-:W4:Y:S05]  /*7720*/  LDL R20, [R1+0x34] ;  /* 0x0000340001147983 */ /* 0x000f2a0000100800 */
[----:B------:R-:W1:Y:S01]  /*7730*/  LDC.64 R12, c[0x0][0x3e8] ;  /* 0x0000fa00ff0c7b82 */ /* 0x000e620000000a00 */
[----:B------:R-:W-:Y:S01]  /*7740*/  ISETP.NE.AND P0, PT, RZ, UR4, PT ;  /* 0x00000004ff007c0c */ /* 0x000fe2000bf05270 */
[----:B------:R-:W-:Y:S01]  /*7750*/  BSSY B0, `(.L_x_1929) ;  /* 0x00003e7000007945 */ /* 0x000fe20003800000 */
[----:B---3--:R-:W-:Y:S01]  /*7760*/  SHF.R.S32.HI R3, RZ, 0x1f, R50 ;  /* 0x0000001fff037819 */ /* 0x008fe20000011432 */
[----:B0-----:R-:W-:-:S04]  /*7770*/  IMAD.WIDE.U32 R46, R50, R10, RZ ;  /* 0x0000000a322e7225 */ /* 0x001fc800078e00ff */
[C---:B------:R-:W-:Y:S02]  /*7780*/  IMAD R4, R3.reuse, R10, RZ ;  /* 0x0000000a03047224 */ /* 0x040fe400078e02ff */
[-C--:B-1----:R-:W-:Y:S02]  /*7790*/  IMAD R6, R3, R12.reuse, RZ ;  /* 0x0000000c03067224 */ /* 0x082fe400078e02ff */
[C---:B----4-:R-:W-:Y:S02]  /*77a0*/  IMAD R0, R50.reuse, -0xc0, R20 ;  /* 0xffffff4032007824 */ /* 0x050fe400078e0214 */
[----:B--2---:R-:W-:-:S04]  /*77b0*/  IMAD.WIDE.U32 R14, R50, R12, RZ ;  /* 0x0000000c320e7225 */ /* 0x004fc800078e00ff */
        /* <DEDUP_REMOVED lines=27> */
[-C--:B------:R-:W-:Y:S01]  /*7970*/  IMAD R0, R56, R10.reuse, RZ ;  /* 0x0000000a38007224 */ /* 0x080fe200078e02ff */
[----:B------:R-:W-:Y:S01]  /*7980*/  ULDC.64 UR6, c[0x0][0x3c8] ;  /* 0x0000f20000067ab9 */ /* 0x000fe20000000a00 */
[--C-:B------:R-:W-:Y:S01]  /*7990*/  IMAD.WIDE.U32 R6, R144, R10, R4.reuse ;  /* 0x0000000a90067225 */ /* 0x100fe200078e0004 */
[----:B------:R-:W-:Y:S01]  /*79a0*/  ULDC.64 UR8, c[0x0][0x3e0] ;  /* 0x0000f80000087ab9 */ /* 0x000fe20000000a00 */
[----:B------:R-:W-:Y:S02]  /*79b0*/  CS2R R40, SRZ ;  /* 0x0000000000287805 */ /* 0x000fe4000001ff00 */
[----:B------:R-:W-:Y:S01]  /*79c0*/  CS2R R42, SRZ ;  /* 0x00000000002a7805 */ /* 0x000fe2000001ff00 */
[-C--:B------:R-:W-:Y:S01]  /*79d0*/  IMAD R3, R56, R12.reuse, RZ ;  /* 0x0000000c38037224 */ /* 0x080fe200078e02ff */
[----:B------:R-:W-:Y:S01]  /*79e0*/  ULDC.64 UR10, c[0x0][0x208] ;  /* 0x00008200000a7ab9 */ /* 0x000fe20000000a00 */
[----:B------:R-:W-:Y:S01]  /*79f0*/  IMAD.WIDE.U32 R8, R144, R12, R4 ;  /* 0x0000000c90087225 */ /* 0x000fe200078e0004 */
[----:B------:R-:W-:-:S03]  /*7a00*/  IADD3 R4, P1, R6, R44, RZ ;  /* 0x0000002c06047210 */ /* 0x000fc60007f3e0ff */
[----:B------:R-:W-:Y:S01]  /*7a10*/  IMAD R0, R144, R11, R0 ;  /* 0x0000000b90007224 */ /* 0x000fe200078e0200 */
[----:B------:R-:W-:Y:S01]  /*7a20*/  IADD3 R6, P2, R8, R106, RZ ;  /* 0x0000006a08067210 */ /* 0x000fe20007f5e0ff */
[----:B------:R-:W-:Y:S02]  /*7a30*/  IMAD R3, R144, R13, R3 ;  /* 0x0000000d90037224 */ /* 0x000fe400078e0203 */
[C---:B------:R-:W-:Y:S01]  /*7a40*/  VIADD R8, R18.reuse, 0x10 ;  /* 0x0000001012087836 */ /* 0x040fe20000000000 */
[----:B------:R-:W-:Y:S01]  /*7a50*/  IADD3.X R5, R51, R0, R7, P1, !PT ;  /* 0x0000000033057210 */ /* 0x000fe20000ffe407 */
[----:B------:R-:W-:Y:S01]  /*7a60*/  VIADD R0, R18, 0x8 ;  /* 0x0000000812007836 */ /* 0x000fe20000000000 */
[----:B------:R-:W-:Y:S01]  /*7a70*/  IADD3.X R7, R49, R3, R9, P2, !PT ;  /* 0x0000000331077210 */ /* 0x000fe200017fe409 */
[----:B------:R-:W-:Y:S01]  /*7a80*/  IMAD R3, R53, 0xc0, RZ ;  /* 0x000000c035037824 */ /* 0x000fe200078e02ff */
[----:B------:R-:W-:Y:S01]  /*7a90*/  ISETP.GE.AND P3, PT, R8, UR4, PT ;  /* 0x0000000408007c0c */ /* 0x000fe2000bf66270 */
[----:B------:R-:W-:Y:S01]  /*7aa0*/  IMAD.WIDE.U32 R46, R46, 0xc0, R4 ;  /* 0x000000c02e2e7825 */ /* 0x000fe200078e0004 */
[----:B------:R-:W-:-:S03]  /*7ab0*/  ISETP.GE.AND P1, PT, R0, UR4, PT ;  /* 0x0000000400007c0c */ /* 0x000fc6000bf26270 */
[----:B------:R-:W-:Y:S01]  /*7ac0*/  IMAD R5, R52, 0xc0, RZ ;  /* 0x000000c034057824 */ /* 0x000fe200078e02ff */
[----:B------:R-:W-:Y:S01]  /*7ad0*/  LEA R4, P2, R46, UR6, 0x1 ;  /* 0x000000062e047c11 */ /* 0x000fe2000f8408ff */
[----:B------:R-:W-:-:S04]  /*7ae0*/  IMAD.WIDE.U32 R14, R14, 0xc0, R6 ;  /* 0x000000c00e0e7825 */ /* 0x000fc800078e0006 */
[----:B------:R-:W-:Y:S01]  /*7af0*/  IMAD.IADD R5, R47, 0x1, R5 ;  /* 0x000000012f057824 */ /* 0x000fe200078e0205 */
[----:B------:R-:W-:Y:S01]  /*7b00*/  LEA R6, P5, R14, UR8, 0x1 ;  /* 0x000000080e067c11 */ /* 0x000fe2000f8a08ff */
        /* <DEDUP_REMOVED lines=31> */
.L_x_1932:
[----:B------:R-:W-:Y:S05]  /*7d00*/  BSYNC B1 ;  /* 0x0000000000017941 */ /* 0x000fea0003800000 */
.L_x_1931:
        /* <DEDUP_REMOVED lines=39> */
.L_x_2117:
[----:B------:R-:W-:Y:S01]  /*7f80*/  UMOV UR4, 0xffffffff ;  /* 0xffffffff00047882 */ /* 0x000fe20000000000 */
[----:B------:R-:W-:Y:S02]  /*7f90*/  LOP3.LUT R5, R5, 0xfffffffe, RZ, 0xc0, !PT ;  /* 0xfffffffe05057812 */ /* 0x000fe400078ec0ff */
[----:B------:R-:W-:Y:S05]  /*7fa0*/  BRA.DIV UR4, `(.L_x_1934) ;  /* 0x000001b6048c7947 */ /* 0x000fea000b800000 */
.L_x_2120:
[----:B------:R-:W-:Y:S01]  /*7fb0*/  UMOV UR4, 0xffffffff ;  /* 0xffffffff00047882 */ /* 0x000fe20000000000 */
[----:B------:R-:W-:Y:S02]  /*7fc0*/  IMAD.IADD R5, R46, 0x1, -R5 ;  /* 0x000000012e057824 */ /* 0x000fe400078e0a05 */
[----:B------:R-:W-:Y:S05]  /*7fd0*/  BRA.DIV UR4, `(.L_x_1935) ;  /* 0x000001b604a87947 */ /* 0x000fea000b800000 */
.L_x_2123:
[----:B------:R-:W-:Y:S01]  /*7fe0*/  UMOV UR4, 0xffffffff ;  /* 0xffffffff00047882 */ /* 0x000fe20000000000 */
[----:B------:R-:W-:Y:S02]  /*7ff0*/  SHF.L.U32 R3, R5, 0x1f, RZ ;  /* 0x0000001f05037819 */ /* 0x000fe400000006ff */
[----:B------:R-:W-:Y:S05]  /*8000*/  BRA.DIV UR4, `(.L_x_1936) ;  /* 0x000001b604c47947 */ /* 0x000fea000b800000 */
.L_x_2126:
        /* <DEDUP_REMOVED lines=36> */
.L_x_2127:
[----:B------:R-:W-:Y:S05]  /*8250*/  BSYNC B1 ;  /* 0x0000000000017941 */ /* 0x000fea0003800000 */
.L_x_1937:
        /* <DEDUP_REMOVED lines=26> */
[----:B------:R-:W-:Y:S02]  /*8400*/  SHF.R.U64 R59, R42, 0x10, R43 ;  /* 0x000000102a3b7819 */ /* 0x000fe4000000122b */
[----:B------:R-:W-:Y:S01]  /*8410*/  PRMT R57, R61, 0x5410, R57 ;  /* 0x000054103d397816 */ /* 0x000fe20000000039 */
[----:B------:R-:W-:Y:S01]  /*8420*/  IMAD.U32 R61, R60, 0x10000, RZ ;  /* 0x000100003c3d7824 */ /* 0x000fe200078e00ff */
[----:B------:R-:W-:-:S02]  /*8430*/  SHF.R.U64 R56, R40, 0x10, R41 ;  /* 0x0000001028387819 */ /* 0x000fc40000001229 */
[----:B------:R-:W-:Y:S01]  /*8440*/  PRMT R59, R58, 0x5410, R59 ;  /* 0x000054103a3b7816 */ /* 0x000fe2000000003b */
[C---:B------:R-:W-:Y:S01]  /*8450*/  IMAD.U32 R58, R57.reuse, 0x10000, RZ ;  /* 0x00010000393a7824 */ /* 0x040fe200078e00ff */
[----:B------:R-:W-:Y:S02]  /*8460*/  LOP3.LUT R60, R60, 0xffff0000, RZ, 0xc0, !PT ;  /* 0xffff00003c3c7812 */ /* 0x000fe400078ec0ff */
        /* <DEDUP_REMOVED lines=35> */
.L_x_1941:
[----:B------:R-:W-:Y:S05]  /*86a0*/  BSYNC B1 ;  /* 0x0000000000017941 */ /* 0x000fea0003800000 */
.L_x_1940:
        /* <DEDUP_REMOVED lines=21> */
[-C--:B------:R-:W-:Y:S01]  /*8800*/  FMUL.FTZ R56, R37, R42.reuse ;  /* 0x0000002a25387220 */ /* 0x080fe20000410000 */
        /* <DEDUP_REMOVED lines=27> */
.L_x_1943:
[----:B------:R-:W-:Y:S05]  /*89c0*/  BSYNC B1 ;  /* 0x0000000000017941 */ /* 0x000fea0003800000 */
.L_x_1942:
        /* <DEDUP_REMOVED lines=41> */
[----:B------:R-:W-:Y:S01]  /*8c60*/  FFMA.FTZ R5, R7, R54, -R36 ;  /* 0x0000003607057223 */ /* 0x000fe20000010824 */
[----:B------:R-:W-:Y:S01]  /*8c70*/  F2FP.BF16.F32.PACK_AB R6, R41, R38 ;  /* 0x000000262906723e */ /* 0x000fe200000010ff */
[----:B------:R-:W-:Y:S01]  /*8c80*/  FFMA.FTZ R32, R7, R32, R39 ;  /* 0x0000002007207223 */ /* 0x000fe20000010027 */
[----:B------:R-:W-:Y:S02]  /*8c90*/  F2FP.BF16.F32.PACK_AB R7, R50, R55 ;  /* 0x000000373207723e */ /* 0x000fe400000010ff */
[----:B------:R-:W-:Y:S02]  /*8ca0*/  F2FP.BF16.F32.PACK_AB R4, R35, R4 ;  /* 0x000000042304723e */ /* 0x000fe400000010ff */
[----:B------:R-:W-:-:S05]  /*8cb0*/  F2FP.BF16.F32.PACK_AB R5, R32, R5 ;  /* 0x000000052005723e */ /* 0x000fca00000010ff */
[----:B------:R2:W-:Y:S02]  /*8cc0*/  STS.128 [R3+0x10a00], R4 ;  /* 0x010a000403007388 */ /* 0x0005e40000000c00 */
.L_x_1945:
[----:B------:R-:W-:Y:S05]  /*8cd0*/  BSYNC B1 ;  /* 0x0000000000017941 */ /* 0x000fea0003800000 */
.L_x_1944:
        /* <DEDUP_REMOVED lines=48> */
.L_x_1947:
[----:B------:R-:W-:Y:S05]  /*8fe0*/  BSYNC B1 ;  /* 0x0000000000017941 */ /* 0x000fea0003800000 */
.L_x_1946:
        /* <DEDUP_REMOVED lines=48> */
.L_x_1949:
[----:B------:R-:W-:Y:S05]  /*92f0*/  BSYNC B1 ;  /* 0x0000000000017941 */ /* 0x000fea0003800000 */
.L_x_1948:
        /* <DEDUP_REMOVED lines=48> */
.L_x_1930:
        /* <DEDUP_REMOVED lines=18> */
[----:B0-----:R-:W-:-:S13]  /*9720*/  ISETP.NE.AND P1, PT, R0, 0x1, PT ;  /* 0x000000010000780c */ /* 0x001fda0003f25270 */
[----:B------:R-:W0:Y:S08]  /*9730*/  @P1 LDC R0, c[0x0][0x42c] ;  /* 0x00010b00ff001b82 */ /* 0x000e300000000800 */
[----:B------:R-:W1:Y:S01]  /*9740*/  @P1 LDC R55, c[0x0][0x430] ;  /* 0x00010c00ff371b82 */ /* 0x000e620000000800 */
[----:B--2---:R-:W-:-:S04]  /*9750*/  IMAD R3, R3, 0xc0, R144 ;  /* 0x000000c003037824 */ /* 0x004fc800078e0290 */
[----:B0-----:R-:W-:Y:S01]  /*9760*/  @P1 IMAD.HI.U32 R0, R3, R0, RZ ;  /* 0x0000000003001227 */ /* 0x001fe200078e00ff */
[----:B-1----:R-:W-:Y:S06]  /*9770*/  @P0 BRA `(.L_x_1951) ;  /* 0x0000000000c80947 */ /* 0x002fec0003800000 */
[----:B------:R-:W-:Y:S01]  /*9780*/  SHF.R.S32.HI R9, RZ, 0x1f, R144 ;  /* 0x0000001fff097819 */ /* 0x000fe20000011490 */
[----:B------:R-:W-:Y:S01]  /*9790*/  IMAD.MOV.U32 R4, RZ, RZ, R23 ;  /* 0x000000ffff047224 */ /* 0x000fe200078e0017 */
[----:B------:R-:W-:Y:S01]  /*97a0*/  ULDC.64 UR4, c[0x0][0x3c8] ;  /* 0x0000f20000047ab9 */ /* 0x000fe20000000a00 */
[----:B------:R-:W-:Y:S01]  /*97b0*/  IMAD.MOV.U32 R5, RZ, RZ, R54 ;  /* 0x000000ffff057224 */ /* 0x000fe200078e0036 */
[----:B------:R-:W-:Y:S01]  /*97c0*/  ULDC.64 UR6, c[0x0][0x3e0] ;  /* 0x0000f80000067ab9 */ /* 0x000fe20000000a00 */
[-C--:B------:R-:W-:Y:S01]  /*97d0*/  IMAD R8, R9, R10.reuse, RZ ;  /* 0x0000000a09087224 */ /* 0x080fe200078e02ff */
[----:B------:R-:W-:Y:S01]  /*97e0*/  CS2R R32, SRZ ;  /* 0x0000000000207805 */ /* 0x000fe2000001ff00 */
[----:B------:R-:W-:Y:S01]  /*97f0*/  IMAD.WIDE.U32 R6, R144, R10, R4 ;  /* 0x0000000a90067225 */ /* 0x000fe200078e0004 */
[----:B------:R-:W-:Y:S02]  /*9800*/  CS2R R34, SRZ ;  /* 0x0000000000227805 */ /* 0x000fe4000001ff00 */
[----:B------:R-:W-:-:S02]  /*9810*/  CS2R R36, SRZ ;  /* 0x0000000000247805 */ /* 0x000fc4000001ff00 */
[----:B------:R-:W-:Y:S01]  /*9820*/  CS2R R38, SRZ ;  /* 0x0000000000267805 */ /* 0x000fe2000001ff00 */
[----:B------:R-:W-:Y:S01]  /*9830*/  IMAD R9, R9, R12, RZ ;  /* 0x0000000c09097224 */ /* 0x000fe200078e02ff */
[----:B------:R-:W-:Y:S01]  /*9840*/  IADD3 R44, P2, R6, R44, RZ ;  /* 0x0000002c062c7210 */ /* 0x000fe20007f5e0ff */
[C---:B------:R-:W-:Y:S01]  /*9850*/  IMAD.WIDE.U32 R4, R144.reuse, R12, R4 ;  /* 0x0000000c90047225 */ /* 0x040fe200078e0004 */
[----:B------:R-:W-:Y:S02]  /*9860*/  CS2R R40, SRZ ;  /* 0x0000000000287805 */ /* 0x000fe4000001ff00 */
[----:B------:R-:W-:Y:S02]  /*9870*/  CS2R R42, SRZ ;  /* 0x00000000002a7805 */ /* 0x000fe4000001ff00 */
[----:B------:R-:W-:Y:S01]  /*9880*/  CS2R R24, SRZ ;  /* 0x0000000000187805 */ /* 0x000fe2000001ff00 */
[----:B------:R-:W-:Y:S01]  /*9890*/  IMAD R6, R144, R11, R8 ;  /* 0x0000000b90067224 */ /* 0x000fe200078e0208 */
        /* <DEDUP_REMOVED lines=9> */
[----:B------:R-:W-:Y:S01]  /*9930*/  IMAD.WIDE.U32 R46, R46, 0xc0, R44 ;  /* 0x000000c02e2e7825 */ /* 0x000fe200078e002c */
[----:B------:R-:W-:Y:S01]  /*9940*/  CS2R R30, SRZ ;  /* 0x00000000001e7805 */ /* 0x000fe2000001ff00 */
[----:B------:R-:W-:-:S02]  /*9950*/  ULDC.64 UR8, c[0x0][0x208] ;  /* 0x0000820000087ab9 */ /* 0x000fc40000000a00 */
[----:B------:R-:W-:Y:S01]  /*9960*/  IMAD.WIDE.U32 R14, R14, 0xc0, R106 ;  /* 0x000000c00e0e7825 */ /* 0x000fe200078e006a */
[----:B------:R-:W-:Y:S01]  /*9970*/  LEA R8, P2, R46, UR4, 0x1 ;  /* 0x000000042e087c11 */ /* 0x000fe2000f8408ff */
[----:B------:R-:W-:Y:S02]  /*9980*/  ULDC UR4, c[0x0][0x3d4] ;  /* 0x0000f50000047ab9 */ /* 0x000fe40000000800 */
[----:B------:R-:W-:Y:S01]  /*9990*/  IMAD.IADD R7, R7, 0x1, R47 ;  /* 0x0000000107077824 */ /* 0x000fe200078e022f */
[----:B------:R-:W-:Y:S01]  /*99a0*/  LEA R20, P3, R14, UR6, 0x1 ;  /* 0x000000060e147c11 */ /* 0x000fe2000f8608ff */
[----:B------:R-:W-:Y:S02]  /*99b0*/  IMAD.IADD R5, R5, 0x1, R15 ;  /* 0x0000000105057824 */ /* 0x000fe400078e020f */
[----:B------:R-:W-:Y:S01]  /*99c0*/  VIADD R56, R23, 0x20 ;  /* 0x0000002017387836 */ /* 0x000fe20000000000 */
[----:B------:R-:W-:Y:S02]  /*99d0*/  LEA.HI.X R9, R46, UR5, R7, 0x1, P2 ;  /* 0x000000052e097c11 */ /* 0x000fe400090f0c07 */
[----:B------:R-:W-:-:S02]  /*99e0*/  CS2R R6, SRZ ;  /* 0x0000000000067805 */ /* 0x000fc4000001ff00 */
[----:B------:R-:W-:Y:S02]  /*99f0*/  LEA.HI.X R21, R14, UR7, R5, 0x1, P3 ;  /* 0x000000070e157c11 */ /* 0x000fe400098f0c05 */
[----:B------:R-:W-:Y:S02]  /*9a00*/  CS2R R4, SRZ ;  /* 0x0000000000047805 */ /* 0x000fe4000001ff00 */
[----:B------:R-:W-:Y:S02]  /*9a10*/  ISETP.GE.AND P2, PT, R23, UR4, PT ;  /* 0x0000000417007c0c */ /* 0x000fe4000bf46270 */
[----:B------:R-:W-:Y:S02]  /*9a20*/  ISETP.GE.AND P3, PT, R57, UR4, PT ;  /* 0x0000000439007c0c */ /* 0x000fe4000bf66270 */
[----:B------:R-:W-:-:S09]  /*9a30*/  ISETP.GE.AND P4, PT, R56, UR4, PT ;  /* 0x0000000438007c0c */ /* 0x000fd2000bf86270 */
[----:B------:R0:W5:Y:S04]  /*9a40*/  @!P2 LDG.E.128 R32, desc[UR8][R8.64] ;  /* 0x000000080820a981 */ /* 0x000168000c1e1d00 */
[----:B------:R0:W5:Y:S04]  /*9a50*/  @!P3 LDG.E.128 R36, desc[UR8][R8.64+0x20] ;  /* 0x000020080824b981 */ /* 0x000168000c1e1d00 */
[----:B------:R0:W5:Y:S04]  /*9a60*/  @!P4 LDG.E.128 R40, desc[UR8][R8.64+0x40] ;  /* 0x000040080828c981 */ /* 0x000168000c1e1d00 */
[----:B------:R0:W5:Y:S04]  /*9a70*/  @!P2 LDG.E.128 R4, desc[UR8][R20.64] ;  /* 0x000000081404a981 */ /* 0x000168000c1e1d00 */
[----:B------:R0:W5:Y:S04]  /*9a80*/  @!P3 LDG.E.128 R24, desc[UR8][R20.64+0x20] ;  /* 0x000020081418b981 */ /* 0x000168000c1e1d00 */
[----:B------:R0:W5:Y:S02]  /*9a90*/  @!P4 LDG.E.128 R28, desc[UR8][R20.64+0x40] ;  /* 0x00004008141cc981 */ /* 0x000164000c1e1d00 */
.L_x_1951:
[----:B------:R-:W-:Y:S05]  /*9aa0*/  BSYNC B1 ;  /* 0x0000000000017941 */ /* 0x000fea0003800000 */
.L_x_1950:
[----:B0-----:R-:W2:Y:S01]  /*9ab0*/  LDL R20, [R1+0x80] ;  /* 0x0000800001147983 */ /* 0x001ea20000100800 */
[----:B------:R-:W-:Y:S01]  /*9ac0*/  @P1 SHF.R.U32.HI R3, RZ, R55, R0 ;  /* 0x00000037ff031219 */ /* 0x000fe20000011600 */
[----:B-----5:R-:W-:Y:S01]  /*9ad0*/  IMAD.MOV.U32 R0, RZ, RZ, R4 ;  /* 0x000000ffff007224 */ /* 0x020fe200078e0004 */
[----:B------:R-:W-:Y:S01]  /*9ae0*/  ULDC.64 UR4, c[0x0][0x3c8] ;  /* 0x0000f20000047ab9 */ /* 0x000fe20000000a00 */
[----:B------:R-:W-:Y:S01]  /*9af0*/  IMAD.MOV.U32 R8, RZ, RZ, R5 ;  /* 0x000000ffff087224 */ /* 0x000fe200078e0005 */
[----:B------:R-:W-:Y:S01]  /*9b00*/  SHF.R.S32.HI R9, RZ, 0x1f, R3 ;  /* 0x0000001fff097819 */ /* 0x000fe20000011403 */
[-C--:B------:R-:W-:Y:S01]  /*9b10*/  IMAD.WIDE.U32 R50, R3, R10.reuse, R50 ;  /* 0x0000000a03327225 */ /* 0x080fe200078e0032 */
[----:B------:R-:W-:Y:S01]  /*9b20*/  PRMT R21, R21, 0x5410, R0 ;  /* 0x0000541015157816 */ /* 0x000fe20000000000 */
[----:B------:R-:W-:Y:S01]  /*9b30*/  ULDC.64 UR6, c[0x0][0x3e0] ;  /* 0x0000f80000067ab9 */ /* 0x000fe20000000a00 */
[----:B------:R-:W-:Y:S01]  /*9b40*/  PRMT R44, R44, 0x5410, R8 ;  /* 0x000054102c2c7816 */ /* 0x000fe20000000008 */
[----:B------:R-:W-:-:S02]  /*9b50*/  IMAD R0, R9, R10, RZ ;  /* 0x0000000a09007224 */ /* 0x000fc400078e02ff */
[-C--:B------:R-:W-:Y:S02]  /*9b60*/  IMAD R8, R9, R12.reuse, RZ ;  /* 0x0000000c09087224 */ /* 0x080fe400078e02ff */
        /* <DEDUP_REMOVED lines=11> */
[----:B------:R-:W-:Y:S01]  /*9c20*/  LEA.HI.X R3, R48, UR7, R3, 0x1, P2 ;  /* 0x0000000730037c11 */ /* 0x000fe200090f0c03 */
        /* <DEDUP_REMOVED lines=8> */
.L_x_2130:
[----:B------:R-:W-:Y:S01]  /*9cb0*/  UMOV UR4, 0xffffffff ;  /* 0xffffffff00047882 */ /* 0x000fe20000000000 */
[----:B------:R-:W-:Y:S02]  /*9cc0*/  LOP3.LUT R9, R9, 0xfffffffe, RZ, 0xc0, !PT ;  /* 0xfffffffe09097812 */ /* 0x000fe400078ec0ff */
[----:B------:R-:W-:Y:S05]  /*9cd0*/  BRA.DIV UR4, `(.L_x_1953) ;  /* 0x0000019a04f07947 */ /* 0x000fea000b800000 */
.L_x_2133:
[----:B------:R-:W-:Y:S01]  /*9ce0*/  UMOV UR4, 0xffffffff ;  /* 0xffffffff00047882 */ /* 0x000fe20000000000 */
[----:B------:R-:W-:Y:S02]  /*9cf0*/  IMAD.IADD R9, R20, 0x1, -R9 ;  /* 0x0000000114097824 */ /* 0x000fe400078e0a09 */
[----:B------:R-:W-:Y:S05]  /*9d00*/  BRA.DIV UR4, `(.L_x_1954) ;  /* 0x0000019e040c7947 */ /* 0x000fea000b800000 */
.L_x_2136:
[----:B------:R-:W-:Y:S01]  /*9d10*/  UMOV UR4, 0xffffffff ;  /* 0xffffffff00047882 */ /* 0x000fe20000000000 */
[----:B------:R-:W-:Y:S02]  /*9d20*/  SHF.L.U32 R3, R9, 0x1f, RZ ;  /* 0x0000001f09037819 */ /* 0x000fe400000006ff */
[----:B------:R-:W-:Y:S05]  /*9d30*/  BRA.DIV UR4, `(.L_x_1955) ;  /* 0x0000019e04287947 */ /* 0x000fea000b800000 */
.L_x_2139:
        /* <DEDUP_REMOVED lines=37> */
.L_x_2140:
[----:B------:R-:W-:Y:S05]  /*9f90*/  BSYNC B1 ;  /* 0x0000000000017941 */ /* 0x000fea0003800000 */
.L_x_1956:
        /* <DEDUP_REMOVED lines=14> */
[----:B------:R-:W1:Y:S01]  /*a080*/  S2R R9, SR_TID.X ;  /* 0x0000000000097919 */ /* 0x000e620000002100 */
[----:B------:R-:W-:Y:S02]  /*a090*/  SHF.R.U64 R64, R4, 0x10, R5 ;  /* 0x0000001004407819 */ /* 0x000fe40000001205 */
[----:B------:R-:W-:Y:S02]  /*a0a0*/  SHF.R.U64 R59, R32, 0x10, R33 ;  /* 0x00000010203b7819 */ /* 0x000fe40000001221 */
[----:B------:R-:W-:Y:S02]  /*a0b0*/  SHF.R.U32.HI R66, RZ, 0x10, R5 ;  /* 0x00000010ff427819 */ /* 0x000fe40000011605 */
[----:B------:R-:W-:Y:S02]  /*a0c0*/  PRMT R64, R21, 0x5432, R64 ;  /* 0x0000543215407816 */ /* 0x000fe40000000040 */
[--C-:B------:R-:W-:Y:S02]  /*a0d0*/  SHF.R.U64 R68, R6, 0x10, R7.reuse ;  /* 0x0000001006447819 */ /* 0x100fe40000001207 */
[----:B------:R-:W-:-:S02]  /*a0e0*/  SHF.R.U32.HI R69, RZ, 0x10, R7 ;  /* 0x00000010ff457819 */ /* 0x000fc40000011607 */
[----:B------:R-:W-:Y:S01]  /*a0f0*/  PRMT R59, R65, 0x5410, R59 ;  /* 0x00005410413b7816 */ /* 0x000fe2000000003b */
[----:B------:R-:W-:Y:S01]  /*a100*/  IMAD.U32 R65, R64, 0x10000, RZ ;  /* 0x0001000040417824 */ /* 0x000fe200078e00ff */
[----:B------:R-:W-:Y:S02]  /*a110*/  SHF.R.U32.HI R61, RZ, 0x10, R33 ;  /* 0x00000010ff3d7819 */ /* 0x000fe40000011621 */
[----:B------:R-:W-:Y:S02]  /*a120*/  PRMT R66, R44, 0x5432, R66 ;  /* 0x000054322c427816 */ /* 0x000fe40000000042 */
[----:B------:R-:W-:Y:S01]  /*a130*/  PRMT R69, R60, 0x5410, R69 ;  /* 0x000054103c457816 */ /* 0x000fe20000000045 */
[----:B------:R-:W-:Y:S01]  /*a140*/  IMAD.U32 R60, R59, 0x10000, RZ ;  /* 0x000100003b3c7824 */ /* 0x000fe200078e00ff */
[----:B------:R-:W-:Y:S02]  /*a150*/  SHF.R.U32.HI R63, RZ, 0x10, R35 ;  /* 0x00000010ff3f7819 */ /* 0x000fe40000011623 */
[----:B------:R-:W-:Y:S01]  /*a160*/  PRMT R61, R67, 0x5410, R61 ;  /* 0x00005410433d7816 */ /* 0x000fe2000000003d */
[----:B------:R-:W-:Y:S01]  /*a170*/  IMAD.U32 R67, R66, 0x10000, RZ ;  /* 0x0001000042437824 */ /* 0x000fe200078e00ff */
[----:B------:R-:W-:-:S02]  /*a180*/  PRMT R63, R70, 0x5410, R63 ;  /* 0x00005410463f7816 */ /* 0x000fc4000000003f */
[----:B------:R-:W-:Y:S02]  /*a190*/  SHF.R.U64 R62, R34, 0x10, R35 ;  /* 0x00000010223e7819 */ /* 0x000fe40000001223 */
[----:B------:R-:W-:Y:S02]  /*a1a0*/  LOP3.LUT R64, R64, 0xffff0000, RZ, 0xc0, !PT ;  /* 0xffff000040407812 */ /* 0x000fe400078ec0ff */
[----:B------:R-:W-:Y:S01]  /*a1b0*/  LOP3.LUT R59, R59, 0xffff0000, RZ, 0xc0, !PT ;  /* 0xffff00003b3b7812 */ /* 0x000fe200078ec0ff */
[----:B-1----:R-:W-:Y:S01]  /*a1c0*/  VIADD R9, R9, 0xffffff80 ;  /* 0xffffff8009097836 */ /* 0x002fe20000000000 */
[----:B------:R-:W-:Y:S02]  /*a1d0*/  PRMT R68, R45, 0x5432, R68 ;  /* 0x000054322d447816 */ /* 0x000fe40000000044 */
[----:B------:R-:W-:Y:S02]  /*a1e0*/  PRMT R62, R46, 0x5432, R62 ;  /* 0x000054322e3e7816 */ /* 0x000fe4000000003e */
[----:B0-----:R-:W-:-:S02]  /*a1f0*/  LEA.HI R3, R9, R9, RZ, 0x1 ;  /* 0x0000000909037211 */ /* 0x001fc400078f08ff */
[----:B------:R-:W-:Y:S02]  /*a200*/  LOP3.LUT R66, R66, 0xffff0000, RZ, 0xc0, !PT ;  /* 0xffff000042427812 */ /* 0x000fe400078ec0ff */
[----:B------:R-:W-:-:S05]  /*a210*/  LOP3.LUT R3, R3, 0xfffffffe, RZ, 0xc0, !PT ;  /* 0xfffffffe03037812 */ /* 0x000fca00078ec0ff */
[----:B------:R-:W-:Y:S01]  /*a220*/  IMAD.IADD R3, R9, 0x1, -R3 ;  /* 0x0000000109037824 */ /* 0x000fe200078e0a03 */
[----:B-----5:R-:W-:-:S04]  /*a230*/  LOP3.LUT R9, R76, 0x18, R23, 0xf8, !PT ;  /* 0x000000184c097812 */ /* 0x020fc800078ef817 */
[----:B------:R-:W-:Y:S02]  /*a240*/  LEA.HI R3, R0, R3, RZ, 0x1d ;  /* 0x0000000300037211 */ /* 0x000fe400078fe8ff */
[----:B------:R-:W-:Y:S02]  /*a250*/  LOP3.LUT R9, R9, R72, RZ, 0x3c, !PT ;  /* 0x0000004809097212 */ /* 0x000fe400078e3cff */
[----:B------:R-:W-:-:S03]  /*a260*/  SHF.R.S32.HI R8, RZ, 0x1f, R3 ;  /* 0x0000001fff087819 */ /* 0x000fc60000011403 */
[----:B------:R-:W-:Y:S01]  /*a270*/  IMAD.IADD R10, R74, 0x1, R9 ;  /* 0x000000014a0a7824 */ /* 0x000fe200078e0209 */
[----:B------:R-:W-:Y:S01]  /*a280*/  LEA.HI R8, R8, R3, RZ, 0x2 ;  /* 0x0000000308087211 */ /* 0x000fe200078f10ff */
[----:B------:R-:W-:-:S03]  /*a290*/  IMAD.SHL.U32 R3, R3, 0x8, RZ ;  /* 0x0000000803037824 */ /* 0x000fc600078e00ff */
[----:B------:R-:W-:Y:S02]  /*a2a0*/  SHF.R.S32.HI R9, RZ, 0x2, R8 ;  /* 0x00000002ff097819 */ /* 0x000fe40000011408 */
[----:B------:R-:W-:Y:S02]  /*a2b0*/  LOP3.LUT R8, R76, 0x18, R3, 0xf8, !PT ;  /* 0x000000184c087812 */ /* 0x000fe400078ef803 */
[----:B------:R-:W-:Y:S01]  /*a2c0*/  LEA R3, R10, UR61, 0x1 ;  /* 0x0000003d0a037c11 */ /* 0x000fe2000f8e08ff */
[----:B------:R-:W-:Y:S01]  /*a2d0*/  IMAD R9, R9, 0x1800, R74 ;  /* 0x0000180009097824 */ /* 0x000fe200078e024a */
[----:B------:R-:W-:-:S05]  /*a2e0*/  LOP3.LUT R8, R8, R72, RZ, 0x3c, !PT ;  /* 0x0000004808087212 */ /* 0x000fca00078e3cff */
[----:B------:R-:W-:Y:S02]  /*a2f0*/  IMAD.IADD R13, R9, 0x1, R8 ;  /* 0x00000001090d7824 */ /* 0x000fe400078e0208 */
[----:B------:R-:W0:Y:S02]  /*a300*/  LDS.128 R8, [R3] ;  /* 0x0000000003087984 */ /* 0x000e240000000c00 */
[----:B------:R-:W-:-:S05]  /*a310*/  IMAD R20, R13, 0x2, R16 ;  /* 0x000000020d147824 */ /* 0x000fca00078e0210 */
[----:B------:R-:W1:Y:S01]  /*a320*/  LDS.128 R12, [R20+0xda00] ;  /* 0x00da0000140c7984 */ /* 0x000e620000000c00 */
        /* <DEDUP_REMOVED lines=68> */
.L_x_1959:
[----:B------:R-:W-:Y:S05]  /*a770*/  BSYNC B1 ;  /* 0x0000000000017941 */ /* 0x000fea0003800000 */
.L_x_1958:
[----:B------:R-:W-:Y:S04]  /*a780*/  BSSY B1, `(.L_x_1960) ;  /* 0x0000072000017945 */ /* 0x000fe80003800000 */
[----:B------:R-:W-:Y:S05]  /*a790*/  @P1 BRA `(.L_x_1961) ;  /* 0x0000000400c01947 */ /* 0x000fea0003800000 */
[----:B01----:R-:W-:Y:S02]  /*a7a0*/  SHF.R.S32.HI R3, RZ, 0x1f, R78 ;  /* 0x0000001fff037819 */ /* 0x003fe4000001144e */
        /* <DEDUP_REMOVED lines=21> */
[----:B------:R-:W-:Y:S01]  /*a900*/  IMAD.IADD R9, R5, 0x1, R4 ;  /* 0x0000000105097824 */ /* 0x000fe200078e0204 */
[----:B------:R-:W-:Y:S01]  /*a910*/  PRMT R52, R52, 0x5410, R15 ;  /* 0x0000541034347816 */ /* 0x000fe2000000000f */
[----:B------:R-:W0:Y:S01]  /*a920*/  LDS.128 R4, [R3] ;  /* 0x0000000003047984 */ /* 0x000e220000000c00 */
[----:B------:R-:W-:Y:S01]  /*a930*/  SHF.R.U64 R33, R38, 0x10, R39 ;  /* 0x0000001026217819 */ /* 0x000fe20000001227 */
[----:B------:R-:W-:Y:S01]  /*a940*/  IMAD R12, R9, 0x2, R16 ;  /* 0x00000002090c7824 */ /* 0x000fe200078e0210 */
[----:B------:R-:W-:Y:S01]  /*a950*/  SHF.R.U32.HI R36, RZ, 0x10, R37 ;  /* 0x00000010ff247819 */ /* 0x000fe20000011625 */
[----:B------:R-:W-:Y:S01]  /*a960*/  IMAD.U32 R34, R52, 0x10000, RZ ;  /* 0x0001000034227824 */ /* 0x000fe200078e00ff */
[----:B------:R-:W-:Y:S01]  /*a970*/  SHF.R.U32.HI R38, RZ, 0x10, R39 ;  /* 0x00000010ff267819 */ /* 0x000fe20000011627 */
[----:B------:R-:W-:Y:S01]  /*a980*/  IMAD.U32 R32, R58, 0x10000, RZ ;  /* 0x000100003a207824 */ /* 0x000fe200078e00ff */
[----:B------:R-:W1:Y:S01]  /*a990*/  LDS.128 R8, [R12+0xda00] ;  /* 0x00da00000c087984 */ /* 0x000e620000000c00 */
[----:B------:R-:W-:-:S02]  /*a9a0*/  SHF.R.U64 R13, R26, 0x10, R27 ;  /* 0x000000101a0d7819 */ /* 0x000fc4000000121b */
[----:B------:R-:W-:Y:S02]  /*a9b0*/  PRMT R51, R51, 0x5410, R24 ;  /* 0x0000541033337816 */ /* 0x000fe40000000018 */
[----:B------:R-:W-:Y:S02]  /*a9c0*/  LOP3.LUT R35, R52, 0xffff0000, RZ, 0xc0, !PT ;  /* 0xffff000034237812 */ /* 0x000fe400078ec0ff */
[----:B------:R-:W-:Y:S02]  /*a9d0*/  PRMT R57, R57, 0x5410, R36 ;  /* 0x0000541039397816 */ /* 0x000fe40000000024 */
[----:B------:R-:W-:Y:S02]  /*a9e0*/  PRMT R55, R55, 0x5410, R38 ;  /* 0x0000541037377816 */ /* 0x000fe40000000026 */
[----:B------:R-:W-:Y:S02]  /*a9f0*/  PRMT R54, R54, 0x5410, R13 ;  /* 0x0000541036367816 */ /* 0x000fe4000000000d */
[----:B------:R-:W-:-:S02]  /*aa00*/  PRMT R56, R56, 0x5410, R33 ;  /* 0x0000541038387816 */ /* 0x000fc40000000021 */
[----:B------:R-:W-:Y:S02]  /*aa10*/  LOP3.LUT R33, R58, 0xffff0000, RZ, 0xc0, !PT ;  /* 0xffff00003a217812 */ /* 0x000fe400078ec0ff */
        /* <DEDUP_REMOVED lines=18> */
[C---:B------:R-:W-:Y:S01]  /*ab40*/  FFMA.FTZ R36, R13.reuse, R32, -R36 ;  /* 0x000000200d247223 */ /* 0x040fe20000010824 */
[----:B------:R-:W-:Y:S01]  /*ab50*/  FFMA.FTZ R38, R13, R34, R38 ;  /* 0x000000220d267223 */ /* 0x000fe20000010026 */
[----:B------:R-:W-:Y:S02]  /*ab60*/  IMAD.U32 R13, R57, 0x10000, RZ ;  /* 0x00010000390d7824 */ /* 0x000fe400078e00ff */
[-C--:B------:R-:W-:Y:S01]  /*ab70*/  FMUL.FTZ R39, R8, R33.reuse ;  /* 0x0000002108277220 */ /* 0x080fe20000410000 */
[C---:B------:R-:W-:Y:S01]  /*ab80*/  FFMA.FTZ R37, R4.reuse, R33, -R37 ;  /* 0x0000002104257223 */ /* 0x040fe20000010825 */
[-C--:B------:R-:W-:Y:S01]  /*ab90*/  FMUL.FTZ R33, R25, R24.reuse ;  /* 0x0000001819217220 */ /* 0x080fe20000410000 */
[----:B------:R-:W-:Y:S01]  /*aba0*/  LOP3.LUT R32, R51, 0xffff0000, RZ, 0xc0, !PT ;  /* 0xffff000033207812 */ /* 0x000fe200078ec0ff */
[----:B------:R-:W-:Y:S01]  /*abb0*/  FMUL.FTZ R25, R25, R13 ;  /* 0x0000000d19197220 */ /* 0x000fe20000410000 */
[----:B------:R-:W-:Y:S01]  /*abc0*/  FFMA.FTZ R39, R4, R35, R39 ;  /* 0x0000002304277223 */ /* 0x000fe20000010027 */
[C---:B------:R-:W-:Y:S01]  /*abd0*/  FFMA.FTZ R33, R14.reuse, R13, -R33 ;  /* 0x0000000d0e217223 */ /* 0x040fe20000010821 */
[----:B------:R-:W-:Y:S01]  /*abe0*/  LOP3.LUT R4, R57, 0xffff0000, RZ, 0xc0, !PT ;  /* 0xffff000039047812 */ /* 0x000fe200078ec0ff */
[----:B------:R-:W-:Y:S01]  /*abf0*/  FFMA.FTZ R25, R14, R24, R25 ;  /* 0x000000180e197223 */ /* 0x000fe20000010019 */
[----:B------:R-:W-:Y:S01]  /*ac00*/  FMUL.FTZ R14, R9, R32 ;  /* 0x00000020090e7220 */ /* 0x000fe20000410000 */
[C---:B------:R-:W-:Y:S01]  /*ac10*/  IMAD.U32 R26, R10.reuse, 0x10000, RZ ;  /* 0x000100000a1a7824 */ /* 0x040fe200078e00ff */
[----:B------:R-:W-:Y:S01]  /*ac20*/  LOP3.LUT R10, R10, 0xffff0000, RZ, 0xc0, !PT ;  /* 0xffff00000a0a7812 */ /* 0x000fe200078ec0ff */
[----:B------:R-:W-:-:S02]  /*ac30*/  IMAD.U32 R13, R54, 0x10000, RZ ;  /* 0x00010000360d7824 */ /* 0x000fc400078e00ff */
[-C--:B------:R-:W-:Y:S01]  /*ac40*/  FMUL.FTZ R34, R9, R4.reuse ;  /* 0x0000000409227220 */ /* 0x080fe20000410000 */
[----:B------:R-:W-:Y:S02]  /*ac50*/  IMAD.U32 R8, R56, 0x10000, RZ ;  /* 0x0001000038087824 */ /* 0x000fe400078e00ff */
[----:B------:R-:W-:Y:S01]  /*ac60*/  FFMA.FTZ R24, R5, R4, -R14 ;  /* 0x0000000405187223 */ /* 0x000fe2000001080e */
[----:B------:R-:W-:Y:S02]  /*ac70*/  IMAD.U32 R27, R11, 0x10000, RZ ;  /* 0x000100000b1b7824 */ /* 0x000fe400078e00ff */
[C---:B------:R-:W-:Y:S01]  /*ac80*/  FMUL.FTZ R52, R26.reuse, R13 ;  /* 0x0000000d1a347220 */ /* 0x040fe20000410000 */
[----:B------:R-:W-:Y:S02]  /*ac90*/  IMAD.U32 R14, R53, 0x10000, RZ ;  /* 0x00010000350e7824 */ /* 0x000fe400078e00ff */
[----:B------:R-:W-:Y:S01]  /*aca0*/  FMUL.FTZ R26, R26, R8 ;  /* 0x000000081a1a7220 */ /* 0x000fe20000410000 */
[----:B------:R-:W-:Y:S01]  /*acb0*/  FFMA.FTZ R34, R5, R32, R34 ;  /* 0x0000002005227223 */ /* 0x000fe20000010022 */
[----:B------:R-:W-:-:S02]  /*acc0*/  IMAD.U32 R4, R55, 0x10000, RZ ;  /* 0x0001000037047824 */ /* 0x000fc400078e00ff */
[----:B------:R-:W-:Y:S01]  /*acd0*/  FMUL.FTZ R5, R27, R14 ;  /* 0x0000000e1b057220 */ /* 0x000fe20000410000 */
[C---:B------:R-:W-:Y:S01]  /*ace0*/  FFMA.FTZ R52, R15.reuse, R8, -R52 ;  /* 0x000000080f347223 */ /* 0x040fe20000010834 */
[----:B------:R-:W-:Y:S01]  /*acf0*/  FFMA.FTZ R26, R15, R13, R26 ;  /* 0x0000000d0f1a7223 */ /* 0x000fe2000001001a */
[----:B------:R-:W-:Y:S01]  /*ad00*/  LOP3.LUT R9, R54, 0xffff0000, RZ, 0xc0, !PT ;  /* 0xffff000036097812 */ /* 0x000fe200078ec0ff */
[-C--:B------:R-:W-:Y:S01]  /*ad10*/  FFMA.FTZ R15, R20, R4.reuse, -R5 ;  /* 0x00000004140f7223 */ /* 0x080fe20000010805 */
[----:B------:R-:W-:Y:S01]  /*ad20*/  LOP3.LUT R11, R11, 0xffff0000, RZ, 0xc0, !PT ;  /* 0xffff00000b0b7812 */ /* 0x000fe200078ec0ff */
[----:B------:R-:W-:Y:S01]  /*ad30*/  FMUL.FTZ R27, R27, R4 ;  /* 0x000000041b1b7220 */ /* 0x000fe20000410000 */
[----:B------:R-:W-:Y:S01]  /*ad40*/  LOP3.LUT R5, R56, 0xffff0000, RZ, 0xc0, !PT ;  /* 0xffff000038057812 */ /* 0x000fe200078ec0ff */
[----:B------:R-:W-:Y:S01]  /*ad50*/  FMUL.FTZ R13, R10, R9 ;  /* 0x000000090a0d7220 */ /* 0x000fe20000410000 */
[----:B------:R-:W-:Y:S01]  /*ad60*/  LOP3.LUT R8, R53, 0xffff0000, RZ, 0xc0, !PT ;  /* 0xffff000035087812 */ /* 0x000fe200078ec0ff */
[----:B------:R-:W-:Y:S01]  /*ad70*/  FFMA.FTZ R27, R20, R14, R27 ;  /* 0x0000000e141b7223 */ /* 0x000fe2000001001b */
[----:B------:R-:W-:Y:S01]  /*ad80*/  LOP3.LUT R4, R55, 0xffff0000, RZ, 0xc0, !PT ;  /* 0xffff000037047812 */ /* 0x000fe200078ec0ff */
[-C--:B------:R-:W-:Y:S01]  /*ad90*/  FMUL.FTZ R10, R10, R5.reuse ;  /* 0x000000050a0a7220 */ /* 0x080fe20000410000 */
[----:B------:R-:W-:Y:S01]  /*ada0*/  FFMA.FTZ R13, R6, R5, -R13 ;  /* 0x00000005060d7223 */ /* 0x000fe2000001080d */
[C---:B------:R-:W-:Y:S01]  /*adb0*/  FMUL.FTZ R14, R11.reuse, R8 ;  /* 0x000000080b0e7220 */ /* 0x040fe20000410000 */
[----:B------:R-:W-:Y:S01]  /*adc0*/  F2FP.BF16.F32.PACK_AB R5, R24, R33 ;  /* 0x000000211805723e */ /* 0x000fe200000010ff */
[-C--:B------:R-:W-:Y:S01]  /*add0*/  FMUL.FTZ R35, R11, R4.reuse ;  /* 0x000000040b237220 */ /* 0x080fe20000410000 */
[----:B------:R-:W-:Y:S01]  /*ade0*/  FFMA.FTZ R11, R6, R9, R10 ;  /* 0x00000009060b7223 */ /* 0x000fe2000001000a */
[----:B------:R-:W-:Y:S01]  /*adf0*/  FFMA.FTZ R14, R7, R4, -R14 ;  /* 0x00000004070e7223 */ /* 0x000fe2000001080e */
[----:B------:R-:W-:Y:S01]  /*ae00*/  F2FP.BF16.F32.PACK_AB R4, R37, R36 ;  /* 0x000000242504723e */ /* 0x000fe200000010ff */
[----:B------:R-:W-:Y:S01]  /*ae10*/  FFMA.FTZ R20, R7, R8, R35 ;  /* 0x0000000807147223 */ /* 0x000fe20000010023 */
[----:B------:R-:W-:-:S02]  /*ae20*/  F2FP.BF16.F32.PACK_AB R6, R13, R52 ;  /* 0x000000340d06723e */ /* 0x000fc400000010ff */
[----:B------:R-:W-:Y:S02]  /*ae30*/  F2FP.BF16.F32.PACK_AB R10, R11, R26 ;  /* 0x0000001a0b0a723e */ /* 0x000fe400000010ff */
[----:B------:R-:W-:Y:S02]  /*ae40*/  F2FP.BF16.F32.PACK_AB R7, R14, R15 ;  /* 0x0000000f0e07723e */ /* 0x000fe400000010ff */
[----:B------:R-:W-:Y:S02]  /*ae50*/  F2FP.BF16.F32.PACK_AB R8, R39, R38 ;  /* 0x000000262708723e */ /* 0x000fe400000010ff */
[----:B------:R-:W-:Y:S01]  /*ae60*/  F2FP.BF16.F32.PACK_AB R9, R34, R25 ;  /* 0x000000192209723e */ /* 0x000fe200000010ff */
[----:B------:R2:W-:Y:S01]  /*ae70*/  STS.128 [R3], R4 ;  /* 0x0000000403007388 */ /* 0x0005e20000000c00 */
[----:B------:R-:W-:-:S05]  /*ae80*/  F2FP.BF16.F32.PACK_AB R11, R20, R27 ;  /* 0x0000001b140b723e */ /* 0x000fca00000010ff */
[----:B------:R2:W-:Y:S02]  /*ae90*/  STS.128 [R12+0xda00], R8 ;  /* 0x00da00080c007388 */ /* 0x0005e40000000c00 */
.L_x_1961:
[----:B------:R-:W-:Y:S05]  /*aea0*/  BSYNC B1 ;  /* 0x0000000000017941 */ /* 0x000fea0003800000 */
.L_x_1960:
[----:B------:R-:W-:Y:S05]  /*aeb0*/  @P2 BRA `(.L_x_1939) ;  /* 0x0000000400c02947 */ /* 0x000fea0003800000 */
[----:B012---:R-:W-:Y:S02]  /*aec0*/  SHF.R.S32.HI R3, RZ, 0x1f, R77 ;  /* 0x0000001fff037819 */ /* 0x007fe4000001144d */
[----:B------:R-:W-:Y:S02]  /*aed0*/  SHF.R.U64 R20, R40, 0x10, R41 ;  /* 0x0000001028147819 */ /* 0x000fe40000001229 */
[CC--:B------:R-:W-:Y:S02]  /*aee0*/  LEA.HI R4, R3.reuse, R77.reuse, RZ, 0x3 ;  /* 0x0000004d03047211 */ /* 0x0c0fe400078f18ff */
[----:B------:R-:W-:Y:S02]  /*aef0*/  LEA.HI R3, R3, R77, RZ, 0x5 ;  /* 0x0000004d03037211 */ /* 0x000fe400078f28ff */
[--C-:B------:R-:W-:Y:S02]  /*af00*/  SHF.R.S32.HI R5, RZ, 0x3, R4.reuse ;  /* 0x00000003ff057819 */ /* 0x100fe40000011404 */
[----:B-----5:R-:W-:-:S02]  /*af10*/  LOP3.LUT R4, R76, 0x18, R4, 0xf8, !PT ;  /* 0x000000184c047812 */ /* 0x020fc400078ef804 */
[----:B------:R-:W-:Y:S02]  /*af20*/  LEA.HI R0, R0, R5, RZ, 0x1d ;  /* 0x0000000500007211 */ /* 0x000fe400078fe8ff */
[----:B------:R-:W-:Y:S02]  /*af30*/  SHF.R.S32.HI R5, RZ, 0x5, R3 ;  /* 0x00000005ff057819 */ /* 0x000fe40000011403 */
[----:B------:R-:W-:Y:S02]  /*af40*/  SHF.R.S32.HI R3, RZ, 0x1f, R0 ;  /* 0x0000001fff037819 */ /* 0x000fe40000011400 */
[----:B------:R-:W-:Y:S01]  /*af50*/  LOP3.LUT R4, R4, R72, RZ, 0x3c, !PT ;  /* 0x0000004804047212 */ /* 0x000fe200078e3cff */
[----:B------:R-:W-:Y:S01]  /*af60*/  IMAD R5, R5, 0x1800, R74 ;  /* 0x0000180005057824 */ /* 0x000fe200078e024a */
        /* <DEDUP_REMOVED lines=16> */
[----:B------:R-:W-:Y:S01]  /*b070*/  PRMT R44, R44, 0x5410, R29 ;  /* 0x000054102c2c7816 */ /* 0x000fe2000000001d */
[----:B------:R-:W-:Y:S01]  /*b080*/  IMAD.U32 R29, R26, 0x10000, RZ ;  /* 0x000100001a1d7824 */ /* 0x000fe200078e00ff */
[----:B------:R-:W-:Y:S01]  /*b090*/  SHF.R.U32.HI R41, RZ, 0x10, R41 ;  /* 0x00000010ff297819 */ /* 0x000fe20000011629 */
[----:B------:R-:W-:Y:S01]  /*b0a0*/  IMAD.U32 R27, R47, 0x10000, RZ ;  /* 0x000100002f1b7824 */ /* 0x000fe200078e00ff */
[----:B------:R-:W1:Y:S01]  /*b0b0*/  LDS.128 R8, [R3+0xda00] ;  /* 0x00da000003087984 */ /* 0x000e620000000c00 */
[----:B------:R-:W-:-:S02]  /*b0c0*/  SHF.R.U32.HI R31, RZ, 0x10, R31 ;  /* 0x00000010ff1f7819 */ /* 0x000fc4000001161f */
[----:B------:R-:W-:Y:S02]  /*b0d0*/  PRMT R45, R45, 0x5410, R12 ;  /* 0x000054102d2d7816 */ /* 0x000fe4000000000c */
[----:B------:R-:W-:Y:S02]  /*b0e0*/  PRMT R48, R48, 0x5410, R41 ;  /* 0x0000541030307816 */ /* 0x000fe40000000029 */
[----:B------:R-:W-:Y:S02]  /*b0f0*/  PRMT R46, R46, 0x5410, R31 ;  /* 0x000054102e2e7816 */ /* 0x000fe4000000001f */
[----:B------:R-:W-:Y:S02]  /*b100*/  LOP3.LUT R31, R26, 0xffff0000, RZ, 0xc0, !PT ;  /* 0xffff00001a1f7812 */ /* 0x000fe400078ec0ff */
[----:B------:R-:W-:Y:S02]  /*b110*/  LOP3.LUT R47, R47, 0xffff0000, RZ, 0xc0, !PT ;  /* 0xffff00002f2f7812 */ /* 0x000fe400078ec0ff */
[----:B------:R-:W-:-:S02]  /*b120*/  SHF.R.U64 R14, R42, 0x10, R43 ;  /* 0x000000102a0e7819 */ /* 0x000fc4000000122b */
[----:B------:R-:W-:Y:S02]  /*b130*/  SHF.R.U32.HI R43, RZ, 0x10, R43 ;  /* 0x00000010ff2b7819 */ /* 0x000fe4000001162b */
[----:B------:R-:W-:Y:S02]  /*b140*/  PRMT R49, R49, 0x5410, R14 ;  /* 0x0000541031317816 */ /* 0x000fe4000000000e */
        /* <DEDUP_REMOVED lines=71> */
.L_x_1939:
[----:B------:R-:W-:Y:S05]  /*b5c0*/  BSYNC B0 ;  /* 0x0000000000007941 */ /* 0x000fea0003800000 */
.L_x_1929:
        /* <DEDUP_REMOVED lines=8> */
.L_x_1927:
[----:B------:R-:W-:-:S06]  /*b650*/  ULOP3.LUT UR4, UR60, 0x1, URZ, 0xfc, !UPT ;  /* 0x000000013c047892 */ /* 0x000fcc000f8efc3f */
[----:B0--3--:R-:W-:-:S05]  /*b660*/  IMAD.U32 R0, RZ, RZ, UR4 ;  /* 0x00000004ff007e24 */ /* 0x009fca000f8e00ff */
[----:B------:R-:W-:-:S13]  /*b670*/  ISETP.NE.AND P0, PT, R0, 0x3, PT ;  /* 0x000000030000780c */ /* 0x000fda0003f05270 */
[----:B------:R-:W-:Y:S05]  /*b680*/  @!P0 BRA `(.L_x_1962) ;  /* 0x0000000000048947 */ /* 0x000fea0003800000 */
[----:B------:R-:W-:Y:S01]  /*b690*/  BPT.TRAP 0x1 ;  /* 0x000000040000795c */ /* 0x000fe20000300000 */
.L_x_1962:
[----:B-12-4-:R-:W2:Y:S01]  /*b6a0*/  LDL R3, [R1+0x38] ;  /* 0x0000380001037983 */ /* 0x016ea20000100800 */
[----:B------:R-:W-:Y:S01]  /*b6b0*/  IMAD R0, R22, 0x8, R16 ;  /* 0x0000000816007824 */ /* 0x000fe200078e0210 */
[----:B--2---:R-:W-:-:S04]  /*b6c0*/  SHF.L.U32 R5, R3, 0x1f, RZ ;  /* 0x0000001f03057819 */ /* 0x004fc800000006ff */
[----:B------:R0:W1:Y:S01]  /*b6d0*/  SYNCS.PHASECHK.TRANS64.TRYWAIT P1, [R0+URZ+0x31c30], R5 ;  /* 0x031c3005000075a7 */ /* 0x000062000802017f */
[----:B------:R-:W-:Y:S05]  /*b6e0*/  @!P0 BRA `(.L_x_1963) ;  /* 0x0000000000048947 */ /* 0x000fea0003800000 */
[----:B------:R-:W-:Y:S01]  /*b6f0*/  BPT.TRAP 0x1 ;  /* 0x000000040000795c */ /* 0x000fe20000300000 */
.L_x_1963:
[----:B------:R-:W-:Y:S01]  /*b700*/  VIADD R3, R16, 0x16a00 ;  /* 0x00016a0010037836 */ /* 0x000fe20000000000 */
[----:B------:R-:W-:-:S04]  /*b710*/  LOP3.LUT R2, R2, 0x10000, RZ, 0xfc, !PT ;  /* 0x0001000002027812 */ /* 0x000fc800078efcff */
[----:B------:R-:W-:-:S04]  /*b720*/  SHF.R.U32.HI R3, RZ, 0x4, R3 ;  /* 0x00000004ff037819 */ /* 0x000fc80000011603 */
[----:B------:R-:W-:-:S04]  /*b730*/  LOP3.LUT R3, R3, 0x3fff, RZ, 0xc0, !PT ;  /* 0x00003fff03037812 */ /* 0x000fc800078ec0ff */
[----:B------:R-:W-:Y:S01]  /*b740*/  LOP3.LUT R4, R3, 0x10000, RZ, 0xfc, !PT ;  /* 0x0001000003047812 */ /* 0x000fe200078efcff */
[----:B------:R-:W-:-:S04]  /*b750*/  IMAD.MOV.U32 R3, RZ, RZ, -0x7fffffe0 ;  /* 0x80000020ff037424 */ /* 0x000fc800078e00ff */
[----:B------:R2:W-:Y:S01]  /*b760*/  STL [R1+0x58], R4 ;  /* 0x0000580401007387 */ /* 0x0005e20000100800 */
[----:B-1----:R-:W-:Y:S05]  /*b770*/  @P1 BRA `(.L_x_1964) ;  /* 0x0000000000081947 */ /* 0x002fea0003800000 */
[----:B------:R-:W1:Y:S02]  /*b780*/  SYNCS.PHASECHK.TRANS64.TRYWAIT P1, [R0+URZ+0x31c30], R5 ;  /* 0x031c3005000075a7 */ /* 0x000e64000802017f */
[----:B-1----:R-:W-:Y:S05]  /*b790*/  @!P1 BRA `(.L_x_1965) ;  /* 0x0000018000cc9947 */ /* 0x002fea0003800000 */
.L_x_1964:
[----:B--2---:R-:W2:Y:S01]  /*b7a0*/  LDL R4, [R1+0x58] ;  /* 0x0000580001047983 */ /* 0x004ea20000100800 */
[----:B------:R-:W-:Y:S01]  /*b7b0*/  IMAD.MOV.U32 R15, RZ, RZ, -0x7fffffe0 ;  /* 0x80000020ff0f7424 */ /* 0x000fe200078e00ff */
[----:B------:R-:W-:Y:S05]  /*b7c0*/  WARPSYNC.ALL ;  /* 0x0000000000007948 */ /* 0x000fea0003800000 */
[C---:B------:R-:W-:Y:S01]  /*b7d0*/  R2UR UR4, R2.reuse ;  /* 0x00000000020472ca */ /* 0x040fe200000e0000 */
[----:B------:R-:W3:Y:S01]  /*b7e0*/  LDL R101, [R1+0x40] ;  /* 0x0000400001657983 */ /* 0x000ee20000100800 */
[----:B------:R-:W-:Y:S02]  /*b7f0*/  R2UR UR5, R3 ;  /* 0x00000000030572ca */ /* 0x000fe400000e0000 */
[----:B------:R-:W-:Y:S01]  /*b800*/  R2UR UR7, R15 ;  /* 0x000000000f0772ca */ /* 0x000fe200000e0000 */
[----:B------:R-:W-:Y:S01]  /*b810*/  WARPGROUP.ARRIVE ;  /* 0x00000000000079c5 */ /* 0x000fe20000000000 */
[----:B01----:R-:W-:Y:S01]  /*b820*/  IMAD.MOV.U32 R5, RZ, RZ, -0x7fffffe0 ;  /* 0x80000020ff057424 */ /* 0x003fe200078e00ff */
[----:B------:R-:W4:Y:S01]  /*b830*/  LDL R100, [R1+0x68] ;  /* 0x0000680001647983 */ /* 0x000f220000100800 */
[----:B------:R-:W-:Y:S01]  /*b840*/  IMAD.MOV.U32 R7, RZ, RZ, -0x7fffffe0 ;  /* 0x80000020ff077424 */ /* 0x000fe200078e00ff */
[----:B------:R-:W-:-:S02]  /*b850*/  R2UR UR8, R2 ;  /* 0x00000000020872ca */ /* 0x000fc400000e0000 */
[----:B------:R-:W-:Y:S01]  /*b860*/  R2UR UR9, R3 ;  /* 0x00000000030972ca */ /* 0x000fe200000e0000 */
[----:B------:R-:W4:Y:S01]  /*b870*/  LDL R103, [R1+0x34] ;  /* 0x0000340001677983 */ /* 0x000f220000100800 */
[----:B------:R-:W-:Y:S02]  /*b880*/  R2UR UR11, R7 ;  /* 0x00000000070b72ca */ /* 0x000fe400000e0000 */
[C---:B------:R-:W-:Y:S01]  /*b890*/  R2UR UR12, R2.reuse ;  /* 0x00000000020c72ca */ /* 0x040fe200000e0000 */
[----:B------:R-:W4:Y:S01]  /*b8a0*/  LDL R102, [R1+0x6c] ;  /* 0x00006c0001667983 */ /* 0x000f220000100800 */
[C---:B------:R-:W-:Y:S01]  /*b8b0*/  R2UR UR13, R3.reuse ;  /* 0x00000000030d72ca */ /* 0x040fe200000e0000 */
[----:B------:R-:W-:Y:S01]  /*b8c0*/  IMAD.MOV.U32 R9, RZ, RZ, -0x7fffffe0 ;  /* 0x80000020ff097424 */ /* 0x000fe200078e00ff */
[----:B------:R-:W-:Y:S01]  /*b8d0*/  R2UR UR16, R2 ;  /* 0x00000000021072ca */ /* 0x000fe200000e0000 */
[----:B------:R-:W4:Y:S01]  /*b8e0*/  LDL R99, [R1+0x2c] ;  /* 0x00002c0001637983 */ /* 0x000f220000100800 */
[----:B------:R-:W-:-:S02]  /*b8f0*/  R2UR UR17, R3 ;  /* 0x00000000031172ca */ /* 0x000fc400000e0000 */
[----:B------:R-:W-:Y:S01]  /*b900*/  R2UR UR19, R9 ;  /* 0x00000000091372ca */ /* 0x000fe200000e0000 */
[----:B--2---:R-:W-:-:S05]  /*b910*/  IMAD R14, R22, 0x6c0, R4 ;  /* 0x000006c0160e7824 */ /* 0x004fca00078e0204 */
        /* <DEDUP_REMOVED lines=419> */
[----:B---3--:R-:W-:Y:S01]  /*d350*/  IMAD R15, R108, -0x90, R101 ;  /* 0xffffff706c0f7824 */ /* 0x008fe200078e0265 */
[----:B------:R-:W-:Y:S01]  /*d360*/  R2UR UR10, R20 ;  /* 0x00000000140a72ca */ /* 0x000fe200000e0000 */
[----:B------:R-:W-:Y:S01]  /*d370*/  ULDC UR4, c[0x0][0x9d8] ;  /* 0x0002760000047ab9 */ /* 0x000fe20000000800 */
[----:B------:R-:W-:Y:S01]  /*d380*/  R2UR UR11, R21 ;  /* 0x00000000150b72ca */ /* 0x000fe200000e0000 */
[----:B------:R-:W-:Y:S01]  /*d390*/  ULDC UR5, c[0x0][0x988] ;  /* 0x0002620000057ab9 */ /* 0x000fe20000000800 */
[----:B------:R-:W-:-:S02]  /*d3a0*/  WARPGROUP.DEPBAR.LE gsb0, 0x0 ;  /* 0x00008000000079c5 */ /* 0x000fc40000010000 */
[----:B------:R-:W-:-:S09]  /*d3b0*/  WARPGROUP.ARRIVE ;  /* 0x00000000000079c5 */ /* 0x000fd20000000000 */
        /* <DEDUP_REMOVED lines=37> */
[----:B------:R-:W-:Y:S01]  /*d610*/  FMUL.FTZ R96, R88, UR4 ;  /* 0x0000000458607c20 */ /* 0x000fe20008410000 */
[----:B------:R-:W-:Y:S02]  /*d620*/  VIADD R21, R15, 0x90 ;  /* 0x000000900f157836 */ /* 0x000fe40000000000 */
[----:B------:R-:W-:Y:S01]  /*d630*/  FMUL.FTZ R88, R90, UR4 ;  /* 0x000000045a587c20 */ /* 0x000fe20008410000 */
[----:B------:R-:W-:Y:S01]  /*d640*/  FMUL.FTZ R90, R91, UR4 ;  /* 0x000000045b5a7c20 */ /* 0x000fe20008410000 */
[----:B------:R-:W-:Y:S01]  /*d650*/  FMUL.FTZ R91, R92, UR4 ;  /* 0x000000045c5b7c20 */ /* 0x000fe20008410000 */
[----:B------:R-:W-:Y:S01]  /*d660*/  FMUL.FTZ R118, R48, UR4 ;  /* 0x0000000430767c20 */ /* 0x000fe20008410000 */
[----:B------:R-:W-:Y:S01]  /*d670*/  FMUL.FTZ R92, R94, UR4 ;  /* 0x000000045e5c7c20 */ /* 0x000fe20008410000 */
[----:B----4-:R-:W-:Y:S02]  /*d680*/  IMAD R48, R100, -0x2, R21 ;  /* 0xfffffffe64307824 */ /* 0x010fe400078e0215 */
[----:B------:R-:W-:Y:S01]  /*d690*/  FMUL.FTZ R94, R81, UR4 ;  /* 0x00000004515e7c20 */ /* 0x000fe20008410000 */
[----:B------:R-:W-:-:S02]  /*d6a0*/  VIADD R20, R14, 0x642 ;  /* 0x000006420e147836 */ /* 0x000fc40000000000 */
[----:B------:R-:W-:Y:S01]  /*d6b0*/  FMUL.FTZ R81, R82, UR4 ;  /* 0x0000000452517c20 */ /* 0x000fe20008410000 */
[----:B------:R-:W-:Y:S02]  /*d6c0*/  IMAD.MOV.U32 R21, RZ, RZ, -0x7fffffe0 ;  /* 0x80000020ff157424 */ /* 0x000fe400078e00ff */
[----:B------:R-:W-:Y:S01]  /*d6d0*/  FMUL.FTZ R82, R83, UR4 ;  /* 0x0000000453527c20 */ /* 0x000fe20008410000 */
[----:B------:R-:W-:Y:S01]  /*d6e0*/  FMUL.FTZ R83, R84, UR4 ;  /* 0x0000000454537c20 */ /* 0x000fe20008410000 */
[----:B------:R-:W-:Y:S01]  /*d6f0*/  FMUL.FTZ R84, R86, UR4 ;  /* 0x0000000456547c20 */ /* 0x000fe20008410000 */
[----:B------:R-:W-:Y:S01]  /*d700*/  FMUL.FTZ R86, R87, UR4 ;  /* 0x0000000457567c20 */ /* 0x000fe20008410000 */
[----:B------:R-:W-:Y:S01]  /*d710*/  R2UR UR10, R20 ;  /* 0x00000000140a72ca */ /* 0x000fe200000e0000 */
[----:B------:R-:W-:Y:S01]  /*d720*/  FMUL.FTZ R87, R73, UR4 ;  /* 0x0000000449577c20 */ /* 0x000fe20008410000 */
[----:B------:R-:W-:Y:S02]  /*d730*/  R2UR UR11, R21 ;  /* 0x00000000150b72ca */ /* 0x000fe400000e0000 */
[----:B------:R-:W-:-:S02]  /*d740*/  R2UR UR8, R4 ;  /* 0x00000000040872ca */ /* 0x000fc400000e0000 */
        /* <DEDUP_REMOVED lines=16> */
[----:B------:R-:W-:Y:S01]  /*d850*/  IADD3 R98, -R103, 0x91, R15 ;  /* 0x0000009167627810 */ /* 0x000fe20007ffe10f */
[----:B------:R-:W0:Y:S01]  /*d860*/  MUFU.TANH R96, R96 ;  /* 0x0000006000607308 */ /* 0x000e220000002400 */
[----:B------:R-:W-:Y:S01]  /*d870*/  FMUL.FTZ R59, R60, UR4 ;  /* 0x000000043c3b7c20 */ /* 0x000fe20008410000 */
[----:B------:R-:W-:-:S02]  /*d880*/  WARPGROUP.DEPBAR.LE gsb0, 0x0 ;  /* 0x00008000000079c5 */ /* 0x000fc40000010000 */
[----:B------:R-:W-:-:S04]  /*d890*/  WARPGROUP.ARRIVE ;  /* 0x00000000000079c5 */ /* 0x000fc80000000000 */
[----:B------:R-:W1:Y:S01]  /*d8a0*/  MUFU.TANH R89, R89 ;  /* 0x0000005900597308 */ /* 0x000e620000002400 */
[----:B------:R-:W-:Y:S01]  /*d8b0*/  FMUL.FTZ R60, R61, UR4 ;  /* 0x000000043d3c7c20 */ /* 0x000fe20008410000 */
[----:B------:R-:W-:Y:S01]  /*d8c0*/  HGMMA.64x16x16.F32.BF16 R32, gdesc[UR8], R32, gsb0 ;  /* 0x00200000082079f0 */ /* 0x000fe20008001820 */
[----:B------:R-:W-:Y:S01]  /*d8d0*/  FMUL.FTZ R97, R93, UR4 ;  /* 0x000000045d617c20 */ /* 0x000fe20008410000 */
[----:B------:R-:W-:Y:S01]  /*d8e0*/  FMUL.FTZ R61, R62, UR4 ;  /* 0x000000043e3d7c20 */ /* 0x000fe20008410000 */
[----:B------:R-:W-:-:S03]  /*d8f0*/  FMUL.FTZ R62, R63, UR4 ;  /* 0x000000043f3e7c20 */ /* 0x000fc60008410000 */
[----:B------:R-:W2:Y:S01]  /*d900*/  MUFU.TANH R91, R91 ;  /* 0x0000005b005b7308 */ /* 0x000ea20000002400 */
[----:B------:R-:W-:Y:S02]  /*d910*/  IMAD R63, R99, 0xc0, R102 ;  /* 0x000000c0633f7824 */ /* 0x000fe400078e0266 */
[----:B------:R-:W-:Y:S02]  /*d920*/  IMAD R98, R100, -0x2, R98 ;  /* 0xfffffffe64627824 */ /* 0x000fe400078e0262 */
[----:B------:R-:W-:-:S03]  /*d930*/  FMUL.FTZ R80, R80, UR4 ;  /* 0x0000000450507c20 */ /* 0x000fc60008410000 */
[----:B------:R-:W3:Y:S01]  /*d940*/  MUFU.TANH R97, R97 ;  /* 0x0000006100617308 */ /* 0x000ee20000002400 */
[----:B------:R-:W-:Y:S01]  /*d950*/  VIADDMNMX R20, R63, R98, R48, PT ;  /* 0x000000623f147246 */ /* 0x000fe20003800130 */
[----:B------:R-:W-:-:S03]  /*d960*/  VIADD R14, R14, 0x682 ;  /* 0x000006820e0e7836 */ /* 0x000fc60000000000 */
[C---:B------:R-:W-:Y:S02]  /*d970*/  ISETP.GT.AND P1, PT, R20.reuse, RZ, PT ;  /* 0x000000ff1400720c */ /* 0x040fe40003f24270 */
[C---:B------:R-:W-:Y:S01]  /*d980*/  ISETP.GT.AND P2, PT, R20.reuse, 0x1, PT ;  /* 0x000000011400780c */ /* 0x040fe20003f44270 */
[----:B------:R-:W4:Y:S01]  /*d990*/  MUFU.TANH R80, R80 ;  /* 0x0000005000507308 */ /* 0x000f220000002400 */
[----:B------:R-:W-:Y:S01]  /*d9a0*/  ISETP.GT.AND P4, PT, R20, 0x8, PT ;  /* 0x000000081400780c */ /* 0x000fe20003f84270 */
[----:B------:R-:W-:Y:S01]  /*d9b0*/  FMUL.FTZ R85, R85, UR4 ;  /* 0x0000000455557c20 */ /* 0x000fe20008410000 */
[----:B0-----:R-:W-:Y:S02]  /*d9c0*/  FSEL R96, R96, -INF , P1 ;  /* 0xff80000060607808 */ /* 0x001fe40000800000 */
[----:B-1----:R-:W-:-:S03]  /*d9d0*/  FSEL R89, R89, -INF , P2 ;  /* 0xff80000059597808 */ /* 0x002fc60001000000 */
[----:B------:R-:W0:Y:S01]  /*d9e0*/  MUFU.TANH R94, R94 ;  /* 0x0000005e005e7308 */ /* 0x000e220000002400 */
[----:B------:R-:W-:Y:S01]  /*d9f0*/  R2UR UR14, R14 ;  /* 0x000000000e0e72ca */ /* 0x000fe200000e0000 */
[----:B------:R-:W-:Y:S01]  /*da00*/  FMUL.FTZ R21, R49, UR4 ;  /* 0x0000000431157c20 */ /* 0x000fe20008410000 */
[----:B------:R-:W-:Y:S01]  /*da10*/  FMUL.FTZ R14, R50, UR4 ;  /* 0x00000004320e7c20 */ /* 0x000fe20008410000 */
[----:B------:R-:W-:Y:S01]  /*da20*/  ISETP.GT.AND P5, PT, R20, 0x9, PT ;  /* 0x000000091400780c */ /* 0x000fe20003fa4270 */
[----:B------:R-:W-:Y:S01]  /*da30*/  FMUL.FTZ R72, R72, UR4 ;  /* 0x0000000448487c20 */ /* 0x000fe20008410000 */
[----:B--2---:R-:W-:Y:S02]  /*da40*/  FSEL R50, R91, -INF , P4 ;  /* 0xff8000005b327808 */ /* 0x004fe40002000000 */
[----:B------:R-:W1:Y:S01]  /*da50*/  MUFU.TANH R83, R83 ;  /* 0x0000005300537308 */ /* 0x000e620000002400 */
[----:B------:R-:W-:Y:S02]  /*da60*/  FMNMX.FTZ R49, R96, R89, !PT ;  /* 0x0000005960317209 */ /* 0x000fe40007810000 */
[----:B------:R-:W-:-:S02]  /*da70*/  ISETP.GT.AND P3, PT, R20, 0x10, PT ;  /* 0x000000101400780c */ /* 0x000fc40003f64270 */
[----:B---3--:R-:W-:Y:S02]  /*da80*/  FSEL R100, R97, -INF , P5 ;  /* 0xff80000061647808 */ /* 0x008fe40002800000 */
[----:B------:R-:W-:Y:S01]  /*da90*/  FMNMX.FTZ R49, R50, R49, !PT ;  /* 0x0000003132317209 */ /* 0x000fe20007810000 */
[----:B------:R-:W2:Y:S01]  /*daa0*/  MUFU.TANH R85, R85 ;  /* 0x0000005500557308 */ /* 0x000ea20000002400 */
[----:B------:R-:W-:Y:S02]  /*dab0*/  ISETP.GT.AND P1, PT, R20, 0x11, PT ;  /* 0x000000111400780c */ /* 0x000fe40003f24270 */
[----:B----4-:R-:W-:Y:S02]  /*dac0*/  FSEL R80, R80, -INF , P3 ;  /* 0xff80000050507808 */ /* 0x010fe40001800000 */
[----:B------:R-:W-:-:S03]  /*dad0*/  FMNMX.FTZ R49, R100, R49, !PT ;  /* 0x0000003164317209 */ /* 0x000fc60007810000 */
[----:B------:R-:W3:Y:S01]  /*dae0*/  MUFU.TANH R72, R72 ;  /* 0x0000004800487308 */ /* 0x000ee20000002400 */
[----:B------:R-:W-:Y:S01]  /*daf0*/  ISETP.GT.AND P2, PT, R20, 0x18, PT ;  /* 0x000000181400780c */ /* 0x000fe20003f44270 */
[----:B------:R-:W-:Y:S01]  /*db00*/  FMUL.FTZ R77, R77, UR4 ;  /* 0x000000044d4d7c20 */ /* 0x000fe20008410000 */
[----:B0-----:R-:W-:Y:S01]  /*db10*/  FSEL R94, R94, -INF , P1 ;  /* 0xff8000005e5e7808 */ /* 0x001fe20000800000 */
[----:B------:R-:W-:Y:S01]  /*db20*/  IMAD.MOV.U32 R15, RZ, RZ, -0x7fffffe0 ;  /* 0x80000020ff0f7424 */ /* 0x000fe200078e00ff */
[----:B------:R-:W-:-:S03]  /*db30*/  FMNMX.FTZ R49, R80, R49, !PT ;  /* 0x0000003150317209 */ /* 0x000fc60007810000 */
[----:B------:R-:W0:Y:S01]  /*db40*/  MUFU.TANH R87, R87 ;  /* 0x0000005700577308 */ /* 0x000e220000002400 */
[----:B------:R-:W-:Y:S01]  /*db50*/  FMUL.FTZ R120, R52, UR4 ;  /* 0x0000000434787c20 */ /* 0x000fe20008410000 */
[----:B------:R-:W-:Y:S01]  /*db60*/  ISETP.GT.AND P4, PT, R20, 0x19, PT ;  /* 0x000000191400780c */ /* 0x000fe20003f84270 */
[----:B------:R-:W-:Y:S01]  /*db70*/  FMUL.FTZ R64, R64, UR4 ;  /* 0x0000000440407c20 */ /* 0x000fe20008410000 */
[----:B-1----:R-:W-:Y:S02]  /*db80*/  FSEL R52, R83, -INF , P2 ;  /* 0xff80000053347808 */ /* 0x002fe40001000000 */
[----:B------:R-:W-:Y:S02]  /*db90*/  FMNMX.FTZ R49, R94, R49, !PT ;  /* 0x000000315e317209 */ /* 0x000fe40007810000 */
[----:B------:R-:W1:Y:S01]  /*dba0*/  MUFU.TANH R75, R75 ;  /* 0x0000004b004b7308 */ /* 0x000e620000002400 */
[----:B------:R-:W-:Y:S01]  /*dbb0*/  R2UR UR15, R15 ;  /* 0x000000000f0f72ca */ /* 0x000fe200000e0000 */
[----:B------:R-:W-:Y:S01]  /*dbc0*/  FMUL.FTZ R15, R51, UR4 ;  /* 0x00000004330f7c20 */ /* 0x000fe20008410000 */
[----:B------:R-:W-:-:S02]  /*dbd0*/  ISETP.GT.AND P3, PT, R20, 0x20, PT ;  /* 0x000000201400780c */ /* 0x000fc40003f64270 */
[----:B--2---:R-:W-:Y:S02]  /*dbe0*/  FSEL R102, R85, -INF , P4 ;  /* 0xff80000055667808 */ /* 0x004fe40002000000 */
[----:B------:R-:W-:Y:S01]  /*dbf0*/  FMNMX.FTZ R51, R52, R49, !PT ;  /* 0x0000003134337209 */ /* 0x000fe20007810000 */
[----:B------:R-:W2:Y:S01]  /*dc00*/  MUFU.TANH R77, R77 ;  /* 0x0000004d004d7308 */ /* 0x000ea20000002400 */
[----:B------:R-:W-:Y:S02]  /*dc10*/  R2UR UR12, R4 ;  /* 0x00000000040c72ca */ /* 0x000fe400000e0000 */
[----:B------:R-:W-:Y:S02]  /*dc20*/  R2UR UR13, R5 ;  /* 0x00000000050d72ca */ /* 0x000fe400000e0000 */
[----:B------:R-:W-:Y:S02]  /*dc30*/  ISETP.GT.AND P1, PT, R20, 0x21, PT ;  /* 0x000000211400780c */ /* 0x000fe40003f24270 */
[----:B---3--:R-:W-:Y:S01]  /*dc40*/  FSEL R72, R72, -INF , P3 ;  /* 0xff80000048487808 */ /* 0x008fe20001800000 */
[----:B------:R-:W3:Y:S01]  /*dc50*/  MUFU.TANH R64, R64 ;  /* 0x0000004000407308 */ /* 0x000ee20000002400 */
[----:B------:R-:W-:Y:S01]  /*dc60*/  FMNMX.FTZ R51, R102, R51, !PT ;  /* 0x0000003366337209 */ /* 0x000fe20007810000 */
[----:B------:R-:W-:Y:S01]  /*dc70*/  FMUL.FTZ R49, R40, UR4 ;  /* 0x0000000428317c20 */ /* 0x000fe20008410000 */
[----:B------:R-:W-:-:S02]  /*dc80*/  WARPGROUP.DEPBAR.LE gsb0, 0x0 ;  /* 0x00008000000079c5 */ /* 0x000fc40000010000 */
[----:B------:R-:W-:Y:S01]  /*dc90*/  ISETP.GT.AND P2, PT, R20, 0x28, PT ;  /* 0x000000281400780c */ /* 0x000fe20003f44270 */
[----:B------:R-:W-:Y:S01]  /*dca0*/  FMUL.FTZ R69, R69, UR4 ;  /* 0x0000000445457c20 */ /* 0x000fe20008410000 */
[----:B0-----:R-:W-:Y:S01]  /*dcb0*/  FSEL R40, R87, -INF , P1 ;  /* 0xff80000057287808 */ /* 0x001fe20000800000 */
[----:B------:R-:W0:Y:S01]  /*dcc0*/  MUFU.TANH R79, R79 ;  /* 0x0000004f004f7308 */ /* 0x000e220000002400 */
[----:B------:R-:W-:Y:S01]  /*dcd0*/  FMNMX.FTZ R51, R72, R51, !PT ;  /* 0x0000003348337209 */ /* 0x000fe20007810000 */
[----:B------:R-:W-:Y:S01]  /*dce0*/  WARPGROUP.ARRIVE ;  /* 0x00000000000079c5 */ /* 0x000fe20000000000 */
[----:B------:R-:W-:Y:S02]  /*dcf0*/  ISETP.GT.AND P3, PT, R20, 0x29, PT ;  /* 0x000000291400780c */ /* 0x000fe40003f64270 */
[----:B-1----:R-:W-:Y:S02]  /*dd00*/  FSEL R104, R75, -INF , P2 ;  /* 0xff8000004b687808 */ /* 0x002fe40001000000 */
[----:B------:R-:W-:Y:S01]  /*dd10*/  FMNMX.FTZ R51, R40, R51, !PT ;  /* 0x0000003328337209 */ /* 0x000fe20007810000 */
[----:B------:R-:W1:Y:S01]  /*dd20*/  MUFU.TANH R67, R67 ;  /* 0x0000004300437308 */ /* 0x000e620000002400 */
[----:B------:R-:W-:Y:S01]  /*dd30*/  HGMMA.64x16x16.F32.BF16 R24, gdesc[UR12], R24, gsb0 ;  /* 0x002000000c1879f0 */ /* 0x000fe20008001818 */
[----:B------:R-:W-:Y:S01]  /*dd40*/  ISETP.GT.AND P1, PT, R20, 0x30, PT ;  /* 0x000000301400780c */ /* 0x000fe20003f24270 */
[----:B------:R-:W-:Y:S01]  /*dd50*/  FMUL.FTZ R57, R57, UR4 ;  /* 0x0000000439397c20 */ /* 0x000fe20008410000 */
[----:B--2---:R-:W-:-:S02]  /*dd60*/  FSEL R106, R77, -INF , P3 ;  /* 0xff8000004d6a7808 */ /* 0x004fc40001800000 */
[----:B------:R-:W-:Y:S02]  /*dd70*/  FMNMX.FTZ R51, R104, R51, !PT ;  /* 0x0000003368337209 */ /* 0x000fe40007810000 */
[----:B------:R-:W2:Y:S01]  /*dd80*/  MUFU.TANH R69, R69 ;  /* 0x0000004500457308 */ /* 0x000ea20000002400 */
[----:B------:R-:W-:Y:S02]  /*dd90*/  ISETP.GT.AND P2, PT, R20, 0x31, PT ;  /* 0x000000311400780c */ /* 0x000fe40003f44270 */
[----:B---3--:R-:W-:Y:S02]  /*dda0*/  FSEL R64, R64, -INF , P1 ;  /* 0xff80000040407808 */ /* 0x008fe40000800000 */
[----:B------:R-:W-:-:S03]  /*ddb0*/  FMNMX.FTZ R51, R106, R51, !PT ;  /* 0x000000336a337209 */ /* 0x000fc60007810000 */
[----:B------:R-:W3:Y:S01]  /*ddc0*/  MUFU.TANH R71, R71 ;  /* 0x0000004700477308 */ /* 0x000ee20000002400 */
[----:B------:R-:W-:Y:S01]  /*ddd0*/  FMUL.FTZ R126, R44, UR4 ;  /* 0x000000042c7e7c20 */ /* 0x000fe20008410000 */
[----:B------:R-:W-:Y:S02]  /*dde0*/  ISETP.GT.AND P1, PT, R20, 0x38, PT ;  /* 0x000000381400780c */ /* 0x000fe40003f24270 */
[----:B0-----:R-:W-:Y:S02]  /*ddf0*/  FSEL R44, R79, -INF , P2 ;  /* 0xff8000004f2c7808 */ /* 0x001fe40001000000 */
[----:B------:R-:W-:Y:S02]  /*de00*/  FMNMX.FTZ R51, R64, R51, !PT ;  /* 0x0000003340337209 */ /* 0x000fe40007810000 */
[----:B------:R-:W0:Y:S01]  /*de10*/  MUFU.TANH R57, R57 ;  /* 0x0000003900397308 */ /* 0x000e220000002400 */
[----:B------:R-:W-:Y:S02]  /*de20*/  ISETP.GT.AND P2, PT, R20, 0x39, PT ;  /* 0x000000391400780c */ /* 0x000fe40003f44270 */
[----:B-1----:R-:W-:-:S02]  /*de30*/  FSEL R110, R67, -INF , P1 ;  /* 0xff800000436e7808 */ /* 0x002fc40000800000 */
[----:B------:R-:W-:-:S03]  /*de40*/  FMNMX.FTZ R51, R44, R51, !PT ;  /* 0x000000332c337209 */ /* 0x000fc60007810000 */
[----:B------:R-:W1:Y:S01]  /*de50*/  MUFU.TANH R59, R59 ;  /* 0x0000003b003b7308 */ /* 0x000e620000002400 */
[----:B------:R-:W-:Y:S02]  /*de60*/  ISETP.GT.AND P1, PT, R20, 0x40, PT ;  /* 0x000000401400780c */ /* 0x000fe40003f24270 */
[----:B--2---:R-:W-:Y:S02]  /*de70*/  FSEL R112, R69, -INF , P2 ;  /* 0xff80000045707808 */ /* 0x004fe40001000000 */
[----:B------:R-:W-:-:S03]  /*de80*/  FMNMX.FTZ R51, R110, R51, !PT ;  /* 0x000000336e337209 */ /* 0x000fc60007810000 */
[----:B------:R-:W2:Y:S01]  /*de90*/  MUFU.TANH R60, R60 ;  /* 0x0000003c003c7308 */ /* 0x000ea20000002400 */
[----:B------:R-:W-:Y:S01]  /*dea0*/  FMUL.FTZ R130, R32, UR4 ;  /* 0x0000000420827c20 */ /* 0x000fe20008410000 */
[----:B------:R-:W-:Y:S02]  /*deb0*/  ISETP.GT.AND P2, PT, R20, 0x41, PT ;  /* 0x000000411400780c */ /* 0x000fe40003f44270 */
[----:B---3--:R-:W-:Y:S02]  /*dec0*/  FSEL R32, R71, -INF , P1 ;  /* 0xff80000047207808 */ /* 0x008fe40000800000 */
[----:B------:R-:W-:Y:S02]  /*ded0*/  FMNMX.FTZ R51, R112, R51, !PT ;  /* 0x0000003370337209 */ /* 0x000fe40007810000 */
[----:B------:R-:W3:Y:S01]  /*dee0*/  MUFU.TANH R118, R118 ;  /* 0x0000007600767308 */ /* 0x000ee20000002400 */
[----:B------:R-:W-:Y:S01]  /*def0*/  ISETP.GT.AND P1, PT, R20, 0x48, PT ;  /* 0x000000481400780c */ /* 0x000fe20003f24270 */
[----:B------:R-:W-:Y:S01]  /*df00*/  FMUL.FTZ R122, R53, UR4 ;  /* 0x00000004357a7c20 */ /* 0x000fe20008410000 */
[----:B0-----:R-:W-:-:S02]  /*df10*/  FSEL R114, R57, -INF , P2 ;  /* 0xff80000039727808 */ /* 0x001fc40001000000 */
[----:B------:R-:W-:-:S03]  /*df20*/  FMNMX.FTZ R51, R32, R51, !PT ;  /* 0x0000003320337209 */ /* 0x000fc60007810000 */
[----:B------:R-:W0:Y:S01]  /*df30*/  MUFU.TANH R21, R21 ;  /* 0x0000001500157308 */ /* 0x000e220000002400 */
[----:B------:R-:W-:Y:S02]  /*df40*/  ISETP.GT.AND P2, PT, R20, 0x49, PT ;  /* 0x000000491400780c */ /* 0x000fe40003f44270 */
[----:B-1----:R-:W-:Y:S02]  /*df50*/  FSEL R116, R59, -INF , P1 ;  /* 0xff8000003b747808 */ /* 0x002fe40000800000 */
[----:B------:R-:W-:-:S03]  /*df60*/  FMNMX.FTZ R51, R114, R51, !PT ;  /* 0x0000003372337209 */ /* 0x000fc60007810000 */
[----:B------:R-:W1:Y:S01]  /*df70*/  MUFU.TANH R120, R120 ;  /* 0x0000007800787308 */ /* 0x000e620000002400 */
[----:B------:R-:W-:Y:S01]  /*df80*/  ISETP.GT.AND P1, PT, R20, 0x50, PT ;  /* 0x000000501400780c */ /* 0x000fe20003f24270 */
[----:B------:R-:W-:Y:S01]  /*df90*/  FMUL.FTZ R124, R41, UR4 ;  /* 0x00000004297c7c20 */ /* 0x000fe20008410000 */
[----:B--2---:R-:W-:Y:S02]  /*dfa0*/  FSEL R60, R60, -INF , P2 ;  /* 0xff8000003c3c7808 */ /* 0x004fe40001000000 */
[----:B------:R-:W-:-:S03]  /*dfb0*/  FMNMX.FTZ R51, R116, R51, !PT ;  /* 0x0000003374337209 */ /* 0x000fc60007810000 */
[----:B------:R-:W2:Y:S01]  /*dfc0*/  MUFU.TANH R122, R122 ;  /* 0x0000007a007a7308 */ /* 0x000ea20000002400 */
[----:B------:R-:W-:Y:S02]  /*dfd0*/  ISETP.GT.AND P2, PT, R20, 0x51, PT ;  /* 0x000000511400780c */ /* 0x000fe40003f44270 */
[----:B---3--:R-:W-:Y:S02]  /*dfe0*/  FSEL R118, R118, -INF , P1 ;  /* 0xff80000076767808 */ /* 0x008fe40000800000 */
[----:B------:R-:W-:-:S03]  /*dff0*/  FMNMX.FTZ R51, R60, R51, !PT ;  /* 0x000000333c337209 */ /* 0x000fc60007810000 */
[----:B------:R-:W3:Y:S01]  /*e000*/  MUFU.TANH R49, R49 ;  /* 0x0000003100317308 */ /* 0x000ee20000002400 */
[----:B------:R-:W-:Y:S01]  /*e010*/  FMUL.FTZ R41, R36, UR4 ;  /* 0x0000000424297c20 */ /* 0x000fe20008410000 */
[----:B------:R-:W-:Y:S01]  /*e020*/  ISETP.GT.AND P1, PT, R20, 0x58, PT ;  /* 0x000000581400780c */ /* 0x000fe20003f24270 */
[----:B------:R-:W-:Y:S01]  /*e030*/  FMUL.FTZ R128, R45, UR4 ;  /* 0x000000042d807c20 */ /* 0x000fe20008410000 */
[----:B0-----:R-:W-:Y:S02]  /*e040*/  FSEL R36, R21, -INF , P2 ;  /* 0xff80000015247808 */ /* 0x001fe40001000000 */
[----:B------:R-:W-:Y:S02]  /*e050*/  FMNMX.FTZ R51, R118, R51, !PT ;  /* 0x0000003376337209 */ /* 0x000fe40007810000 */
[----:B------:R-:W0:Y:S01]  /*e060*/  MUFU.TANH R124, R124 ;  /* 0x0000007c007c7308 */ /* 0x000e220000002400 */
[----:B------:R-:W-:Y:S02]  /*e070*/  ISETP.GT.AND P2, PT, R20, 0x59, PT ;  /* 0x000000591400780c */ /* 0x000fe40003f44270 */
[----:B-1----:R-:W-:-:S02]  /*e080*/  FSEL R120, R120, -INF , P1 ;  /* 0xff80000078787808 */ /* 0x002fc40000800000 */
[----:B------:R-:W-:-:S03]  /*e090*/  FMNMX.FTZ R51, R36, R51, !PT ;  /* 0x0000003324337209 */ /* 0x000fc60007810000 */
[----:B------:R-:W1:Y:S01]  /*e0a0*/  MUFU.TANH R126, R126 ;  /* 0x0000007e007e7308 */ /* 0x000e620000002400 */
[----:B------:R-:W-:Y:S01]  /*e0b0*/  ISETP.GT.AND P1, PT, R20, 0x60, PT ;  /* 0x000000601400780c */ /* 0x000fe20003f24270 */
[----:B------:R-:W-:Y:S01]  /*e0c0*/  FMUL.FTZ R33, R33, UR4 ;  /* 0x0000000421217c20 */ /* 0x000fe20008410000 */
[----:B--2---:R-:W-:Y:S02]  /*e0d0*/  FSEL R122, R122, -INF , P2 ;  /* 0xff8000007a7a7808 */ /* 0x004fe40001000000 */
[----:B------:R-:W-:-:S03]  /*e0e0*/  FMNMX.FTZ R51, R120, R51, !PT ;  /* 0x0000003378337209 */ /* 0x000fc60007810000 */
[----:B------:R-:W2:Y:S01]  /*e0f0*/  MUFU.TANH R128, R128 ;  /* 0x0000008000807308 */ /* 0x000ea20000002400 */
[----:B------:R-:W-:Y:S02]  /*e100*/  WARPGROUP.DEPBAR.LE gsb0, 0x0 ;  /* 0x00008000000079c5 */ /* 0x000fe40000010000 */
[----:B------:R-:W-:Y:S01]  /*e110*/  FMUL.FTZ R21, R24, UR4 ;  /* 0x0000000418157c20 */ /* 0x000fe20008410000 */
[----:B------:R-:W-:Y:S02]  /*e120*/  ISETP.GT.AND P2, PT, R20, 0x61, PT ;  /* 0x000000611400780c */ /* 0x000fe40003f44270 */
[----:B---3--:R-:W-:Y:S02]  /*e130*/  FSEL R24, R49, -INF , P1 ;  /* 0xff80000031187808 */ /* 0x008fe40000800000 */
[----:B------:R-:W3:Y:S01]  /*e140*/  MUFU.TANH R130, R130 ;  /* 0x0000008200827308 */ /* 0x000ee20000002400 */
[----:B------:R-:W-:Y:S01]  /*e150*/  FMNMX.FTZ R51, R122, R51, !PT ;  /* 0x000000337a337209 */ /* 0x000fe20007810000 */
[----:B------:R-:W-:Y:S01]  /*e160*/  FMUL.FTZ R37, R37, UR4 ;  /* 0x0000000425257c20 */ /* 0x000fe20008410000 */
[----:B------:R-:W-:-:S02]  /*e170*/  ISETP.GT.AND P1, PT, R20, 0x68, PT ;  /* 0x000000681400780c */ /* 0x000fc40003f24270 */
[----:B0-----:R-:W-:Y:S02]  /*e180*/  FSEL R124, R124, -INF , P2 ;  /* 0xff8000007c7c7808 */ /* 0x001fe40001000000 */
[----:B------:R-:W-:Y:S01]  /*e190*/  FMNMX.FTZ R51, R24, R51, !PT ;  /* 0x0000003318337209 */ /* 0x000fe20007810000 */
[----:B------:R-:W0:Y:S01]  /*e1a0*/  MUFU.TANH R33, R33 ;  /* 0x0000002100217308 */ /* 0x000e220000002400 */
[----:B------:R-:W-:Y:S02]  /*e1b0*/  ISETP.GT.AND P2, PT, R20, 0x69, PT ;  /* 0x000000691400780c */ /* 0x000fe40003f44270 */
[----:B-1----:R-:W-:Y:S02]  /*e1c0*/  FSEL R126, R126, -INF , P1 ;  /* 0xff8000007e7e7808 */ /* 0x002fe40000800000 */
[----:B------:R-:W-:-:S03]  /*e1d0*/  FMNMX.FTZ R51, R124, R51, !PT ;  /* 0x000000337c337209 */ /* 0x000fc60007810000 */
[----:B------:R-:W1:Y:S01]  /*e1e0*/  MUFU.TANH R41, R41 ;  /* 0x0000002900297308 */ /* 0x000e620000002400 */
[----:B------:R-:W-:Y:S02]  /*e1f0*/  ISETP.GT.AND P1, PT, R20, 0x70, PT ;  /* 0x000000701400780c */ /* 0x000fe40003f24270 */
[----:B--2---:R-:W-:Y:S02]  /*e200*/  FSEL R128, R128, -INF , P2 ;  /* 0xff80000080807808 */ /* 0x004fe40001000000 */
[----:B------:R-:W-:-:S03]  /*e210*/  FMNMX.FTZ R51, R126, R51, !PT ;  /* 0x000000337e337209 */ /* 0x000fc60007810000 */
[----:B------:R-:W2:Y:S01]  /*e220*/  MUFU.TANH R37, R37 ;  /* 0x0000002500257308 */ /* 0x000ea20000002400 */
[----:B------:R-:W-:Y:S01]  /*e230*/  FMUL.FTZ R25, R25, UR4 ;  /* 0x0000000419197c20 */ /* 0x000fe20008410000 */
[----:B------:R-:W-:Y:S01]  /*e240*/  ISETP.GT.AND P2, PT, R20, 0x71, PT ;  /* 0x000000711400780c */ /* 0x000fe20003f44270 */
[----:B------:R-:W-:Y:S01]  /*e250*/  FMUL.FTZ R45, R28, UR4 ;  /* 0x000000041c2d7c20 */ /* 0x000fe20008410000 */
[----:B---3--:R-:W-:Y:S02]  /*e260*/  FSEL R130, R130, -INF , P1 ;  /* 0xff80000082827808 */ /* 0x008fe40000800000 */
[----:B------:R-:W-:Y:S02]  /*e270*/  FMNMX.FTZ R51, R128, R51, !PT ;  /* 0x0000003380337209 */ /* 0x000fe40007810000 */
[----:B------:R-:W3:Y:S01]  /*e280*/  MUFU.TANH R21, R21 ;  /* 0x0000001500157308 */ /* 0x000ee20000002400 */
[----:B------:R-:W-:Y:S02]  /*e290*/  ISETP.GT.AND P1, PT, R20, 0x78, PT ;  /* 0x000000781400780c */ /* 0x000fe40003f24270 */
[----:B0-----:R-:W-:-:S02]  /*e2a0*/  FSEL R28, R33, -INF , P2 ;  /* 0xff800000211c7808 */ /* 0x001fc40001000000 */
[----:B------:R-:W-:-:S03]  /*e2b0*/  FMNMX.FTZ R51, R130, R51, !PT ;  /* 0x0000003382337209 */ /* 0x000fc60007810000 */
[----:B------:R0:W4:Y:S01]  /*e2c0*/  MUFU.TANH R136, R25 ;  /* 0x0000001900887308 */ /* 0x0001220000002400 */
[----:B------:R-:W-:Y:S01]  /*e2d0*/  FMUL.FTZ R29, R29, UR4 ;  /* 0x000000041d1d7c20 */ /* 0x000fe20008410000 */
[----:B------:R-:W-:Y:S02]  /*e2e0*/  ISETP.GT.AND P2, PT, R20, 0x79, PT ;  /* 0x000000791400780c */ /* 0x000fe40003f44270 */
[----:B-1----:R-:W-:Y:S02]  /*e2f0*/  FSEL R132, R41, -INF , P1 ;  /* 0xff80000029847808 */ /* 0x002fe40000800000 */
[----:B------:R-:W-:Y:S02]  /*e300*/  FMNMX.FTZ R51, R28, R51, !PT ;  /* 0x000000331c337209 */ /* 0x000fe40007810000 */
[----:B------:R-:W1:Y:S01]  /*e310*/  MUFU.TANH R45, R45 ;  /* 0x0000002d002d7308 */ /* 0x000e620000002400 */
[----:B------:R-:W-:Y:S02]  /*e320*/  ISETP.GT.AND P1, PT, R20, 0x80, PT ;  /* 0x000000801400780c */ /* 0x000fe40003f24270 */
[----:B--2---:R-:W-:-:S02]  /*e330*/  FSEL R134, R37, -INF , P2 ;  /* 0xff80000025867808 */ /* 0x004fc40001000000 */
[----:B------:R-:W-:-:S03]  /*e340*/  FMNMX.FTZ R51, R132, R51, !PT ;  /* 0x0000003384337209 */ /* 0x000fc60007810000 */
[----:B------:R-:W2:Y:S01]  /*e350*/  MUFU.TANH R140, R29 ;  /* 0x0000001d008c7308 */ /* 0x000ea20000002400 */
[----:B0-----:R-:W-:Y:S01]  /*e360*/  FMUL.FTZ R25, R54, UR4 ;  /* 0x0000000436197c20 */ /* 0x001fe20008410000 */
[----:B------:R-:W-:Y:S02]  /*e370*/  ISETP.GT.AND P2, PT, R20, 0x81, PT ;  /* 0x000000811400780c */ /* 0x000fe40003f44270 */
[----:B---3--:R-:W-:Y:S02]  /*e380*/  FSEL R54, R21, -INF , P1 ;  /* 0xff80000015367808 */ /* 0x008fe40000800000 */
[----:B------:R-:W-:Y:S02]  /*e390*/  FMNMX.FTZ R51, R134, R51, !PT ;  /* 0x0000003386337209 */ /* 0x000fe40007810000 */
[----:B------:R-:W-:Y:S02]  /*e3a0*/  ISETP.GT.AND P1, PT, R20, 0x88, PT ;  /* 0x000000881400780c */ /* 0x000fe40003f24270 */
[----:B----4-:R-:W-:-:S02]  /*e3b0*/  FSEL R136, R136, -INF , P2 ;  /* 0xff80000088887808 */ /* 0x010fc40001000000 */
[----:B------:R-:W-:Y:S02]  /*e3c0*/  FMNMX.FTZ R51, R54, R51, !PT ;  /* 0x0000003336337209 */ /* 0x000fe40007810000 */
[----:B------:R-:W-:Y:S02]  /*e3d0*/  ISETP.GT.AND P2, PT, R20, 0x89, PT ;  /* 0x000000891400780c */ /* 0x000fe40003f44270 */
[----:B-1----:R-:W-:Y:S02]  /*e3e0*/  FSEL R138, R45, -INF , P1 ;  /* 0xff8000002d8a7808 */ /* 0x002fe40000800000 */
[----:B------:R-:W-:Y:S02]  /*e3f0*/  FMNMX.FTZ R51, R136, R51, !PT ;  /* 0x0000003388337209 */ /* 0x000fe40007810000 */
[----:B--2---:R-:W-:Y:S02]  /*e400*/  FSEL R140, R140, -INF , P2 ;  /* 0xff8000008c8c7808 */ /* 0x004fe40001000000 */
[----:B------:R-:W-:-:S04]  /*e410*/  FMNMX.FTZ R51, R138, R51, !PT ;  /* 0x000000338a337209 */ /* 0x000fc80007810000 */
[----:B------:R-:W-:-:S05]  /*e420*/  FMNMX.FTZ R51, R140, R51, !PT ;  /* 0x000000338c337209 */ /* 0x000fca0007810000 */
[----:B------:R-:W0:Y:S02]  /*e430*/  SHFL.BFLY PT, R20, R51, 0x2, 0x1f ;  /* 0x0c401f0033147f89 */ /* 0x000e2400000e0000 */
[----:B0-----:R-:W-:-:S05]  /*e440*/  FMNMX.FTZ R21, R51, R20, !PT ;  /* 0x0000001433157209 */ /* 0x001fca0007810000 */
[----:B------:R-:W0:Y:S01]  /*e450*/  SHFL.BFLY PT, R20, R21, 0x1, 0x1f ;  /* 0x0c201f0015147f89 */ /* 0x000e2200000e0000 */
[----:B------:R-:W-:Y:S01]  /*e460*/  FMUL.FTZ R37, R43, UR4 ;  /* 0x000000042b257c20 */ /* 0x000fe20008410000 */
[----:B------:R-:W-:Y:S01]  /*e470*/  FMUL.FTZ R43, R30, UR4 ;  /* 0x000000041e2b7c20 */ /* 0x000fe20008410000 */
[----:B------:R-:W1:Y:S01]  /*e480*/  MUFU.TANH R88, R88 ;  /* 0x0000005800587308 */ /* 0x000e620000002400 */
[----:B------:R-:W-:Y:S01]  /*e490*/  FMUL.FTZ R93, R95, UR4 ;  /* 0x000000045f5d7c20 */ /* 0x000fe20008410000 */
[----:B------:R-:W-:Y:S01]  /*e4a0*/  FMUL.FTZ R45, R31, UR4 ;  /* 0x000000041f2d7c20 */ /* 0x000fe20008410000 */
[----:B------:R-:W-:-:S05]  /*e4b0*/  IADD3 R63, R98, 0x8, R63 ;  /* 0x00000008623f7810 */ /* 0x000fca0007ffe03f */
[----:B------:R-:W2:Y:S01]  /*e4c0*/  MUFU.TANH R90, R90 ;  /* 0x0000005a005a7308 */ /* 0x000ea20000002400 */
[----:B0-----:R-:W-:Y:S01]  /*e4d0*/  FMNMX.FTZ R20, R21, R20, !PT ;  /* 0x0000001415147209 */ /* 0x001fe20007810000 */
[----:B------:R-:W-:-:S03]  /*e4e0*/  IMAD.U32 R21, RZ, RZ, UR5 ;  /* 0x00000005ff157e24 */ /* 0x000fc6000f8e00ff */
[C---:B------:R-:W-:Y:S01]  /*e4f0*/  FSETP.NEU.FTZ.AND P1, PT, R20.reuse, -INF , PT ;  /* 0xff8000001400780b */ /* 0x040fe20003f3d000 */
[----:B------:R-:W-:Y:S02]  /*e500*/  FMUL.FTZ R30, R20, R21 ;  /* 0x00000015141e7220 */ /* 0x000fe40000410000 */
[----:B------:R-:W0:Y:S03]  /*e510*/  MUFU.TANH R92, R92 ;  /* 0x0000005c005c7308 */ /* 0x000e260000002400 */
[----:B------:R-:W-:Y:S01]  /*e520*/  FSEL R31, R30, RZ, P1 ;  /* 0x000000ff1e1f7208 */ /* 0x000fe20000800000 */
[----:B------:R-:W-:-:S04]  /*e530*/  FMUL.FTZ R41, R46, UR4 ;  /* 0x000000042e297c20 */ /* 0x000fc80008410000 */
[----:B------:R-:W3:Y:S01]  /*e540*/  MUFU.TANH R93, R93 ;  /* 0x0000005d005d7308 */ /* 0x000ee20000002400 */
[----:B------:R-:W-:Y:S01]  /*e550*/  FFMA.FTZ R46, R50, R21, -R31 ;  /* 0x00000015322e7223 */ /* 0x000fe2000001081f */
[----:B------:R-:W-:-:S04]  /*e560*/  VIMNMX R50, R48, R63, PT ;  /* 0x0000003f30327248 */ /* 0x000fc80003fe0100 */
[C---:B------:R-:W-:Y:S02]  /*e570*/  ISETP.GT.AND P1, PT, R50.reuse, RZ, PT ;  /* 0x000000ff3200720c */ /* 0x040fe40003f24270 */
[----:B------:R-:W4:Y:S01]  /*e580*/  MUFU.TANH R81, R81 ;  /* 0x0000005100517308 */ /* 0x000f220000002400 */
[C---:B------:R-:W-:Y:S02]  /*e590*/  ISETP.GT.AND P2, PT, R50.reuse, 0x1, PT ;  /* 0x000000013200780c */ /* 0x040fe40003f44270 */
[----:B------:R-:W-:Y:S02]  /*e5a0*/  ISETP.GT.AND P3, PT, R50, 0x8, PT ;  /* 0x000000083200780c */ /* 0x000fe40003f64270 */
[----:B-1----:R-:W-:Y:S02]  /*e5b0*/  FSEL R88, R88, -INF , P1 ;  /* 0xff80000058587808 */ /* 0x002fe40000800000 */
[----:B--2---:R-:W-:Y:S01]  /*e5c0*/  FSEL R90, R90, -INF , P2 ;  /* 0xff8000005a5a7808 */ /* 0x004fe20001000000 */
[----:B------:R-:W1:Y:S01]  /*e5d0*/  MUFU.TANH R82, R82 ;  /* 0x0000005200527308 */ /* 0x000e620000002400 */
[----:B------:R-:W-:-:S02]  /*e5e0*/  ISETP.GT.AND P1, PT, R50, 0x9, PT ;  /* 0x000000093200780c */ /* 0x000fc40003f24270 */
[----:B0-----:R-:W-:Y:S02]  /*e5f0*/  FSEL R92, R92, -INF , P3 ;  /* 0xff8000005c5c7808 */ /* 0x001fe40001800000 */
[----:B------:R-:W-:-:S03]  /*e600*/  FMNMX.FTZ R53, R88, R90, !PT ;  /* 0x0000005a58357209 */ /* 0x000fc60007810000 */
[----:B------:R-:W0:Y:S01]  /*e610*/  MUFU.TANH R84, R84 ;  /* 0x0000005400547308 */ /* 0x000e220000002400 */
[--C-:B------:R-:W-:Y:S01]  /*e620*/  FFMA.FTZ R48, R80, R21, -R31.reuse ;  /* 0x0000001550307223 */ /* 0x100fe2000001081f */
[----:B------:R-:W-:Y:S02]  /*e630*/  ISETP.GT.AND P2, PT, R50, 0x10, PT ;  /* 0x000000103200780c */ /* 0x000fe40003f44270 */
[----:B---3--:R-:W-:Y:S02]  /*e640*/  FSEL R80, R93, -INF , P1 ;  /* 0xff8000005d507808 */ /* 0x008fe40000800000 */
[----:B------:R-:W-:Y:S02]  /*e650*/  FMNMX.FTZ R53, R92, R53, !PT ;  /* 0x000000355c357209 */ /* 0x000fe40007810000 */
[----:B------:R-:W2:Y:S01]  /*e660*/  MUFU.TANH R86, R86 ;  /* 0x0000005600567308 */ /* 0x000ea20000002400 */
[----:B------:R-:W-:Y:S01]  /*e670*/  FFMA.FTZ R51, R94, R21, -R31 ;  /* 0x000000155e337223 */ /* 0x000fe2000001081f */
[----:B------:R-:W-:-:S02]  /*e680*/  ISETP.GT.AND P1, PT, R50, 0x11, PT ;  /* 0x000000113200780c */ /* 0x000fc40003f24270 */
[----:B----4-:R-:W-:Y:S02]  /*e690*/  FSEL R94, R81, -INF , P2 ;  /* 0xff800000515e7808 */ /* 0x010fe40001000000 */
[----:B------:R-:W-:Y:S02]  /*e6a0*/  FMNMX.FTZ R53, R80, R53, !PT ;  /* 0x0000003550357209 */ /* 0x000fe40007810000 */
[----:B------:R-:W3:Y:S01]  /*e6b0*/  MUFU.TANH R73, R73 ;  /* 0x0000004900497308 */ /* 0x000ee20000002400 */
[----:B------:R-:W-:Y:S02]  /*e6c0*/  ISETP.GT.AND P2, PT, R50, 0x18, PT ;  /* 0x000000183200780c */ /* 0x000fe40003f44270 */
[----:B-1----:R-:W-:Y:S02]  /*e6d0*/  FSEL R82, R82, -INF , P1 ;  /* 0xff80000052527808 */ /* 0x002fe40000800000 */
[----:B------:R-:W-:-:S03]  /*e6e0*/  FMNMX.FTZ R53, R94, R53, !PT ;  /* 0x000000355e357209 */ /* 0x000fc60007810000 */
[----:B------:R-:W1:Y:S01]  /*e6f0*/  MUFU.TANH R74, R74 ;  /* 0x0000004a004a7308 */ /* 0x000e620000002400 */
[----:B------:R-:W-:Y:S01]  /*e700*/  FMUL.FTZ R29, R55, UR4 ;  /* 0x00000004371d7c20 */ /* 0x000fe20008410000 */
[----:B------:R-:W-:Y:S02]  /*e710*/  ISETP.GT.AND P1, PT, R50, 0x19, PT ;  /* 0x000000193200780c */ /* 0x000fe40003f24270 */
[----:B0-----:R-:W-:Y:S02]  /*e720*/  FSEL R84, R84, -INF , P2 ;  /* 0xff80000054547808 */ /* 0x001fe40001000000 */
[----:B------:R-:W-:Y:S02]  /*e730*/  FMNMX.FTZ R55, R82, R53, !PT ;  /* 0x0000003552377209 */ /* 0x000fe40007810000 */
[----:B------:R-:W0:Y:S01]  /*e740*/  MUFU.TANH R76, R76 ;  /* 0x0000004c004c7308 */ /* 0x000e220000002400 */
[----:B------:R-:W-:Y:S02]  /*e750*/  ISETP.GT.AND P2, PT, R50, 0x20, PT ;  /* 0x000000203200780c */ /* 0x000fe40003f44270 */
[----:B--2---:R-:W-:-:S02]  /*e760*/  FSEL R86, R86, -INF , P1 ;  /* 0xff80000056567808 */ /* 0x004fc40000800000 */
[----:B------:R-:W-:-:S03]  /*e770*/  FMNMX.FTZ R55, R84, R55, !PT ;  /* 0x0000003754377209 */ /* 0x000fc60007810000 */
[----:B------:R-:W2:Y:S01]  /*e780*/  MUFU.TANH R78, R78 ;  /* 0x0000004e004e7308 */ /* 0x000ea20000002400 */
[--C-:B------:R-:W-:Y:S01]  /*e790*/  FFMA.FTZ R30, R96, R21, -R31.reuse ;  /* 0x00000015601e7223 */ /* 0x100fe2000001081f */
[----:B------:R-:W-:Y:S02]  /*e7a0*/  ISETP.GT.AND P1, PT, R50, 0x21, PT ;  /* 0x000000213200780c */ /* 0x000fe40003f24270 */
[----:B---3--:R-:W-:Y:S02]  /*e7b0*/  FSEL R96, R73, -INF , P2 ;  /* 0xff80000049607808 */ /* 0x008fe40001000000 */
[----:B------:R-:W-:Y:S02]  /*e7c0*/  FMNMX.FTZ R57, R86, R55, !PT ;  /* 0x0000003756397209 */ /* 0x000fe40007810000 */
[----:B------:R-:W3:Y:S01]  /*e7d0*/  MUFU.TANH R65, R65 ;  /* 0x0000004100417308 */ /* 0x000ee20000002400 */
[----:B------:R-:W-:Y:S01]  /*e7e0*/  FFMA.FTZ R59, R72, R21, -R31 ;  /* 0x00000015483b7223 */ /* 0x000fe2000001081f */
[----:B------:R-:W-:-:S02]  /*e7f0*/  ISETP.GT.AND P2, PT, R50, 0x28, PT ;  /* 0x000000283200780c */ /* 0x000fc40003f44270 */
[----:B-1----:R-:W-:Y:S02]  /*e800*/  FSEL R72, R74, -INF , P1 ;  /* 0xff8000004a487808 */ /* 0x002fe40000800000 */
[----:B------:R-:W-:Y:S02]  /*e810*/  FMNMX.FTZ R57, R96, R57, !PT ;  /* 0x0000003960397209 */ /* 0x000fe40007810000 */
[----:B------:R-:W1:Y:S01]  /*e820*/  MUFU.TANH R66, R66 ;  /* 0x0000004200427308 */ /* 0x000e620000002400 */
[----:B------:R-:W-:Y:S02]  /*e830*/  ISETP.GT.AND P1, PT, R50, 0x29, PT ;  /* 0x000000293200780c */ /* 0x000fe40003f24270 */
[----:B0-----:R-:W-:Y:S02]  /*e840*/  FSEL R76, R76, -INF , P2 ;  /* 0xff8000004c4c7808 */ /* 0x001fe40001000000 */
[----:B------:R-:W-:-:S03]  /*e850*/  FMNMX.FTZ R57, R72, R57, !PT ;  /* 0x0000003948397209 */ /* 0x000fc60007810000 */
[----:B------:R-:W0:Y:S01]  /*e860*/  MUFU.TANH R68, R68 ;  /* 0x0000004400447308 */ /* 0x000e220000002400 */
[----:B------:R-:W-:Y:S02]  /*e870*/  ISETP.GT.AND P2, PT, R50, 0x30, PT ;  /* 0x000000303200780c */ /* 0x000fe40003f44270 */
[----:B--2---:R-:W-:Y:S02]  /*e880*/  FSEL R78, R78, -INF , P1 ;  /* 0xff8000004e4e7808 */ /* 0x004fe40000800000 */
[----:B------:R-:W-:-:S03]  /*e890*/  FMNMX.FTZ R57, R76, R57, !PT ;  /* 0x000000394c397209 */ /* 0x000fc60007810000 */
[----:B------:R-:W2:Y:S01]  /*e8a0*/  MUFU.TANH R70, R70 ;  /* 0x0000004600467308 */ /* 0x000ea20000002400 */
[----:B------:R-:W-:Y:S02]  /*e8b0*/  ISETP.GT.AND P1, PT, R50, 0x31, PT ;  /* 0x000000313200780c */ /* 0x000fe40003f24270 */
[----:B---3--:R-:W-:Y:S01]  /*e8c0*/  FSEL R98, R65, -INF , P2 ;  /* 0xff80000041627808 */ /* 0x008fe20001000000 */
[----:B------:R-:W-:-:S04]  /*e8d0*/  FFMA.FTZ R49, R100, R21, -R31 ;  /* 0x0000001564317223 */ /* 0x000fc8000001081f */
[----:B------:R-:W-:Y:S01]  /*e8e0*/  MUFU.TANH R56, R56 ;  /* 0x0000003800387308 */ /* 0x000fe20000002400 */
[----:B------:R-:W-:Y:S02]  /*e8f0*/  ISETP.GT.AND P2, PT, R50, 0x38, PT ;  /* 0x000000383200780c */ /* 0x000fe40003f44270 */
[----:B-1----:R-:W-:-:S05]  /*e900*/  FSEL R100, R66, -INF , P1 ;  /* 0xff80000042647808 */ /* 0x002fca0000800000 */
[----:B------:R1:W-:Y:S01]  /*e910*/  MUFU.EX2 R55, R59 ;  /* 0x0000003b00377308 */ /* 0x0003e20000000800 */
[----:B------:R-:W-:Y:S02]  /*e920*/  ISETP.GT.AND P1, PT, R50, 0x39, PT ;  /* 0x000000393200780c */ /* 0x000fe40003f24270 */
[----:B-1----:R-:W-:-:S05]  /*e930*/  FMNMX.FTZ R59, R78, R57, !PT ;  /* 0x000000394e3b7209 */ /* 0x002fca0007810000 */
[----:B------:R-:W1:Y:S01]  /*e940*/  MUFU.TANH R58, R58 ;  /* 0x0000003a003a7308 */ /* 0x000e620000002400 */
[----:B------:R-:W-:Y:S02]  /*e950*/  FMNMX.FTZ R59, R98, R59, !PT ;  /* 0x0000003b623b7209 */ /* 0x000fe40007810000 */
[----:B0-----:R-:W-:-:S05]  /*e960*/  FSEL R68, R68, -INF , P2 ;  /* 0xff80000044447808 */ /* 0x001fca0001000000 */
[----:B------:R-:W0:Y:S01]  /*e970*/  MUFU.TANH R61, R61 ;  /* 0x0000003d003d7308 */ /* 0x000e220000002400 */
[----:B------:R-:W-:Y:S01]  /*e980*/  FMNMX.FTZ R59, R100, R59, !PT ;  /* 0x0000003b643b7209 */ /* 0x000fe20007810000 */
[----:B------:R-:W-:Y:S01]  /*e990*/  FFMA.FTZ R102, R102, R21, -R31 ;  /* 0x0000001566667223 */ /* 0x000fe2000001081f */
[----:B------:R-:W-:Y:S02]  /*e9a0*/  ISETP.GT.AND P2, PT, R50, 0x40, PT ;  /* 0x000000403200780c */ /* 0x000fe40003f44270 */
[----:B--2---:R-:W-:Y:S02]  /*e9b0*/  FSEL R70, R70, -INF , P1 ;  /* 0xff80000046467808 */ /* 0x004fe40000800000 */
[----:B------:R-:W-:Y:S01]  /*e9c0*/  FMNMX.FTZ R59, R68, R59, !PT ;  /* 0x0000003b443b7209 */ /* 0x000fe20007810000 */
[----:B------:R-:W2:Y:S01]  /*e9d0*/  MUFU.TANH R62, R62 ;  /* 0x0000003e003e7308 */ /* 0x000ea20000002400 */
[----:B------:R-:W-:Y:S02]  /*e9e0*/  ISETP.GT.AND P1, PT, R50, 0x41, PT ;  /* 0x000000413200780c */ /* 0x000fe40003f24270 */
[----:B------:R-:W-:-:S05]  /*e9f0*/  FMNMX.FTZ R59, R70, R59, !PT ;  /* 0x0000003b463b7209 */ /* 0x000fca0007810000 */
[----:B------:R-:W3:Y:S01]  /*ea00*/  MUFU.TANH R14, R14 ;  /* 0x0000000e000e7308 */ /* 0x000ee20000002400 */
[----:B-1----:R-:W-:-:S07]  /*ea10*/  FSEL R58, R58, -INF , P1 ;  /* 0xff8000003a3a7808 */ /* 0x002fce0000800000 */
[----:B------:R1:W-:Y:S01]  /*ea20*/  MUFU.EX2 R53, R102 ;  /* 0x0000006600357308 */ /* 0x0003e20000000800 */
[----:B------:R-:W-:Y:S02]  /*ea30*/  ISETP.GT.AND P1, PT, R50, 0x49, PT ;  /* 0x000000493200780c */ /* 0x000fe40003f24270 */
[----:B-1----:R-:W-:-:S05]  /*ea40*/  FSEL R102, R56, -INF , P2 ;  /* 0xff80000038667808 */ /* 0x002fca0001000000 */
[----:B------:R-:W1:Y:S01]  /*ea50*/  MUFU.TANH R15, R15 ;  /* 0x0000000f000f7308 */ /* 0x000e620000002400 */
[----:B------:R-:W-:Y:S02]  /*ea60*/  ISETP.GT.AND P2, PT, R50, 0x48, PT ;  /* 0x000000483200780c */ /* 0x000fe40003f44270 */
[----:B------:R-:W-:Y:S01]  /*ea70*/  FMNMX.FTZ R59, R102, R59, !PT ;  /* 0x0000003b663b7209 */ /* 0x000fe20007810000 */
[----:B------:R-:W-:Y:S01]  /*ea80*/  FFMA.FTZ R56, R64, R21, -R31 ;  /* 0x0000001540387223 */ /* 0x000fe2000001081f */
[----:B0-----:R-:W-:Y:S01]  /*ea90*/  FSEL R64, R61, -INF , P2 ;  /* 0xff8000003d407808 */ /* 0x001fe20001000000 */
[----:B------:R-:W-:Y:S01]  /*eaa0*/  FMUL.FTZ R33, R42, UR4 ;  /* 0x000000042a217c20 */ /* 0x000fe20008410000 */
[----:B------:R-:W-:Y:S01]  /*eab0*/  FMNMX.FTZ R61, R58, R59, !PT ;  /* 0x0000003b3a3d7209 */ /* 0x000fe20007810000 */
[----:B------:R-:W0:Y:S01]  /*eac0*/  MUFU.TANH R25, R25 ;  /* 0x0000001900197308 */ /* 0x000e220000002400 */
[----:B------:R-:W-:Y:S02]  /*ead0*/  ISETP.GT.AND P2, PT, R50, 0x50, PT ;  /* 0x000000503200780c */ /* 0x000fe40003f44270 */
[----:B--2---:R-:W-:-:S02]  /*eae0*/  FSEL R62, R62, -INF , P1 ;  /* 0xff8000003e3e7808 */ /* 0x004fc40000800000 */
[----:B------:R-:W-:-:S03]  /*eaf0*/  FMNMX.FTZ R61, R64, R61, !PT ;  /* 0x0000003d403d7209 */ /* 0x000fc60007810000 */
[----:B------:R-:W-:Y:S01]  /*eb00*/  MUFU.TANH R29, R29 ;  /* 0x0000001d001d7308 */ /* 0x000fe20000002400 */
[--C-:B------:R-:W-:Y:S01]  /*eb10*/  FFMA.FTZ R66, R106, R21, -R31.reuse ;  /* 0x000000156a427223 */ /* 0x100fe2000001081f */
[----:B------:R-:W-:Y:S02]  /*eb20*/  ISETP.GT.AND P1, PT, R50, 0x51, PT ;  /* 0x000000513200780c */ /* 0x000fe40003f24270 */
[----:B---3--:R-:W-:Y:S02]  /*eb30*/  FSEL R106, R14, -INF , P2 ;  /* 0xff8000000e6a7808 */ /* 0x008fe40001000000 */
[----:B------:R-:W-:Y:S02]  /*eb40*/  FMNMX.FTZ R61, R62, R61, !PT ;  /* 0x0000003d3e3d7209 */ /* 0x000fe40007810000 */
[----:B------:R-:W2:Y:S01]  /*eb50*/  MUFU.TANH R33, R33 ;  /* 0x0000002100217308 */ /* 0x000ea20000002400 */
[-CC-:B------:R-:W-:Y:S01]  /*eb60*/  FFMA.FTZ R44, R44, R21.reuse, -R31.reuse ;  /* 0x000000152c2c7223 */ /* 0x180fe2000001081f */
[----:B------:R-:W-:Y:S01]  /*eb70*/  FFMA.FTZ R14, R110, R21, -R31 ;  /* 0x000000156e0e7223 */ /* 0x000fe2000001081f */
[----:B------:R-:W-:Y:S01]  /*eb80*/  ISETP.GT.AND P2, PT, R50, 0x58, PT ;  /* 0x000000583200780c */ /* 0x000fe20003f44270 */
[----:B------:R-:W-:Y:S01]  /*eb90*/  FMUL.FTZ R42, R47, UR4 ;  /* 0x000000042f2a7c20 */ /* 0x000fe20008410000 */
[----:B-1----:R-:W-:-:S02]  /*eba0*/  FSEL R110, R15, -INF , P1 ;  /* 0xff8000000f6e7808 */ /* 0x002fc40000800000 */
[----:B------:R-:W-:Y:S01]  /*ebb0*/  FMNMX.FTZ R61, R106, R61, !PT ;  /* 0x0000003d6a3d7209 */ /* 0x000fe20007810000 */
[----:B------:R-:W1:Y:S01]  /*ebc0*/  MUFU.TANH R37, R37 ;  /* 0x0000002500257308 */ /* 0x000e620000002400 */
[----:B------:R-:W-:Y:S01]  /*ebd0*/  FFMA.FTZ R104, R104, R21, -R31 ;  /* 0x0000001568687223 */ /* 0x000fe2000001081f */
[----:B------:R-:W-:Y:S01]  /*ebe0*/  ISETP.GT.AND P1, PT, R50, 0x59, PT ;  /* 0x000000593200780c */ /* 0x000fe20003f24270 */
[----:B------:R-:W-:Y:S01]  /*ebf0*/  FMUL.FTZ R34, R34, UR4 ;  /* 0x0000000422227c20 */ /* 0x000fe20008410000 */
[----:B------:R-:W-:-:S04]  /*ec00*/  FMNMX.FTZ R61, R110, R61, !PT ;  /* 0x0000003d6e3d7209 */ /* 0x000fc80007810000 */
[----:B------:R-:W3:Y:S01]  /*ec10*/  MUFU.TANH R41, R41 ;  /* 0x0000002900297308 */ /* 0x000ee20000002400 */
[----:B------:R-:W-:-:S07]  /*ec20*/  FMUL.FTZ R35, R35, UR4 ;  /* 0x0000000423237c20 */ /* 0x000fce0008410000 */
[----:B------:R0:W-:Y:S01]  /*ec30*/  MUFU.EX2 R59, R44 ;  /* 0x0000002c003b7308 */ /* 0x0001e20000000800 */
[----:B------:R-:W-:Y:S01]  /*ec40*/  FFMA.FTZ R15, R112, R21, -R31 ;  /* 0x00000015700f7223 */ /* 0x000fe2000001081f */
[----:B0-----:R-:W-:-:S06]  /*ec50*/  FSEL R44, R25, -INF , P2 ;  /* 0xff800000192c7808 */ /* 0x001fcc0001000000 */
[----:B------:R-:W0:Y:S01]  /*ec60*/  MUFU.TANH R42, R42 ;  /* 0x0000002a002a7308 */ /* 0x000e220000002400 */
[----:B------:R-:W-:Y:S02]  /*ec70*/  ISETP.GT.AND P2, PT, R50, 0x60, PT ;  /* 0x000000603200780c */ /* 0x000fe40003f44270 */
[----:B------:R-:W-:-:S05]  /*ec80*/  FMNMX.FTZ R61, R44, R61, !PT ;  /* 0x0000003d2c3d7209 */ /* 0x000fca0007810000 */
[----:B------:R4:W-:Y:S01]  /*ec90*/  MUFU.EX2 R57, R104 ;  /* 0x0000006800397308 */ /* 0x0009e20000000800 */
[----:B--2---:R-:W-:Y:S01]  /*eca0*/  FSEL R112, R33, -INF , P2 ;  /* 0xff80000021707808 */ /* 0x004fe20001000000 */
[----:B------:R-:W-:Y:S01]  /*ecb0*/  FMUL.FTZ R38, R38, UR4 ;  /* 0x0000000426267c20 */ /* 0x000fe20008410000 */
[----:B----4-:R-:W-:-:S05]  /*ecc0*/  FSEL R104, R29, -INF , P1 ;  /* 0xff8000001d687808 */ /* 0x010fca0000800000 */
[----:B------:R-:W2:Y:S01]  /*ecd0*/  MUFU.TANH R34, R34 ;  /* 0x0000002200227308 */ /* 0x000ea20000002400 */
[----:B------:R-:W-:Y:S02]  /*ece0*/  ISETP.GT.AND P1, PT, R50, 0x61, PT ;  /* 0x000000613200780c */ /* 0x000fe40003f24270 */
[----:B------:R-:W-:Y:S01]  /*ecf0*/  FMNMX.FTZ R61, R104, R61, !PT ;  /* 0x0000003d683d7209 */ /* 0x000fe20007810000 */
[----:B------:R-:W-:Y:S01]  /*ed00*/  FFMA.FTZ R25, R32, R21, -R31 ;  /* 0x0000001520197223 */ /* 0x000fe2000001081f */
[----:B------:R-:W-:Y:S01]  /*ed10*/  ISETP.GT.AND P2, PT, R50, 0x68, PT ;  /* 0x000000683200780c */ /* 0x000fe20003f44270 */
[----:B------:R-:W-:Y:S01]  /*ed20*/  FMUL.FTZ R39, R39, UR4 ;  /* 0x0000000427277c20 */ /* 0x000fe20008410000 */
[----:B-1----:R-:W-:Y:S01]  /*ed30*/  FSEL R32, R37, -INF , P1 ;  /* 0xff80000025207808 */ /* 0x002fe20000800000 */
[----:B------:R-:W1:Y:S01]  /*ed40*/  MUFU.TANH R35, R35 ;  /* 0x0000002300237308 */ /* 0x000e620000002400 */
[----:B------:R-:W-:Y:S01]  /*ed50*/  FMNMX.FTZ R61, R112, R61, !PT ;  /* 0x0000003d703d7209 */ /* 0x000fe20007810000 */
[----:B------:R-:W-:Y:S01]  /*ed60*/  FMUL.FTZ R26, R26, UR4 ;  /* 0x000000041a1a7c20 */ /* 0x000fe20008410000 */
[----:B------:R-:W-:-:S02]  /*ed70*/  ISETP.GT.AND P1, PT, R50, 0x69, PT ;  /* 0x000000693200780c */ /* 0x000fc40003f24270 */
[----:B---3--:R-:W-:Y:S02]  /*ed80*/  FSEL R142, R41, -INF , P2 ;  /* 0xff800000298e7808 */ /* 0x008fe40001000000 */
[----:B------:R-:W-:Y:S01]  /*ed90*/  FMNMX.FTZ R61, R32, R61, !PT ;  /* 0x0000003d203d7209 */ /* 0x000fe20007810000 */
[----:B------:R-:W3:Y:S01]  /*eda0*/  MUFU.TANH R38, R38 ;  /* 0x0000002600267308 */ /* 0x000ee20000002400 */
[----:B------:R-:W-:Y:S01]  /*edb0*/  ISETP.GT.AND P2, PT, R50, 0x70, PT ;  /* 0x000000703200780c */ /* 0x000fe20003f44270 */
[----:B------:R-:W-:Y:S01]  /*edc0*/  FMUL.FTZ R27, R27, UR4 ;  /* 0x000000041b1b7c20 */ /* 0x000fe20008410000 */
        /* <DEDUP_REMOVED lines=8> */
[----:B-1----:R-:W-:Y:S02]  /*ee50*/  FSEL R148, R35, -INF , P1 ;  /* 0xff80000023947808 */ /* 0x002fe40000800000 */
[----:B------:R-:W-:-:S03]  /*ee60*/  FMNMX.FTZ R61, R34, R61, !PT ;  /* 0x0000003d223d7209 */ /* 0x000fc60007810000 */
[----:B------:R-:W1:Y:S01]  /*ee70*/  MUFU.TANH R27, R27 ;  /* 0x0000001b001b7308 */ /* 0x000e620000002400 */
[----:B------:R-:W-:Y:S02]  /*ee80*/  ISETP.GT.AND P1, PT, R50, 0x79, PT ;  /* 0x000000793200780c */ /* 0x000fe40003f24270 */
[----:B---3--:R-:W-:Y:S02]  /*ee90*/  FSEL R150, R38, -INF , P2 ;  /* 0xff80000026967808 */ /* 0x008fe40001000000 */
[----:B------:R-:W-:-:S03]  /*eea0*/  FMNMX.FTZ R61, R148, R61, !PT ;  /* 0x0000003d943d7209 */ /* 0x000fc60007810000 */
[----:B------:R-:W3:Y:S01]  /*eeb0*/  MUFU.TANH R43, R43 ;  /* 0x0000002b002b7308 */ /* 0x000ee20000002400 */
[----:B------:R-:W-:Y:S02]  /*eec0*/  ISETP.GT.AND P2, PT, R50, 0x80, PT ;  /* 0x000000803200780c */ /* 0x000fe40003f44270 */
[----:B0-----:R-:W-:Y:S02]  /*eed0*/  FSEL R152, R39, -INF , P1 ;  /* 0xff80000027987808 */ /* 0x001fe40000800000 */
[----:B------:R-:W-:-:S03]  /*eee0*/  FMNMX.FTZ R61, R150, R61, !PT ;  /* 0x0000003d963d7209 */ /* 0x000fc60007810000 */
[----:B------:R-:W0:Y:S01]  /*eef0*/  MUFU.TANH R45, R45 ;  /* 0x0000002d002d7308 */ /* 0x000e220000002400 */
[----:B------:R-:W-:Y:S02]  /*ef00*/  ISETP.GT.AND P1, PT, R50, 0x81, PT ;  /* 0x000000813200780c */ /* 0x000fe40003f24270 */
[----:B--2---:R-:W-:Y:S02]  /*ef10*/  FSEL R154, R26, -INF , P2 ;  /* 0xff8000001a9a7808 */ /* 0x004fe40001000000 */
[----:B------:R-:W-:Y:S02]  /*ef20*/  FMNMX.FTZ R61, R152, R61, !PT ;  /* 0x0000003d983d7209 */ /* 0x000fe40007810000 */
[----:B------:R-:W-:Y:S02]  /*ef30*/  ISETP.GT.AND P2, PT, R50, 0x88, PT ;  /* 0x000000883200780c */ /* 0x000fe40003f44270 */
[----:B-1----:R-:W-:Y:S02]  /*ef40*/  FSEL R156, R27, -INF , P1 ;  /* 0xff8000001b9c7808 */ /* 0x002fe40000800000 */
[----:B------:R-:W-:-:S02]  /*ef50*/  FMNMX.FTZ R61, R154, R61, !PT ;  /* 0x0000003d9a3d7209 */ /* 0x000fc40007810000 */
[----:B------:R-:W-:Y:S02]  /*ef60*/  ISETP.GT.AND P1, PT, R50, 0x89, PT ;  /* 0x000000893200780c */ /* 0x000fe40003f24270 */
[----:B---3--:R-:W-:Y:S02]  /*ef70*/  FSEL R29, R43, -INF , P2 ;  /* 0xff8000002b1d7808 */ /* 0x008fe40001000000 */
[----:B------:R-:W-:Y:S01]  /*ef80*/  FMNMX.FTZ R26, R156, R61, !PT ;  /* 0x0000003d9c1a7209 */ /* 0x000fe20007810000 */
[----:B------:R1:W-:Y:S01]  /*ef90*/  MUFU.EX2 R37, R25 ;  /* 0x0000001900257308 */ /* 0x0003e20000000800 */
[----:B------:R-:W-:Y:S01]  /*efa0*/  FFMA.FTZ R69, R36, R21, -R31 ;  /* 0x0000001524457223 */ /* 0x000fe2000001081f */
[----:B0-----:R-:W-:Y:S02]  /*efb0*/  FSEL R36, R45, -INF , P1 ;  /* 0xff8000002d247808 */ /* 0x001fe40000800000 */
[----:B-1----:R-:W-:-:S04]  /*efc0*/  FMNMX.FTZ R25, R29, R26, !PT ;  /* 0x0000001a1d197209 */ /* 0x002fc80007810000 */
[----:B------:R-:W-:-:S05]  /*efd0*/  FMNMX.FTZ R25, R36, R25, !PT ;  /* 0x0000001924197209 */ /* 0x000fca0007810000 */
[----:B------:R-:W0:Y:S01]  /*efe0*/  SHFL.BFLY PT, R26, R25, 0x2, 0x1f ;  /* 0x0c401f00191a7f89 */ /* 0x000e2200000e0000 */
[----:B------:R-:W1:Y:S01]  /*eff0*/  S2R R105, SR_TID.X ;  /* 0x0000000000697919 */ /* 0x000e620000002100 */
[----:B0-----:R-:W-:-:S05]  /*f000*/  FMNMX.FTZ R26, R25, R26, !PT ;  /* 0x0000001a191a7209 */ /* 0x001fca0007810000 */
[----:B------:R-:W0:Y:S01]  /*f010*/  SHFL.BFLY PT, R25, R26, 0x1, 0x1f ;  /* 0x0c201f001a197f89 */ /* 0x000e2200000e0000 */
        /* <DEDUP_REMOVED lines=13> */
[-CC-:B--2---:R-:W-:Y:S01]  /*f0f0*/  FFMA.FTZ R114, R122, R21.reuse, -R31.reuse ;  /* 0x000000157a727223 */ /* 0x184fe2000001081f */
[--C-:B------:R-:W-:Y:S01]  /*f100*/  FFMA.FTZ R65, R130, R21, -R31.reuse ;  /* 0x0000001582417223 */ /* 0x100fe2000001081f */
[----:B0-----:R-:W-:Y:S01]  /*f110*/  FMNMX.FTZ R74, R26, R25, !PT ;  /* 0x000000191a4a7209 */ /* 0x001fe20007810000 */
[----:B------:R-:W-:-:S03]  /*f120*/  FFMA.FTZ R120, R28, R21, -R31 ;  /* 0x000000151c787223 */ /* 0x000fc6000001081f */
[C---:B------:R-:W-:Y:S01]  /*f130*/  FSETP.NEU.FTZ.AND P1, PT, R74.reuse, -INF , PT ;  /* 0xff8000004a00780b */ /* 0x040fe20003f3d000 */
[-C--:B------:R-:W-:Y:S01]  /*f140*/  FMUL.FTZ R24, R74, R21.reuse ;  /* 0x000000154a187220 */ /* 0x080fe20000410000 */
[-CC-:B------:R-:W-:Y:S01]  /*f150*/  FFMA.FTZ R67, R132, R21.reuse, -R31.reuse ;  /* 0x0000001584437223 */ /* 0x180fe2000001081f */
[-CC-:B------:R-:W-:Y:S01]  /*f160*/  FFMA.FTZ R122, R134, R21.reuse, -R31.reuse ;  /* 0x00000015867a7223 */ /* 0x180fe2000001081f */
[-CC-:B------:R-:W-:Y:S01]  /*f170*/  FFMA.FTZ R54, R54, R21.reuse, -R31.reuse ;  /* 0x0000001536367223 */ /* 0x180fe2000001081f */
[-CC-:B------:R-:W-:Y:S01]  /*f180*/  FFMA.FTZ R71, R136, R21.reuse, -R31.reuse ;  /* 0x0000001588477223 */ /* 0x180fe2000001081f */
[-CC-:B------:R-:W-:Y:S01]  /*f190*/  FFMA.FTZ R43, R138, R21.reuse, -R31.reuse ;  /* 0x000000158a2b7223 */ /* 0x180fe2000001081f */
[----:B------:R-:W-:Y:S01]  /*f1a0*/  FFMA.FTZ R50, R140, R21, -R31 ;  /* 0x000000158c327223 */ /* 0x000fe2000001081f */
[----:B------:R-:W-:Y:S02]  /*f1b0*/  FSEL R31, R24, RZ, P1 ;  /* 0x000000ff181f7208 */ /* 0x000fe40000800000 */
[----:B-1----:R-:W-:-:S03]  /*f1c0*/  LOP3.LUT R95, R105, 0x7f, RZ, 0xc0, !PT ;  /* 0x0000007f695f7812 */ /* 0x002fc600078ec0ff */
[-CC-:B------:R-:W-:Y:S01]  /*f1d0*/  FFMA.FTZ R25, R88, R21.reuse, -R31.reuse ;  /* 0x0000001558197223 */ /* 0x180fe2000001081f */
[-CC-:B------:R-:W-:Y:S01]  /*f1e0*/  FFMA.FTZ R88, R90, R21.reuse, -R31.reuse ;  /* 0x000000155a587223 */ /* 0x180fe2000001081f */
[----:B------:R-:W-:Y:S01]  /*f1f0*/  ISETP.NE.AND P1, PT, R95, RZ, PT ;  /* 0x000000ff5f00720c */ /* 0x000fe20003f25270 */
[-C--:B------:R-:W-:Y:S01]  /*f200*/  FFMA.FTZ R27, R92, R21.reuse, -R31 ;  /* 0x000000155c1b7223 */ /* 0x080fe2000001081f */
[----:B------:R-:W-:Y:S01]  /*f210*/  IMAD.IADD R24, R101, 0x1, -R103 ;  /* 0x0000000165187824 */ /* 0x000fe200078e0a67 */
[----:B------:R-:W-:Y:S01]  /*f220*/  MUFU.EX2 R30, R30 ;  /* 0x0000001e001e7308 */ /* 0x000fe20000000800 */
[----:B------:R-:W-:Y:S02]  /*f230*/  FFMA.FTZ R90, R80, R21, -R31 ;  /* 0x00000015505a7223 */ /* 0x000fe4000001081f */
[----:B------:R-:W-:-:S05]  /*f240*/  IMAD R24, R99, 0xc0, R24 ;  /* 0x000000c063187824 */ /* 0x000fca00078e0218 */
[----:B------:R-:W0:Y:S01]  /*f250*/  MUFU.EX2 R47, R47 ;  /* 0x0000002f002f7308 */ /* 0x000e220000000800 */
[----:B------:R-:W-:Y:S01]  /*f260*/  FFMA.FTZ R75, R94, R21, -R31 ;  /* 0x000000155e4b7223 */ /* 0x000fe2000001081f */
[----:B------:R-:W-:-:S06]  /*f270*/  IMAD.HI R26, R24, 0x38e38e39, RZ ;  /* 0x38e38e39181a7827 */ /* 0x000fcc00078e02ff */
[----:B------:R-:W-:Y:S08]  /*f280*/  MUFU.EX2 R25, R25 ;  /* 0x0000001900197308 */ /* 0x000ff00000000800 */
[----:B------:R-:W1:Y:S01]  /*f290*/  MUFU.EX2 R88, R88 ;  /* 0x0000005800587308 */ /* 0x000e620000000800 */
[----:B------:R-:W-:-:S07]  /*f2a0*/  @!P1 VIADD R0, R0, 0x31c40 ;  /* 0x00031c4000009836 */ /* 0x000fce0000000000 */
[----:B------:R-:W2:Y:S01]  /*f2b0*/  MUFU.EX2 R46, R46 ;  /* 0x0000002e002e7308 */ /* 0x000ea20000000800 */
[----:B------:R-:W-:-:S07]  /*f2c0*/  FFMA.FTZ R82, R82, R21, -R31 ;  /* 0x0000001552527223 */ /* 0x000fce000001081f */
[----:B------:R-:W3:Y:S01]  /*f2d0*/  MUFU.EX2 R27, R27 ;  /* 0x0000001b001b7308 */ /* 0x000ee20000000800 */
[----:B------:R-:W-:-:S07]  /*f2e0*/  SHF.R.U32.HI R83, RZ, 0x1f, R26 ;  /* 0x0000001fff537819 */ /* 0x000fce000001161a */
[----:B------:R-:W4:Y:S01]  /*f2f0*/  MUFU.EX2 R49, R49 ;  /* 0x0000003100317308 */ /* 0x000f220000000800 */
[----:B------:R-:W-:Y:S01]  /*f300*/  FFMA.FTZ R28, R84, R21, -R31 ;  /* 0x00000015541c7223 */ /* 0x000fe2000001081f */
[----:B------:R-:W-:-:S06]  /*f310*/  @!P1 PRMT R24, RZ, 0x654, R0 ;  /* 0x00000654ff189816 */ /* 0x000fcc0000000000 */
[----:B------:R-:W4:Y:S01]  /*f320*/  MUFU.EX2 R90, R90 ;  /* 0x0000005a005a7308 */ /* 0x000f220000000800 */
[----:B------:R-:W-:Y:S01]  /*f330*/  LEA.HI.SX32 R0, R26, R83, 0x1b ;  /* 0x000000531a007211 */ /* 0x000fe200078fdaff */
[----:B0-----:R-:W-:-:S06]  /*f340*/  FADD.FTZ R83, R30, R47 ;  /* 0x0000002f1e537221 */ /* 0x001fcc0000010000 */
[----:B------:R-:W0:Y:S01]  /*f350*/  MUFU.EX2 R48, R48 ;  /* 0x0000003000307308 */ /* 0x000e220000000800 */
[----:B-1----:R-:W-:Y:S01]  /*f360*/  FADD.FTZ R26, R25, R88 ;  /* 0x00000058191a7221 */ /* 0x002fe20000010000 */
[-CC-:B------:R-:W-:Y:S01]  /*f370*/  FFMA.FTZ R81, R86, R21.reuse, -R31.reuse ;  /* 0x0000001556517223 */ /* 0x180fe2000001081f */
[----:B------:R-:W-:-:S05]  /*f380*/  FFMA.FTZ R39, R64, R21, -R31 ;  /* 0x0000001540277223 */ /* 0x000fca000001081f */
[----:B------:R-:W1:Y:S01]  /*f390*/  MUFU.EX2 R75, R75 ;  /* 0x0000004b004b7308 */ /* 0x000e620000000800 */
[----:B--2---:R-:W-:Y:S01]  /*f3a0*/  FADD.FTZ R64, R46, R83 ;  /* 0x000000532e407221 */ /* 0x004fe20000010000 */
[----:B---3--:R-:W-:-:S06]  /*f3b0*/  FADD.FTZ R83, R27, R26 ;  /* 0x0000001a1b537221 */ /* 0x008fcc0000010000 */
[----:B------:R-:W2:Y:S01]  /*f3c0*/  MUFU.EX2 R51, R51 ;  /* 0x0000003300337308 */ /* 0x000ea20000000800 */
[----:B------:R-:W-:Y:S01]  /*f3d0*/  FFMA.FTZ R73, R96, R21, -R31 ;  /* 0x0000001560497223 */ /* 0x000fe2000001081f */
[----:B------:R3:W-:Y:S06]  /*f3e0*/  @!P1 SYNCS.ARRIVE.TRANS64.RED.A1T0 RZ, [R24+URZ], RZ ;  /* 0x000000ff18ff99a7 */ /* 0x0007ec000810043f */
[----:B------:R-:W2:Y:S01]  /*f3f0*/  MUFU.EX2 R82, R82 ;  /* 0x0000005200527308 */ /* 0x000ea20000000800 */
[----:B----4-:R-:W-:Y:S01]  /*f400*/  FADD.FTZ R85, R49, R64 ;  /* 0x0000004031557221 */ /* 0x010fe20000010000 */
[----:B---3--:R-:W-:-:S06]  /*f410*/  F2FP.BF16.F32.PACK_AB R24, R47, R30 ;  /* 0x0000001e2f18723e */ /* 0x008fcc00000010ff */
[----:B------:R-:W3:Y:S01]  /*f420*/  MUFU.EX2 R52, R52 ;  /* 0x0000003400347308 */ /* 0x000ee20000000800 */
[----:B------:R-:W-:Y:S01]  /*f430*/  FADD.FTZ R30, R90, R83 ;  /* 0x000000535a1e7221 */ /* 0x000fe20000010000 */
[----:B------:R-:W-:-:S06]  /*f440*/  FFMA.FTZ R80, R72, R21, -R31 ;  /* 0x0000001548507223 */ /* 0x000fcc000001081f */
[----:B------:R-:W4:Y:S01]  /*f450*/  MUFU.EX2 R28, R28 ;  /* 0x0000001c001c7308 */ /* 0x000f220000000800 */
[----:B0-----:R-:W-:Y:S01]  /*f460*/  FADD.FTZ R64, R48, R85 ;  /* 0x0000005530407221 */ /* 0x001fe20000010000 */
[----:B-1----:R-:W-:-:S06]  /*f470*/  FADD.FTZ R85, R75, R30 ;  /* 0x0000001e4b557221 */ /* 0x002fcc0000010000 */
[----:B------:R-:W0:Y:S01]  /*f480*/  MUFU.EX2 R81, R81 ;  /* 0x0000005100517308 */ /* 0x000e220000000800 */
[----:B------:R-:W-:Y:S01]  /*f490*/  FFMA.FTZ R72, R76, R21, -R31 ;  /* 0x000000154c487223 */ /* 0x000fe2000001081f */
[----:B--2---:R-:W-:Y:S01]  /*f4a0*/  FADD.FTZ R87, R51, R64 ;  /* 0x0000004033577221 */ /* 0x004fe20000010000 */
[----:B------:R-:W-:-:S05]  /*f4b0*/  FADD.FTZ R85, R82, R85 ;  /* 0x0000005552557221 */ /* 0x000fca0000010000 */
[----:B------:R-:W1:Y:S01]  /*f4c0*/  MUFU.EX2 R73, R73 ;  /* 0x0000004900497308 */ /* 0x000e620000000800 */
[-CC-:B------:R-:W-:Y:S01]  /*f4d0*/  FFMA.FTZ R79, R78, R21.reuse, -R31.reuse ;  /* 0x000000154e4f7223 */ /* 0x180fe2000001081f */
[----:B------:R-:W-:Y:S01]  /*f4e0*/  FFMA.FTZ R83, R32, R21, -R31 ;  /* 0x0000001520537223 */ /* 0x000fe2000001081f */
[----:B---3--:R-:W-:-:S05]  /*f4f0*/  FADD.FTZ R30, R52, R87 ;  /* 0x00000057341e7221 */ /* 0x008fca0000010000 */
[----:B------:R-:W2:Y:S01]  /*f500*/  MUFU.EX2 R40, R40 ;  /* 0x0000002800287308 */ /* 0x000ea20000000800 */
[----:B----4-:R-:W-:Y:S01]  /*f510*/  FADD.FTZ R32, R28, R85 ;  /* 0x000000551c207221 */ /* 0x010fe20000010000 */
[----:B------:R-:W-:-:S06]  /*f520*/  FFMA.FTZ R33, R98, R21, -R31 ;  /* 0x0000001562217223 */ /* 0x000fcc000001081f */
[----:B------:R-:W3:Y:S01]  /*f530*/  MUFU.EX2 R80, R80 ;  /* 0x0000005000507308 */ /* 0x000ee20000000800 */
[----:B------:R-:W-:Y:S01]  /*f540*/  FADD.FTZ R30, R53, R30 ;  /* 0x0000001e351e7221 */ /* 0x000fe20000010000 */
[----:B0-----:R-:W-:-:S06]  /*f550*/  FADD.FTZ R32, R81, R32 ;  /* 0x0000002051207221 */ /* 0x001fcc0000010000 */
[----:B------:R-:W0:Y:S01]  /*f560*/  MUFU.EX2 R72, R72 ;  /* 0x0000004800487308 */ /* 0x000e220000000800 */
[----:B------:R-:W-:Y:S01]  /*f570*/  FFMA.FTZ R76, R100, R21, -R31 ;  /* 0x00000015644c7223 */ /* 0x000fe2000001081f */
[----:B------:R-:W-:-:S06]  /*f580*/  FADD.FTZ R85, R55, R30 ;  /* 0x0000001e37557221 */ /* 0x000fcc0000010000 */
[----:B------:R-:W4:Y:S01]  /*f590*/  MUFU.EX2 R66, R66 ;  /* 0x0000004200427308 */ /* 0x000f220000000800 */
[----:B-1----:R-:W-:Y:S01]  /*f5a0*/  FADD.FTZ R87, R73, R32 ;  /* 0x0000002049577221 */ /* 0x002fe20000010000 */
[----:B------:R-:W-:-:S06]  /*f5b0*/  FFMA.FTZ R35, R68, R21, -R31 ;  /* 0x0000001544237223 */ /* 0x000fcc000001081f */
[----:B------:R-:W1:Y:S01]  /*f5c0*/  MUFU.EX2 R79, R79 ;  /* 0x0000004f004f7308 */ /* 0x000e620000000800 */
[----:B--2---:R-:W-:Y:S01]  /*f5d0*/  FADD.FTZ R30, R40, R85 ;  /* 0x00000055281e7221 */ /* 0x004fe20000010000 */
[----:B---3--:R-:W-:-:S06]  /*f5e0*/  FADD.FTZ R87, R80, R87 ;  /* 0x0000005750577221 */ /* 0x008fcc0000010000 */
[----:B------:R-:W2:Y:S01]  /*f5f0*/  MUFU.EX2 R56, R56 ;  /* 0x0000003800387308 */ /* 0x000ea20000000800 */
[----:B------:R-:W-:-:S07]  /*f600*/  FFMA.FTZ R70, R70, R21, -R31 ;  /* 0x0000001546467223 */ /* 0x000fce000001081f */
[----:B------:R-:W3:Y:S01]  /*f610*/  MUFU.EX2 R33, R33 ;  /* 0x0000002100217308 */ /* 0x000ee20000000800 */
[----:B------:R-:W-:Y:S01]  /*f620*/  FADD.FTZ R85, R57, R30 ;  /* 0x0000001e39557221 */ /* 0x000fe20000010000 */
[----:B0-----:R-:W-:-:S06]  /*f630*/  FADD.FTZ R30, R72, R87 ;  /* 0x00000057481e7221 */ /* 0x001fcc0000010000 */
[----:B------:R-:W0:Y:S01]  /*f640*/  MUFU.EX2 R76, R76 ;  /* 0x0000004c004c7308 */ /* 0x000e220000000800 */
[----:B------:R-:W-:Y:S01]  /*f650*/  FFMA.FTZ R68, R102, R21, -R31 ;  /* 0x0000001566447223 */ /* 0x000fe2000001081f */
[----:B----4-:R-:W-:-:S06]  /*f660*/  FADD.FTZ R85, R66, R85 ;  /* 0x0000005542557221 */ /* 0x010fcc0000010000 */
[----:B------:R-:W4:Y:S01]  /*f670*/  MUFU.EX2 R14, R14 ;  /* 0x0000000e000e7308 */ /* 0x000f220000000800 */
[----:B-1----:R-:W-:Y:S01]  /*f680*/  FADD.FTZ R30, R79, R30 ;  /* 0x0000001e4f1e7221 */ /* 0x002fe20000010000 */
[----:B------:R-:W-:-:S06]  /*f690*/  FFMA.FTZ R77, R58, R21, -R31 ;  /* 0x000000153a4d7223 */ /* 0x000fcc000001081f */
[----:B------:R-:W1:Y:S01]  /*f6a0*/  MUFU.EX2 R35, R35 ;  /* 0x0000002300237308 */ /* 0x000e620000000800 */
[----:B------:R-:W-:Y:S01]  /*f6b0*/  FFMA.FTZ R78, R29, R21, -R31 ;  /* 0x000000151d4e7223 */ /* 0x000fe2000001081f */
[----:B--2---:R-:W-:-:S06]  /*f6c0*/  FADD.FTZ R32, R56, R85 ;  /* 0x0000005538207221 */ /* 0x004fcc0000010000 */
[----:B------:R-:W2:Y:S01]  /*f6d0*/  MUFU.EX2 R15, R15 ;  /* 0x0000000f000f7308 */ /* 0x000ea20000000800 */
[----:B---3--:R-:W-:Y:S01]  /*f6e0*/  FADD.FTZ R29, R33, R30 ;  /* 0x0000001e211d7221 */ /* 0x008fe20000010000 */
[----:B------:R-:W-:-:S06]  /*f6f0*/  FFMA.FTZ R58, R62, R21, -R31 ;  /* 0x000000153e3a7223 */ /* 0x000fcc000001081f */
[----:B------:R-:W3:Y:S01]  /*f700*/  MUFU.EX2 R70, R70 ;  /* 0x0000004600467308 */ /* 0x000ee20000000800 */
[----:B------:R-:W-:Y:S01]  /*f710*/  F2FP.BF16.F32.PACK_AB R26, R49, R46 ;  /* 0x0000002e311a723e */ /* 0x000fe200000010ff */
[-CC-:B------:R-:W-:Y:S01]  /*f720*/  FFMA.FTZ R62, R106, R21.reuse, -R31.reuse ;  /* 0x000000156a3e7223 */ /* 0x180fe2000001081f */
[-CC-:B------:R-:W-:Y:S01]  /*f730*/  FFMA.FTZ R110, R110, R21.reuse, -R31.reuse ;  /* 0x000000156e6e7223 */ /* 0x180fe2000001081f */
[-CC-:B------:R-:W-:Y:S01]  /*f740*/  FFMA.FTZ R44, R44, R21.reuse, -R31.reuse ;  /* 0x000000152c2c7223 */ /* 0x180fe2000001081f */
[----:B------:R-:W-:-:S03]  /*f750*/  FFMA.FTZ R49, R104, R21, -R31 ;  /* 0x0000001568317223 */ /* 0x000fc6000001081f */
[----:B------:R-:W3:Y:S01]  /*f760*/  MUFU.EX2 R68, R68 ;  /* 0x0000004400447308 */ /* 0x000ee20000000800 */
        /* <DEDUP_REMOVED lines=9> */
[----:B------:R-:W-:Y:S01]  /*f800*/  FFMA.FTZ R64, R36, R21, -R31 ;  /* 0x0000001524407223 */ /* 0x000fe2000001081f */
[----:B------:R-:W3:Y:S01]  /*f810*/  MUFU.EX2 R77, R77 ;  /* 0x0000004d004d7308 */ /* 0x000ee20000000800 */
[----:B------:R-:W-:Y:S01]  /*f820*/  FADD.FTZ R31, R59, R32 ;  /* 0x000000203b1f7221 */ /* 0x000fe20000010000 */
[----:B0-----:R-:W-:Y:S01]  /*f830*/  FADD.FTZ R30, R76, R29 ;  /* 0x0000001d4c1e7221 */ /* 0x001fe20000010000 */
[----:B------:R-:W-:-:S02]  /*f840*/  F2FP.BF16.F32.PACK_AB R25, R88, R25 ;  /* 0x000000195819723e */ /* 0x000fc400000010ff */
[----:B----4-:R-:W-:Y:S01]  /*f850*/  FADD.FTZ R32, R14, R31 ;  /* 0x0000001f0e207221 */ /* 0x010fe20000010000 */
[----:B------:R-:W-:Y:S02]  /*f860*/  F2FP.BF16.F32.PACK_AB R27, R90, R27 ;  /* 0x0000001b5a1b723e */ /* 0x000fe400000010ff */
[----:B------:R-:W0:Y:S01]  /*f870*/  MUFU.EX2 R41, R41 ;  /* 0x0000002900297308 */ /* 0x000e220000000800 */
[----:B-1----:R-:W-:Y:S01]  /*f880*/  FADD.FTZ R31, R35, R30 ;  /* 0x0000001e231f7221 */ /* 0x002fe20000010000 */
[----:B--2---:R-:W-:-:S06]  /*f890*/  FADD.FTZ R32, R15, R32 ;  /* 0x000000200f207221 */ /* 0x004fcc0000010000 */
[----:B------:R-:W1:Y:S01]  /*f8a0*/  MUFU.EX2 R39, R39 ;  /* 0x0000002700277308 */ /* 0x000e620000000800 */
[----:B---3--:R-:W-:Y:S01]  /*f8b0*/  FADD.FTZ R31, R70, R31 ;  /* 0x0000001f461f7221 */ /* 0x008fe20000010000 */
[----:B------:R2:W-:Y:S06]  /*f8c0*/  STSM.16.M88.4 [R17+0x24300], R24 ;  /* 0x0243001811007844 */ /* 0x0005ec0000000200 */
[----:B------:R-:W3:Y:S01]  /*f8d0*/  MUFU.EX2 R38, R38 ;  /* 0x0000002600267308 */ /* 0x000ee20000000800 */
[----:B------:R-:W-:-:S07]  /*f8e0*/  FADD.FTZ R36, R68, R31 ;  /* 0x0000001f44247221 */ /* 0x000fce0000010000 */
[----:B------:R-:W4:Y:S01]  /*f8f0*/  MUFU.EX2 R58, R58 ;  /* 0x0000003a003a7308 */ /* 0x000f220000000800 */
[----:B--2---:R-:W-:Y:S01]  /*f900*/  F2FP.BF16.F32.PACK_AB R26, R53, R52 ;  /* 0x00000034351a723e */ /* 0x004fe200000010ff */
[----:B------:R-:W-:Y:S01]  /*f910*/  FADD.FTZ R53, R37, R32 ;  /* 0x0000002025357221 */ /* 0x000fe20000010000 */
[----:B------:R-:W-:-:S05]  /*f920*/  F2FP.BF16.F32.PACK_AB R24, R51, R48 ;  /* 0x000000303318723e */ /* 0x000fca00000010ff */
[----:B------:R-:W-:Y:S01]  /*f930*/  MUFU.EX2 R60, R60 ;  /* 0x0000003c003c7308 */ /* 0x000fe20000000800 */
[----:B------:R-:W-:Y:S01]  /*f940*/  FADD.FTZ R48, R42, R53 ;  /* 0x000000352a307221 */ /* 0x000fe20000010000 */
[----:B------:R-:W-:-:S06]  /*f950*/  FADD.FTZ R36, R77, R36 ;  /* 0x000000244d247221 */ /* 0x000fcc0000010000 */
[----:B------:R-:W2:Y:S01]  /*f960*/  MUFU.EX2 R62, R62 ;  /* 0x0000003e003e7308 */ /* 0x000ea20000000800 */
[----:B------:R-:W-:Y:S02]  /*f970*/  F2FP.BF16.F32.PACK_AB R27, R81, R28 ;  /* 0x0000001c511b723e */ /* 0x000fe400000010ff */
[----:B------:R-:W-:-:S05]  /*f980*/  F2FP.BF16.F32.PACK_AB R28, R40, R55 ;  /* 0x00000037281c723e */ /* 0x000fca00000010ff */
[----:B------:R-:W-:Y:S01]  /*f990*/  MUFU.EX2 R69, R69 ;  /* 0x0000004500457308 */ /* 0x000fe20000000800 */
[----:B------:R-:W-:Y:S01]  /*f9a0*/  F2FP.BF16.F32.PACK_AB R30, R66, R57 ;  /* 0x00000039421e723e */ /* 0x000fe200000010ff */
[----:B0-----:R-:W-:Y:S01]  /*f9b0*/  FADD.FTZ R55, R41, R48 ;  /* 0x0000003029377221 */ /* 0x001fe20000010000 */
[----:B-1----:R-:W-:-:S05]  /*f9c0*/  FADD.FTZ R57, R39, R36 ;  /* 0x0000002427397221 */ /* 0x002fca0000010000 */
[----:B------:R-:W0:Y:S01]  /*f9d0*/  MUFU.EX2 R47, R110 ;  /* 0x0000006e002f7308 */ /* 0x000e220000000800 */
[----:B---3--:R-:W-:Y:S01]  /*f9e0*/  FADD.FTZ R55, R38, R55 ;  /* 0x0000003726377221 */ /* 0x008fe20000010000 */
[----:B----4-:R-:W-:-:S06]  /*f9f0*/  FADD.FTZ R57, R58, R57 ;  /* 0x000000393a397221 */ /* 0x010fcc0000010000 */
[----:B------:R-:W1:Y:S08]  /*fa00*/  MUFU.EX2 R45, R45 ;  /* 0x0000002d002d7308 */ /* 0x000e700000000800 */
[----:B------:R-:W3:Y:S01]  /*fa10*/  MUFU.EX2 R44, R44 ;  /* 0x0000002c002c7308 */ /* 0x000ee20000000800 */
[----:B--2---:R-:W-:-:S07]  /*fa20*/  FADD.FTZ R36, R62, R57 ;  /* 0x000000393e247221 */ /* 0x004fce0000010000 */
[----:B------:R-:W2:Y:S08]  /*fa30*/  MUFU.EX2 R114, R114 ;  /* 0x0000007200727308 */ /* 0x000eb00000000800 */
[----:B------:R-:W4:Y:S08]  /*fa40*/  MUFU.EX2 R49, R49 ;  /* 0x0000003100317308 */ /* 0x000f300000000800 */
[----:B------:R0:W-:Y:S01]  /*fa50*/  MUFU.EX2 R40, R34 ;  /* 0x0000002200287308 */ /* 0x0001e20000000800 */
[----:B------:R-:W-:-:S07]  /*fa60*/  F2FP.BF16.F32.PACK_AB R25, R82, R75 ;  /* 0x0000004b5219723e */ /* 0x000fce00000010ff */
[----:B------:R-:W4:Y:S01]  /*fa70*/  MUFU.EX2 R61, R61 ;  /* 0x0000003d003d7308 */ /* 0x000f220000000800 */
[----:B0-----:R-:W-:Y:S01]  /*fa80*/  F2FP.BF16.F32.PACK_AB R34, R15, R14 ;  /* 0x0000000e0f22723e */ /* 0x001fe200000010ff */
[----:B------:R-:W-:Y:S01]  /*fa90*/  FADD.FTZ R14, R60, R55 ;  /* 0x000000373c0e7221 */ /* 0x000fe20000010000 */
[----:B------:R-:W-:-:S05]  /*faa0*/  FADD.FTZ R55, R47, R36 ;  /* 0x000000242f377221 */ /* 0x000fca0000010000 */
[----:B------:R-:W0:Y:S01]  /*fab0*/  MUFU.EX2 R46, R46 ;  /* 0x0000002e002e7308 */ /* 0x000e220000000800 */
[----:B------:R-:W-:-:S07]  /*fac0*/  FADD.FTZ R14, R69, R14 ;  /* 0x0000000e450e7221 */ /* 0x000fce0000010000 */
[----:B------:R-:W0:Y:S01]  /*fad0*/  MUFU.EX2 R116, R116 ;  /* 0x0000007400747308 */ /* 0x000e220000000800 */
[----:B-1----:R-:W-:Y:S01]  /*fae0*/  FADD.FTZ R57, R45, R14 ;  /* 0x0000000e2d397221 */ /* 0x002fe20000010000 */
[----:B---3--:R-:W-:-:S06]  /*faf0*/  FADD.FTZ R14, R44, R55 ;  /* 0x000000372c0e7221 */ /* 0x008fcc0000010000 */
[----:B------:R-:W1:Y:S01]  /*fb00*/  MUFU.EX2 R83, R83 ;  /* 0x0000005300537308 */ /* 0x000e620000000800 */
[----:B------:R2:W-:Y:S07]  /*fb10*/  STSM.16.M88.4 [R17+0x25b00], R24 ;  /* 0x025b001811007844 */ /* 0x0005ee0000000200 */
[----:B------:R-:W3:Y:S08]  /*fb20*/  MUFU.EX2 R63, R63 ;  /* 0x0000003f003f7308 */ /* 0x000ef00000000800 */
[----:B------:R-:W3:Y:S01]  /*fb30*/  MUFU.EX2 R84, R84 ;  /* 0x0000005400547308 */ /* 0x000ee20000000800 */
[----:B--2---:R-:W-:Y:S01]  /*fb40*/  FADD.FTZ R24, R114, R57 ;  /* 0x0000003972187221 */ /* 0x004fe20000010000 */
[----:B----4-:R-:W-:-:S06]  /*fb50*/  FADD.FTZ R25, R49, R14 ;  /* 0x0000000e31197221 */ /* 0x010fcc0000010000 */
[----:B------:R-:W2:Y:S01]  /*fb60*/  MUFU.EX2 R118, R118 ;  /* 0x0000007600767308 */ /* 0x000ea20000000800 */
[----:B------:R-:W-:Y:S01]  /*fb70*/  FADD.FTZ R27, R61, R24 ;  /* 0x000000183d1b7221 */ /* 0x000fe20000010000 */
[----:B0-----:R-:W-:-:S06]  /*fb80*/  FADD.FTZ R14, R46, R25 ;  /* 0x000000192e0e7221 */ /* 0x001fcc0000010000 */
[----:B------:R-:W0:Y:S01]  /*fb90*/  MUFU.EX2 R51, R146 ;  /* 0x0000009200337308 */ /* 0x000e220000000800 */
[----:B------:R-:W-:Y:S01]  /*fba0*/  FADD.FTZ R24, R116, R27 ;  /* 0x0000001b74187221 */ /* 0x000fe20000010000 */
[----:B-1----:R-:W-:-:S06]  /*fbb0*/  FADD.FTZ R25, R83, R14 ;  /* 0x0000000e53197221 */ /* 0x002fcc0000010000 */
[----:B------:R-:W1:Y:S01]  /*fbc0*/  MUFU.EX2 R65, R65 ;  /* 0x0000004100417308 */ /* 0x000e620000000800 */
[----:B---3--:R-:W-:Y:S01]  /*fbd0*/  FADD.FTZ R27, R63, R24 ;  /* 0x000000183f1b7221 */ /* 0x008fe20000010000 */
[----:B------:R-:W-:-:S06]  /*fbe0*/  FADD.FTZ R14, R84, R25 ;  /* 0x00000019540e7221 */ /* 0x000fcc0000010000 */
[----:B------:R-:W3:Y:S08]  /*fbf0*/  MUFU.EX2 R120, R120 ;  /* 0x0000007800787308 */ /* 0x000ef00000000800 */
[----:B------:R-:W4:Y:S01]  /*fc00*/  MUFU.EX2 R53, R148 ;  /* 0x0000009400357308 */ /* 0x000f220000000800 */
[----:B--2---:R-:W-:Y:S01]  /*fc10*/  FADD.FTZ R24, R118, R27 ;  /* 0x0000001b76187221 */ /* 0x004fe20000010000 */
[----:B------:R-:W-:-:S06]  /*fc20*/  F2FP.BF16.F32.PACK_AB R29, R80, R73 ;  /* 0x00000049501d723e */ /* 0x000fcc00000010ff */
[----:B------:R-:W2:Y:S01]  /*fc30*/  MUFU.EX2 R67, R67 ;  /* 0x0000004300437308 */ /* 0x000ea20000000800 */
[----:B------:R-:W-:Y:S01]  /*fc40*/  F2FP.BF16.F32.PACK_AB R31, R79, R72 ;  /* 0x000000484f1f723e */ /* 0x000fe200000010ff */
[----:B0-----:R-:W-:-:S06]  /*fc50*/  FADD.FTZ R25, R51, R14 ;  /* 0x0000000e33197221 */ /* 0x001fcc0000010000 */
[----:B------:R-:W0:Y:S01]  /*fc60*/  MUFU.EX2 R150, R150 ;  /* 0x0000009600967308 */ /* 0x000e220000000800 */
[----:B------:R-:W-:Y:S02]  /*fc70*/  F2FP.BF16.F32.PACK_AB R32, R59, R56 ;  /* 0x000000383b20723e */ /* 0x000fe400000010ff */
[----:B------:R-:W-:Y:S02]  /*fc80*/  F2FP.BF16.F32.PACK_AB R33, R76, R33 ;  /* 0x000000214c21723e */ /* 0x000fe400000010ff */
[----:B------:R-:W-:-:S03]  /*fc90*/  F2FP.BF16.F32.PACK_AB R35, R70, R35 ;  /* 0x000000234623723e */ /* 0x000fc600000010ff */
[----:B------:R-:W0:Y:S01]  /*fca0*/  MUFU.EX2 R122, R122 ;  /* 0x0000007a007a7308 */ /* 0x000e220000000800 */
[----:B-1----:R-:W-:Y:S01]  /*fcb0*/  FADD.FTZ R27, R65, R24 ;  /* 0x00000018411b7221 */ /* 0x002fe20000010000 */
[----:B------:R-:W-:-:S06]  /*fcc0*/  FADD.FTZ R14, R40, R25 ;  /* 0x00000019280e7221 */ /* 0x000fcc0000010000 */
[----:B------:R-:W1:Y:S01]  /*fcd0*/  MUFU.EX2 R15, R152 ;  /* 0x00000098000f7308 */ /* 0x000e620000000800 */
[----:B------:R2:W-:Y:S01]  /*fce0*/  STSM.16.M88.4 [R17+0x27300], R28 ;  /* 0x0273001c11007844 */ /* 0x0005e20000000200 */
[----:B---3--:R-:W-:-:S06]  /*fcf0*/  FADD.FTZ R26, R120, R27 ;  /* 0x0000001b781a7221 */ /* 0x008fcc0000010000 */
[----:B------:R-:W3:Y:S01]  /*fd00*/  MUFU.EX2 R54, R54 ;  /* 0x0000003600367308 */ /* 0x000ee20000000800 */
[----:B------:R0:W-:Y:S01]  /*fd10*/  STSM.16.M88.4 [R17+0x28b00], R32 ;  /* 0x028b002011007844 */ /* 0x0001e20000000200 */
[----:B------:R-:W-:Y:S01]  /*fd20*/  F2FP.BF16.F32.PACK_AB R36, R42, R37 ;  /* 0x000000252a24723e */ /* 0x000fe200000010ff */
[----:B----4-:R-:W-:-:S05]  /*fd30*/  FADD.FTZ R27, R53, R14 ;  /* 0x0000000e351b7221 */ /* 0x010fca0000010000 */
[----:B------:R-:W4:Y:S01]  /*fd40*/  MUFU.EX2 R154, R154 ;  /* 0x0000009a009a7308 */ /* 0x000f220000000800 */
[----:B------:R-:W-:Y:S02]  /*fd50*/  F2FP.BF16.F32.PACK_AB R38, R38, R41 ;  /* 0x000000292626723e */ /* 0x000fe400000010ff */
[----:B------:R-:W-:Y:S02]  /*fd60*/  F2FP.BF16.F32.PACK_AB R37, R77, R68 ;  /* 0x000000444d25723e */ /* 0x000fe400000010ff */
[----:B------:R-:W-:-:S03]  /*fd70*/  F2FP.BF16.F32.PACK_AB R39, R58, R39 ;  /* 0x000000273a27723e */ /* 0x000fc600000010ff */
[----:B------:R-:W4:Y:S01]  /*fd80*/  MUFU.EX2 R71, R71 ;  /* 0x0000004700477308 */ /* 0x000f220000000800 */
[----:B--2---:R-:W-:Y:S01]  /*fd90*/  F2FP.BF16.F32.PACK_AB R28, R69, R60 ;  /* 0x0000003c451c723e */ /* 0x004fe200000010ff */
[----:B0-----:R-:W-:Y:S01]  /*fda0*/  FADD.FTZ R35, R67, R26 ;  /* 0x0000001a43237221 */ /* 0x001fe20000010000 */
[----:B------:R-:W-:Y:S02]  /*fdb0*/  F2FP.BF16.F32.PACK_AB R29, R47, R62 ;  /* 0x0000003e2f1d723e */ /* 0x000fe400000010ff */
[----:B------:R-:W-:-:S03]  /*fdc0*/  F2FP.BF16.F32.PACK_AB R30, R114, R45 ;  /* 0x0000002d721e723e */ /* 0x000fc600000010ff */
[----:B------:R-:W0:Y:S01]  /*fdd0*/  MUFU.EX2 R33, R156 ;  /* 0x0000009c00217308 */ /* 0x000e220000000800 */
[----:B------:R-:W-:Y:S01]  /*fde0*/  F2FP.BF16.F32.PACK_AB R31, R49, R44 ;  /* 0x0000002c311f723e */ /* 0x000fe200000010ff */
[----:B------:R-:W-:Y:S01]  /*fdf0*/  FADD.FTZ R14, R150, R27 ;  /* 0x0000001b960e7221 */ /* 0x000fe20000010000 */
[----:B------:R-:W-:Y:S05]  /*fe00*/  STSM.16.M88.4 [R17+0x2a300], R36 ;  /* 0x02a3002411007844 */ /* 0x000fea0000000200 */
[----:B------:R-:W-:Y:S01]  /*fe10*/  MUFU.EX2 R43, R43 ;  /* 0x0000002b002b7308 */ /* 0x000fe20000000800 */
[----:B------:R1:W-:Y:S01]  /*fe20*/  STSM.16.M88.4 [R17+0x2bb00], R28 ;  /* 0x02bb001c11007844 */ /* 0x0003e20000000200 */
[----:B------:R-:W-:-:S06]  /*fe30*/  FADD.FTZ R35, R122, R35 ;  /* 0x000000237a237221 */ /* 0x000fcc0000010000 */
[----:B------:R-:W2:Y:S08]  /*fe40*/  MUFU.EX2 R50, R50 ;  /* 0x0000003200327308 */ /* 0x000eb00000000800 */
[----:B------:R-:W-:Y:S01]  /*fe50*/  MUFU.EX2 R78, R78 ;  /* 0x0000004e004e7308 */ /* 0x000fe20000000800 */
[----:B-1----:R-:W-:-:S07]  /*fe60*/  FADD.FTZ R31, R15, R14 ;  /* 0x0000000e0f1f7221 */ /* 0x002fce0000010000 */
[----:B------:R-:W1:Y:S01]  /*fe70*/  MUFU.EX2 R41, R64 ;  /* 0x0000004000297308 */ /* 0x000e620000000800 */
[----:B---3--:R-:W-:Y:S01]  /*fe80*/  FADD.FTZ R14, R54, R35 ;  /* 0x00000023360e7221 */ /* 0x008fe20000010000 */
[----:B----4-:R-:W-:Y:S01]  /*fe90*/  FADD.FTZ R34, R154, R31 ;  /* 0x0000001f9a227221 */ /* 0x010fe20000010000 */
[----:B------:R-:W-:Y:S02]  /*fea0*/  F2FP.BF16.F32.PACK_AB R31, R15, R150 ;  /* 0x000000960f1f723e */ /* 0x000fe400000010ff */
[----:B------:R-:W-:Y:S01]  /*feb0*/  FADD.FTZ R14, R71, R14 ;  /* 0x0000000e470e7221 */ /* 0x000fe20000010000 */
[----:B------:R-:W-:Y:S01]  /*fec0*/  F2FP.BF16.F32.PACK_AB R24, R116, R61 ;  /* 0x0000003d7418723e */ /* 0x000fe200000010ff */
[----:B0-----:R-:W-:Y:S01]  /*fed0*/  FADD.FTZ R15, R33, R34 ;  /* 0x00000022210f7221 */ /* 0x001fe20000010000 */
[----:B------:R-:W-:Y:S02]  /*fee0*/  F2FP.BF16.F32.PACK_AB R25, R83, R46 ;  /* 0x0000002e5319723e */ /* 0x000fe400000010ff */
[----:B------:R-:W-:-:S02]  /*fef0*/  F2FP.BF16.F32.PACK_AB R26, R118, R63 ;  /* 0x0000003f761a723e */ /* 0x000fc400000010ff */
[----:B------:R-:W-:Y:S02]  /*ff00*/  F2FP.BF16.F32.PACK_AB R27, R51, R84 ;  /* 0x00000054331b723e */ /* 0x000fe400000010ff */
[----:B------:R-:W-:Y:S02]  /*ff10*/  F2FP.BF16.F32.PACK_AB R28, R120, R65 ;  /* 0x00000041781c723e */ /* 0x000fe400000010ff */
[----:B------:R-:W-:Y:S02]  /*ff20*/  F2FP.BF16.F32.PACK_AB R29, R53, R40 ;  /* 0x00000028351d723e */ /* 0x000fe400000010ff */
[----:B------:R-:W-:Y:S02]  /*ff30*/  F2FP.BF16.F32.PACK_AB R30, R122, R67 ;  /* 0x000000437a1e723e */ /* 0x000fe400000010ff */
[----:B------:R-:W-:Y:S02]  /*ff40*/  F2FP.BF16.F32.PACK_AB R32, R71, R54 ;  /* 0x000000364720723e */ /* 0x000fe400000010ff */
[----:B------:R-:W-:-:S02]  /*ff50*/  F2FP.BF16.F32.PACK_AB R33, R33, R154 ;  /* 0x0000009a2121723e */ /* 0x000fc400000010ff */
[----:B--2---:R-:W-:Y:S01]  /*ff60*/  F2FP.BF16.F32.PACK_AB R34, R50, R43 ;  /* 0x0000002b3222723e */ /* 0x004fe200000010ff */
[----:B------:R-:W-:Y:S01]  /*ff70*/  FADD.FTZ R43, R43, R14 ;  /* 0x0000000e2b2b7221 */ /* 0x000fe20000010000 */
[----:B-1----:R-:W-:Y:S01]  /*ff80*/  F2FP.BF16.F32.PACK_AB R35, R41, R78 ;  /* 0x0000004e2923723e */ /* 0x002fe200000010ff */
[----:B------:R-:W-:Y:S01]  /*ff90*/  FADD.FTZ R78, R78, R15 ;  /* 0x0000000f4e4e7221 */ /* 0x000fe20000010000 */
[----:B------:R0:W-:Y:S01]  /*ffa0*/  STSM.16.M88.4 [R17+0x2d300], R24 ;  /* 0x02d3001811007844 */ /* 0x0001e20000000200 */
[----:B------:R-:W-:-:S03]  /*ffb0*/  VIADD R14, R108, 0xfffffffe ;  /* 0xfffffffe6c0e7836 */ /* 0x000fc60000000000 */
[----:B------:R-:W-:Y:S01]  /*ffc0*/  STSM.16.M88.4 [R17+0x2eb00], R28 ;  /* 0x02eb001c11007844 */ /* 0x000fe20000000200 */
[----:B------:R-:W-:-:S03]  /*ffd0*/  FADD.FTZ R15, R41, R78 ;  /* 0x0000004e290f7221 */ /* 0x000fc60000010000 */
[----:B------:R1:W-:Y:S01]  /*ffe0*/  STSM.16.M88.4 [R17+0x30300], R32 ;  /* 0x0303002011007844 */ /* 0x0003e20000000200 */
[----:B------:R-:W-:Y:S01]  /*fff0*/  VIMNMX R0, RZ, R0, !PT ;  /* 0x00000000ff007248 */ /* 0x000fe20007fe0100 */
[----:B------:R2:W-:Y:S06]  /*10000*/  MEMBAR.ALL.CTA ;  /* 0x0000000000007992 */ /* 0x0005ec0000008000 */
[----:B--2---:R-:W2:Y:S01]  /*10010*/  FENCE.VIEW.ASYNC.S ;  /* 0x00000000000073c6 */ /* 0x004ea20000000000 */
[----:B0-----:R-:W-:-:S05]  /*10020*/  FADD.FTZ R24, R50, R43 ;  /* 0x0000002b32187221 */ /* 0x001fca0000010000 */
[----:B------:R0:W-:Y:S04]  /*10030*/  STL [R1+0x18], R24 ;  /* 0x0000181801007387 */ /* 0x0001e80000100800 */
[----:B------:R3:W-:Y:S04]  /*10040*/  STL [R1+0x3c], R15 ;  /* 0x00003c0f01007387 */ /* 0x0007e80000100800 */
[----:B------:R3:W-:Y:S04]  /*10050*/  STL [R1+0x20], R14 ;  /* 0x0000200e01007387 */ /* 0x0007e80000100800 */
[----:B------:R3:W-:Y:S01]  /*10060*/  STL [R1+0x30], R0 ;  /* 0x0000300001007387 */ /* 0x0007e20000100800 */
[----:B------:R-:W-:Y:S01]  /*10070*/  ISETP.GE.AND P2, PT, R14, R0, PT ;  /* 0x000000000e00720c */ /* 0x000fe20003f46270 */
        /* <DEDUP_REMOVED lines=36> */
[----:B-1----:R-:W-:-:S02]  /*102c0*/  IMAD.MOV.U32 R35, RZ, RZ, R71 ;  /* 0x000000ffff237224 */ /* 0x002fc400078e0047 */
        /* <DEDUP_REMOVED lines=10> */
[----:B0-----:R-:W-:Y:S01]  /*10370*/  IMAD.MOV.U32 R24, RZ, RZ, R71 ;  /* 0x000000ffff187224 */ /* 0x001fe200078e0047 */
[----:B--2---:R-:W-:Y:S01]  /*10380*/  NOP ;  /* 0x0000000000007918 */ /* 0x004fe20000000000 */
[----:B---3--:R-:W-:Y:S05]  /*10390*/  @!P2 BRA `(.L_x_1966) ;  /* 0x0000005c0048a947 */ /* 0x008fea0003800000 */
[----:B------:R0:W-:Y:S01]  /*103a0*/  STL [R1+0x1c], R74 ;  /* 0x00001c4a01007387 */ /* 0x0001e20000100800 */
[----:B------:R-:W-:-:S03]  /*103b0*/  IMAD.MOV.U32 R0, RZ, RZ, R20 ;  /* 0x000000ffff007224 */ /* 0x000fc600078e0014 */
[----:B------:R0:W5:Y:S01]  /*103c0*/  LDL.LU R145, [R1+0x38] ;  /* 0x0000380001917983 */ /* 0x0001620000300800 */
        /* <DEDUP_REMOVED lines=24> */
[----:B0-----:R-:W-:-:S07]  /*10550*/  CS2R R24, SRZ ;  /* 0x0000000000187805 */ /* 0x001fce000001ff00 */
.L_x_1976:
        /* <DEDUP_REMOVED lines=12> */
.L_x_1968:
[----:B------:R-:W-:Y:S01]  /*10620*/  IMAD R20, R22, 0x8, R16 ;  /* 0x0000000816147824 */ /* 0x000fe200078e0210 */
[----:B0-----:R-:W-:-:S04]  /*10630*/  SHF.L.U32 R21, R21, 0x1f, RZ ;  /* 0x0000001f15157819 */ /* 0x001fc800000006ff */
[----:B------:R0:W1:Y:S01]  /*10640*/  SYNCS.PHASECHK.TRANS64.TRYWAIT P3, [R20+URZ+0x31c30], R21 ;  /* 0x031c3015140075a7 */ /* 0x000062000806017f */
[----:B------:R-:W-:Y:S05]  /*10650*/  @!P0 BRA `(.L_x_1969) ;  /* 0x0000000000048947 */ /* 0x000fea0003800000 */
[----:B------:R-:W-:Y:S01]  /*10660*/  BPT.TRAP 0x1 ;  /* 0x000000040000795c */ /* 0x000fe20000300000 */
.L_x_1969:
[----:B------:R-:W-:Y:S04]  /*10670*/  BSSY B0, `(.L_x_1967) ;  /* 0x0000004000007945 */ /* 0x000fe80003800000 */
[----:B-1----:R-:W-:Y:S05]  /*10680*/  @P3 BRA `(.L_x_1970) ;  /* 0x0000000000083947 */ /* 0x002fea0003800000 */
[----:B------:R-:W1:Y:S02]  /*10690*/  SYNCS.PHASECHK.TRANS64.TRYWAIT P3, [R20+URZ+0x31c30], R21 ;  /* 0x031c3015140075a7 */ /* 0x000e64000806017f */
[----:B-1----:R-:W-:Y:S05]  /*106a0*/  @!P3 BRA `(.L_x_1971) ;  /* 0x00000134001cb947 */ /* 0x002fea0003800000 */
.L_x_1970:
[----:B------:R-:W-:Y:S05]  /*106b0*/  BSYNC B0 ;  /* 0x0000000000007941 */ /* 0x000fea0003800000 */
.L_x_1967:
[----:B01----:R-:W2:Y:S01]  /*106c0*/  LDL R20, [R1+0x58] ;  /* 0x0000580001147983 */ /* 0x003ea20000100800 */
[----:B------:R-:W-:Y:S05]  /*106d0*/  WARPSYNC.ALL ;  /* 0x0000000000007948 */ /* 0x000fea0003800000 */
[----:B------:R-:W0:Y:S01]  /*106e0*/  S2R R72, SR_TID.X ;  /* 0x0000000000487919 */ /* 0x000e220000002100 */
[----:B------:R-:W-:Y:S01]  /*106f0*/  IMAD.MOV.U32 R21, RZ, RZ, -0x7fffffe0 ;  /* 0x80000020ff157424 */ /* 0x000fe200078e00ff */
[C---:B------:R-:W-:Y:S01]  /*10700*/  R2UR UR44, R2.reuse ;  /* 0x00000000022c72ca */ /* 0x040fe200000e0000 */
[----:B------:R-:W-:Y:S01]  /*10710*/  IMAD.MOV.U32 R73, RZ, RZ, -0x7fffffe0 ;  /* 0x80000020ff497424 */ /* 0x000fe200078e00ff */
[----:B------:R-:W-:Y:S01]  /*10720*/  R2UR UR45, R3 ;  /* 0x00000000032d72ca */ /* 0x000fe200000e0000 */
[----:B------:R-:W-:Y:S01]  /*10730*/  IMAD.MOV.U32 R77, RZ, RZ, -0x7fffffe0 ;  /* 0x80000020ff4d7424 */ /* 0x000fe200078e00ff */
[----:B------:R-:W-:Y:S01]  /*10740*/  R2UR UR47, R21 ;  /* 0x00000000152f72ca */ /* 0x000fe200000e0000 */
[----:B------:R-:W-:Y:S01]  /*10750*/  IMAD.MOV.U32 R75, RZ, RZ, -0x7fffffe0 ;  /* 0x80000020ff4b7424 */ /* 0x000fe200078e00ff */
[----:B------:R-:W-:Y:S01]  /*10760*/  R2UR UR51, R73 ;  /* 0x00000000493372ca */ /* 0x000fe200000e0000 */
[----:B------:R-:W-:Y:S01]  /*10770*/  IMAD.MOV.U32 R79, RZ, RZ, -0x7fffffe0 ;  /* 0x80000020ff4f7424 */ /* 0x000fe200078e00ff */
[C---:B------:R-:W-:Y:S01]  /*10780*/  R2UR UR48, R2.reuse ;  /* 0x00000000023072ca */ /* 0x040fe200000e0000 */
[----:B------:R-:W-:Y:S01]  /*10790*/  STL [R1+0xb0], R24 ;  /* 0x0000b01801007387 */ /* 0x000fe20000100800 */
[----:B------:R-:W-:Y:S01]  /*107a0*/  R2UR UR49, R3 ;  /* 0x00000000033172ca */ /* 0x000fe200000e0000 */
[----:B------:R-:W-:Y:S01]  /*107b0*/  IMAD.MOV.U32 R147, RZ, RZ, -0x7fffffe0 ;  /* 0x80000020ff937424 */ /* 0x000fe200078e00ff */
[----:B------:R-:W-:Y:S01]  /*107c0*/  R2UR UR55, R77 ;  /* 0x000000004d3772ca */ /* 0x000fe200000e0000 */
[----:B------:R-:W-:Y:S01]  /*107d0*/  STL [R1+0xac], R23 ;  /* 0x0000ac1701007387 */ /* 0x000fe20000100800 */
[----:B------:R-:W-:-:S02]  /*107e0*/  R2UR UR52, R2 ;  /* 0x00000000023472ca */ /* 0x000fc400000e0000 */
[----:B------:R-:W-:Y:S01]  /*107f0*/  R2UR UR53, R3 ;  /* 0x00000000033572ca */ /* 0x000fe200000e0000 */
[----:B------:R1:W-:Y:S01]  /*10800*/  STL [R1+0xa8], R19 ;  /* 0x0000a81301007387 */ /* 0x0003e20000100800 */
[----:B------:R-:W-:Y:S02]  /*10810*/  R2UR UR15, R75 ;  /* 0x000000004b0f72ca */ /* 0x000fe400000e0000 */
[----:B------:R-:W-:Y:S01]  /*10820*/  R2UR UR12, R2 ;  /* 0x00000000020c72ca */ /* 0x000fe200000e0000 */
[----:B------:R-:W-:Y:S01]  /*10830*/  STL [R1+0xa4], R18 ;  /* 0x0000a41201007387 */ /* 0x000fe20000100800 */
[----:B------:R-:W-:Y:S02]  /*10840*/  R2UR UR13, R3 ;  /* 0x00000000030d72ca */ /* 0x000fe400000e0000 */
[C---:B------:R-:W-:Y:S01]  /*10850*/  R2UR UR5, R77.reuse ;  /* 0x000000004d0572ca */ /* 0x040fe200000e0000 */
[----:B------:R3:W-:Y:S01]  /*10860*/  STL [R1+0xa0], R17 ;  /* 0x0000a01101007387 */ /* 0x0007e20000100800 */
[----:B------:R-:W-:-:S02]  /*10870*/  R2UR UR19, R77 ;  /* 0x000000004d1372ca */ /* 0x000fc400000e0000 */
[C---:B------:R-:W-:Y:S01]  /*10880*/  R2UR UR35, R77.reuse ;  /* 0x000000004d2372ca */ /* 0x040fe200000e0000 */
[----:B------:R4:W-:Y:S01]  /*10890*/  STL [R1+0x9c], R16 ;  /* 0x00009c1001007387 */ /* 0x0009e20000100800 */
[----:B0-----:R-:W-:Y:S02]  /*108a0*/  SHF.R.U32.HI R72, RZ, 0x7, R72 ;  /* 0x00000007ff487819 */ /* 0x001fe40000011648 */
[C---:B------:R-:W-:Y:S01]  /*108b0*/  R2UR UR33, R77.reuse ;  /* 0x000000004d2172ca */ /* 0x040fe200000e0000 */
[----:B------:R0:W-:Y:S01]  /*108c0*/  STL [R1+0x98], R15 ;  /* 0x0000980f01007387 */ /* 0x0001e20000100800 */
[----:B------:R-:W-:Y:S01]  /*108d0*/  R2UR UR57, R77 ;  /* 0x000000004d3972ca */ /* 0x000fe200000e0000 */
[----:B------:R-:W-:Y:S01]  /*108e0*/  VIADD R78, R72, 0x8 ;  /* 0x00000008484e7836 */ /* 0x000fe20000000000 */
[C---:B------:R-:W-:Y:S01]  /*108f0*/  R2UR UR11, R75.reuse ;  /* 0x000000004b0b72ca */ /* 0x040fe200000e0000 */
[----:B------:R-:W-:Y:S01]  /*10900*/  IMAD.MOV.U32 R77, RZ, RZ, -0x7fffffe0 ;  /* 0x80000020ff4d7424 */ /* 0x000fe200078e00ff */
[C---:B------:R-:W-:Y:S01]  /*10910*/  R2UR UR27, R75.reuse ;  /* 0x000000004b1b72ca */ /* 0x040fe200000e0000 */
[----:B------:R0:W-:Y:S01]  /*10920*/  STL [R1+0x94], R14 ;  /* 0x0000940e01007387 */ /* 0x0001e20000100800 */
[----:B------:R-:W-:-:S02]  /*10930*/  R2UR UR39, R75 ;  /* 0x000000004b2772ca */ /* 0x000fc400000e0000 */
[----:B------:R-:W-:Y:S01]  /*10940*/  R2UR UR29, R75 ;  /* 0x000000004b1d72ca */ /* 0x000fe200000e0000 */
[----:B------:R3:W-:Y:S01]  /*10950*/  BAR.SYNC.DEFER_BLOCKING R78, 0x100 ;  /* 0x0004004e0000751d */ /* 0x0007e20000010000 */
[----:B------:R-:W-:Y:S01]  /*10960*/  IMAD.U32 R75, RZ, RZ, UR5 ;  /* 0x00000005ff4b7e24 */ /* 0x000fe2000f8e00ff */
[C---:B------:R-:W-:Y:S02]  /*10970*/  R2UR UR5, R73.reuse ;  /* 0x00000000490572ca */ /* 0x040fe400000e0000 */
[C---:B------:R-:W-:Y:S02]  /*10980*/  R2UR UR7, R73.reuse ;  /* 0x00000000490772ca */ /* 0x040fe400000e0000 */
[C---:B------:R-:W-:Y:S02]  /*10990*/  R2UR UR23, R73.reuse ;  /* 0x00000000491772ca */ /* 0x040fe400000e0000 */
[C---:B------:R-:W-:Y:S01]  /*109a0*/  R2UR UR31, R73.reuse ;  /* 0x00000000491f72ca */ /* 0x040fe200000e0000 */
[----:B------:R0:W-:Y:S01]  /*109b0*/  STL [R1+0x90], R0 ;  /* 0x0000900001007387 */ /* 0x0001e20000100800 */
[----:B------:R-:W-:-:S02]  /*109c0*/  R2UR UR25, R73 ;  /* 0x00000000491972ca */ /* 0x000fc400000e0000 */
[C---:B------:R-:W-:Y:S02]  /*109d0*/  R2UR UR21, R73.reuse ;  /* 0x00000000491572ca */ /* 0x040fe400000e0000 */
[----:B------:R-:W-:Y:S02]  /*109e0*/  R2UR UR41, R73 ;  /* 0x00000000492972ca */ /* 0x000fe400000e0000 */
[----:B------:R-:W-:Y:S02]  /*109f0*/  R2UR UR9, R79 ;  /* 0x000000004f0972ca */ /* 0x000fe400000e0000 */
[----:B------:R-:W-:Y:S02]  /*10a00*/  R2UR UR16, R2 ;  /* 0x00000000021072ca */ /* 0x000fe400000e0000 */
[----:B------:R-:W-:Y:S02]  /*10a10*/  R2UR UR17, R3 ;  /* 0x00000000031172ca */ /* 0x000fe400000e0000 */
[C---:B------:R-:W-:Y:S01]  /*10a20*/  R2UR UR37, R79.reuse ;  /* 0x000000004f2572ca */ /* 0x040fe200000e0000 */
[----:B------:R-:W-:Y:S01]  /*10a30*/  WARPGROUP.ARRIVE ;  /* 0x00000000000079c5 */ /* 0x000fe20000000000 */
[----:B------:R-:W-:-:S13]  /*10a40*/  R2UR UR43, R79 ;  /* 0x000000004f2b72ca */ /* 0x000fda00000e0000 */
[----:B-1----:R-:W-:Y:S01]  /*10a50*/  MOV R19, UR43 ;  /* 0x0000002b00137c02 */ /* 0x002fe20008000f00 */
[----:B------:R-:W-:Y:S01]  /*10a60*/  UMOV UR43, UR33 ;  /* 0x00000021002b7c82 */ /* 0x000fe20008000000 */
        /* <DEDUP_REMOVED lines=15> */
[----:B------:R-:W-:Y:S01]  /*10b60*/  HGMMA.64x16x16.F32.BF16 R136, gdesc[UR44], RZ, !UPT, gsb0 ;  /* 0x002000002c8879f0 */ /* 0x000fe2000c0018ff */
        /* <DEDUP_REMOVED lines=20> */
[----:B---3--:R-:W-:Y:S01]  /*10cb0*/  VIADD R78, R20, 0x1c2 ;  /* 0x000001c2144e7836 */ /* 0x008fe20000000000 */
[----:B------:R-:W-:Y:S01]  /*10cc0*/  R2UR UR20, R72 ;  /* 0x00000000481472ca */ /* 0x000fe200000e0000 */
[----:B------:R-:W-:Y:S01]  /*10cd0*/  VIADD R72, R20, 0x202 ;  /* 0x0000020214487836 */ /* 0x000fe20000000000 */
[----:B------:R-:W-:Y:S01]  /*10ce0*/  R2UR UR56, R76 ;  /* 0x000000004c3872ca */ /* 0x000fe200000e0000 */
[----:B------:R-:W-:Y:S01]  /*10cf0*/  VIADD R76, R20, 0x3c0 ;  /* 0x000003c0144c7836 */ /* 0x000fe20000000000 */
[----:B------:R-:W-:Y:S01]  /*10d00*/  R2UR UR47, R73 ;  /* 0x00000000492f72ca */ /* 0x000fe200000e0000 */
[----:B------:R-:W-:Y:S01]  /*10d10*/  IMAD.U32 R74, RZ, RZ, UR4 ;  /* 0x00000004ff4a7e24 */ /* 0x000fe2000f8e00ff */
[----:B------:R-:W-:Y:S01]  /*10d20*/  R2UR UR4, R72 ;  /* 0x00000000480472ca */ /* 0x000fe200000e0000 */
[----:B------:R-:W-:Y:S01]  /*10d30*/  VIADD R72, R20, 0x2c0 ;  /* 0x000002c014487836 */ /* 0x000fe20000000000 */
[----:B------:R-:W-:Y:S01]  /*10d40*/  R2UR UR8, R78 ;  /* 0x000000004e0872ca */ /* 0x000fe200000e0000 */
[----:B------:R-:W-:-:S02]  /*10d50*/  IMAD.MOV.U32 R73, RZ, RZ, -0x7fffffe0 ;  /* 0x80000020ff497424 */ /* 0x000fc400078e00ff */
[----:B------:R-:W-:Y:S01]  /*10d60*/  VIADD R78, R20, 0x280 ;  /* 0x00000280144e7836 */ /* 0x000fe20000000000 */
[----:B------:R-:W-:Y:S01]  /*10d70*/  R2UR UR40, R72 ;  /* 0x00000000482872ca */ /* 0x000fe200000e0000 */
[C---:B------:R-:W-:Y:S02]  /*10d80*/  VIADD R72, R20.reuse, 0x380 ;  /* 0x0000038014487836 */ /* 0x040fe40000000000 */
[----:B------:R-:W-:Y:S01]  /*10d90*/  VIADD R146, R20, 0x382 ;  /* 0x0000038214927836 */ /* 0x000fe20000000000 */
[----:B------:R-:W-:Y:S01]  /*10da0*/  R2UR UR36, R78 ;  /* 0x000000004e2472ca */ /* 0x000fe200000e0000 */
[----:B------:R-:W-:Y:S01]  /*10db0*/  VIADD R78, R20, 0x340 ;  /* 0x00000340144e7836 */ /* 0x000fe20000000000 */
[----:B------:R-:W-:Y:S01]  /*10dc0*/  R2UR UR46, R72 ;  /* 0x00000000482e72ca */ /* 0x000fe200000e0000 */
[----:B------:R-:W-:Y:S01]  /*10dd0*/  VIADD R72, R20, 0x400 ;  /* 0x0000040014487836 */ /* 0x000fe20000000000 */
[----:B------:R-:W-:Y:S01]  /*10de0*/  MOV R17, UR47 ;  /* 0x0000002f00117c02 */ /* 0x000fe20008000f00 */
[----:B------:R-:W-:Y:S01]  /*10df0*/  UMOV UR47, UR37 ;  /* 0x00000025002f7c82 */ /* 0x000fe20008000000 */
[----:B------:R-:W-:-:S02]  /*10e00*/  R2UR UR42, R78 ;  /* 0x000000004e2a72ca */ /* 0x000fc400000e0000 */
[----:B------:R-:W-:Y:S01]  /*10e10*/  R2UR UR37, R13 ;  /* 0x000000000d2572ca */ /* 0x000fe200000e0000 */
[----:B------:R-:W-:Y:S02]  /*10e20*/  WARPGROUP.DEPBAR.LE gsb0, 0x0 ;  /* 0x00008000000079c5 */ /* 0x000fe40000010000 */
[----:B------:R-:W-:-:S04]  /*10e30*/  WARPGROUP.ARRIVE ;  /* 0x00000000000079c5 */ /* 0x000fc80000000000 */
[----:B----4-:R-:W-:Y:S01]  /*10e40*/  MOV R16, UR46 ;  /* 0x0000002e00107c02 */ /* 0x010fe20008000f00 */
[----:B------:R-:W-:-:S03]  /*10e50*/  UMOV UR46, UR36 ;  /* 0x00000024002e7c82 */ /* 0x000fc60008000000 */
[----:B------:R-:W-:Y:S01]  /*10e60*/  MOV R18, UR42 ;  /* 0x0000002a00127c02 */ /* 0x000fe20008000f00 */
[----:B------:R-:W-:Y:S01]  /*10e70*/  UMOV UR42, UR32 ;  /* 0x00000020002a7c82 */ /* 0x000fe20008000000 */
[----:B------:R-:W-:Y:S01]  /*10e80*/  R2UR UR32, R12 ;  /* 0x000000000c2072ca */ /* 0x000fe200000e0000 */
[----:B------:R-:W-:Y:S01]  /*10e90*/  HGMMA.64x16x16.F32.BF16 R128, gdesc[UR48], RZ, !UPT, gsb0 ;  /* 0x00200000308079f0 */ /* 0x000fe2000c0018ff */
[----:B------:R-:W-:Y:S01]  /*10ea0*/  R2UR UR50, R76 ;  /* 0x000000004c3272ca */ /* 0x000fe200000e0000 */
[----:B------:R-:W-:Y:S01]  /*10eb0*/  VIADD R76, R20, 0x440 ;  /* 0x00000440144c7836 */ /* 0x000fe20000000000 */
[----:B------:R-:W-:Y:S01]  /*10ec0*/  R2UR UR51, R77 ;  /* 0x000000004d3372ca */ /* 0x000fe200000e0000 */
[----:B------:R-:W-:Y:S01]  /*10ed0*/  IMAD.MOV.U32 R77, RZ, RZ, -0x7fffffe0 ;  /* 0x80000020ff4d7424 */ /* 0x000fe200078e00ff */
[----:B------:R-:W-:Y:S02]  /*10ee0*/  R2UR UR36, R12 ;  /* 0x000000000c2472ca */ /* 0x000fe400000e0000 */
[----:B------:R-:W-:Y:S01]  /*10ef0*/  R2UR UR58, R76 ;  /* 0x000000004c3a72ca */ /* 0x000fe200000e0000 */
[----:B------:R-:W-:Y:S01]  /*10f00*/  VIADD R76, R20, 0x282 ;  /* 0x00000282144c7836 */ /* 0x000fe20000000000 */
[----:B------:R-:W-:Y:S01]  /*10f10*/  R2UR UR59, R77 ;  /* 0x000000004d3b72ca */ /* 0x000fe200000e0000 */
[----:B------:R-:W-:Y:S01]  /*10f20*/  IMAD.MOV.U32 R77, RZ, RZ, -0x7fffffe0 ;  /* 0x80000020ff4d7424 */ /* 0x000fe200078e00ff */
[----:B------:R-:W-:-:S02]  /*10f30*/  R2UR UR48, R12 ;  /* 0x000000000c3072ca */ /* 0x000fc400000e0000 */
[----:B------:R-:W-:Y:S02]  /*10f40*/  R2UR UR49, R13 ;  /* 0x000000000d3172ca */ /* 0x000fe400000e0000 */
[----:B------:R-:W-:Y:S01]  /*10f50*/  MOV R151, UR50 ;  /* 0x0000003200977c02 */ /* 0x000fe20008000f00 */
[----:B------:R-:W-:Y:S01]  /*10f60*/  UMOV UR50, UR4 ;  /* 0x0000000400327c82 */ /* 0x000fe20008000000 */
[----:B------:R-:W-:Y:S01]  /*10f70*/  MOV R152, UR51 ;  /* 0x0000003300987c02 */ /* 0x000fe20008000f00 */
[----:B------:R-:W-:Y:S01]  /*10f80*/  UMOV UR51, UR5 ;  /* 0x0000000500337c82 */ /* 0x000fe20008000000 */
[----:B------:R-:W-:Y:S02]  /*10f90*/  R2UR UR4, R2 ;  /* 0x00000000020472ca */ /* 0x000fe400000e0000 */
[----:B------:R-:W-:Y:S02]  /*10fa0*/  R2UR UR5, R3 ;  /* 0x00000000030572ca */ /* 0x000fe400000e0000 */
[----:B------:R-:W-:Y:S01]  /*10fb0*/  MOV R21, UR51 ;  /* 0x0000003300157c02 */ /* 0x000fe20008000f00 */
[----:B------:R-:W-:Y:S01]  /*10fc0*/  UMOV UR51, UR29 ;  /* 0x0000001d00337c82 */ /* 0x000fe20008000000 */
[----:B------:R-:W-:Y:S01]  /*10fd0*/  MOV R148, UR50 ;  /* 0x0000003200947c02 */ /* 0x000fe20008000f00 */
[----:B------:R-:W-:Y:S01]  /*10fe0*/  UMOV UR50, UR28 ;  /* 0x0000001c00327c82 */ /* 0x000fe20008000000 */
[----:B------:R-:W-:-:S02]  /*10ff0*/  R2UR UR28, R12 ;  /* 0x000000000c1c72ca */ /* 0x000fc400000e0000 */
[----:B------:R-:W-:Y:S02]  /*11000*/  R2UR UR29, R13 ;  /* 0x000000000d1d72ca */ /* 0x000fe400000e0000 */
[----:B0-----:R-:W-:Y:S01]  /*11010*/  MOV R15, UR59 ;  /* 0x0000003b000f7c02 */ /* 0x001fe20008000f00 */
[----:B------:R-:W-:Y:S01]  /*11020*/  UMOV UR59, UR41 ;  /* 0x00000029003b7c82 */ /* 0x000fe20008000000 */
[----:B------:R-:W-:Y:S01]  /*11030*/  MOV R14, UR58 ;  /* 0x0000003a000e7c02 */ /* 0x000fe20008000f00 */
[----:B------:R-:W-:Y:S01]  /*11040*/  UMOV UR58, UR40 ;  /* 0x00000028003a7c82 */ /* 0x000fe20008000000 */
        /* <DEDUP_REMOVED lines=23> */
[----:B------:R-:W-:Y:S03]  /*111c0*/  HGMMA.64x16x16.F32.BF16 R112, gdesc[UR12], RZ, !UPT, gsb0 ;  /* 0x002000000c7079f0 */ /* 0x000fe6000c0018ff */
        /* <DEDUP_REMOVED lines=12> */
[----:B------:R-:W-:-:S03]  /*11290*/  R2UR UR5, R13 ;  /* 0x000000000d0572ca */ /* 0x000fc600000e0000 */
        /* <DEDUP_REMOVED lines=9> */
[----:B------:R-:W-:Y:S02]  /*11330*/  R2UR UR10, R76 ;  /* 0x000000004c0a72ca */ /* 0x000fe400000e0000 */
[----:B------:R-:W-:Y:S02]  /*11340*/  R2UR UR11, R77 ;  /* 0x000000004d0b72ca */ /* 0x000fe400000e0000 */
[----:B------:R-:W-:Y:S02]  /*11350*/  R2UR UR8, R12 ;  /* 0x000000000c0872ca */ /* 0x000fe400000e0000 */
[----:B------:R-:W-:-:S07]  /*11360*/  R2UR UR9, R13 ;  /* 0x000000000d0972ca */ /* 0x000fce00000e0000 */
[----:B------:R-:W-:Y:S02]  /*11370*/  MOV R156, UR10 ;  /* 0x0000000a009c7c02 */ /* 0x000fe40008000f00 */
[----:B------:R-:W-:Y:S02]  /*11380*/  MOV R24, UR11 ;  /* 0x0000000b00187c02 */ /* 0x000fe40008000f00 */
[----:B------:R-:W-:Y:S01]  /*11390*/  R2UR UR10, R74 ;  /* 0x000000004a0a72ca */ /* 0x000fe200000e0000 */
[----:B------:R-:W-:Y:S01]  /*113a0*/  VIADD R74, R20, 0x302 ;  /* 0x00000302144a7836 */ /* 0x000fe20000000000 */
[----:B------:R-:W-:Y:S01]  /*113b0*/  R2UR UR11, R75 ;  /* 0x000000004b0b72ca */ /* 0x000fe200000e0000 */
[----:B------:R-:W-:Y:S01]  /*113c0*/  IMAD.MOV.U32 R75, RZ, RZ, -0x7fffffe0 ;  /* 0x80000020ff4b7424 */ /* 0x000fe200078e00ff */
[----:B------:R-:W-:Y:S02]  /*113d0*/  WARPGROUP.DEPBAR.LE gsb0, 0x0 ;  /* 0x00008000000079c5 */ /* 0x000fe40000010000 */
[----:B------:R-:W-:-:S06]  /*113e0*/  WARPGROUP.ARRIVE ;  /* 0x00000000000079c5 */ /* 0x000fcc0000000000 */
[----:B------:R-:W-:Y:S01]  /*113f0*/  HGMMA.64x16x16.F32.BF16 R88, gdesc[UR16], RZ, !UPT, gsb0 ;  /* 0x00200000105879f0 */ /* 0x000fe2000c0018ff */
[----:B------:R-:W-:Y:S02]  /*11400*/  R2UR UR18, R74 ;  /* 0x000000004a1272ca */ /* 0x000fe400000e0000 */
[----:B------:R-:W-:Y:S01]  /*11410*/  R2UR UR19, R75 ;  /* 0x000000004b1372ca */ /* 0x000fe200000e0000 */
        /* <DEDUP_REMOVED lines=8> */
[C---:B------:R-:W-:Y:S02]  /*114a0*/  R2UR UR40, R8.reuse ;  /* 0x00000000082872ca */ /* 0x040fe400000e0000 */
[C---:B------:R-:W-:Y:S02]  /*114b0*/  R2UR UR41, R9.reuse ;  /* 0x00000000092972ca */ /* 0x040fe400000e0000 */
[----:B------:R-:W-:Y:S02]  /*114c0*/  R2UR UR44, R8 ;  /* 0x00000000082c72ca */ /* 0x000fe400000e0000 */
[----:B------:R-:W-:Y:S02]  /*114d0*/  R2UR UR45, R9 ;  /* 0x00000000092d72ca */ /* 0x000fe400000e0000 */
[----:B------:R-:W-:Y:S01]  /*114e0*/  R2UR UR26, R146 ;  /* 0x00000000921a72ca */ /* 0x000fe200000e0000 */
[----:B------:R-:W-:Y:S01]  /*114f0*/  VIADD R146, R20, 0x3c2 ;  /* 0x000003c214927836 */ /* 0x000fe20000000000 */
[----:B------:R-:W-:Y:S01]  /*11500*/  R2UR UR27, R147 ;  /* 0x00000000931b72ca */ /* 0x000fe200000e0000 */
[----:B------:R-:W-:-:S10]  /*11510*/  IMAD.MOV.U32 R147, RZ, RZ, -0x7fffffe0 ;  /* 0x80000020ff937424 */ /* 0x000fd400078e00ff */
[----:B------:R-:W-:Y:S01]  /*11520*/  MOV R157, UR26 ;  /* 0x0000001a009d7c02 */ /* 0x000fe20008000f00 */
[----:B------:R-:W-:Y:S01]  /*11530*/  UMOV UR26, UR56 ;  /* 0x00000038001a7c82 */ /* 0x000fe20008000000 */
[----:B------:R-:W-:Y:S01]  /*11540*/  MOV R0, UR27 ;  /* 0x0000001b00007c02 */ /* 0x000fe20008000f00 */
[----:B------:R-:W-:Y:S01]  /*11550*/  UMOV UR27, UR57 ;  /* 0x00000039001b7c82 */ /* 0x000fe20008000000 */
[----:B------:R-:W-:Y:S02]  /*11560*/  WARPGROUP.DEPBAR.LE gsb0, 0x0 ;  /* 0x00008000000079c5 */ /* 0x000fe40000010000 */
[----:B------:R-:W-:-:S06]  /*11570*/  WARPGROUP.ARRIVE ;  /* 0x00000000000079c5 */ /* 0x000fcc0000000000 */
[----:B------:R-:W-:Y:S01]  /*11580*/  HGMMA.64x16x16.F32.BF16 R136, gdesc[UR28], R136, gsb0 ;  /* 0x002000001c8879f0 */ /* 0x000fe20008001888 */
[C---:B------:R-:W-:Y:S02]  /*11590*/  R2UR UR56, R8.reuse ;  /* 0x00000000083872ca */ /* 0x040fe400000e0000 */
[C---:B------:R-:W-:Y:S02]  /*115a0*/  R2UR UR57, R9.reuse ;  /* 0x00000000093972ca */ /* 0x040fe400000e0000 */
        /* <DEDUP_REMOVED lines=9> */
[----:B------:R-:W-:Y:S01]  /*11640*/  R2UR UR34, R146 ;  /* 0x00000000922272ca */ /* 0x000fe200000e0000 */
[----:B------:R-:W-:Y:S01]  /*11650*/  VIADD R146, R20, 0x442 ;  /* 0x0000044214927836 */ /* 0x000fe20000000000 */
[----:B------:R-:W-:Y:S01]  /*11660*/  R2UR UR35, R147 ;  /* 0x00000000932372ca */ /* 0x000fe200000e0000 */
[----:B------:R-:W-:Y:S01]  /*11670*/  IMAD.MOV.U32 R147, RZ, RZ, -0x7fffffe0 ;  /* 0x80000020ff937424 */ /* 0x000fe200078e00ff */
[----:B------:R-:W-:Y:S02]  /*11680*/  WARPGROUP.DEPBAR.LE gsb0, 0x0 ;  /* 0x00008000000079c5 */ /* 0x000fe40000010000 */
[----:B------:R-:W-:-:S06]  /*11690*/  WARPGROUP.ARRIVE ;  /* 0x00000000000079c5 */ /* 0x000fcc0000000000 */
[----:B------:R-:W-:Y:S01]  /*116a0*/  HGMMA.64x16x16.F32.BF16 R120, gdesc[UR36], R120, gsb0 ;  /* 0x00200000247879f0 */ /* 0x000fe20008001878 */
[----:B------:R-:W-:Y:S01]  /*116b0*/  R2UR UR38, R146 ;  /* 0x00000000922672ca */ /* 0x000fe200000e0000 */
[----:B------:R-:W-:Y:S01]  /*116c0*/  VIADD R146, R20, 0x480 ;  /* 0x0000048014927836 */ /* 0x000fe20000000000 */
[----:B------:R-:W-:Y:S01]  /*116d0*/  R2UR UR39, R147 ;  /* 0x00000000932772ca */ /* 0x000fe200000e0000 */
[----:B------:R-:W-:Y:S02]  /*116e0*/  WARPGROUP.DEPBAR.LE gsb0, 0x0 ;  /* 0x00008000000079c5 */ /* 0x000fe40000010000 */
[----:B------:R-:W-:-:S06]  /*116f0*/  WARPGROUP.ARRIVE ;  /* 0x00000000000079c5 */ /* 0x000fcc0000000000 */
[----:B------:R-:W-:Y:S01]  /*11700*/  HGMMA.64x16x16.F32.BF16 R112, gdesc[UR52], R112, gsb0 ;  /* 0x00200000347079f0 */ /* 0x000fe20008001870 */
[----:B------:R-:W-:Y:S02]  /*11710*/  R2UR UR55, R150 ;  /* 0x00000000963772ca */ /* 0x000fe400000e0000 */
[----:B------:R-:W-:Y:S02]  /*11720*/  R2UR UR54, R149 ;  /* 0x00000000953672ca */ /* 0x000fe400000e0000 */
[----:B------:R-:W-:Y:S02]  /*11730*/  R2UR UR52, R12 ;  /* 0x000000000c3472ca */ /* 0x000fe400000e0000 */
        /* <DEDUP_REMOVED lines=11> */
[----:B------:R-:W-:Y:S01]  /*117f0*/  IMAD.MOV.U32 R147, RZ, RZ, -0x7fffffe0 ;  /* 0x80000020ff937424 */ /* 0x000fe200078e00ff */
[----:B------:R-:W-:Y:S02]  /*11800*/  R2UR UR16, R146 ;  /* 0x00000000921072ca */ /* 0x000fe400000e0000 */
[----:B------:R-:W-:Y:S01]  /*11810*/  R2UR UR11, R24 ;  /* 0x00000000180b72ca */ /* 0x000fe200000e0000 */
[----:B------:R-:W-:Y:S02]  /*11820*/  WARPGROUP.DEPBAR.LE gsb0, 0x0 ;  /* 0x00008000000079c5 */ /* 0x000fe40000010000 */
[----:B------:R-:W-:Y:S01]  /*11830*/  WARPGROUP.ARRIVE ;  /* 0x00000000000079c5 */ /* 0x000fe20000000000 */
[----:B------:R-:W-:Y:S01]  /*11840*/  R2UR UR17, R147 ;  /* 0x00000000931172ca */ /* 0x000fe200000e0000 */
[----:B------:R-:W-:Y:S01]  /*11850*/  VIADD R146, R20, 0x4c0 ;  /* 0x000004c014927836 */ /* 0x000fe20000000000 */
[----:B------:R-:W-:Y:S01]  /*11860*/  R2UR UR10, R156 ;  /* 0x000000009c0a72ca */ /* 0x000fe200000e0000 */
[----:B------:R0:W5:Y:S02]  /*11870*/  LDL.LU R24, [R1+0xb0] ;  /* 0x0000b00001187983 */ /* 0x0001640000300800 */
[----:B------:R-:W-:Y:S01]  /*11880*/  HGMMA.64x16x16.F32.BF16 R88, gdesc[UR4], R88, gsb0 ;  /* 0x00200000045879f0 */ /* 0x000fe20008001858 */
[----:B------:R-:W-:Y:S01]  /*11890*/  IMAD.MOV.U32 R147, RZ, RZ, -0x7fffffe0 ;  /* 0x80000020ff937424 */ /* 0x000fe200078e00ff */
[----:B------:R-:W-:-:S02]  /*118a0*/  R2UR UR12, R146 ;  /* 0x00000000920c72ca */ /* 0x000fc400000e0000 */
[----:B------:R-:W-:Y:S01]  /*118b0*/  R2UR UR7, R23 ;  /* 0x00000000170772ca */ /* 0x000fe200000e0000 */
[----:B------:R-:W-:Y:S02]  /*118c0*/  WARPGROUP.DEPBAR.LE gsb0, 0x0 ;  /* 0x00008000000079c5 */ /* 0x000fe40000010000 */
[----:B------:R-:W-:Y:S01]  /*118d0*/  WARPGROUP.ARRIVE ;  /* 0x00000000000079c5 */ /* 0x000fe20000000000 */
[----:B------:R-:W-:Y:S01]  /*118e0*/  R2UR UR13, R147 ;  /* 0x00000000930d72ca */ /* 0x000fe200000e0000 */
[----:B------:R-:W-:Y:S01]  /*118f0*/  VIADD R146, R20, 0x500 ;  /* 0x0000050014927836 */ /* 0x000fe20000000000 */
[----:B------:R-:W-:Y:S01]  /*11900*/  R2UR UR6, R155 ;  /* 0x000000009b0672ca */ /* 0x000fe200000e0000 */
[----:B------:R0:W5:Y:S01]  /*11910*/  LDL.LU R23, [R1+0xac] ;  /* 0x0000ac0001177983 */ /* 0x0001620000300800 */
[----:B------:R-:W-:Y:S01]  /*11920*/  IMAD.MOV.U32 R147, RZ, RZ, -0x7fffffe0 ;  /* 0x80000020ff937424 */ /* 0x000fe200078e00ff */
[----:B------:R-:W-:Y:S01]  /*11930*/  HGMMA.64x16x16.F32.BF16 R80, gdesc[UR52], R80, gsb0 ;  /* 0x00200000345079f0 */ /* 0x000fe20008001850 */
[----:B------:R-:W-:-:S02]  /*11940*/  R2UR UR55, R154 ;  /* 0x000000009a3772ca */ /* 0x000fc400000e0000 */
[----:B------:R-:W-:Y:S02]  /*11950*/  R2UR UR54, R153 ;  /* 0x00000000993672ca */ /* 0x000fe400000e0000 */
[----:B------:R-:W-:Y:S01]  /*11960*/  R2UR UR8, R146 ;  /* 0x00000000920872ca */ /* 0x000fe200000e0000 */
[----:B------:R-:W-:Y:S01]  /*11970*/  VIADD R146, R20, 0x540 ;  /* 0x0000054014927836 */ /* 0x000fe20000000000 */
[----:B------:R-:W-:Y:S02]  /*11980*/  R2UR UR52, R8 ;  /* 0x00000000083472ca */ /* 0x000fe400000e0000 */
[----:B------:R-:W-:Y:S02]  /*11990*/  R2UR UR53, R9 ;  /* 0x00000000093572ca */ /* 0x000fe400000e0000 */
[----:B------:R-:W-:Y:S01]  /*119a0*/  R2UR UR9, R147 ;  /* 0x00000000930972ca */ /* 0x000fe200000e0000 */
[----:B------:R-:W-:Y:S01]  /*119b0*/  IMAD.MOV.U32 R147, RZ, RZ, -0x7fffffe0 ;  /* 0x80000020ff937424 */ /* 0x000fe200078e00ff */
[----:B------:R-:W-:-:S04]  /*119c0*/  R2UR UR4, R146 ;  /* 0x00000000920472ca */ /* 0x000fc800000e0000 */
[----:B------:R-:W-:Y:S01]  /*119d0*/  R2UR UR5, R147 ;  /* 0x00000000930572ca */ /* 0x000fe200000e0000 */
[----:B------:R-:W-:Y:S02]  /*119e0*/  WARPGROUP.DEPBAR.LE gsb0, 0x0 ;  /* 0x00008000000079c5 */ /* 0x000fe40000010000 */
[----:B------:R-:W-:-:S06]  /*119f0*/  WARPGROUP.ARRIVE ;  /* 0x00000000000079c5 */ /* 0x000fcc0000000000 */
[----:B------:R-:W-:Y:S01]  /*11a00*/  HGMMA.64x16x16.F32.BF16 R72, gdesc[UR48], R72, gsb0 ;  /* 0x00200000304879f0 */ /* 0x000fe20008001848 */
[----:B------:R-:W-:Y:S02]  /*11a10*/  R2UR UR51, R152 ;  /* 0x00000000983372ca */ /* 0x000fe400000e0000 */
[----:B------:R-:W-:Y:S01]  /*11a20*/  R2UR UR50, R151 ;  /* 0x00000000973272ca */ /* 0x000fe200000e0000 */
[----:B------:R-:W-:Y:S02]  /*11a30*/  WARPGROUP.DEPBAR.LE gsb0, 0x0 ;  /* 0x00008000000079c5 */ /* 0x000fe40000010000 */
[----:B------:R-:W-:-:S06]  /*11a40*/  WARPGROUP.ARRIVE ;  /* 0x00000000000079c5 */ /* 0x000fcc0000000000 */
[----:B------:R-:W-:Y:S01]  /*11a50*/  HGMMA.64x16x16.F32.BF16 R136, gdesc[UR40], R136, gsb0 ;  /* 0x00200000288879f0 */ /* 0x000fe20008001888 */
[----:B------:R-:W-:Y:S02]  /*11a60*/  R2UR UR43, R19 ;  /* 0x00000000132b72ca */ /* 0x000fe400000e0000 */
[----:B------:R-:W-:Y:S01]  /*11a70*/  R2UR UR42, R18 ;  /* 0x00000000122a72ca */ /* 0x000fe200000e0000 */
[----:B------:R-:W-:Y:S01]  /*11a80*/  VIADD R146, R20, 0x580 ;  /* 0x0000058014927836 */ /* 0x000fe20000000000 */
[C---:B------:R-:W-:Y:S01]  /*11a90*/  R2UR UR40, R8.reuse ;  /* 0x00000000082872ca */ /* 0x040fe200000e0000 */
[----:B------:R-:W-:Y:S01]  /*11aa0*/  IMAD.MOV.U32 R147, RZ, RZ, -0x7fffffe0 ;  /* 0x80000020ff937424 */ /* 0x000fe200078e00ff */
[----:B------:R-:W-:Y:S01]  /*11ab0*/  R2UR UR41, R9 ;  /* 0x00000000092972ca */ /* 0x000fe200000e0000 */
[----:B------:R0:W5:Y:S01]  /*11ac0*/  LDL.LU R19, [R1+0xa8] ;  /* 0x0000a80001137983 */ /* 0x0001620000300800 */
[----:B------:R-:W-:Y:S02]  /*11ad0*/  WARPGROUP.DEPBAR.LE gsb0, 0x0 ;  /* 0x00008000000079c5 */ /* 0x000fe40000010000 */
[----:B------:R-:W-:Y:S01]  /*11ae0*/  WARPGROUP.ARRIVE ;  /* 0x00000000000079c5 */ /* 0x000fe20000000000 */
[----:B------:R-:W-:Y:S01]  /*11af0*/  R2UR UR48, R8 ;  /* 0x00000000083072ca */ /* 0x000fe200000e0000 */
[----:B------:R0:W5:Y:S04]  /*11b00*/  LDL.LU R18, [R1+0xa4] ;  /* 0x0000a40001127983 */ /* 0x0001680000300800 */
[----:B------:R-:W-:Y:S03]  /*11b10*/  HGMMA.64x16x16.F32.BF16 R128, gdesc[UR44], R128, gsb0 ;  /* 0x002000002c8079f0 */ /* 0x000fe60008001880 */
        /* <DEDUP_REMOVED lines=10> */
[----:B------:R-:W-:Y:S02]  /*11bc0*/  R2UR UR46, R16 ;  /* 0x00000000102e72ca */ /* 0x000fe400000e0000 */
[----:B------:R-:W-:Y:S02]  /*11bd0*/  R2UR UR44, R8 ;  /* 0x00000000082c72ca */ /* 0x000fe400000e0000 */
[C---:B------:R-:W-:Y:S02]  /*11be0*/  R2UR UR45, R9.reuse ;  /* 0x00000000092d72ca */ /* 0x040fe400000e0000 */
[----:B------:R-:W-:Y:S02]  /*11bf0*/  R2UR UR49, R9 ;  /* 0x00000000093172ca */ /* 0x000fe400000e0000 */
[----:B------:R-:W-:-:S02]  /*11c00*/  R2UR UR59, R15 ;  /* 0x000000000f3b72ca */ /* 0x000fc400000e0000 */
[----:B------:R-:W-:Y:S02]  /*11c10*/  R2UR UR58, R14 ;  /* 0x000000000e3a72ca */ /* 0x000fe400000e0000 */
[----:B------:R-:W-:Y:S02]  /*11c20*/  R2UR UR56, R8 ;  /* 0x00000000083872ca */ /* 0x000fe400000e0000 */
[----:B------:R-:W-:Y:S01]  /*11c30*/  R2UR UR57, R9 ;  /* 0x00000000093972ca */ /* 0x000fe200000e0000 */
[----:B------:R-:W-:Y:S01]  /*11c40*/  UMOV UR40, UR16 ;  /* 0x0000001000287c82 */ /* 0x000fe20008000000 */
[----:B------:R-:W-:Y:S02]  /*11c50*/  WARPGROUP.DEPBAR.LE gsb0, 0x0 ;  /* 0x00008000000079c5 */ /* 0x000fe40000010000 */
[----:B------:R-:W-:Y:S01]  /*11c60*/  WARPGROUP.ARRIVE ;  /* 0x00000000000079c5 */ /* 0x000fe20000000000 */
[----:B------:R-:W-:Y:S01]  /*11c70*/  UMOV UR41, UR17 ;  /* 0x0000001100297c82 */ /* 0x000fe20008000000 */
[----:B------:R-:W-:Y:S01]  /*11c80*/  R2UR UR20, R146 ;  /* 0x00000000921472ca */ /* 0x000fe200000e0000 */
[----:B------:R0:W5:Y:S03]  /*11c90*/  LDL.LU R17, [R1+0xa0] ;  /* 0x0000a00001117983 */ /* 0x0001660000300800 */
[----:B------:R-:W-:Y:S01]  /*11ca0*/  HGMMA.64x16x16.F32.BF16 R96, gdesc[UR44], R96, gsb0 ;  /* 0x002000002c6079f0 */ /* 0x000fe20008001860 */
[----:B------:R-:W-:-:S02]  /*11cb0*/  R2UR UR16, R6 ;  /* 0x00000000061072ca */ /* 0x000fc400000e0000 */
[----:B------:R-:W-:Y:S02]  /*11cc0*/  R2UR UR17, R7 ;  /* 0x00000000071172ca */ /* 0x000fe400000e0000 */
[----:B------:R-:W-:Y:S02]  /*11cd0*/  R2UR UR21, R147 ;  /* 0x00000000931572ca */ /* 0x000fe400000e0000 */
[----:B------:R-:W-:Y:S02]  /*11ce0*/  R2UR UR27, R0 ;  /* 0x00000000001b72ca */ /* 0x000fe400000e0000 */
[----:B------:R-:W-:Y:S02]  /*11cf0*/  R2UR UR26, R157 ;  /* 0x000000009d1a72ca */ /* 0x000fe400000e0000 */
[----:B------:R-:W-:Y:S02]  /*11d00*/  R2UR UR24, R6 ;  /* 0x00000000061872ca */ /* 0x000fe400000e0000 */
[----:B------:R-:W-:-:S02]  /*11d10*/  R2UR UR25, R7 ;  /* 0x00000000071972ca */ /* 0x000fc400000e0000 */
[C---:B------:R-:W-:Y:S02]  /*11d20*/  R2UR UR28, R6.reuse ;  /* 0x00000000061c72ca */ /* 0x040fe400000e0000 */
[C---:B------:R-:W-:Y:S02]  /*11d30*/  R2UR UR29, R7.reuse ;  /* 0x00000000071d72ca */ /* 0x040fe400000e0000 */
[C---:B------:R-:W-:Y:S02]  /*11d40*/  R2UR UR32, R6.reuse ;  /* 0x00000000062072ca */ /* 0x040fe400000e0000 */
[C---:B------:R-:W-:Y:S02]  /*11d50*/  R2UR UR33, R7.reuse ;  /* 0x00000000072172ca */ /* 0x040fe400000e0000 */
[----:B------:R-:W-:Y:S02]  /*11d60*/  R2UR UR36, R6 ;  /* 0x00000000062472ca */ /* 0x000fe400000e0000 */
[----:B------:R-:W-:Y:S01]  /*11d70*/  R2UR UR37, R7 ;  /* 0x00000000072572ca */ /* 0x000fe200000e0000 */
[----:B------:R-:W-:Y:S01]  /*11d80*/  VIADD R146, R20, 0x5c0 ;  /* 0x000005c014927836 */ /* 0x000fe20000000000 */
[----:B------:R0:W5:Y:S01]  /*11d90*/  LDL.LU R16, [R1+0x9c] ;  /* 0x00009c0001107983 */ /* 0x0001620000300800 */
[----:B------:R-:W-:-:S02]  /*11da0*/  WARPGROUP.DEPBAR.LE gsb0, 0x0 ;  /* 0x00008000000079c5 */ /* 0x000fc40000010000 */
[----:B------:R-:W-:Y:S01]  /*11db0*/  WARPGROUP.ARRIVE ;  /* 0x00000000000079c5 */ /* 0x000fe20000000000 */
[----:B------:R-:W-:Y:S01]  /*11dc0*/  UMOV UR44, UR12 ;  /* 0x0000000c002c7c82 */ /* 0x000fe20008000000 */
[----:B------:R-:W-:Y:S01]  /*11dd0*/  UMOV UR45, UR13 ;  /* 0x0000000d002d7c82 */ /* 0x000fe20008000000 */
[----:B------:R-:W-:Y:S01]  /*11de0*/  IMAD.MOV.U32 R147, RZ, RZ, -0x7fffffe0 ;  /* 0x80000020ff937424 */ /* 0x000fe200078e00ff */
[----:B------:R0:W5:Y:S02]  /*11df0*/  LDL.LU R15, [R1+0x98] ;  /* 0x00009800010f7983 */ /* 0x0001640000300800 */
[----:B------:R-:W-:Y:S01]  /*11e00*/  HGMMA.64x16x16.F32.BF16 R88, gdesc[UR48], R88, gsb0 ;  /* 0x00200000305879f0 */ /* 0x000fe20008001858 */
[----:B------:R-:W-:Y:S01]  /*11e10*/  R2UR UR12, R6 ;  /* 0x00000000060c72ca */ /* 0x000fe200000e0000 */
[----:B------:R0:W5:Y:S01]  /*11e20*/  LDL.LU R14, [R1+0x94] ;  /* 0x00009400010e7983 */ /* 0x0001620000300800 */
[----:B------:R-:W-:Y:S01]  /*11e30*/  UMOV UR48, UR8 ;  /* 0x0000000800307c82 */ /* 0x000fe20008000000 */
[----:B------:R-:W-:-:S02]  /*11e40*/  WARPGROUP.DEPBAR.LE gsb0, 0x0 ;  /* 0x00008000000079c5 */ /* 0x000fc40000010000 */
[----:B------:R-:W-:Y:S01]  /*11e50*/  WARPGROUP.ARRIVE ;  /* 0x00000000000079c5 */ /* 0x000fe20000000000 */
[----:B------:R-:W-:Y:S01]  /*11e60*/  UMOV UR49, UR9 ;  /* 0x0000000900317c82 */ /* 0x000fe20008000000 */
[----:B------:R-:W-:Y:S01]  /*11e70*/  R2UR UR13, R7 ;  /* 0x00000000070d72ca */ /* 0x000fe200000e0000 */
[----:B------:R0:W5:Y:S03]  /*11e80*/  LDL.LU R0, [R1+0x90] ;  /* 0x0000900001007983 */ /* 0x0001660000300800 */
        /* <DEDUP_REMOVED lines=193> */
.L_x_1973:
[----:B------:R-:W-:Y:S01]  /*12aa0*/  SHF.L.U32 R20, R145, 0x1f, RZ ;  /* 0x0000001f91147819 */ /* 0x000fe200000006ff */
[----:B-----5:R-:W-:-:S04]  /*12ab0*/  IMAD R21, R15, 0x8, R16 ;  /* 0x000000080f157824 */ /* 0x020fc800078e0210 */
[----:B------:R0:W1:Y:S01]  /*12ac0*/  SYNCS.PHASECHK.TRANS64.TRYWAIT P2, [R21+URZ+0x31c50], R20 ;  /* 0x031c5014150075a7 */ /* 0x000062000804017f */
[----:B------:R-:W-:Y:S05]  /*12ad0*/  @!P0 BRA `(.L_x_1974) ;  /* 0x0000000000048947 */ /* 0x000fea0003800000 */
[----:B------:R-:W-:Y:S01]  /*12ae0*/  BPT.TRAP 0x1 ;  /* 0x000000040000795c */ /* 0x000fe20000300000 */
.L_x_1974:
[----:B-1----:R-:W-:Y:S05]  /*12af0*/  @P2 BRA `(.L_x_1972) ;  /* 0x0000000000082947 */ /* 0x002fea0003800000 */
[----:B------:R-:W1:Y:S02]  /*12b00*/  SYNCS.PHASECHK.TRANS64.TRYWAIT P2, [R21+URZ+0x31c50], R20 ;  /* 0x031c5014150075a7 */ /* 0x000e64000804017f */
[----:B-1----:R-:W-:Y:S05]  /*12b10*/  @!P2 BRA `(.L_x_1975) ;  /* 0x000001100014a947 */ /* 0x002fea0003800000 */
.L_x_1972:
[----:B------:R-:W-:Y:S05]  /*12b20*/  WARPSYNC.ALL ;  /* 0x0000000000007948 */ /* 0x000fea0003800000 */
[----:B------:R-:W-:Y:S01]  /*12b30*/  ULDC UR4, c[0x0][0x9d8] ;  /* 0x0002760000047ab9 */ /* 0x000fe20000000800 */
[----:B------:R-:W-:Y:S01]  /*12b40*/  ULDC UR5, c[0x0][0x988] ;  /* 0x0002620000057ab9 */ /* 0x000fe20000000800 */
[----:B------:R-:W-:Y:S01]  /*12b50*/  FMUL.FTZ R138, R138, UR4 ;  /* 0x000000048a8a7c20 */ /* 0x000fe20008410000 */
[----:B------:R-:W-:Y:S01]  /*12b60*/  FMUL.FTZ R139, R139, UR4 ;  /* 0x000000048b8b7c20 */ /* 0x000fe20008410000 */
[----:B------:R-:W-:Y:S01]  /*12b70*/  FMUL.FTZ R131, R131, UR4 ;  /* 0x0000000483837c20 */ /* 0x000fe20008410000 */
[----:B------:R-:W-:Y:S01]  /*12b80*/  FMUL.FTZ R130, R130, UR4 ;  /* 0x0000000482827c20 */ /* 0x000fe20008410000 */
[----:B01----:R0:W1:Y:S01]  /*12b90*/  MUFU.TANH R20, R138 ;  /* 0x0000008a00147308 */ /* 0x0030620000002400 */
[----:B------:R-:W-:Y:S01]  /*12ba0*/  FMUL.FTZ R21, R137, UR4 ;  /* 0x0000000489157c20 */ /* 0x000fe20008410000 */
[----:B------:R-:W-:Y:S01]  /*12bb0*/  FMUL.FTZ R122, R122, UR4 ;  /* 0x000000047a7a7c20 */ /* 0x000fe20008410000 */
[----:B------:R-:W-:Y:S01]  /*12bc0*/  FMUL.FTZ R137, R141, UR4 ;  /* 0x000000048d897c20 */ /* 0x000fe20008410000 */
        /* <DEDUP_REMOVED lines=11> */
[----:B0-----:R-:W-:Y:S01]  /*12c80*/  FMUL.FTZ R138, R140, UR4 ;  /* 0x000000048c8a7c20 */ /* 0x001fe20008410000 */
[----:B------:R0:W3:Y:S01]  /*12c90*/  MUFU.TANH R147, R131 ;  /* 0x0000008300937308 */ /* 0x0000e20000002400 */
[----:B-1----:R-:W-:-:S02]  /*12ca0*/  IMAD.MOV.U32 R120, RZ, RZ, R20 ;  /* 0x000000ffff787224 */ /* 0x002fc400078e0014 */
[----:B------:R-:W-:Y:S01]  /*12cb0*/  FMUL.FTZ R123, R123, UR4 ;  /* 0x000000047b7b7c20 */ /* 0x000fe20008410000 */
[----:B------:R-:W-:Y:S01]  /*12cc0*/  FMUL.FTZ R126, R126, UR4 ;  /* 0x000000047e7e7c20 */ /* 0x000fe20008410000 */
[----:B------:R-:W-:Y:S01]  /*12cd0*/  FMUL.FTZ R128, R128, UR4 ;  /* 0x0000000480807c20 */ /* 0x000fe20008410000 */
[----:B------:R-:W-:Y:S01]  /*12ce0*/  FMUL.FTZ R129, R129, UR4 ;  /* 0x0000000481817c20 */ /* 0x000fe20008410000 */
[----:B------:R-:W-:Y:S01]  /*12cf0*/  FMUL.FTZ R156, R114, UR4 ;  /* 0x00000004729c7c20 */ /* 0x000fe20008410000 */
[----:B------:R-:W-:Y:S01]  /*12d00*/  FMUL.FTZ R152, R106, UR4 ;  /* 0x000000046a987c20 */ /* 0x000fe20008410000 */
[----:B------:R1:W-:Y:S01]  /*12d10*/  MUFU.TANH R148, R130 ;  /* 0x0000008200947308 */ /* 0x0003e20000002400 */
[----:B------:R-:W-:-:S07]  /*12d20*/  FMUL.FTZ R154, R118, UR4 ;  /* 0x00000004769a7c20 */ /* 0x000fce0008410000 */
[----:B------:R-:W4:Y:S01]  /*12d30*/  MUFU.TANH R149, R143 ;  /* 0x0000008f00957308 */ /* 0x000f220000002400 */
[----:B------:R-:W-:Y:S01]  /*12d40*/  FMUL.FTZ R100, R91, UR4 ;  /* 0x000000045b647c20 */ /* 0x000fe20008410000 */
[----:B------:R-:W-:Y:S01]  /*12d50*/  FMUL.FTZ R119, R111, UR4 ;  /* 0x000000046f777c20 */ /* 0x000fe20008410000 */
[----:B------:R-:W4:Y:S01]  /*12d60*/  LDL R91, [R1+0x34] ;  /* 0x00003400015b7983 */ /* 0x000f220000100800 */
[----:B0-----:R-:W-:Y:S01]  /*12d70*/  FMUL.FTZ R131, R132, UR4 ;  /* 0x0000000484837c20 */ /* 0x001fe20008410000 */
[----:B------:R-:W-:Y:S01]  /*12d80*/  FMUL.FTZ R132, R105, UR4 ;  /* 0x0000000469847c20 */ /* 0x000fe20008410000 */
[----:B------:R-:W-:Y:S01]  /*12d90*/  FMUL.FTZ R105, R108, UR4 ;  /* 0x000000046c697c20 */ /* 0x000fe20008410000 */
[----:B-1----:R-:W-:Y:S01]  /*12da0*/  FMUL.FTZ R130, R133, UR4 ;  /* 0x0000000485827c20 */ /* 0x002fe20008410000 */
[----:B------:R0:W1:Y:S01]  /*12db0*/  MUFU.TANH R20, R122 ;  /* 0x0000007a00147308 */ /* 0x0000620000002400 */
[----:B------:R-:W-:Y:S01]  /*12dc0*/  FMUL.FTZ R140, R121, UR4 ;  /* 0x00000004798c7c20 */ /* 0x000fe20008410000 */
[----:B------:R-:W-:Y:S01]  /*12dd0*/  FMUL.FTZ R139, R124, UR4 ;  /* 0x000000047c8b7c20 */ /* 0x000fe20008410000 */
[----:B------:R-:W-:Y:S01]  /*12de0*/  FMUL.FTZ R121, R125, UR4 ;  /* 0x000000047d797c20 */ /* 0x000fe20008410000 */
[----:B------:R-:W-:Y:S01]  /*12df0*/  FMUL.FTZ R133, R104, UR4 ;  /* 0x0000000468857c20 */ /* 0x000fe20008410000 */
[----:B------:R-:W-:Y:S01]  /*12e00*/  FMUL.FTZ R104, R109, UR4 ;  /* 0x000000046d687c20 */ /* 0x000fe20008410000 */
[----:B------:R-:W-:Y:S01]  /*12e10*/  FMUL.FTZ R106, R96, UR4 ;  /* 0x00000004606a7c20 */ /* 0x000fe20008410000 */
[----:B------:R-:W-:Y:S01]  /*12e20*/  FMUL.FTZ R96, R97, UR4 ;  /* 0x0000000461607c20 */ /* 0x000fe20008410000 */
[----:B------:R1:W1:Y:S01]  /*12e30*/  MUFU.TANH R145, R135 ;  /* 0x0000008700917308 */ /* 0x0002620000002400 */
[----:B0-----:R-:W-:Y:S01]  /*12e40*/  FMUL.FTZ R122, R112, UR4 ;  /* 0x00000004707a7c20 */ /* 0x001fe20008410000 */
[----:B------:R-:W-:Y:S01]  /*12e50*/  FMUL.FTZ R112, R113, UR4 ;  /* 0x0000000471707c20 */ /* 0x000fe20008410000 */
[----:B--2---:R-:W-:-:S02]  /*12e60*/  IMAD.MOV.U32 R113, RZ, RZ, R151 ;  /* 0x000000ffff717224 */ /* 0x004fc400078e0097 */
[----:B------:R-:W-:Y:S01]  /*12e70*/  FMUL.FTZ R151, R107, UR4 ;  /* 0x000000046b977c20 */ /* 0x000fe20008410000 */
[----:B---3--:R-:W-:Y:S02]  /*12e80*/  IMAD.MOV.U32 R107, RZ, RZ, R147 ;  /* 0x000000ffff6b7224 */ /* 0x008fe400078e0093 */
[----:B------:R-:W-:Y:S01]  /*12e90*/  FMUL.FTZ R124, R89, UR4 ;  /* 0x00000004597c7c20 */ /* 0x000fe20008410000 */
[----:B------:R-:W2:Y:S01]  /*12ea0*/  LDL R147, [R1+0x2c] ;  /* 0x00002c0001937983 */ /* 0x000ea20000100800 */
[----:B----4-:R-:W-:Y:S02]  /*12eb0*/  IMAD.MOV.U32 R115, RZ, RZ, R149 ;  /* 0x000000ffff737224 */ /* 0x010fe400078e0095 */
[----:B-1----:R-:W-:Y:S01]  /*12ec0*/  FMUL.FTZ R135, R116, UR4 ;  /* 0x0000000474877c20 */ /* 0x002fe20008410000 */
[----:B------:R-:W-:Y:S01]  /*12ed0*/  IMAD.MOV.U32 R116, RZ, RZ, R148 ;  /* 0x000000ffff747224 */ /* 0x000fe200078e0094 */
[----:B------:R-:W3:Y:S01]  /*12ee0*/  LDL R149, [R1+0x68] ;  /* 0x0000680001957983 */ /* 0x000ee20000100800 */
[----:B------:R-:W-:-:S02]  /*12ef0*/  IMAD.MOV.U32 R111, RZ, RZ, R20 ;  /* 0x000000ffff6f7224 */ /* 0x000fc400078e0014 */
[----:B------:R-:W-:Y:S01]  /*12f00*/  FMUL.FTZ R20, R103, UR4 ;  /* 0x0000000467147c20 */ /* 0x000fe20008410000 */
[----:B------:R0:W1:Y:S01]  /*12f10*/  MUFU.TANH R146, R134 ;  /* 0x0000008600927308 */ /* 0x0000620000002400 */
[----:B------:R-:W4:Y:S01]  /*12f20*/  LDL R148, [R1+0x40] ;  /* 0x0000400001947983 */ /* 0x000f220000100800 */
[----:B------:R-:W-:Y:S01]  /*12f30*/  FMUL.FTZ R118, R98, UR4 ;  /* 0x0000000462767c20 */ /* 0x000fe20008410000 */
[----:B------:R-:W-:Y:S02]  /*12f40*/  IMAD.MOV.U32 R109, RZ, RZ, R145 ;  /* 0x000000ffff6d7224 */ /* 0x000fe400078e0091 */
[----:B------:R-:W-:Y:S01]  /*12f50*/  FMUL.FTZ R125, R88, UR4 ;  /* 0x00000004587d7c20 */ /* 0x000fe20008410000 */
[----:B------:R-:W3:Y:S02]  /*12f60*/  LDL R103, [R1+0x6c] ;  /* 0x00006c0001677983 */ /* 0x000ee40000100800 */
[----:B------:R-:W1:Y:S01]  /*12f70*/  MUFU.TANH R150, R142 ;  /* 0x0000008e00967308 */ /* 0x000e620000002400 */
[----:B0-----:R-:W-:Y:S01]  /*12f80*/  FMUL.FTZ R134, R117, UR4 ;  /* 0x0000000475867c20 */ /* 0x001fe20008410000 */
[----:B------:R-:W-:-:S06]  /*12f90*/  FMUL.FTZ R117, R99, UR4 ;  /* 0x0000000463757c20 */ /* 0x000fcc0008410000 */
[----:B------:R-:W0:Y:S01]  /*12fa0*/  MUFU.TANH R143, R123 ;  /* 0x0000007b008f7308 */ /* 0x000e220000002400 */
[----:B-1----:R-:W-:Y:S02]  /*12fb0*/  IMAD.MOV.U32 R108, RZ, RZ, R146 ;  /* 0x000000ffff6c7224 */ /* 0x002fe400078e0092 */
[----:B------:R-:W-:-:S05]  /*12fc0*/  FMUL.FTZ R146, R72, UR4 ;  /* 0x0000000448927c20 */ /* 0x000fca0008410000 */
[----:B------:R-:W-:Y:S01]  /*12fd0*/  MUFU.TANH R136, R136 ;  /* 0x0000008800887308 */ /* 0x000fe20000002400 */
[----:B------:R-:W-:Y:S02]  /*12fe0*/  IMAD.MOV.U32 R114, RZ, RZ, R150 ;  /* 0x000000ffff727224 */ /* 0x000fe400078e0096 */
[----:B------:R-:W-:Y:S01]  /*12ff0*/  FMUL.FTZ R150, R110, UR4 ;  /* 0x000000046e967c20 */ /* 0x000fe20008410000 */
[----:B------:R-:W-:Y:S01]  /*13000*/  FMUL.FTZ R110, R102, UR4 ;  /* 0x00000004666e7c20 */ /* 0x000fe20008410000 */
[----:B------:R-:W-:-:S03]  /*13010*/  FMUL.FTZ R102, R90, UR4 ;  /* 0x000000045a667c20 */ /* 0x000fc60008410000 */
[----:B------:R-:W-:Y:S01]  /*13020*/  MUFU.TANH R21, R21 ;  /* 0x0000001500157308 */ /* 0x000fe20000002400 */
[----:B0-----:R-:W-:-:S07]  /*13030*/  IMAD.MOV.U32 R90, RZ, RZ, R143 ;  /* 0x000000ffff5a7224 */ /* 0x001fce00078e008f */
[----:B------:R-:W-:Y:S08]  /*13040*/  MUFU.TANH R138, R138 ;  /* 0x0000008a008a7308 */ /* 0x000ff00000002400 */
[----:B------:R-:W-:Y:S08]  /*13050*/  MUFU.TANH R137, R137 ;  /* 0x0000008900897308 */ /* 0x000ff00000002400 */
[----:B------:R0:W1:Y:S08]  /*13060*/  MUFU.TANH R142, R126 ;  /* 0x0000007e008e7308 */ /* 0x0000700000002400 */
[----:B------:R-:W3:Y:S01]  /*13070*/  MUFU.TANH R128, R128 ;  /* 0x0000008000807308 */ /* 0x000ee20000002400 */
[----:B0-----:R-:W-:-:S07]  /*13080*/  FMUL.FTZ R126, R101, UR4 ;  /* 0x00000004657e7c20 */ /* 0x001fce0008410000 */
[----:B------:R-:W0:Y:S08]  /*13090*/  MUFU.TANH R129, R129 ;  /* 0x0000008100817308 */ /* 0x000e300000002400 */
[----:B------:R-:W0:Y:S08]  /*130a0*/  MUFU.TANH R131, R131 ;  /* 0x0000008300837308 */ /* 0x000e300000002400 */
[----:B------:R-:W0:Y:S01]  /*130b0*/  MUFU.TANH R130, R130 ;  /* 0x0000008200827308 */ /* 0x000e220000002400 */
[----:B------:R-:W-:Y:S01]  /*130c0*/  FMUL.FTZ R99, R94, UR4 ;  /* 0x000000045e637c20 */ /* 0x000fe20008410000 */
[----:B------:R-:W-:-:S06]  /*130d0*/  FMUL.FTZ R143, R84, UR4 ;  /* 0x00000004548f7c20 */ /* 0x000fcc0008410000 */
[----:B------:R-:W0:Y:S01]  /*130e0*/  MUFU.TANH R141, R141 ;  /* 0x0000008d008d7308 */ /* 0x000e220000002400 */
[----:B------:R-:W-:Y:S01]  /*130f0*/  FMUL.FTZ R101, R86, UR4 ;  /* 0x0000000456657c20 */ /* 0x000fe20008410000 */
[----:B------:R-:W-:-:S06]  /*13100*/  IMAD.MOV.U32 R94, RZ, RZ, R116 ;  /* 0x000000ffff5e7224 */ /* 0x000fcc00078e0074 */
[----:B------:R-:W0:Y:S01]  /*13110*/  MUFU.TANH R140, R140 ;  /* 0x0000008c008c7308 */ /* 0x000e220000002400 */
[----:B-1----:R-:W-:-:S07]  /*13120*/  IMAD.MOV.U32 R97, RZ, RZ, R142 ;  /* 0x000000ffff617224 */ /* 0x002fce00078e008e */
[----:B------:R-:W1:Y:S08]  /*13130*/  MUFU.TANH R139, R139 ;  /* 0x0000008b008b7308 */ /* 0x000e700000002400 */
[----:B------:R-:W1:Y:S01]  /*13140*/  MUFU.TANH R121, R121 ;  /* 0x0000007900797308 */ /* 0x000e620000002400 */
[----:B------:R-:W-:Y:S01]  /*13150*/  FMUL.FTZ R123, R92, UR4 ;  /* 0x000000045c7b7c20 */ /* 0x000fe20008410000 */
[----:B------:R-:W-:Y:S01]  /*13160*/  FMUL.FTZ R89, R93, UR4 ;  /* 0x000000045d597c20 */ /* 0x000fe20008410000 */
[----:B------:R-:W-:-:S05]  /*13170*/  FMUL.FTZ R98, R95, UR4 ;  /* 0x000000045f627c20 */ /* 0x000fca0008410000 */
[----:B------:R-:W1:Y:S01]  /*13180*/  MUFU.TANH R122, R122 ;  /* 0x0000007a007a7308 */ /* 0x000e620000002400 */
[----:B------:R-:W-:Y:S01]  /*13190*/  FMUL.FTZ R142, R81, UR4 ;  /* 0x00000004518e7c20 */ /* 0x000fe20008410000 */
[----:B------:R-:W-:-:S06]  /*131a0*/  IMAD.MOV.U32 R92, RZ, RZ, R109 ;  /* 0x000000ffff5c7224 */ /* 0x000fcc00078e006d */
[----:B------:R-:W1:Y:S01]  /*131b0*/  MUFU.TANH R112, R112 ;  /* 0x0000007000707308 */ /* 0x000e620000002400 */
[----:B------:R-:W-:-:S07]  /*131c0*/  IMAD.MOV.U32 R93, RZ, RZ, R108 ;  /* 0x000000ffff5d7224 */ /* 0x000fce00078e006c */
[----:B------:R-:W1:Y:S01]  /*131d0*/  MUFU.TANH R135, R135 ;  /* 0x0000008700877308 */ /* 0x000e620000002400 */
[----:B------:R-:W-:-:S07]  /*131e0*/  IMAD.MOV.U32 R109, RZ, RZ, R115 ;  /* 0x000000ffff6d7224 */ /* 0x000fce00078e0073 */
[----:B------:R-:W1:Y:S01]  /*131f0*/  MUFU.TANH R134, R134 ;  /* 0x0000008600867308 */ /* 0x000e620000002400 */
[----:B------:R-:W-:Y:S02]  /*13200*/  IMAD.MOV.U32 R95, RZ, RZ, R114 ;  /* 0x000000ffff5f7224 */ /* 0x000fe400078e0072 */
[----:B------:R-:W-:Y:S02]  /*13210*/  IMAD.MOV.U32 R108, RZ, RZ, R113 ;  /* 0x000000ffff6c7224 */ /* 0x000fe400078e0071 */
[----:B------:R-:W-:-:S03]  /*13220*/  IMAD.MOV.U32 R81, RZ, RZ, R120 ;  /* 0x000000ffff517224 */ /* 0x000fc600078e0078 */
[----:B------:R-:W1:Y:S08]  /*13230*/  MUFU.TANH R133, R133 ;  /* 0x0000008500857308 */ /* 0x000e700000002400 */
[----:B------:R-:W1:Y:S08]  /*13240*/  MUFU.TANH R132, R132 ;  /* 0x0000008400847308 */ /* 0x000e700000002400 */
[----:B------:R-:W1:Y:S08]  /*13250*/  MUFU.TANH R105, R105 ;  /* 0x0000006900697308 */ /* 0x000e700000002400 */
[----:B------:R-:W1:Y:S01]  /*13260*/  MUFU.TANH R104, R104 ;  /* 0x0000006800687308 */ /* 0x000e620000002400 */
[----:B------:R-:W-:Y:S01]  /*13270*/  FMUL.FTZ R80, R80, UR4 ;  /* 0x0000000450507c20 */ /* 0x000fe20008410000 */
[----:B------:R-:W-:-:S06]  /*13280*/  FMUL.FTZ R145, R85, UR4 ;  /* 0x0000000455917c20 */ /* 0x000fcc0008410000 */
        /* <DEDUP_REMOVED lines=8> */
[----:B------:R-:W-:Y:S08]  /*13310*/  MUFU.TANH R155, R155 ;  /* 0x0000009b009b7308 */ /* 0x000ff00000002400 */
[----:B------:R-:W-:Y:S01]  /*13320*/  MUFU.TANH R154, R154 ;  /* 0x0000009a009a7308 */ /* 0x000fe20000002400 */
[----:B------:R-:W-:-:S07]  /*13330*/  FMUL.FTZ R88, R82, UR4 ;  /* 0x0000000452587c20 */ /* 0x000fce0008410000 */
[----:B------:R-:W-:Y:S08]  /*13340*/  MUFU.TANH R157, R157 ;  /* 0x0000009d009d7308 */ /* 0x000ff00000002400 */
[----:B------:R-:W-:Y:S08]  /*13350*/  MUFU.TANH R153, R153 ;  /* 0x0000009900997308 */ /* 0x000ff00000002400 */
[----:B------:R-:W-:Y:S01]  /*13360*/  MUFU.TANH R119, R119 ;  /* 0x0000007700777308 */ /* 0x000fe20000002400 */
[----:B--2---:R-:W-:-:S07]  /*13370*/  IMAD R72, R147, 0xc0, RZ ;  /* 0x000000c093487824 */ /* 0x004fce00078e02ff */
[----:B------:R-:W-:Y:S01]  /*13380*/  MUFU.TANH R146, R146 ;  /* 0x0000009200927308 */ /* 0x000fe20000002400 */
[----:B-----5:R-:W-:-:S05]  /*13390*/  IMAD R72, R14, -0x90, R72 ;  /* 0xffffff700e487824 */ /* 0x020fca00078e0248 */
[----:B----4-:R-:W-:Y:S02]  /*133a0*/  IADD3 R72, R72, 0x1, R148 ;  /* 0x0000000148487810 */ /* 0x010fe40007ffe094 */
[----:B------:R-:W-:Y:S03]  /*133b0*/  MUFU.TANH R20, R20 ;  /* 0x0000001400147308 */ /* 0x000fe60000002400 */
[----:B------:R-:W-:-:S04]  /*133c0*/  IMAD.IADD R72, R72, 0x1, -R91 ;  /* 0x0000000148487824 */ /* 0x000fc800078e0a5b */
[----:B---3--:R-:W-:Y:S01]  /*133d0*/  IMAD R72, R149, -0x2, R72 ;  /* 0xfffffffe95487824 */ /* 0x008fe200078e0248 */
[----:B------:R-:W-:Y:S03]  /*133e0*/  MUFU.TANH R150, R150 ;  /* 0x0000009600967308 */ /* 0x000fe60000002400 */
[----:B------:R-:W-:Y:S02]  /*133f0*/  IMAD.IADD R103, R103, 0x1, R72 ;  /* 0x0000000167677824 */ /* 0x000fe400078e0248 */
[----:B------:R-:W-:-:S03]  /*13400*/  IMAD.MOV.U32 R91, RZ, RZ, R111 ;  /* 0x000000ffff5b7224 */ /* 0x000fc600078e006f */
[C---:B------:R-:W-:Y:S01]  /*13410*/  ISETP.GT.AND P2, PT, R103.reuse, RZ, PT ;  /* 0x000000ff6700720c */ /* 0x040fe20003f44270 */
[----:B------:R-:W-:Y:S01]  /*13420*/  MUFU.TANH R156, R156 ;  /* 0x0000009c009c7308 */ /* 0x000fe20000002400 */
[C---:B------:R-:W-:Y:S02]  /*13430*/  ISETP.GT.AND P3, PT, R103.reuse, 0x1, PT ;  /* 0x000000016700780c */ /* 0x040fe40003f64270 */
[C---:B------:R-:W-:Y:S02]  /*13440*/  ISETP.GT.AND P4, PT, R103.reuse, 0x8, PT ;  /* 0x000000086700780c */ /* 0x040fe40003f84270 */
[----:B------:R-:W-:Y:S02]  /*13450*/  ISETP.GT.AND P5, PT, R103, 0x9, PT ;  /* 0x000000096700780c */ /* 0x000fe40003fa4270 */
[----:B------:R-:W-:Y:S01]  /*13460*/  FSEL R111, R136, -INF , P2 ;  /* 0xff800000886f7808 */ /* 0x000fe20001000000 */
[----:B------:R-:W-:Y:S01]  /*13470*/  MUFU.TANH R110, R110 ;  /* 0x0000006e006e7308 */ /* 0x000fe20000002400 */
[----:B------:R-:W-:-:S02]  /*13480*/  FSEL R84, R21, -INF , P3 ;  /* 0xff80000015547808 */ /* 0x000fc40001800000 */
[----:B------:R-:W-:Y:S02]  /*13490*/  FSEL R86, R138, -INF , P4 ;  /* 0xff8000008a567808 */ /* 0x000fe40002000000 */
[----:B------:R-:W-:Y:S02]  /*134a0*/  FSEL R116, R137, -INF , P5 ;  /* 0xff80000089747808 */ /* 0x000fe40002800000 */
[C---:B------:R-:W-:Y:S01]  /*134b0*/  ISETP.GT.AND P2, PT, R103.reuse, 0x10, PT ;  /* 0x000000106700780c */ /* 0x040fe20003f44270 */
[----:B------:R-:W-:Y:S01]  /*134c0*/  MUFU.TANH R152, R152 ;  /* 0x0000009800987308 */ /* 0x000fe20000002400 */
[C---:B------:R-:W-:Y:S02]  /*134d0*/  ISETP.GT.AND P3, PT, R103.reuse, 0x11, PT ;  /* 0x000000116700780c */ /* 0x040fe40003f64270 */
[C---:B------:R-:W-:Y:S02]  /*134e0*/  ISETP.GT.AND P4, PT, R103.reuse, 0x18, PT ;  /* 0x000000186700780c */ /* 0x040fe40003f84270 */
[----:B------:R-:W-:-:S02]  /*134f0*/  ISETP.GT.AND P5, PT, R103, 0x19, PT ;  /* 0x000000196700780c */ /* 0x000fc40003fa4270 */
[----:B------:R-:W-:Y:S01]  /*13500*/  FSEL R120, R128, -INF , P2 ;  /* 0xff80000080787808 */ /* 0x000fe20001000000 */
[----:B------:R-:W-:Y:S01]  /*13510*/  MUFU.TANH R151, R151 ;  /* 0x0000009700977308 */ /* 0x000fe20000002400 */
[----:B0-----:R-:W-:Y:S02]  /*13520*/  FSEL R113, R129, -INF , P3 ;  /* 0xff80000081717808 */ /* 0x001fe40001800000 */
[----:B------:R-:W-:Y:S02]  /*13530*/  FSEL R114, R131, -INF , P4 ;  /* 0xff80000083727808 */ /* 0x000fe40002000000 */
[----:B------:R-:W-:Y:S02]  /*13540*/  FSEL R115, R130, -INF , P5 ;  /* 0xff80000082737808 */ /* 0x000fe40002800000 */
[C---:B------:R-:W-:Y:S01]  /*13550*/  ISETP.GT.AND P2, PT, R103.reuse, 0x20, PT ;  /* 0x000000206700780c */ /* 0x040fe20003f44270 */
[----:B------:R-:W-:Y:S01]  /*13560*/  MUFU.TANH R118, R118 ;  /* 0x0000007600767308 */ /* 0x000fe20000002400 */
[----:B------:R-:W-:-:S02]  /*13570*/  ISETP.GT.AND P3, PT, R103, 0x21, PT ;  /* 0x000000216700780c */ /* 0x000fc40003f64270 */
[C---:B------:R-:W-:Y:S02]  /*13580*/  ISETP.GT.AND P4, PT, R103.reuse, 0x28, PT ;  /* 0x000000286700780c */ /* 0x040fe40003f84270 */
[----:B------:R-:W-:Y:S02]  /*13590*/  ISETP.GT.AND P5, PT, R103, 0x29, PT ;  /* 0x000000296700780c */ /* 0x000fe40003fa4270 */
[----:B------:R-:W-:Y:S01]  /*135a0*/  FSEL R141, R141, -INF , P2 ;  /* 0xff8000008d8d7808 */ /* 0x000fe20001000000 */
[----:B------:R-:W-:Y:S01]  /*135b0*/  MUFU.TANH R117, R117 ;  /* 0x0000007500757308 */ /* 0x000fe20000002400 */
[----:B------:R-:W-:Y:S02]  /*135c0*/  FSEL R140, R140, -INF , P3 ;  /* 0xff8000008c8c7808 */ /* 0x000fe40001800000 */
[----:B-1----:R-:W-:Y:S02]  /*135d0*/  FSEL R139, R139, -INF , P4 ;  /* 0xff8000008b8b7808 */ /* 0x002fe40002000000 */
[----:B------:R-:W-:-:S02]  /*135e0*/  FSEL R138, R121, -INF , P5 ;  /* 0xff800000798a7808 */ /* 0x000fc40002800000 */
[C---:B------:R-:W-:Y:S02]  /*135f0*/  ISETP.GT.AND P2, PT, R103.reuse, 0x30, PT ;  /* 0x000000306700780c */ /* 0x040fe40003f44270 */
[C---:B------:R-:W-:Y:S02]  /*13600*/  ISETP.GT.AND P3, PT, R103.reuse, 0x31, PT ;  /* 0x000000316700780c */ /* 0x040fe40003f64270 */
[C---:B------:R-:W-:Y:S02]  /*13610*/  ISETP.GT.AND P4, PT, R103.reuse, 0x38, PT ;  /* 0x000000386700780c */ /* 0x040fe40003f84270 */
[----:B------:R-:W-:Y:S02]  /*13620*/  ISETP.GT.AND P5, PT, R103, 0x39, PT ;  /* 0x000000396700780c */ /* 0x000fe40003fa4270 */
[----:B------:R-:W-:Y:S02]  /*13630*/  FSEL R137, R122, -INF , P2 ;  /* 0xff8000007a897808 */ /* 0x000fe40001000000 */
[----:B------:R-:W-:-:S02]  /*13640*/  FSEL R136, R112, -INF , P3 ;  /* 0xff80000070887808 */ /* 0x000fc40001800000 */
[----:B------:R-:W-:Y:S02]  /*13650*/  FSEL R135, R135, -INF , P4 ;  /* 0xff80000087877808 */ /* 0x000fe40002000000 */
[----:B------:R-:W-:Y:S02]  /*13660*/  FSEL R134, R134, -INF , P5 ;  /* 0xff80000086867808 */ /* 0x000fe40002800000 */
[C---:B------:R-:W-:Y:S02]  /*13670*/  ISETP.GT.AND P2, PT, R103.reuse, 0x40, PT ;  /* 0x000000406700780c */ /* 0x040fe40003f44270 */
[C---:B------:R-:W-:Y:S02]  /*13680*/  ISETP.GT.AND P3, PT, R103.reuse, 0x41, PT ;  /* 0x000000416700780c */ /* 0x040fe40003f64270 */
[C---:B------:R-:W-:Y:S02]  /*13690*/  ISETP.GT.AND P4, PT, R103.reuse, 0x48, PT ;  /* 0x000000486700780c */ /* 0x040fe40003f84270 */
[----:B------:R-:W-:Y:S01]  /*136a0*/  ISETP.GT.AND P5, PT, R103, 0x49, PT ;  /* 0x000000496700780c */ /* 0x000fe20003fa4270 */
[----:B------:R-:W0:Y:S01]  /*136b0*/  MUFU.TANH R80, R80 ;  /* 0x0000005000507308 */ /* 0x000e220000002400 */
[----:B------:R-:W-:Y:S01]  /*136c0*/  FMUL.FTZ R147, R73, UR4 ;  /* 0x0000000449937c20 */ /* 0x000fe20008410000 */
[----:B------:R-:W-:Y:S01]  /*136d0*/  FMUL.FTZ R148, R76, UR4 ;  /* 0x000000044c947c20 */ /* 0x000fe20008410000 */
[----:B------:R-:W-:-:S02]  /*136e0*/  FSEL R133, R133, -INF , P2 ;  /* 0xff80000085857808 */ /* 0x000fc40001000000 */
[----:B------:R-:W-:-:S03]  /*136f0*/  FSEL R132, R132, -INF , P3 ;  /* 0xff80000084847808 */ /* 0x000fc60001800000 */
[----:B------:R-:W1:Y:S01]  /*13700*/  MUFU.TANH R142, R142 ;  /* 0x0000008e008e7308 */ /* 0x000e620000002400 */
[----:B------:R-:W-:Y:S02]  /*13710*/  FSEL R131, R105, -INF , P4 ;  /* 0xff80000069837808 */ /* 0x000fe40002000000 */
[----:B------:R-:W-:Y:S02]  /*13720*/  FSEL R130, R104, -INF , P5 ;  /* 0xff80000068827808 */ /* 0x000fe40002800000 */
[----:B------:R-:W-:-:S03]  /*13730*/  ISETP.GT.AND P2, PT, R103, 0x50, PT ;  /* 0x000000506700780c */ /* 0x000fc60003f44270 */
[----:B------:R-:W2:Y:S01]  /*13740*/  MUFU.TANH R143, R143 ;  /* 0x0000008f008f7308 */ /* 0x000ea20000002400 */
[C---:B------:R-:W-:Y:S02]  /*13750*/  ISETP.GT.AND P3, PT, R103.reuse, 0x51, PT ;  /* 0x000000516700780c */ /* 0x040fe40003f64270 */
[C---:B------:R-:W-:Y:S02]  /*13760*/  ISETP.GT.AND P4, PT, R103.reuse, 0x58, PT ;  /* 0x000000586700780c */ /* 0x040fe40003f84270 */
[----:B------:R-:W-:-:S03]  /*13770*/  ISETP.GT.AND P5, PT, R103, 0x59, PT ;  /* 0x000000596700780c */ /* 0x000fc60003fa4270 */
[----:B------:R-:W3:Y:S01]  /*13780*/  MUFU.TANH R145, R145 ;  /* 0x0000009100917308 */ /* 0x000ee20000002400 */
[----:B------:R-:W-:Y:S02]  /*13790*/  FSEL R129, R106, -INF , P2 ;  /* 0xff8000006a817808 */ /* 0x000fe40001000000 */
[----:B------:R-:W-:Y:S02]  /*137a0*/  FSEL R128, R96, -INF , P3 ;  /* 0xff80000060807808 */ /* 0x000fe40001800000 */
[----:B------:R-:W-:Y:S02]  /*137b0*/  FSEL R127, R127, -INF , P4 ;  /* 0xff8000007f7f7808 */ /* 0x000fe40002000000 */
[----:B------:R-:W-:Y:S01]  /*137c0*/  FSEL R126, R126, -INF , P5 ;  /* 0xff8000007e7e7808 */ /* 0x000fe20002800000 */
[----:B------:R-:W4:Y:S01]  /*137d0*/  MUFU.TANH R147, R147 ;  /* 0x0000009300937308 */ /* 0x000f220000002400 */
[----:B------:R-:W-:Y:S01]  /*137e0*/  ISETP.GT.AND P2, PT, R103, 0x60, PT ;  /* 0x000000606700780c */ /* 0x000fe20003f44270 */
[----:B------:R-:W-:Y:S01]  /*137f0*/  FMUL.FTZ R149, R77, UR4 ;  /* 0x000000044d957c20 */ /* 0x000fe20008410000 */
[----:B------:R-:W-:-:S02]  /*13800*/  ISETP.GT.AND P3, PT, R103, 0x61, PT ;  /* 0x000000616700780c */ /* 0x000fc40003f64270 */
[C---:B------:R-:W-:Y:S02]  /*13810*/  ISETP.GT.AND P4, PT, R103.reuse, 0x68, PT ;  /* 0x000000686700780c */ /* 0x040fe40003f84270 */
[----:B------:R-:W-:Y:S01]  /*13820*/  ISETP.GT.AND P5, PT, R103, 0x69, PT ;  /* 0x000000696700780c */ /* 0x000fe20003fa4270 */
[----:B------:R-:W4:Y:S01]  /*13830*/  MUFU.TANH R148, R148 ;  /* 0x0000009400947308 */ /* 0x000f220000002400 */
[----:B------:R-:W-:Y:S02]  /*13840*/  FSEL R125, R125, -INF , P2 ;  /* 0xff8000007d7d7808 */ /* 0x000fe40001000000 */
[----:B------:R-:W-:Y:S02]  /*13850*/  FSEL R124, R124, -INF , P3 ;  /* 0xff8000007c7c7808 */ /* 0x000fe40001800000 */
[----:B------:R-:W-:Y:S02]  /*13860*/  FSEL R123, R123, -INF , P4 ;  /* 0xff8000007b7b7808 */ /* 0x000fe40002000000 */
[----:B------:R-:W-:-:S02]  /*13870*/  FSEL R122, R89, -INF , P5 ;  /* 0xff800000597a7808 */ /* 0x000fc40002800000 */
[C---:B------:R-:W-:Y:S02]  /*13880*/  ISETP.GT.AND P2, PT, R103.reuse, 0x70, PT ;  /* 0x000000706700780c */ /* 0x040fe40003f44270 */
[C---:B------:R-:W-:Y:S02]  /*13890*/  ISETP.GT.AND P3, PT, R103.reuse, 0x71, PT ;  /* 0x000000716700780c */ /* 0x040fe40003f64270 */
[C---:B------:R-:W-:Y:S02]  /*138a0*/  ISETP.GT.AND P4, PT, R103.reuse, 0x78, PT ;  /* 0x000000786700780c */ /* 0x040fe40003f84270 */
[----:B------:R-:W-:Y:S01]  /*138b0*/  ISETP.GT.AND P5, PT, R103, 0x79, PT ;  /* 0x000000796700780c */ /* 0x000fe20003fa4270 */
[----:B------:R-:W4:Y:S01]  /*138c0*/  MUFU.TANH R149, R149 ;  /* 0x0000009500957308 */ /* 0x000f220000002400 */
[----:B0-----:R-:W-:Y:S02]  /*138d0*/  FSEL R121, R80, -INF , P2 ;  /* 0xff80000050797808 */ /* 0x001fe40001000000 */
[----:B-1----:R-:W-:-:S02]  /*138e0*/  FSEL R142, R142, -INF , P3 ;  /* 0xff8000008e8e7808 */ /* 0x002fc40001800000 */
[----:B--2---:R-:W-:Y:S02]  /*138f0*/  FSEL R143, R143, -INF , P4 ;  /* 0xff8000008f8f7808 */ /* 0x004fe40002000000 */
[----:B---3--:R-:W-:Y:S02]  /*13900*/  FSEL R145, R145, -INF , P5 ;  /* 0xff80000091917808 */ /* 0x008fe40002800000 */
[C---:B------:R-:W-:Y:S02]  /*13910*/  ISETP.GT.AND P2, PT, R103.reuse, 0x80, PT ;  /* 0x000000806700780c */ /* 0x040fe40003f44270 */
[C---:B------:R-:W-:Y:S02]  /*13920*/  ISETP.GT.AND P3, PT, R103.reuse, 0x81, PT ;  /* 0x000000816700780c */ /* 0x040fe40003f64270 */
[C---:B------:R-:W-:Y:S02]  /*13930*/  ISETP.GT.AND P4, PT, R103.reuse, 0x88, PT ;  /* 0x000000886700780c */ /* 0x040fe40003f84270 */
[C---:B------:R-:W-:Y:S01]  /*13940*/  ISETP.GT.AND P5, PT, R103.reuse, 0x89, PT ;  /* 0x000000896700780c */ /* 0x040fe20003fa4270 */
[----:B------:R-:W-:Y:S01]  /*13950*/  VIADD R103, R103, 0x8 ;  /* 0x0000000867677836 */ /* 0x000fe20000000000 */
[----:B----4-:R-:W-:-:S02]  /*13960*/  FSEL R147, R147, -INF , P3 ;  /* 0xff80000093937808 */ /* 0x010fc40001800000 */
[----:B------:R-:W-:Y:S02]  /*13970*/  FSEL R148, R148, -INF , P4 ;  /* 0xff80000094947808 */ /* 0x000fe40002000000 */
[C---:B------:R-:W-:Y:S02]  /*13980*/  ISETP.GT.AND P3, PT, R103.reuse, 0x1, PT ;  /* 0x000000016700780c */ /* 0x040fe40003f64270 */
[C---:B------:R-:W-:Y:S02]  /*13990*/  ISETP.GT.AND P4, PT, R103.reuse, 0x8, PT ;  /* 0x000000086700780c */ /* 0x040fe40003f84270 */
[----:B------:R-:W-:Y:S02]  /*139a0*/  FSEL R108, R108, -INF , P3 ;  /* 0xff8000006c6c7808 */ /* 0x000fe40001800000 */
[----:B------:R-:W-:Y:S02]  /*139b0*/  ISETP.GT.AND P3, PT, R103, 0x11, PT ;  /* 0x000000116700780c */ /* 0x000fe40003f64270 */
[----:B------:R-:W-:-:S02]  /*139c0*/  FSEL R85, R95, -INF , P4 ;  /* 0xff8000005f557808 */ /* 0x000fc40002000000 */
[----:B------:R-:W-:Y:S02]  /*139d0*/  ISETP.GT.AND P4, PT, R103, 0x18, PT ;  /* 0x000000186700780c */ /* 0x000fe40003f84270 */
[----:B------:R-:W-:Y:S02]  /*139e0*/  FSEL R149, R149, -INF , P5 ;  /* 0xff80000095957808 */ /* 0x000fe40002800000 */
[----:B------:R-:W-:Y:S02]  /*139f0*/  ISETP.GT.AND P5, PT, R103, 0x9, PT ;  /* 0x000000096700780c */ /* 0x000fe40003fa4270 */
[----:B------:R-:W-:Y:S02]  /*13a00*/  FSEL R107, R107, -INF , P3 ;  /* 0xff8000006b6b7808 */ /* 0x000fe40001800000 */
[----:B------:R-:W-:Y:S02]  /*13a10*/  ISETP.GT.AND P3, PT, R103, 0x21, PT ;  /* 0x000000216700780c */ /* 0x000fe40003f64270 */
[----:B------:R-:W-:-:S02]  /*13a20*/  FSEL R105, R93, -INF , P4 ;  /* 0xff8000005d697808 */ /* 0x000fc40002000000 */
[----:B------:R-:W-:Y:S02]  /*13a30*/  ISETP.GT.AND P4, PT, R103, 0x28, PT ;  /* 0x000000286700780c */ /* 0x000fe40003f84270 */
[----:B------:R-:W-:Y:S02]  /*13a40*/  FSEL R109, R109, -INF , P5 ;  /* 0xff8000006d6d7808 */ /* 0x000fe40002800000 */
[C---:B------:R-:W-:Y:S02]  /*13a50*/  ISETP.GT.AND P5, PT, R103.reuse, 0x19, PT ;  /* 0x000000196700780c */ /* 0x040fe40003fa4270 */
[----:B------:R-:W-:Y:S02]  /*13a60*/  FSEL R93, R90, -INF , P3 ;  /* 0xff8000005a5d7808 */ /* 0x000fe40001800000 */
[----:B------:R-:W-:Y:S02]  /*13a70*/  ISETP.GT.AND P3, PT, R103, 0x31, PT ;  /* 0x000000316700780c */ /* 0x000fe40003f64270 */
[----:B------:R-:W-:-:S02]  /*13a80*/  FSEL R82, R97, -INF , P4 ;  /* 0xff80000061527808 */ /* 0x000fc40002000000 */
[----:B------:R-:W-:Y:S02]  /*13a90*/  ISETP.GT.AND P4, PT, R103, 0x38, PT ;  /* 0x000000386700780c */ /* 0x000fe40003f84270 */
[----:B------:R-:W-:Y:S02]  /*13aa0*/  FSEL R104, R92, -INF , P5 ;  /* 0xff8000005c687808 */ /* 0x000fe40002800000 */
[----:B------:R-:W-:Y:S02]  /*13ab0*/  FSEL R92, R155, -INF , P3 ;  /* 0xff8000009b5c7808 */ /* 0x000fe40001800000 */
[----:B------:R-:W2:Y:S01]  /*13ac0*/  LDL.LU R155, [R1+0x1c] ;  /* 0x00001c00019b7983 */ /* 0x000ea20000300800 */
[----:B------:R-:W-:-:S03]  /*13ad0*/  FSEL R90, R154, -INF , P4 ;  /* 0xff8000009a5a7808 */ /* 0x000fc60002000000 */
[----:B------:R-:W3:Y:S01]  /*13ae0*/  LDL.LU R154, [R1+0x18] ;  /* 0x00001800019a7983 */ /* 0x000ee20000300800 */
[----:B------:R-:W-:Y:S02]  /*13af0*/  FSEL R146, R146, -INF , P2 ;  /* 0xff80000092927808 */ /* 0x000fe40001000000 */
[----:B------:R-:W-:-:S04]  /*13b00*/  ISETP.GT.AND P2, PT, R103, RZ, PT ;  /* 0x000000ff6700720c */ /* 0x000fc80003f44270 */
[----:B------:R-:W-:Y:S02]  /*13b10*/  FSEL R112, R81, -INF , P2 ;  /* 0xff80000051707808 */ /* 0x000fe40001000000 */
[C---:B------:R-:W-:Y:S02]  /*13b20*/  ISETP.GT.AND P2, PT, R103.reuse, 0x10, PT ;  /* 0x000000106700780c */ /* 0x040fe40003f44270 */
[C---:B------:R-:W-:Y:S02]  /*13b30*/  ISETP.GT.AND P5, PT, R103.reuse, 0x29, PT ;  /* 0x000000296700780c */ /* 0x040fe40003fa4270 */
[----:B------:R-:W-:Y:S02]  /*13b40*/  FSEL R106, R94, -INF , P2 ;  /* 0xff8000005e6a7808 */ /* 0x000fe40001000000 */
[----:B------:R-:W-:-:S04]  /*13b50*/  ISETP.GT.AND P2, PT, R103, 0x20, PT ;  /* 0x000000206700780c */ /* 0x000fc80003f44270 */
[----:B------:R-:W-:Y:S02]  /*13b60*/  FSEL R96, R91, -INF , P2 ;  /* 0xff8000005b607808 */ /* 0x000fe40001000000 */
[----:B------:R-:W-:Y:S02]  /*13b70*/  FSEL R91, R157, -INF , P5 ;  /* 0xff8000009d5b7808 */ /* 0x000fe40002800000 */
[----:B------:R-:W-:-:S04]  /*13b80*/  ISETP.GT.AND P5, PT, R103, 0x39, PT ;  /* 0x000000396700780c */ /* 0x000fc80003fa4270 */
[----:B------:R-:W-:Y:S02]  /*13b90*/  FSEL R72, R153, -INF , P5 ;  /* 0xff80000099487808 */ /* 0x000fe40002800000 */
[----:B------:R-:W-:-:S04]  /*13ba0*/  ISETP.GT.AND P5, PT, R103, 0x49, PT ;  /* 0x000000496700780c */ /* 0x000fc80003fa4270 */
[----:B------:R-:W-:Y:S02]  /*13bb0*/  FSEL R97, R119, -INF , P5 ;  /* 0xff80000077617808 */ /* 0x000fe40002800000 */
[----:B------:R-:W-:-:S04]  /*13bc0*/  ISETP.GT.AND P5, PT, R103, 0x59, PT ;  /* 0x000000596700780c */ /* 0x000fc80003fa4270 */
[----:B------:R-:W-:Y:S02]  /*13bd0*/  FSEL R94, R20, -INF , P5 ;  /* 0xff800000145e7808 */ /* 0x000fe40002800000 */
        /* <DEDUP_REMOVED lines=36> */
[----:B------:R-:W0:Y:S01]  /*13e20*/  SHFL.BFLY PT, R21, R20, 0x2, 0x1f ;  /* 0x0c401f0014157f89 */ /* 0x000e2200000e0000 */
[----:B------:R-:W-:-:S04]  /*13e30*/  ISETP.GT.AND P4, PT, R103, 0x48, PT ;  /* 0x000000486700780c */ /* 0x000fc80003f84270 */
[----:B------:R-:W-:Y:S02]  /*13e40*/  FSEL R76, R150, -INF , P4 ;  /* 0xff800000964c7808 */ /* 0x000fe40002000000 */
[----:B------:R-:W4:Y:S01]  /*13e50*/  LDL R150, [R1+0x5c] ;  /* 0x00005c0001967983 */ /* 0x000f220000100800 */
[----:B0-----:R-:W-:-:S05]  /*13e60*/  FMNMX.FTZ R20, R20, R21, !PT ;  /* 0x0000001514147209 */ /* 0x001fca0007810000 */
[----:B------:R-:W0:Y:S01]  /*13e70*/  SHFL.BFLY PT, R21, R20, 0x1, 0x1f ;  /* 0x0c201f0014157f89 */ /* 0x000e2200000e0000 */
[----:B------:R-:W-:Y:S01]  /*13e80*/  ISETP.GT.AND P2, PT, R103, 0x30, PT ;  /* 0x000000306700780c */ /* 0x000fe20003f44270 */
[----:B------:R-:W-:Y:S01]  /*13e90*/  FMUL.FTZ R83, R83, UR4 ;  /* 0x0000000453537c20 */ /* 0x000fe20008410000 */
[----:B------:R-:W-:Y:S01]  /*13ea0*/  ISETP.GT.AND P4, PT, R103, 0x58, PT ;  /* 0x000000586700780c */ /* 0x000fe20003f84270 */
[----:B------:R-:W1:Y:S01]  /*13eb0*/  MUFU.TANH R102, R102 ;  /* 0x0000006600667308 */ /* 0x000e620000002400 */
[----:B------:R-:W-:Y:S01]  /*13ec0*/  FMUL.FTZ R87, R87, UR4 ;  /* 0x0000000457577c20 */ /* 0x000fe20008410000 */
[----:B------:R-:W-:Y:S02]  /*13ed0*/  FSEL R89, R156, -INF , P2 ;  /* 0xff8000009c597808 */ /* 0x000fe40001000000 */
[----:B0-----:R-:W-:-:S04]  /*13ee0*/  FMNMX.FTZ R20, R20, R21, !PT ;  /* 0x0000001514147209 */ /* 0x001fc80007810000 */
[----:B------:R-:W-:-:S04]  /*13ef0*/  FSETP.NEU.FTZ.AND P6, PT, R20, -INF , PT ;  /* 0xff8000001400780b */ /* 0x000fc80003fdd000 */
[----:B------:R-:W-:Y:S01]  /*13f00*/  FSEL R21, R20, RZ, P6 ;  /* 0x000000ff14157208 */ /* 0x000fe20003000000 */
[----:B------:R-:W0:Y:S04]  /*13f10*/  MUFU.TANH R100, R100 ;  /* 0x0000006400647308 */ /* 0x000e280000002400 */
[----:B------:R-:W-:Y:S01]  /*13f20*/  FADD.FTZ R0, -R21, R0 ;  /* 0x0000000015007221 */ /* 0x000fe20000010100 */
[----:B------:R-:W-:Y:S01]  /*13f30*/  IMAD.U32 R21, RZ, RZ, UR5 ;  /* 0x00000005ff157e24 */ /* 0x000fe2000f8e00ff */
[----:B------:R-:W-:Y:S02]  /*13f40*/  FSEL R73, R110, -INF , P4 ;  /* 0xff8000006e497808 */ /* 0x000fe40002000000 */
[----:B------:R-:W0:Y:S01]  /*13f50*/  MUFU.TANH R99, R99 ;  /* 0x0000006300637308 */ /* 0x000e220000002400 */
[C---:B------:R-:W-:Y:S01]  /*13f60*/  ISETP.GT.AND P2, PT, R103.reuse, 0x40, PT ;  /* 0x000000406700780c */ /* 0x040fe20003f44270 */
[----:B------:R-:W-:Y:S01]  /*13f70*/  FMUL.FTZ R110, R20, R21 ;  /* 0x00000015146e7220 */ /* 0x000fe20000410000 */
[----:B------:R-:W-:-:S02]  /*13f80*/  ISETP.GT.AND P3, PT, R103, 0x41, PT ;  /* 0x000000416700780c */ /* 0x000fc40003f64270 */
[----:B------:R-:W-:-:S03]  /*13f90*/  FSEL R81, R152, -INF , P2 ;  /* 0xff80000098517808 */ /* 0x000fc60001000000 */
[----:B------:R-:W0:Y:S01]  /*13fa0*/  MUFU.TANH R98, R98 ;  /* 0x0000006200627308 */ /* 0x000e220000002400 */
[----:B------:R-:W-:Y:S02]  /*13fb0*/  FSEL R80, R151, -INF , P3 ;  /* 0xff80000097507808 */ /* 0x000fe40001800000 */
[C---:B------:R-:W-:Y:S02]  /*13fc0*/  ISETP.GT.AND P2, PT, R103.reuse, 0x50, PT ;  /* 0x000000506700780c */ /* 0x040fe40003f44270 */
[----:B------:R-:W-:-:S03]  /*13fd0*/  ISETP.GT.AND P3, PT, R103, 0x51, PT ;  /* 0x000000516700780c */ /* 0x000fc60003f64270 */
[----:B------:R-:W2:Y:S01]  /*13fe0*/  MUFU.TANH R88, R88 ;  /* 0x0000005800587308 */ /* 0x000ea20000002400 */
[----:B------:R-:W-:-:S07]  /*13ff0*/  FSEL R110, R110, RZ, P6 ;  /* 0x000000ff6e6e7208 */ /* 0x000fce0003000000 */
[----:B------:R-:W2:Y:S01]  /*14000*/  MUFU.TANH R83, R83 ;  /* 0x0000005300537308 */ /* 0x000ea20000002400 */
[----:B------:R-:W-:-:S07]  /*14010*/  FSEL R77, R118, -INF , P2 ;  /* 0xff800000764d7808 */ /* 0x000fce0001000000 */
[----:B------:R-:W3:Y:S01]  /*14020*/  MUFU.TANH R101, R101 ;  /* 0x0000006500657308 */ /* 0x000ee20000002400 */
[----:B------:R-:W-:Y:S01]  /*14030*/  FSEL R95, R117, -INF , P3 ;  /* 0xff800000755f7808 */ /* 0x000fe20001800000 */
[----:B------:R-:W-:-:S06]  /*14040*/  FFMA.FTZ R111, R111, R21, -R110 ;  /* 0x000000156f6f7223 */ /* 0x000fcc000001086e */
[----:B------:R-:W3:Y:S01]  /*14050*/  MUFU.TANH R87, R87 ;  /* 0x0000005700577308 */ /* 0x000ee20000002400 */
[C---:B------:R-:W-:Y:S01]  /*14060*/  ISETP.GT.AND P2, PT, R103.reuse, 0x60, PT ;  /* 0x000000606700780c */ /* 0x040fe20003f44270 */
[-C--:B------:R-:W-:Y:S01]  /*14070*/  FMUL.FTZ R0, R0, R21.reuse ;  /* 0x0000001500007220 */ /* 0x080fe20000410000 */
[C---:B------:R-:W-:Y:S02]  /*14080*/  ISETP.GT.AND P3, PT, R103.reuse, 0x61, PT ;  /* 0x000000616700780c */ /* 0x040fe40003f64270 */
[----:B------:R-:W-:Y:S01]  /*14090*/  ISETP.GT.AND P4, PT, R103, 0x68, PT ;  /* 0x000000686700780c */ /* 0x000fe20003f84270 */
[----:B------:R-:W-:Y:S01]  /*140a0*/  FFMA.FTZ R84, R84, R21, -R110 ;  /* 0x0000001554547223 */ /* 0x000fe2000001086e */
[----:B-1----:R-:W-:Y:S02]  /*140b0*/  FSEL R102, R102, -INF , P2 ;  /* 0xff80000066667808 */ /* 0x002fe40001000000 */
[----:B0-----:R-:W-:Y:S02]  /*140c0*/  FSEL R100, R100, -INF , P3 ;  /* 0xff80000064647808 */ /* 0x001fe40001800000 */
[----:B------:R-:W-:Y:S01]  /*140d0*/  FSEL R99, R99, -INF , P4 ;  /* 0xff80000063637808 */ /* 0x000fe20002000000 */
[----:B------:R-:W-:Y:S01]  /*140e0*/  MUFU.EX2 R111, R111 ;  /* 0x0000006f006f7308 */ /* 0x000fe20000000800 */
[----:B------:R-:W-:-:S02]  /*140f0*/  ISETP.GT.AND P5, PT, R103, 0x69, PT ;  /* 0x000000696700780c */ /* 0x000fc40003fa4270 */
[C---:B------:R-:W-:Y:S02]  /*14100*/  ISETP.GT.AND P2, PT, R103.reuse, 0x70, PT ;  /* 0x000000706700780c */ /* 0x040fe40003f44270 */
[C---:B------:R-:W-:Y:S02]  /*14110*/  ISETP.GT.AND P3, PT, R103.reuse, 0x71, PT ;  /* 0x000000716700780c */ /* 0x040fe40003f64270 */
[C---:B------:R-:W-:Y:S01]  /*14120*/  ISETP.GT.AND P4, PT, R103.reuse, 0x78, PT ;  /* 0x000000786700780c */ /* 0x040fe20003f84270 */
[----:B------:R-:W0:Y:S01]  /*14130*/  MUFU.EX2 R0, R0 ;  /* 0x0000000000007308 */ /* 0x000e220000000800 */
[----:B------:R-:W-:Y:S01]  /*14140*/  ISETP.GT.AND P6, PT, R103, 0x79, PT ;  /* 0x000000796700780c */ /* 0x000fe20003fc4270 */
[----:B------:R-:W-:Y:S01]  /*14150*/  FFMA.FTZ R86, R86, R21, -R110 ;  /* 0x0000001556567223 */ /* 0x000fe2000001086e */
[----:B------:R-:W-:Y:S02]  /*14160*/  FSEL R98, R98, -INF , P5 ;  /* 0xff80000062627808 */ /* 0x000fe40002800000 */
[----:B--2---:R-:W-:-:S02]  /*14170*/  FSEL R88, R88, -INF , P2 ;  /* 0xff80000058587808 */ /* 0x004fc40001000000 */
[----:B------:R-:W-:Y:S01]  /*14180*/  FSEL R83, R83, -INF , P3 ;  /* 0xff80000053537808 */ /* 0x000fe20001800000 */
[----:B------:R-:W1:Y:S01]  /*14190*/  MUFU.EX2 R84, R84 ;  /* 0x0000005400547308 */ /* 0x000e620000000800 */
[----:B---3--:R-:W-:Y:S02]  /*141a0*/  FSEL R101, R101, -INF , P4 ;  /* 0xff80000065657808 */ /* 0x008fe40002000000 */
[C---:B------:R-:W-:Y:S02]  /*141b0*/  ISETP.GT.AND P2, PT, R103.reuse, 0x80, PT ;  /* 0x000000806700780c */ /* 0x040fe40003f44270 */
[C---:B------:R-:W-:Y:S02]  /*141c0*/  ISETP.GT.AND P3, PT, R103.reuse, 0x81, PT ;  /* 0x000000816700780c */ /* 0x040fe40003f64270 */
[C---:B------:R-:W-:Y:S02]  /*141d0*/  ISETP.GT.AND P4, PT, R103.reuse, 0x88, PT ;  /* 0x000000886700780c */ /* 0x040fe40003f84270 */
[----:B------:R-:W-:-:S02]  /*141e0*/  ISETP.GT.AND P5, PT, R103, 0x89, PT ;  /* 0x000000896700780c */ /* 0x000fc40003fa4270 */
[----:B------:R-:W-:Y:S01]  /*141f0*/  FSEL R103, R87, -INF , P6 ;  /* 0xff80000057677808 */ /* 0x000fe20003000000 */
[-CC-:B------:R-:W-:Y:S01]  /*14200*/  FFMA.FTZ R87, R116, R21.reuse, -R110.reuse ;  /* 0x0000001574577223 */ /* 0x180fe2000001086e */
[----:B------:R-:W2:Y:S01]  /*14210*/  MUFU.EX2 R86, R86 ;  /* 0x0000005600567308 */ /* 0x000ea20000000800 */
[-CC-:B------:R-:W-:Y:S01]  /*14220*/  FFMA.FTZ R120, R120, R21.reuse, -R110.reuse ;  /* 0x0000001578787223 */ /* 0x180fe2000001086e */
[-CC-:B------:R-:W-:Y:S01]  /*14230*/  FFMA.FTZ R113, R113, R21.reuse, -R110.reuse ;  /* 0x0000001571717223 */ /* 0x180fe2000001086e */
[-CC-:B------:R-:W-:Y:S01]  /*14240*/  FFMA.FTZ R114, R114, R21.reuse, -R110.reuse ;  /* 0x0000001572727223 */ /* 0x180fe2000001086e */
[----:B------:R-:W-:-:S04]  /*14250*/  FFMA.FTZ R115, R115, R21, -R110 ;  /* 0x0000001573737223 */ /* 0x000fc8000001086e */
        /* <DEDUP_REMOVED lines=29> */
[----:B0-----:R-:W-:-:S04]  /*14430*/  FFMA.FTZ R110, R0, R154, R111 ;  /* 0x0000009a006e7223 */ /* 0x001fc8000001006f */
[----:B-1----:R-:W-:-:S04]  /*14440*/  FADD.FTZ R110, R84, R110 ;  /* 0x0000006e546e7221 */ /* 0x002fc80000010000 */
[----:B--2---:R-:W-:Y:S01]  /*14450*/  FADD.FTZ R110, R86, R110 ;  /* 0x0000006e566e7221 */ /* 0x004fe20000010000 */
[----:B---3--:R-:W-:-:S03]  /*14460*/  F2FP.BF16.F32.PACK_AB R86, R87, R86 ;  /* 0x000000565756723e */ /* 0x008fc600000010ff */
[----:B------:R-:W-:Y:S01]  /*14470*/  FADD.FTZ R116, R87, R110 ;  /* 0x0000006e57747221 */ /* 0x000fe20000010000 */
        /* <DEDUP_REMOVED lines=25> */
[----:B------:R-:W-:-:S03]  /*14610*/  FMUL.FTZ R74, R74, UR4 ;  /* 0x000000044a4a7c20 */ /* 0x000fc60008410000 */
[----:B------:R-:W-:Y:S01]  /*14620*/  FMNMX.FTZ R87, R100, R87, !PT ;  /* 0x0000005764577209 */ /* 0x000fe20007810000 */
[----:B------:R-:W-:-:S03]  /*14630*/  FMUL.FTZ R117, R75, UR4 ;  /* 0x000000044b757c20 */ /* 0x000fc60008410000 */
[----:B------:R-:W-:Y:S01]  /*14640*/  FMNMX.FTZ R87, R99, R87, !PT ;  /* 0x0000005763577209 */ /* 0x000fe20007810000 */
[----:B------:R-:W0:Y:S01]  /*14650*/  MUFU.TANH R74, R74 ;  /* 0x0000004a004a7308 */ /* 0x000e220000002400 */
[----:B------:R-:W-:Y:S02]  /*14660*/  FMUL.FTZ R118, R78, UR4 ;  /* 0x000000044e767c20 */ /* 0x000fe40008410000 */
[----:B------:R-:W-:Y:S01]  /*14670*/  FMNMX.FTZ R87, R98, R87, !PT ;  /* 0x0000005762577209 */ /* 0x000fe20007810000 */
[----:B------:R-:W-:-:S03]  /*14680*/  FMUL.FTZ R119, R79, UR4 ;  /* 0x000000044f777c20 */ /* 0x000fc60008410000 */
[----:B------:R-:W-:Y:S01]  /*14690*/  FMNMX.FTZ R87, R88, R87, !PT ;  /* 0x0000005758577209 */ /* 0x000fe20007810000 */
[----:B------:R-:W1:Y:S03]  /*146a0*/  MUFU.TANH R117, R117 ;  /* 0x0000007500757308 */ /* 0x000e660000002400 */
[----:B------:R-:W-:-:S05]  /*146b0*/  FMNMX.FTZ R87, R83, R87, !PT ;  /* 0x0000005753577209 */ /* 0x000fca0007810000 */
[----:B------:R-:W2:Y:S01]  /*146c0*/  MUFU.TANH R118, R118 ;  /* 0x0000007600767308 */ /* 0x000ea20000002400 */
[----:B------:R-:W-:Y:S02]  /*146d0*/  FMNMX.FTZ R87, R101, R87, !PT ;  /* 0x0000005765577209 */ /* 0x000fe40007810000 */
[----:B0-----:R-:W-:-:S05]  /*146e0*/  FSEL R75, R74, -INF , P2 ;  /* 0xff8000004a4b7808 */ /* 0x001fca0001000000 */
[----:B------:R-:W0:Y:S01]  /*146f0*/  MUFU.TANH R119, R119 ;  /* 0x0000007700777308 */ /* 0x000e220000002400 */
[----:B------:R-:W-:Y:S02]  /*14700*/  FMNMX.FTZ R87, R103, R87, !PT ;  /* 0x0000005767577209 */ /* 0x000fe40007810000 */
[----:B-1----:R-:W-:Y:S02]  /*14710*/  FSEL R117, R117, -INF , P3 ;  /* 0xff80000075757808 */ /* 0x002fe40001800000 */
[----:B------:R-:W-:Y:S02]  /*14720*/  FMNMX.FTZ R87, R75, R87, !PT ;  /* 0x000000574b577209 */ /* 0x000fe40007810000 */
[----:B--2---:R-:W-:Y:S02]  /*14730*/  FSEL R118, R118, -INF , P4 ;  /* 0xff80000076767808 */ /* 0x004fe40002000000 */
[----:B------:R-:W-:-:S04]  /*14740*/  FMNMX.FTZ R87, R117, R87, !PT ;  /* 0x0000005775577209 */ /* 0x000fc80007810000 */
[----:B------:R-:W-:Y:S02]  /*14750*/  FMNMX.FTZ R74, R118, R87, !PT ;  /* 0x00000057764a7209 */ /* 0x000fe40007810000 */
[----:B0-----:R-:W-:-:S04]  /*14760*/  FSEL R119, R119, -INF , P5 ;  /* 0xff80000077777808 */ /* 0x001fc80002800000 */
[----:B------:R-:W-:-:S05]  /*14770*/  FMNMX.FTZ R74, R119, R74, !PT ;  /* 0x0000004a774a7209 */ /* 0x000fca0007810000 */
[----:B------:R-:W0:Y:S02]  /*14780*/  SHFL.BFLY PT, R78, R74, 0x2, 0x1f ;  /* 0x0c401f004a4e7f89 */ /* 0x000e2400000e0000 */
[----:B0-----:R-:W-:-:S05]  /*14790*/  FMNMX.FTZ R74, R74, R78, !PT ;  /* 0x0000004e4a4a7209 */ /* 0x001fca0007810000 */
[----:B------:R-:W0:Y:S02]  /*147a0*/  SHFL.BFLY PT, R78, R74, 0x1, 0x1f ;  /* 0x0c201f004a4e7f89 */ /* 0x000e2400000e0000 */
[----:B0-----:R-:W-:Y:S02]  /*147b0*/  FMNMX.FTZ R74, R74, R78, !PT ;  /* 0x0000004e4a4a7209 */ /* 0x001fe40007810000 */
[----:B----4-:R-:W-:Y:S01]  /*147c0*/  LOP3.LUT R78, R150, 0x10000, RZ, 0xfc, !PT ;  /* 0x00010000964e7812 */ /* 0x010fe200078efcff */
[----:B------:R-:W-:Y:S01]  /*147d0*/  IMAD.MOV.U32 R79, RZ, RZ, -0x3ffffff0 ;  /* 0xc0000010ff4f7424 */ /* 0x000fe200078e00ff */
[----:B------:R-:W-:Y:S01]  /*147e0*/  WARPGROUP.ARRIVE ;  /* 0x00000000000079c5 */ /* 0x000fe20000000000 */
[----:B------:R-:W-:Y:S01]  /*147f0*/  F2FP.BF16.F32.PACK_AB R84, R84, R111 ;  /* 0x0000006f5454723e */ /* 0x000fe200000010ff */
[----:B------:R-:W2:Y:S01]  /*14800*/  LDL.LU R150, [R1+0x3c] ;  /* 0x00003c0001967983 */ /* 0x000ea20000300800 */
        /* <DEDUP_REMOVED lines=10> */
[C---:B------:R-:W-:Y:S01]  /*148b0*/  VIADD R110, R78.reuse, 0x900 ;  /* 0x000009004e6e7836 */ /* 0x040fe20000000000 */
[----:B------:R-:W-:-:S04]  /*148c0*/  R2UR UR4, R78 ;  /* 0x000000004e0472ca */ /* 0x000fc800000e0000 */
[----:B------:R-:W-:Y:S01]  /*148d0*/  R2UR UR28, R110 ;  /* 0x000000006e1c72ca */ /* 0x000fe200000e0000 */
[C---:B------:R-:W-:Y:S02]  /*148e0*/  VIADD R110, R78.reuse, 0xa80 ;  /* 0x00000a804e6e7836 */ /* 0x040fe40000000000 */
[----:B------:R-:W-:-:S05]  /*148f0*/  VIADD R78, R78, 0xc00 ;  /* 0x00000c004e4e7836 */ /* 0x000fca0000000000 */
[----:B------:R-:W-:Y:S01]  /*14900*/  R2UR UR36, R78 ;  /* 0x000000004e2472ca */ /* 0x000fe200000e0000 */
[----:B------:R-:W-:-:S05]  /*14910*/  VIADD R78, R16, 0x200 ;  /* 0x00000200104e7836 */ /* 0x000fca0000000000 */
[----:B------:R-:W-:-:S04]  /*14920*/  SHF.R.U32.HI R78, RZ, 0x4, R78 ;  /* 0x00000004ff4e7819 */ /* 0x000fc8000001164e */
[----:B------:R-:W-:-:S04]  /*14930*/  LOP3.LUT R78, R78, 0x3fff, RZ, 0xc0, !PT ;  /* 0x00003fff4e4e7812 */ /* 0x000fc800078ec0ff */
[----:B------:R-:W-:Y:S02]  /*14940*/  LOP3.LUT R78, R78, 0x2400000, RZ, 0xfc, !PT ;  /* 0x024000004e4e7812 */ /* 0x000fe400078efcff */
[C---:B------:R-:W-:Y:S02]  /*14950*/  R2UR UR5, R79.reuse ;  /* 0x000000004f0572ca */ /* 0x040fe400000e0000 */
[----:B------:R-:W-:Y:S01]  /*14960*/  R2UR UR37, R79 ;  /* 0x000000004f2572ca */ /* 0x000fe200000e0000 */
[----:B------:R-:W-:Y:S02]  /*14970*/  IMAD R78, R15, 0x6c0, R78 ;  /* 0x000006c00f4e7824 */ /* 0x000fe400078e024e */
[----:B------:R-:W-:-:S03]  /*14980*/  IMAD.MOV.U32 R79, RZ, RZ, -0x7fffffe0 ;  /* 0x80000020ff4f7424 */ /* 0x000fc600078e00ff */
[----:B------:R-:W-:Y:S02]  /*14990*/  R2UR UR6, R78 ;  /* 0x000000004e0672ca */ /* 0x000fe400000e0000 */
[----:B------:R-:W-:-:S13]  /*149a0*/  R2UR UR7, R79 ;  /* 0x000000004f0772ca */ /* 0x000fda00000e0000 */
[----:B------:R-:W-:Y:S01]  /*149b0*/  HGMMA.64x96x16.F32.BF16 R24, gdesc[UR4].tnspB, R24, gsb0 ;  /* 0x41600000041879f0 */ /* 0x000fe20008001818 */
[----:B------:R-:W-:Y:S01]  /*149c0*/  IMAD.MOV.U32 R111, RZ, RZ, -0x3ffffff0 ;  /* 0xc0000010ff6f7424 */ /* 0x000fe200078e00ff */
[----:B------:R-:W-:Y:S01]  /*149d0*/  R2UR UR32, R110 ;  /* 0x000000006e2072ca */ /* 0x000fe200000e0000 */
[----:B------:R-:W-:-:S03]  /*149e0*/  VIADD R110, R78, 0x40 ;  /* 0x000000404e6e7836 */ /* 0x000fc60000000000 */
[C---:B------:R-:W-:Y:S02]  /*149f0*/  R2UR UR9, R111.reuse ;  /* 0x000000006f0972ca */ /* 0x040fe400000e0000 */
[C---:B------:R-:W-:Y:S02]  /*14a00*/  R2UR UR13, R111.reuse ;  /* 0x000000006f0d72ca */ /* 0x040fe400000e0000 */
[C---:B------:R-:W-:Y:S02]  /*14a10*/  R2UR UR17, R111.reuse ;  /* 0x000000006f1172ca */ /* 0x040fe400000e0000 */
[C---:B------:R-:W-:Y:S02]  /*14a20*/  R2UR UR21, R111.reuse ;  /* 0x000000006f1572ca */ /* 0x040fe400000e0000 */
[C---:B------:R-:W-:Y:S02]  /*14a30*/  R2UR UR25, R111.reuse ;  /* 0x000000006f1972ca */ /* 0x040fe400000e0000 */
[----:B------:R-:W-:-:S02]  /*14a40*/  R2UR UR29, R111 ;  /* 0x000000006f1d72ca */ /* 0x000fc400000e0000 */
[----:B------:R-:W-:Y:S01]  /*14a50*/  R2UR UR33, R111 ;  /* 0x000000006f2172ca */ /* 0x000fe200000e0000 */
[----:B------:R-:W-:Y:S01]  /*14a60*/  IMAD.MOV.U32 R111, RZ, RZ, -0x7fffffe0 ;  /* 0x80000020ff6f7424 */ /* 0x000fe200078e00ff */
[----:B------:R-:W-:-:S04]  /*14a70*/  R2UR UR10, R110 ;  /* 0x000000006e0a72ca */ /* 0x000fc800000e0000 */
[----:B------:R-:W-:Y:S01]  /*14a80*/  R2UR UR11, R111 ;  /* 0x000000006f0b72ca */ /* 0x000fe200000e0000 */
[----:B------:R-:W-:Y:S02]  /*14a90*/  WARPGROUP.DEPBAR.LE gsb0, 0x0 ;  /* 0x00008000000079c5 */ /* 0x000fe40000010000 */
[----:B------:R-:W-:-:S10]  /*14aa0*/  WARPGROUP.ARRIVE ;  /* 0x00000000000079c5 */ /* 0x000fd40000000000 */
[----:B------:R-:W-:Y:S01]  /*14ab0*/  HGMMA.64x96x16.F32.BF16 R24, gdesc[UR8].tnspB, R24, gsb0 ;  /* 0x41600000081879f0 */ /* 0x000fe20008001818 */
[----:B------:R-:W-:Y:S02]  /*14ac0*/  VIADD R110, R78, 0x80 ;  /* 0x000000804e6e7836 */ /* 0x000fe40000000000 */
[----:B------:R-:W-:-:S03]  /*14ad0*/  IMAD.MOV.U32 R111, RZ, RZ, -0x7fffffe0 ;  /* 0x80000020ff6f7424 */ /* 0x000fc600078e00ff */
[----:B------:R-:W-:Y:S02]  /*14ae0*/  R2UR UR14, R110 ;  /* 0x000000006e0e72ca */ /* 0x000fe400000e0000 */
[----:B------:R-:W-:Y:S01]  /*14af0*/  R2UR UR15, R111 ;  /* 0x000000006f0f72ca */ /* 0x000fe200000e0000 */
[----:B------:R-:W-:Y:S02]  /*14b00*/  VIADD R110, R78, 0xc0 ;  /* 0x000000c04e6e7836 */ /* 0x000fe40000000000 */
[----:B------:R-:W-:Y:S01]  /*14b10*/  IMAD.MOV.U32 R111, RZ, RZ, -0x7fffffe0 ;  /* 0x80000020ff6f7424 */ /* 0x000fe200078e00ff */
[----:B------:R-:W-:Y:S02]  /*14b20*/  WARPGROUP.DEPBAR.LE gsb0, 0x0 ;  /* 0x00008000000079c5 */ /* 0x000fe40000010000 */
[----:B------:R-:W-:-:S07]  /*14b30*/  WARPGROUP.ARRIVE ;  /* 0x00000000000079c5 */ /* 0x000fce0000000000 */
[----:B------:R-:W-:Y:S01]  /*14b40*/  HGMMA.64x96x16.F32.BF16 R24, gdesc[UR12].tnspB, R24, gsb0 ;  /* 0x416000000c1879f0 */ /* 0x000fe20008001818 */
[----:B------:R-:W-:Y:S02]  /*14b50*/  R2UR UR18, R110 ;  /* 0x000000006e1272ca */ /* 0x000fe400000e0000 */
[----:B------:R-:W-:Y:S01]  /*14b60*/  R2UR UR19, R111 ;  /* 0x000000006f1372ca */ /* 0x000fe200000e0000 */
[----:B------:R-:W-:Y:S02]  /*14b70*/  VIADD R110, R78, 0x100 ;  /* 0x000001004e6e7836 */ /* 0x000fe40000000000 */
[----:B------:R-:W-:-:S03]  /*14b80*/  IMAD.MOV.U32 R111, RZ, RZ, -0x7fffffe0 ;  /* 0x80000020ff6f7424 */ /* 0x000fc600078e00ff */
[----:B------:R-:W-:Y:S01]  /*14b90*/  R2UR UR22, R110 ;  /* 0x000000006e1672ca */ /* 0x000fe200000e0000 */
[----:B------:R-:W-:Y:S02]  /*14ba0*/  WARPGROUP.DEPBAR.LE gsb0, 0x0 ;  /* 0x00008000000079c5 */ /* 0x000fe40000010000 */
[----:B------:R-:W-:-:S06]  /*14bb0*/  WARPGROUP.ARRIVE ;  /* 0x00000000000079c5 */ /* 0x000fcc0000000000 */
        /* <DEDUP_REMOVED lines=30> */
[C---:B------:R-:W-:Y:S01]  /*14da0*/  FMUL.FTZ R78, R74.reuse, R21 ;  /* 0x000000154a4e7220 */ /* 0x040fe20000410000 */
[----:B------:R-:W-:-:S04]  /*14db0*/  FSETP.NEU.FTZ.AND P3, PT, R74, -INF , PT ;  /* 0xff8000004a00780b */ /* 0x000fc80003f7d000 */
[----:B------:R-:W-:-:S05]  /*14dc0*/  FSEL R78, R78, RZ, P3 ;  /* 0x000000ff4e4e7208 */ /* 0x000fca0001800000 */
[----:B------:R-:W-:Y:S02]  /*14dd0*/  FFMA.FTZ R79, R112, R21, -R78 ;  /* 0x00000015704f7223 */ /* 0x000fe4000001084e */
[----:B------:R0:W-:Y:S02]  /*14de0*/  MUFU.EX2 R112, R143 ;  /* 0x0000008f00707308 */ /* 0x0001e40000000800 */
[----:B0-----:R-:W3:Y:S01]  /*14df0*/  LDL R143, [R1+0x30] ;  /* 0x00003000018f7983 */ /* 0x001ee20000100800 */
[----:B------:R-:W0:Y:S01]  /*14e00*/  S2R R154, SR_TID.X ;  /* 0x00000000009a7919 */ /* 0x000e220000002100 */
[----:B------:R-:W-:Y:S02]  /*14e10*/  WARPGROUP.DEPBAR.LE gsb0, 0x0 ;  /* 0x00008000000079c5 */ /* 0x000fe40000010000 */
[----:B------:R-:W-:-:S06]  /*14e20*/  WARPGROUP.ARRIVE ;  /* 0x00000000000079c5 */ /* 0x000fcc0000000000 */
[----:B------:R-:W-:Y:S01]  /*14e30*/  HGMMA.64x96x16.F32.BF16 R24, gdesc[UR36].tnspB, R24, gsb0 ;  /* 0x41600000241879f0 */ /* 0x000fe20008001818 */
[----:B0-----:R-:W-:Y:S02]  /*14e40*/  SHF.R.U32.HI R87, RZ, 0x7, R154 ;  /* 0x00000007ff577819 */ /* 0x001fe4000001169a */
[----:B------:R-:W-:-:S03]  /*14e50*/  ISETP.GE.U32.AND P2, PT, R154, 0x180, PT ;  /* 0x000001809a00780c */ /* 0x000fc60003f46070 */
[----:B------:R-:W-:Y:S02]  /*14e60*/  VIADD R87, R87, 0x9 ;  /* 0x0000000957577836 */ /* 0x000fe40000000000 */
[-CC-:B------:R-:W-:Y:S01]  /*14e70*/  FFMA.FTZ R108, R108, R21.reuse, -R78.reuse ;  /* 0x000000156c6c7223 */ /* 0x180fe2000001084e */
[-CC-:B------:R-:W-:Y:S01]  /*14e80*/  FFMA.FTZ R110, R85, R21.reuse, -R78.reuse ;  /* 0x00000015556e7223 */ /* 0x180fe2000001084e */
[----:B------:R-:W-:Y:S01]  /*14e90*/  FFMA.FTZ R109, R109, R21, -R78 ;  /* 0x000000156d6d7223 */ /* 0x000fe2000001084e */
[----:B------:R-:W-:Y:S01]  /*14ea0*/  SEL R85, R87, 0x9, !P2 ;  /* 0x0000000957557807 */ /* 0x000fe20005000000 */
[----:B------:R-:W-:Y:S08]  /*14eb0*/  MUFU.EX2 R79, R79 ;  /* 0x0000004f004f7308 */ /* 0x000ff00000000800 */
[----:B------:R-:W-:Y:S08]  /*14ec0*/  MUFU.EX2 R108, R108 ;  /* 0x0000006c006c7308 */ /* 0x000ff00000000800 */
[----:B------:R-:W-:Y:S08]  /*14ed0*/  MUFU.EX2 R110, R110 ;  /* 0x0000006e006e7308 */ /* 0x000ff00000000800 */
[----:B------:R-:W0:Y:S02]  /*14ee0*/  MUFU.EX2 R109, R109 ;  /* 0x0000006d006d7308 */ /* 0x000e240000000800 */
[----:B0-----:R-:W-:Y:S01]  /*14ef0*/  F2FP.BF16.F32.PACK_AB R87, R109, R110 ;  /* 0x0000006e6d57723e */ /* 0x001fe200000010ff */
[----:B------:R-:W-:-:S02]  /*14f00*/  WARPGROUP.DEPBAR.LE gsb0, 0x0 ;  /* 0x00008000000079c5 */ /* 0x000fc40000010000 */
[----:B------:R0:W-:Y:S06]  /*14f10*/  BAR.ARV R85, 0x100 ;  /* 0x000400550000751d */ /* 0x0001ec0000002000 */
[--C-:B0-----:R-:W-:Y:S02]  /*14f20*/  @!P1 IMAD R85, R15, 0x8, R16.reuse ;  /* 0x000000080f559824 */ /* 0x101fe400078e0210 */
[----:B------:R-:W-:Y:S02]  /*14f30*/  @!P1 IMAD R15, R22, 0x8, R16 ;  /* 0x00000008160f9824 */ /* 0x000fe400078e0210 */
[----:B------:R-:W-:-:S02]  /*14f40*/  @!P1 VIADD R85, R85, 0x31c60 ;  /* 0x00031c6055559836 */ /* 0x000fc40000000000 */
[----:B------:R-:W-:-:S03]  /*14f50*/  @!P1 VIADD R15, R15, 0x31c40 ;  /* 0x00031c400f0f9836 */ /* 0x000fc60000000000 */
[----:B------:R-:W-:Y:S02]  /*14f60*/  @!P1 PRMT R85, RZ, 0x654, R85 ;  /* 0x00000654ff559816 */ /* 0x000fe40000000055 */
[----:B------:R-:W-:-:S04]  /*14f70*/  @!P1 PRMT R15, RZ, 0x654, R15 ;  /* 0x00000654ff0f9816 */ /* 0x000fc8000000000f */
[----:B------:R-:W-:Y:S01]  /*14f80*/  @!P1 SYNCS.ARRIVE.TRANS64.RED.A1T0 RZ, [R15+URZ], RZ ;  /* 0x000000ff0fff99a7 */ /* 0x000fe2000810043f */
[----:B------:R0:W-:Y:S02]  /*14f90*/  @!P1 SYNCS.ARRIVE.TRANS64.RED.A1T0 RZ, [R85+URZ], RZ ;  /* 0x000000ff55ff99a7 */ /* 0x0001e4000810043f */
[----:B0-----:R-:W-:-:S05]  /*14fa0*/  F2FP.BF16.F32.PACK_AB R85, R108, R79 ;  /* 0x0000004f6c55723e */ /* 0x001fca00000010ff */
[----:B------:R0:W-:Y:S01]  /*14fb0*/  STSM.16.M88.4 [R17+0x24300], R84 ;  /* 0x0243005411007844 */ /* 0x0001e20000000200 */
[-CC-:B------:R-:W-:Y:S01]  /*14fc0*/  FFMA.FTZ R15, R106, R21.reuse, -R78.reuse ;  /* 0x000000156a0f7223 */ /* 0x180fe2000001084e */
[----:B0-----:R-:W0:Y:S01]  /*14fd0*/  MUFU.EX2 R84, R120 ;  /* 0x0000007800547308 */ /* 0x001e220000000800 */
[----:B------:R-:W-:Y:S01]  /*14fe0*/  FFMA.FTZ R106, R107, R21, -R78 ;  /* 0x000000156b6a7223 */ /* 0x000fe2000001084e */
[----:B0-----:R-:W-:-:S06]  /*14ff0*/  FADD.FTZ R107, R84, R116 ;  /* 0x00000074546b7221 */ /* 0x001fcc0000010000 */
[----:B------:R0:W-:Y:S02]  /*15000*/  MUFU.EX2 R116, R128 ;  /* 0x0000008000747308 */ /* 0x0001e40000000800 */
[----:B0-----:R-:W-:Y:S01]  /*15010*/  FFMA.FTZ R128, R82, R21, -R78 ;  /* 0x0000001552807223 */ /* 0x001fe2000001084e */
[----:B------:R-:W-:-:S05]  /*15020*/  FSEL R82, R74, RZ, P3 ;  /* 0x000000ff4a527208 */ /* 0x000fca0001800000 */
[----:B------:R-:W-:-:S04]  /*15030*/  FADD.FTZ R82, -R82, R155 ;  /* 0x0000009b52527221 */ /* 0x000fc80000010100 */
[----:B------:R-:W-:-:S06]  /*15040*/  FMUL.FTZ R82, R82, R21 ;  /* 0x0000001552527220 */ /* 0x000fcc0000410000 */
[----:B------:R-:W2:Y:S01]  /*15050*/  MUFU.EX2 R82, R82 ;  /* 0x0000005200527308 */ /* 0x000ea20000000800 */
[----:B------:R-:W-:-:S07]  /*15060*/  FFMA.FTZ R105, R105, R21, -R78 ;  /* 0x0000001569697223 */ /* 0x000fce000001084e */
[----:B------:R-:W0:Y:S01]  /*15070*/  MUFU.EX2 R113, R113 ;  /* 0x0000007100717308 */ /* 0x000e220000000800 */
[----:B------:R-:W-:-:S07]  /*15080*/  FFMA.FTZ R104, R104, R21, -R78 ;  /* 0x0000001568687223 */ /* 0x000fce000001084e */
[----:B------:R-:W1:Y:S01]  /*15090*/  MUFU.EX2 R15, R15 ;  /* 0x0000000f000f7308 */ /* 0x000e620000000800 */
[----:B--2---:R-:W-:-:S04]  /*150a0*/  FFMA.FTZ R79, R82, R150, R79 ;  /* 0x00000096524f7223 */ /* 0x004fc8000001004f */
[----:B------:R-:W-:-:S03]  /*150b0*/  FADD.FTZ R79, R108, R79 ;  /* 0x0000004f6c4f7221 */ /* 0x000fc60000010000 */
[----:B------:R-:W2:Y:S01]  /*150c0*/  MUFU.EX2 R114, R114 ;  /* 0x0000007200727308 */ /* 0x000ea20000000800 */
[----:B------:R-:W-:Y:S01]  /*150d0*/  FADD.FTZ R79, R110, R79 ;  /* 0x0000004f6e4f7221 */ /* 0x000fe20000010000 */
[----:B------:R-:W-:-:S06]  /*150e0*/  FFMA.FTZ R96, R96, R21, -R78 ;  /* 0x0000001560607223 */ /* 0x000fcc000001084e */
[----:B------:R-:W4:Y:S01]  /*150f0*/  MUFU.EX2 R106, R106 ;  /* 0x0000006a006a7308 */ /* 0x000f220000000800 */
[----:B------:R-:W-:-:S07]  /*15100*/  FADD.FTZ R79, R109, R79 ;  /* 0x0000004f6d4f7221 */ /* 0x000fce0000010000 */
[----:B------:R-:W4:Y:S01]  /*15110*/  MUFU.EX2 R115, R115 ;  /* 0x0000007300737308 */ /* 0x000f220000000800 */
[----:B------:R-:W-:-:S07]  /*15120*/  FFMA.FTZ R93, R93, R21, -R78 ;  /* 0x000000155d5d7223 */ /* 0x000fce000001084e */
[----:B------:R-:W4:Y:S01]  /*15130*/  MUFU.EX2 R105, R105 ;  /* 0x0000006900697308 */ /* 0x000f220000000800 */
[----:B0-----:R-:W-:Y:S01]  /*15140*/  FADD.FTZ R107, R113, R107 ;  /* 0x0000006b716b7221 */ /* 0x001fe20000010000 */
[----:B-1----:R-:W-:-:S06]  /*15150*/  FADD.FTZ R79, R15, R79 ;  /* 0x0000004f0f4f7221 */ /* 0x002fcc0000010000 */
[----:B------:R-:W0:Y:S08]  /*15160*/  MUFU.EX2 R141, R141 ;  /* 0x0000008d008d7308 */ /* 0x000e300000000800 */
[----:B------:R-:W1:Y:S01]  /*15170*/  MUFU.EX2 R104, R104 ;  /* 0x0000006800687308 */ /* 0x000e620000000800 */
[----:B--2---:R-:W-:Y:S01]  /*15180*/  FADD.FTZ R107, R114, R107 ;  /* 0x0000006b726b7221 */ /* 0x004fe20000010000 */
[----:B----4-:R-:W-:-:S06]  /*15190*/  FADD.FTZ R79, R106, R79 ;  /* 0x0000004f6a4f7221 */ /* 0x010fcc0000010000 */
[----:B------:R-:W2:Y:S01]  /*151a0*/  MUFU.EX2 R140, R140 ;  /* 0x0000008c008c7308 */ /* 0x000ea20000000800 */
[----:B------:R-:W-:-:S07]  /*151b0*/  FFMA.FTZ R91, R91, R21, -R78 ;  /* 0x000000155b5b7223 */ /* 0x000fce000001084e */
[----:B------:R-:W4:Y:S01]  /*151c0*/  MUFU.EX2 R96, R96 ;  /* 0x0000006000607308 */ /* 0x000f220000000800 */
[----:B------:R-:W-:Y:S01]  /*151d0*/  F2FP.BF16.F32.PACK_AB R84, R113, R84 ;  /* 0x000000547154723e */ /* 0x000fe200000010ff */
[----:B------:R-:W-:-:S06]  /*151e0*/  FADD.FTZ R107, R115, R107 ;  /* 0x0000006b736b7221 */ /* 0x000fcc0000010000 */
[----:B------:R-:W3:Y:S01]  /*151f0*/  MUFU.EX2 R139, R139 ;  /* 0x0000008b008b7308 */ /* 0x000ee20000000800 */
[----:B------:R-:W-:Y:S01]  /*15200*/  FADD.FTZ R79, R105, R79 ;  /* 0x0000004f694f7221 */ /* 0x000fe20000010000 */
[----:B------:R-:W-:-:S06]  /*15210*/  FFMA.FTZ R89, R89, R21, -R78 ;  /* 0x0000001559597223 */ /* 0x000fcc000001084e */
[----:B------:R-:W3:Y:S01]  /*15220*/  MUFU.EX2 R93, R93 ;  /* 0x0000005d005d7308 */ /* 0x000ee20000000800 */
[----:B0-----:R-:W-:-:S07]  /*15230*/  FADD.FTZ R107, R141, R107 ;  /* 0x0000006b8d6b7221 */ /* 0x001fce0000010000 */
[----:B------:R-:W0:Y:S01]  /*15240*/  MUFU.EX2 R138, R138 ;  /* 0x0000008a008a7308 */ /* 0x000e220000000800 */
[----:B------:R-:W-:-:S07]  /*15250*/  FFMA.FTZ R92, R92, R21, -R78 ;  /* 0x000000155c5c7223 */ /* 0x000fce000001084e */
[----:B------:R-:W0:Y:S08]  /*15260*/  MUFU.EX2 R128, R128 ;  /* 0x0000008000807308 */ /* 0x000e300000000800 */
[----:B------:R1:W-:Y:S01]  /*15270*/  MUFU.EX2 R113, R142 ;  /* 0x0000008e00717308 */ /* 0x0003e20000000800 */
[----:B------:R-:W-:-:S07]  /*15280*/  F2FP.BF16.F32.PACK_AB R85, R106, R15 ;  /* 0x0000000f6a55723e */ /* 0x000fce00000010ff */
[----:B------:R-:W0:Y:S01]  /*15290*/  MUFU.EX2 R137, R137 ;  /* 0x0000008900897308 */ /* 0x000e220000000800 */
[-CC-:B-1----:R-:W-:Y:S01]  /*152a0*/  FFMA.FTZ R142, R72, R21.reuse, -R78.reuse ;  /* 0x00000015488e7223 */ /* 0x182fe2000001084e */
[-CC-:B------:R-:W-:Y:S01]  /*152b0*/  FFMA.FTZ R72, R81, R21.reuse, -R78.reuse ;  /* 0x0000001551487223 */ /* 0x180fe2000001084e */
[----:B------:R-:W-:Y:S01]  /*152c0*/  FFMA.FTZ R81, R76, R21, -R78 ;  /* 0x000000154c517223 */ /* 0x000fe2000001084e */
[----:B------:R-:W-:-:S04]  /*152d0*/  FADD.FTZ R76, R104, R79 ;  /* 0x0000004f684c7221 */ /* 0x000fc80000010000 */
[----:B------:R-:W1:Y:S01]  /*152e0*/  MUFU.EX2 R91, R91 ;  /* 0x0000005b005b7308 */ /* 0x000e620000000800 */
[----:B--2---:R-:W-:Y:S01]  /*152f0*/  FADD.FTZ R79, R140, R107 ;  /* 0x0000006b8c4f7221 */ /* 0x004fe20000010000 */
[----:B----4-:R-:W-:Y:S01]  /*15300*/  FADD.FTZ R76, R96, R76 ;  /* 0x0000004c604c7221 */ /* 0x010fe20000010000 */
[-CC-:B------:R-:W-:Y:S01]  /*15310*/  FFMA.FTZ R90, R90, R21.reuse, -R78.reuse ;  /* 0x000000155a5a7223 */ /* 0x180fe2000001084e */
[----:B------:R-:W-:-:S04]  /*15320*/  FFMA.FTZ R106, R94, R21, -R78 ;  /* 0x000000155e6a7223 */ /* 0x000fc8000001084e */
[----:B------:R-:W2:Y:S01]  /*15330*/  MUFU.EX2 R120, R136 ;  /* 0x0000008800787308 */ /* 0x000ea20000000800 */
[----:B---3--:R-:W-:Y:S01]  /*15340*/  FADD.FTZ R79, R139, R79 ;  /* 0x0000004f8b4f7221 */ /* 0x008fe20000010000 */
[----:B------:R-:W-:Y:S01]  /*15350*/  FFMA.FTZ R94, R100, R21, -R78 ;  /* 0x00000015645e7223 */ /* 0x000fe2000001084e */
[----:B------:R-:W-:-:S05]  /*15360*/  FADD.FTZ R100, R93, R76 ;  /* 0x0000004c5d647221 */ /* 0x000fca0000010000 */
[----:B------:R-:W-:Y:S01]  /*15370*/  MUFU.EX2 R89, R89 ;  /* 0x0000005900597308 */ /* 0x000fe20000000800 */
[----:B0-----:R-:W-:Y:S01]  /*15380*/  FADD.FTZ R79, R138, R79 ;  /* 0x0000004f8a4f7221 */ /* 0x001fe20000010000 */
[----:B------:R-:W-:-:S06]  /*15390*/  FADD.FTZ R100, R128, R100 ;  /* 0x0000006480647221 */ /* 0x000fcc0000010000 */
[----:B------:R-:W0:Y:S01]  /*153a0*/  MUFU.EX2 R135, R135 ;  /* 0x0000008700877308 */ /* 0x000e220000000800 */
[----:B------:R-:W-:-:S07]  /*153b0*/  FFMA.FTZ R108, R77, R21, -R78 ;  /* 0x000000154d6c7223 */ /* 0x000fce000001084e */
[----:B------:R-:W-:Y:S01]  /*153c0*/  MUFU.EX2 R92, R92 ;  /* 0x0000005c005c7308 */ /* 0x000fe20000000800 */
[-CC-:B------:R-:W-:Y:S01]  /*153d0*/  FFMA.FTZ R76, R98, R21.reuse, -R78.reuse ;  /* 0x00000015624c7223 */ /* 0x180fe2000001084e */
[----:B------:R-:W-:Y:S01]  /*153e0*/  FFMA.FTZ R77, R99, R21, -R78 ;  /* 0x00000015634d7223 */ /* 0x000fe2000001084e */
[----:B------:R-:W-:-:S05]  /*153f0*/  FADD.FTZ R79, R137, R79 ;  /* 0x0000004f894f7221 */ /* 0x000fca0000010000 */
[----:B------:R-:W3:Y:S01]  /*15400*/  MUFU.EX2 R134, R134 ;  /* 0x0000008600867308 */ /* 0x000ee20000000800 */
[----:B------:R-:W-:Y:S01]  /*15410*/  FFMA.FTZ R98, R88, R21, -R78 ;  /* 0x0000001558627223 */ /* 0x000fe2000001084e */
[----:B-1----:R-:W-:-:S06]  /*15420*/  FADD.FTZ R88, R91, R100 ;  /* 0x000000645b587221 */ /* 0x002fcc0000010000 */
[----:B------:R-:W1:Y:S01]  /*15430*/  MUFU.EX2 R90, R90 ;  /* 0x0000005a005a7308 */ /* 0x000e620000000800 */
[-CC-:B------:R-:W-:Y:S01]  /*15440*/  FFMA.FTZ R80, R80, R21.reuse, -R78.reuse ;  /* 0x0000001550507223 */ /* 0x180fe2000001084e */
[----:B------:R-:W-:Y:S01]  /*15450*/  FFMA.FTZ R99, R83, R21, -R78 ;  /* 0x0000001553637223 */ /* 0x000fe2000001084e */
[----:B--2---:R-:W-:-:S05]  /*15460*/  FADD.FTZ R79, R120, R79 ;  /* 0x0000004f784f7221 */ /* 0x004fca0000010000 */
[----:B------:R-:W2:Y:S08]  /*15470*/  MUFU.EX2 R133, R133 ;  /* 0x0000008500857308 */ /* 0x000eb00000000800 */
[----:B------:R-:W4:Y:S01]  /*15480*/  MUFU.EX2 R142, R142 ;  /* 0x0000008e008e7308 */ /* 0x000f220000000800 */
[----:B0-----:R-:W-:-:S07]  /*15490*/  FADD.FTZ R79, R135, R79 ;  /* 0x0000004f874f7221 */ /* 0x001fce0000010000 */
[----:B------:R-:W0:Y:S01]  /*154a0*/  MUFU.EX2 R132, R132 ;  /* 0x0000008400847308 */ /* 0x000e220000000800 */
[----:B------:R-:W-:-:S07]  /*154b0*/  FFMA.FTZ R97, R97, R21, -R78 ;  /* 0x0000001561617223 */ /* 0x000fce000001084e */
[----:B------:R-:W0:Y:S08]  /*154c0*/  MUFU.EX2 R72, R72 ;  /* 0x0000004800487308 */ /* 0x000e300000000800 */
[----:B------:R1:W-:Y:S01]  /*154d0*/  MUFU.EX2 R83, R77 ;  /* 0x0000004d00537308 */ /* 0x0003e20000000800 */
[----:B---3--:R-:W-:Y:S01]  /*154e0*/  FADD.FTZ R79, R134, R79 ;  /* 0x0000004f864f7221 */ /* 0x008fe20000010000 */
[----:B-1----:R-:W-:-:S06]  /*154f0*/  FADD.FTZ R77, R89, R88 ;  /* 0x00000058594d7221 */ /* 0x002fcc0000010000 */
[----:B------:R-:W1:Y:S01]  /*15500*/  MUFU.EX2 R131, R131 ;  /* 0x0000008300837308 */ /* 0x000e620000000800 */
[----:B------:R-:W-:-:S07]  /*15510*/  FADD.FTZ R77, R92, R77 ;  /* 0x0000004d5c4d7221 */ /* 0x000fce0000010000 */
[----:B------:R-:W3:Y:S01]  /*15520*/  MUFU.EX2 R80, R80 ;  /* 0x0000005000507308 */ /* 0x000ee20000000800 */
[----:B------:R-:W-:Y:S01]  /*15530*/  FADD.FTZ R77, R90, R77 ;  /* 0x0000004d5a4d7221 */ /* 0x000fe20000010000 */
[----:B--2---:R-:W-:-:S06]  /*15540*/  FADD.FTZ R79, R133, R79 ;  /* 0x0000004f854f7221 */ /* 0x004fcc0000010000 */
[----:B------:R-:W2:Y:S01]  /*15550*/  MUFU.EX2 R130, R130 ;  /* 0x0000008200827308 */ /* 0x000ea20000000800 */
[----:B----4-:R-:W-:Y:S01]  /*15560*/  FADD.FTZ R77, R142, R77 ;  /* 0x0000004d8e4d7221 */ /* 0x010fe20000010000 */
[----:B------:R-:W-:-:S06]  /*15570*/  FFMA.FTZ R95, R95, R21, -R78 ;  /* 0x000000155f5f7223 */ /* 0x000fcc000001084e */
[----:B------:R-:W4:Y:S01]  /*15580*/  MUFU.EX2 R81, R81 ;  /* 0x0000005100517308 */ /* 0x000f220000000800 */
[----:B0-----:R-:W-:Y:S01]  /*15590*/  FADD.FTZ R79, R132, R79 ;  /* 0x0000004f844f7221 */ /* 0x001fe20000010000 */
[----:B------:R-:W-:-:S06]  /*155a0*/  FADD.FTZ R77, R72, R77 ;  /* 0x0000004d484d7221 */ /* 0x000fcc0000010000 */
[----:B------:R-:W0:Y:S01]  /*155b0*/  MUFU.EX2 R129, R129 ;  /* 0x0000008100817308 */ /* 0x000e220000000800 */
[----:B------:R-:W-:-:S07]  /*155c0*/  FFMA.FTZ R15, R73, R21, -R78 ;  /* 0x00000015490f7223 */ /* 0x000fce000001084e */
[----:B------:R-:W0:Y:S01]  /*155d0*/  MUFU.EX2 R97, R97 ;  /* 0x0000006100617308 */ /* 0x000e220000000800 */
[----:B-1----:R-:W-:Y:S01]  /*155e0*/  FADD.FTZ R79, R131, R79 ;  /* 0x0000004f834f7221 */ /* 0x002fe20000010000 */
[----:B---3--:R-:W-:-:S06]  /*155f0*/  FADD.FTZ R77, R80, R77 ;  /* 0x0000004d504d7221 */ /* 0x008fcc0000010000 */
[----:B------:R-:W1:Y:S01]  /*15600*/  MUFU.EX2 R108, R108 ;  /* 0x0000006c006c7308 */ /* 0x000e620000000800 */
[----:B--2---:R-:W-:Y:S01]  /*15610*/  FADD.FTZ R79, R130, R79 ;  /* 0x0000004f824f7221 */ /* 0x004fe20000010000 */
[----:B----4-:R-:W-:-:S06]  /*15620*/  FADD.FTZ R77, R81, R77 ;  /* 0x0000004d514d7221 */ /* 0x010fcc0000010000 */
[----:B------:R-:W2:Y:S01]  /*15630*/  MUFU.EX2 R127, R127 ;  /* 0x0000007f007f7308 */ /* 0x000ea20000000800 */
[----:B------:R-:W-:-:S07]  /*15640*/  FFMA.FTZ R73, R102, R21, -R78 ;  /* 0x0000001566497223 */ /* 0x000fce000001084e */
[----:B------:R-:W3:Y:S01]  /*15650*/  MUFU.EX2 R95, R95 ;  /* 0x0000005f005f7308 */ /* 0x000ee20000000800 */
[----:B------:R-:W-:Y:S01]  /*15660*/  F2FP.BF16.F32.PACK_AB R138, R138, R139 ;  /* 0x0000008b8a8a723e */ /* 0x000fe200000010ff */
[----:B0-----:R-:W-:Y:S01]  /*15670*/  FADD.FTZ R79, R129, R79 ;  /* 0x0000004f814f7221 */ /* 0x001fe20000010000 */
[----:B------:R-:W-:-:S05]  /*15680*/  F2FP.BF16.F32.PACK_AB R139, R91, R128 ;  /* 0x000000805b8b723e */ /* 0x000fca00000010ff */
[----:B------:R-:W0:Y:S01]  /*15690*/  MUFU.EX2 R126, R126 ;  /* 0x0000007e007e7308 */ /* 0x000e220000000800 */
[----:B------:R-:W-:-:S07]  /*156a0*/  FADD.FTZ R91, R97, R77 ;  /* 0x0000004d615b7221 */ /* 0x000fce0000010000 */
[----:B------:R-:W4:Y:S01]  /*156b0*/  MUFU.EX2 R15, R15 ;  /* 0x0000000f000f7308 */ /* 0x000f220000000800 */
[----:B------:R-:W-:Y:S01]  /*156c0*/  FADD.FTZ R79, R116, R79 ;  /* 0x0000004f744f7221 */ /* 0x000fe20000010000 */
[----:B------:R-:W-:-:S06]  /*156d0*/  F2FP.BF16.F32.PACK_AB R77, R92, R89 ;  /* 0x000000595c4d723e */ /* 0x000fcc00000010ff */
[----:B------:R-:W4:Y:S01]  /*156e0*/  MUFU.EX2 R125, R125 ;  /* 0x0000007d007d7308 */ /* 0x000f220000000800 */
[----:B-1----:R-:W-:-:S07]  /*156f0*/  FADD.FTZ R92, R108, R91 ;  /* 0x0000005b6c5c7221 */ /* 0x002fce0000010000 */
[----:B------:R-:W1:Y:S01]  /*15700*/  MUFU.EX2 R106, R106 ;  /* 0x0000006a006a7308 */ /* 0x000e620000000800 */
[----:B--2---:R-:W-:Y:S01]  /*15710*/  FADD.FTZ R89, R127, R79 ;  /* 0x0000004f7f597221 */ /* 0x004fe20000010000 */
[----:B---3--:R-:W-:-:S06]  /*15720*/  FADD.FTZ R92, R95, R92 ;  /* 0x0000005c5f5c7221 */ /* 0x008fcc0000010000 */
[----:B------:R-:W2:Y:S01]  /*15730*/  MUFU.EX2 R124, R124 ;  /* 0x0000007c007c7308 */ /* 0x000ea20000000800 */
[----:B------:R-:W-:-:S07]  /*15740*/  F2FP.BF16.F32.PACK_AB R79, R142, R90 ;  /* 0x0000005a8e4f723e */ /* 0x000fce00000010ff */
[----:B------:R-:W3:Y:S01]  /*15750*/  MUFU.EX2 R73, R73 ;  /* 0x0000004900497308 */ /* 0x000ee20000000800 */
[----:B0-----:R-:W-:Y:S01]  /*15760*/  FADD.FTZ R90, R126, R89 ;  /* 0x000000597e5a7221 */ /* 0x001fe20000010000 */
[----:B------:R-:W-:-:S06]  /*15770*/  FFMA.FTZ R88, R75, R21, -R78 ;  /* 0x000000154b587223 */ /* 0x000fcc000001084e */
[----:B------:R-:W0:Y:S01]  /*15780*/  MUFU.EX2 R123, R123 ;  /* 0x0000007b007b7308 */ /* 0x000e220000000800 */
[----:B----4-:R-:W-:-:S07]  /*15790*/  FADD.FTZ R89, R15, R92 ;  /* 0x0000005c0f597221 */ /* 0x010fce0000010000 */
[----:B------:R-:W-:Y:S01]  /*157a0*/  MUFU.EX2 R94, R94 ;  /* 0x0000005e005e7308 */ /* 0x000fe20000000800 */
[----:B------:R-:W-:Y:S01]  /*157b0*/  F2FP.BF16.F32.PACK_AB R86, R115, R114 ;  /* 0x000000727356723e */ /* 0x000fe200000010ff */
[----:B------:R-:W-:Y:S01]  /*157c0*/  FFMA.FTZ R101, R101, R21, -R78 ;  /* 0x0000001565657223 */ /* 0x000fe2000001084e */
[----:B------:R-:W-:-:S05]  /*157d0*/  F2FP.BF16.F32.PACK_AB R87, R104, R105 ;  /* 0x000000696857723e */ /* 0x000fca00000010ff */
[----:B------:R-:W4:Y:S01]  /*157e0*/  MUFU.EX2 R122, R122 ;  /* 0x0000007a007a7308 */ /* 0x000f220000000800 */
[-CC-:B------:R-:W-:Y:S01]  /*157f0*/  FFMA.FTZ R103, R103, R21.reuse, -R78.reuse ;  /* 0x0000001567677223 */ /* 0x180fe2000001084e */
[-CC-:B------:R-:W-:Y:S01]  /*15800*/  FFMA.FTZ R117, R117, R21.reuse, -R78.reuse ;  /* 0x0000001575757223 */ /* 0x180fe2000001084e */
[-CC-:B------:R-:W-:Y:S01]  /*15810*/  FFMA.FTZ R118, R118, R21.reuse, -R78.reuse ;  /* 0x0000001576767223 */ /* 0x180fe2000001084e */
[----:B------:R-:W-:Y:S01]  /*15820*/  FFMA.FTZ R119, R119, R21, -R78 ;  /* 0x0000001577777223 */ /* 0x000fe2000001084e */
[----:B------:R-:W-:Y:S01]  /*15830*/  F2FP.BF16.F32.PACK_AB R136, R140, R141 ;  /* 0x0000008d8c88723e */ /* 0x000fe200000010ff */
[----:B------:R-:W-:Y:S02]  /*15840*/  FADD.FTZ R91, R125, R90 ;  /* 0x0000005a7d5b7221 */ /* 0x000fe40000010000 */
[----:B------:R2:W-:Y:S01]  /*15850*/  MUFU.EX2 R75, R76 ;  /* 0x0000004c004b7308 */ /* 0x0005e20000000800 */
[----:B------:R-:W-:Y:S01]  /*15860*/  F2FP.BF16.F32.PACK_AB R78, R134, R135 ;  /* 0x00000087864e723e */ /* 0x000fe200000010ff */
[----:B-1----:R-:W-:Y:S01]  /*15870*/  FADD.FTZ R90, R106, R89 ;  /* 0x000000596a5a7221 */ /* 0x002fe20000010000 */
[----:B------:R-:W-:Y:S05]  /*15880*/  STSM.16.M88.4 [R17+0x25b00], R84 ;  /* 0x025b005411007844 */ /* 0x000fea0000000200 */
[----:B------:R-:W1:Y:S01]  /*15890*/  MUFU.EX2 R121, R121 ;  /* 0x0000007900797308 */ /* 0x000e620000000800 */
[----:B--2---:R-:W-:-:S02]  /*158a0*/  F2FP.BF16.F32.PACK_AB R76, R120, R137 ;  /* 0x00000089784c723e */ /* 0x004fc400000010ff */
[----:B------:R-:W-:Y:S01]  /*158b0*/  F2FP.BF16.F32.PACK_AB R137, R93, R96 ;  /* 0x000000605d89723e */ /* 0x000fe200000010ff */
[----:B------:R-:W-:Y:S01]  /*158c0*/  FADD.FTZ R92, R124, R91 ;  /* 0x0000005b7c5c7221 */ /* 0x000fe20000010000 */
[----:B---3--:R-:W-:-:S03]  /*158d0*/  FADD.FTZ R91, R73, R90 ;  /* 0x0000005a495b7221 */ /* 0x008fc60000010000 */
[----:B------:R-:W2:Y:S01]  /*158e0*/  MUFU.EX2 R98, R98 ;  /* 0x0000006200627308 */ /* 0x000ea20000000800 */
[----:B------:R-:W-:Y:S01]  /*158f0*/  STSM.16.M88.4 [R17+0x27300], R136 ;  /* 0x0273008811007844 */ /* 0x000fe20000000200 */
[----:B0-----:R-:W-:-:S03]  /*15900*/  FADD.FTZ R93, R123, R92 ;  /* 0x0000005c7b5d7221 */ /* 0x001fc60000010000 */
[----:B------:R0:W-:Y:S03]  /*15910*/  STSM.16.M88.4 [R17+0x28b00], R76 ;  /* 0x028b004c11007844 */ /* 0x0001e60000000200 */
[----:B------:R-:W3:Y:S01]  /*15920*/  MUFU.EX2 R99, R99 ;  /* 0x0000006300637308 */ /* 0x000ee20000000800 */
[----:B----4-:R-:W-:-:S07]  /*15930*/  FADD.FTZ R90, R122, R93 ;  /* 0x0000005d7a5a7221 */ /* 0x010fce0000010000 */
[----:B------:R-:W-:Y:S01]  /*15940*/  MUFU.EX2 R111, R145 ;  /* 0x00000091006f7308 */ /* 0x000fe20000000800 */
[----:B0-----:R-:W-:Y:S02]  /*15950*/  F2FP.BF16.F32.PACK_AB R76, R116, R129 ;  /* 0x00000081744c723e */ /* 0x001fe400000010ff */
[----:B------:R-:W-:Y:S01]  /*15960*/  F2FP.BF16.F32.PACK_AB R129, R80, R72 ;  /* 0x000000485081723e */ /* 0x000fe200000010ff */
[----:B------:R-:W-:-:S04]  /*15970*/  FADD.FTZ R80, R94, R91 ;  /* 0x0000005b5e507221 */ /* 0x000fc80000010000 */
[----:B------:R-:W0:Y:S01]  /*15980*/  MUFU.EX2 R101, R101 ;  /* 0x0000006500657308 */ /* 0x000e220000000800 */
[----:B------:R-:W-:Y:S01]  /*15990*/  FADD.FTZ R80, R83, R80 ;  /* 0x0000005053507221 */ /* 0x000fe20000010000 */
[----:B-1----:R-:W-:Y:S01]  /*159a0*/  FADD.FTZ R90, R121, R90 ;  /* 0x0000005a795a7221 */ /* 0x002fe20000010000 */
[----:B------:R-:W-:-:S05]  /*159b0*/  F2FP.BF16.F32.PACK_AB R79, R106, R15 ;  /* 0x0000000f6a4f723e */ /* 0x000fca00000010ff */
[----:B------:R-:W1:Y:S01]  /*159c0*/  MUFU.EX2 R87, R146 ;  /* 0x0000009200577308 */ /* 0x000e620000000800 */
[----:B------:R-:W-:Y:S01]  /*159d0*/  FADD.FTZ R15, R75, R80 ;  /* 0x000000504b0f7221 */ /* 0x000fe20000010000 */
[----:B------:R-:W-:Y:S02]  /*159e0*/  F2FP.BF16.F32.PACK_AB R130, R130, R131 ;  /* 0x000000838282723e */ /* 0x000fe400000010ff */
[----:B------:R-:W-:-:S04]  /*159f0*/  F2FP.BF16.F32.PACK_AB R131, R97, R81 ;  /* 0x000000516183723e */ /* 0x000fc800000010ff */
[----:B------:R-:W4:Y:S01]  /*15a00*/  MUFU.EX2 R103, R103 ;  /* 0x0000006700677308 */ /* 0x000f220000000800 */
[----:B------:R-:W-:Y:S01]  /*15a10*/  FADD.FTZ R81, R113, R90 ;  /* 0x0000005a71517221 */ /* 0x000fe20000010000 */
[----:B--2---:R-:W-:-:S06]  /*15a20*/  FADD.FTZ R80, R98, R15 ;  /* 0x0000000f62507221 */ /* 0x004fcc0000010000 */
[----:B------:R-:W2:Y:S01]  /*15a30*/  MUFU.EX2 R86, R147 ;  /* 0x0000009300567308 */ /* 0x000ea20000000800 */
[----:B---3--:R-:W-:-:S07]  /*15a40*/  FADD.FTZ R80, R99, R80 ;  /* 0x0000005063507221 */ /* 0x008fce0000010000 */
[----:B------:R3:W2:Y:S01]  /*15a50*/  MUFU.EX2 R89, R88 ;  /* 0x0000005800597308 */ /* 0x0006a20000000800 */
[----:B0-----:R-:W-:-:S07]  /*15a60*/  FADD.FTZ R80, R101, R80 ;  /* 0x0000005065507221 */ /* 0x001fce0000010000 */
[----:B------:R-:W0:Y:S01]  /*15a70*/  MUFU.EX2 R72, R117 ;  /* 0x0000007500487308 */ /* 0x000e220000000800 */
[----:B---3--:R-:W-:-:S04]  /*15a80*/  FADD.FTZ R88, R112, R81 ;  /* 0x0000005170587221 */ /* 0x008fc80000010000 */
[----:B------:R-:W-:-:S03]  /*15a90*/  FADD.FTZ R88, R111, R88 ;  /* 0x000000586f587221 */ /* 0x000fc60000010000 */
[----:B------:R-:W-:Y:S01]  /*15aa0*/  MUFU.EX2 R84, R148 ;  /* 0x0000009400547308 */ /* 0x000fe20000000800 */
[----:B-1----:R-:W-:-:S07]  /*15ab0*/  FADD.FTZ R15, R87, R88 ;  /* 0x00000058570f7221 */ /* 0x002fce0000010000 */
[----:B------:R-:W1:Y:S01]  /*15ac0*/  MUFU.EX2 R85, R149 ;  /* 0x0000009500557308 */ /* 0x000e620000000800 */
[----:B----4-:R-:W-:-:S07]  /*15ad0*/  FADD.FTZ R80, R103, R80 ;  /* 0x0000005067507221 */ /* 0x010fce0000010000 */
[----:B------:R-:W-:Y:S08]  /*15ae0*/  MUFU.EX2 R118, R118 ;  /* 0x0000007600767308 */ /* 0x000ff00000000800 */
[----:B------:R-:W3:Y:S01]  /*15af0*/  MUFU.EX2 R119, R119 ;  /* 0x0000007700777308 */ /* 0x000ee20000000800 */
[----:B------:R-:W-:Y:S01]  /*15b00*/  F2FP.BF16.F32.PACK_AB R128, R132, R133 ;  /* 0x000000858480723e */ /* 0x000fe200000010ff */
[----:B--2---:R-:W-:Y:S01]  /*15b10*/  FADD.FTZ R81, R86, R15 ;  /* 0x0000000f56517221 */ /* 0x004fe20000010000 */
[----:B------:R-:W-:Y:S01]  /*15b20*/  F2FP.BF16.F32.PACK_AB R78, R126, R127 ;  /* 0x0000007f7e4e723e */ /* 0x000fe200000010ff */
[----:B------:R-:W-:Y:S01]  /*15b30*/  FADD.FTZ R15, R89, R80 ;  /* 0x00000050590f7221 */ /* 0x000fe20000010000 */
[----:B------:R-:W-:Y:S01]  /*15b40*/  F2FP.BF16.F32.PACK_AB R77, R95, R108 ;  /* 0x0000006c5f4d723e */ /* 0x000fe200000010ff */
[----:B------:R-:W-:Y:S01]  /*15b50*/  STSM.16.M88.4 [R17+0x2a300], R128 ;  /* 0x02a3008011007844 */ /* 0x000fe20000000200 */
[----:B------:R-:W-:Y:S01]  /*15b60*/  F2FP.BF16.F32.PACK_AB R124, R124, R125 ;  /* 0x0000007d7c7c723e */ /* 0x000fe200000010ff */
[----:B0-----:R-:W-:Y:S01]  /*15b70*/  FADD.FTZ R15, R72, R15 ;  /* 0x0000000f480f7221 */ /* 0x001fe20000010000 */
[----:B------:R-:W-:Y:S01]  /*15b80*/  F2FP.BF16.F32.PACK_AB R126, R122, R123 ;  /* 0x0000007b7a7e723e */ /* 0x000fe200000010ff */
[----:B------:R0:W-:Y:S01]  /*15b90*/  STSM.16.M88.4 [R17+0x2bb00], R76 ;  /* 0x02bb004c11007844 */ /* 0x0001e20000000200 */
[----:B------:R-:W-:-:S02]  /*15ba0*/  F2FP.BF16.F32.PACK_AB R125, R94, R73 ;  /* 0x000000495e7d723e */ /* 0x000fc400000010ff */
[----:B------:R-:W-:Y:S02]  /*15bb0*/  F2FP.BF16.F32.PACK_AB R127, R75, R83 ;  /* 0x000000534b7f723e */ /* 0x000fe400000010ff */
[----:B------:R-:W-:Y:S02]  /*15bc0*/  F2FP.BF16.F32.PACK_AB R88, R86, R87 ;  /* 0x000000575658723e */ /* 0x000fe400000010ff */
[----:B------:R-:W-:Y:S02]  /*15bd0*/  F2FP.BF16.F32.PACK_AB R89, R72, R89 ;  /* 0x000000594859723e */ /* 0x000fe400000010ff */
[----:B-1----:R-:W-:Y:S01]  /*15be0*/  F2FP.BF16.F32.PACK_AB R90, R85, R84 ;  /* 0x00000054555a723e */ /* 0x002fe200000010ff */
[----:B------:R-:W-:Y:S01]  /*15bf0*/  FADD.FTZ R84, R84, R81 ;  /* 0x0000005154547221 */ /* 0x000fe20000010000 */
[----:B---3--:R-:W-:Y:S01]  /*15c00*/  F2FP.BF16.F32.PACK_AB R91, R119, R118 ;  /* 0x00000076775b723e */ /* 0x008fe200000010ff */
[----:B------:R-:W-:Y:S01]  /*15c10*/  FADD.FTZ R15, R118, R15 ;  /* 0x0000000f760f7221 */ /* 0x000fe20000010000 */
[----:B0-----:R-:W-:-:S02]  /*15c20*/  F2FP.BF16.F32.PACK_AB R76, R113, R121 ;  /* 0x00000079714c723e */ /* 0x001fc400000010ff */
[----:B------:R-:W-:Y:S02]  /*15c30*/  F2FP.BF16.F32.PACK_AB R78, R111, R112 ;  /* 0x000000706f4e723e */ /* 0x000fe400000010ff */
[----:B------:R-:W-:Y:S02]  /*15c40*/  F2FP.BF16.F32.PACK_AB R77, R99, R98 ;  /* 0x00000062634d723e */ /* 0x000fe400000010ff */
[----:B------:R-:W-:Y:S01]  /*15c50*/  F2FP.BF16.F32.PACK_AB R79, R103, R101 ;  /* 0x00000065674f723e */ /* 0x000fe200000010ff */
[----:B------:R-:W-:Y:S01]  /*15c60*/  STSM.16.M88.4 [R17+0x2d300], R124 ;  /* 0x02d3007c11007844 */ /* 0x000fe20000000200 */
[----:B------:R-:W-:Y:S01]  /*15c70*/  FADD.FTZ R72, R85, R84 ;  /* 0x0000005455487221 */ /* 0x000fe20000010000 */
[----:B------:R-:W-:Y:S02]  /*15c80*/  FADD.FTZ R15, R119, R15 ;  /* 0x0000000f770f7221 */ /* 0x000fe40000010000 */
[----:B------:R-:W-:Y:S04]  /*15c90*/  STSM.16.M88.4 [R17+0x2eb00], R76 ;  /* 0x02eb004c11007844 */ /* 0x000fe80000000200 */
[----:B------:R-:W-:Y:S01]  /*15ca0*/  STSM.16.M88.4 [R17+0x30300], R88 ;  /* 0x0303005811007844 */ /* 0x000fe20000000200 */
[----:B------:R-:W-:Y:S01]  /*15cb0*/  @!PT LDS RZ, [RZ] ;  /* 0x00000000fffff984 */ /* 0x000fe20000000800 */
[----:B------:R-:W-:Y:S01]  /*15cc0*/  @!PT LDS RZ, [RZ] ;  /* 0x00000000fffff984 */ /* 0x000fe20000000800 */
[----:B------:R-:W-:Y:S01]  /*15cd0*/  @!PT LDS RZ, [RZ] ;  /* 0x00000000fffff984 */ /* 0x000fe20000000800 */
[----:B------:R-:W-:Y:S01]  /*15ce0*/  @!PT LDS RZ, [RZ] ;  /* 0x00000000fffff984 */ /* 0x000fe20000000800 */
[----:B------:R0:W-:Y:S06]  /*15cf0*/  MEMBAR.ALL.CTA ;  /* 0x0000000000007992 */ /* 0x0001ec0000008000 */
[----:B0-----:R-:W0:Y:S04]  /*15d00*/  FENCE.VIEW.ASYNC.S ;  /* 0x00000000000073c6 */ /* 0x001e280000000000 */
[----:B------:R-:W-:Y:S04]  /*15d10*/  STL [R1+0x18], R72 ;  /* 0x0000184801007387 */ /* 0x000fe80000100800 */
[----:B------:R1:W-:Y:S04]  /*15d20*/  STL [R1+0x3c], R15 ;  /* 0x00003c0f01007387 */ /* 0x0003e80000100800 */
[----:B------:R2:W5:Y:S04]  /*15d30*/  LDL R145, [R1+0x38] ;  /* 0x0000380001917983 */ /* 0x0005680000100800 */
[----:B------:R2:W-:Y:S01]  /*15d40*/  STL [R1+0x1c], R74 ;  /* 0x00001c4a01007387 */ /* 0x0005e20000100800 */
[----:B------:R-:W-:Y:S01]  /*15d50*/  ISETP.GT.AND P2, PT, R14, R143, PT ;  /* 0x0000008f0e00720c */ /* 0x000fe20003f44270 */
        /* <DEDUP_REMOVED lines=49> */
[----:B-1----:R-:W-:-:S02]  /*16070*/  IMAD.MOV.U32 R15, RZ, RZ, R22 ;  /* 0x000000ffff0f7224 */ /* 0x002fc400078e0016 */
[----:B------:R-:W-:Y:S01]  /*16080*/  IMAD.MOV.U32 R0, RZ, RZ, R20 ;  /* 0x000000ffff007224 */ /* 0x000fe200078e0014 */
[----:B0-----:R-:W-:Y:S01]  /*16090*/  NOP ;  /* 0x0000000000007918 */ /* 0x001fe20000000000 */
[----:B--2---:R-:W-:Y:S05]  /*160a0*/  @P2 BRA `(.L_x_1976) ;  /* 0xffffffa4002c2947 */ /* 0x004fea000383ffff */
[----:B------:R0:W-:Y:S02]  /*160b0*/  STL [R1+0x20], R14 ;  /* 0x0000200e01007387 */ /* 0x0001e40000100800 */
.L_x_1966:
[----:B------:R-:W2:Y:S02]  /*160c0*/  LDL R0, [R1+0x20] ;  /* 0x0000200001007983 */ /* 0x000ea40000100800 */
[----:B--2---:R-:W-:-:S13]  /*160d0*/  ISETP.GE.AND P2, PT, R0, RZ, PT ;  /* 0x000000ff0000720c */ /* 0x004fda0003f46270 */
[----:B------:R-:W-:Y:S05]  /*160e0*/  @!P2 BRA `(.L_x_1977) ;  /* 0x000000500068a947 */ /* 0x000fea0003800000 */
[----:B------:R1:W-:Y:S01]  /*160f0*/  STL [R1+0x14], R74 ;  /* 0x0000144a01007387 */ /* 0x0003e20000100800 */
[----:B------:R-:W-:-:S03]  /*16100*/  IMAD.MOV.U32 R0, RZ, RZ, R20 ;  /* 0x000000ffff007224 */ /* 0x000fc600078e0014 */
[----:B0-----:R1:W5:Y:S01]  /*16110*/  LDL.LU R14, [R1+0x38] ;  /* 0x00003800010e7983 */ /* 0x0013620000300800 */
[----:B------:R-:W-:-:S07]  /*16120*/  IMAD.MOV.U32 R15, RZ, RZ, R22 ;  /* 0x000000ffff0f7224 */ /* 0x000fce00078e0016 */
.L_x_1987:
[----:B--2---:R-:W2:Y:S01]  /*16130*/  LDL R20, [R1+0x54] ;  /* 0x0000540001147983 */ /* 0x004ea20000100800 */
[----:B------:R-:W-:Y:S01]  /*16140*/  VIADD R22, R15, 0x1 ;  /* 0x000000010f167836 */ /* 0x000fe20000000000 */
[----:B------:R-:W-:Y:S05]  /*16150*/  YIELD ;  /* 0x0000000000007946 */ /* 0x000fea0003800000 */
[----:B------:R-:W-:-:S04]  /*16160*/  ISETP.NE.AND P3, PT, R22, 0x2, PT ;  /* 0x000000021600780c */ /* 0x000fc80003f65270 */
[----:B------:R-:W-:Y:S02]  /*16170*/  SEL R21, RZ, 0x1, P3 ;  /* 0x00000001ff157807 */ /* 0x000fe40001800000 */
[----:B------:R-:W-:Y:S02]  /*16180*/  SEL R22, R22, RZ, P3 ;  /* 0x000000ff16167207 */ /* 0x000fe40001800000 */
[----:B-----5:R-:W-:-:S05]  /*16190*/  LOP3.LUT R21, R14, R21, RZ, 0x3c, !PT ;  /* 0x000000150e157212 */ /* 0x020fca00078e3cff */
[----:B------:R0:W-:Y:S01]  /*161a0*/  STL [R1+0x38], R21 ;  /* 0x0000381501007387 */ /* 0x0001e20000100800 */
[----:B--2---:R-:W-:-:S13]  /*161b0*/  ISETP.NE.AND P2, PT, R20, RZ, PT ;  /* 0x000000ff1400720c */ /* 0x004fda0003f45270 */
[----:B0-----:R-:W-:Y:S05]  /*161c0*/  @P2 BRA `(.L_x_1978) ;  /* 0x0000000000302947 */ /* 0x001fea0003800000 */
[----:B------:R-:W-:Y:S05]  /*161d0*/  @!P0 BRA `(.L_x_1979) ;  /* 0x0000000000048947 */ /* 0x000fea0003800000 */
[----:B------:R-:W-:Y:S01]  /*161e0*/  BPT.TRAP 0x1 ;  /* 0x000000040000795c */ /* 0x000fe20000300000 */
.L_x_1979:
[----:B------:R-:W-:Y:S01]  /*161f0*/  IMAD R20, R22, 0x8, R16 ;  /* 0x0000000816147824 */ /* 0x000fe200078e0210 */
[----:B------:R-:W-:-:S04]  /*16200*/  SHF.L.U32 R21, R21, 0x1f, RZ ;  /* 0x0000001f15157819 */ /* 0x000fc800000006ff */
[----:B------:R0:W2:Y:S01]  /*16210*/  SYNCS.PHASECHK.TRANS64.TRYWAIT P3, [R20+URZ+0x31c30], R21 ;  /* 0x031c3015140075a7 */ /* 0x0000a2000806017f */
[----:B------:R-:W-:Y:S05]  /*16220*/  @!P0 BRA `(.L_x_1980) ;  /* 0x0000000000048947 */ /* 0x000fea0003800000 */
[----:B------:R-:W-:Y:S01]  /*16230*/  BPT.TRAP 0x1 ;  /* 0x000000040000795c */ /* 0x000fe20000300000 */
.L_x_1980:
[----:B------:R-:W-:Y:S04]  /*16240*/  BSSY B0, `(.L_x_1978) ;  /* 0x0000004000007945 */ /* 0x000fe80003800000 */
[----:B--2---:R-:W-:Y:S05]  /*16250*/  @P3 BRA `(.L_x_1981) ;  /* 0x0000000000083947 */ /* 0x004fea0003800000 */
[----:B------:R-:W2:Y:S02]  /*16260*/  SYNCS.PHASECHK.TRANS64.TRYWAIT P3, [R20+URZ+0x31c30], R21 ;  /* 0x031c3015140075a7 */ /* 0x000ea4000806017f */
[----:B--2---:R-:W-:Y:S05]  /*16270*/  @!P3 BRA `(.L_x_1982) ;  /* 0x000000d80050b947 */ /* 0x004fea0003800000 */
.L_x_1981:
[----:B------:R-:W-:Y:S05]  /*16280*/  BSYNC B0 ;  /* 0x0000000000007941 */ /* 0x000fea0003800000 */
.L_x_1978:
[----:B0-2---:R-:W2:Y:S01]  /*16290*/  LDL R20, [R1+0x58] ;  /* 0x0000580001147983 */ /* 0x005ea20000100800 */
        /* <DEDUP_REMOVED lines=14> */
[----:B------:R3:W-:Y:S01]  /*16380*/  STL [R1+0xa8], R19 ;  /* 0x0000a81301007387 */ /* 0x0007e20000100800 */
        /* <DEDUP_REMOVED lines=9> */
[----:B------:R4:W-:Y:S01]  /*16420*/  STL [R1+0x9c], R16 ;  /* 0x00009c1001007387 */ /* 0x0009e20000100800 */
[C---:B------:R-:W-:Y:S02]  /*16430*/  R2UR UR5, R77.reuse ;  /* 0x000000004d0572ca */ /* 0x040fe400000e0000 */
[C---:B------:R-:W-:Y:S01]  /*16440*/  R2UR UR19, R77.reuse ;  /* 0x000000004d1372ca */ /* 0x040fe200000e0000 */
[----:B------:R4:W-:Y:S01]  /*16450*/  STL [R1+0x98], R15 ;  /* 0x0000980f01007387 */ /* 0x0009e20000100800 */
[----:B------:R-:W-:-:S02]  /*16460*/  R2UR UR35, R77 ;  /* 0x000000004d2372ca */ /* 0x000fc400000e0000 */
[----:B0-----:R-:W-:Y:S01]  /*16470*/  SHF.R.U32.HI R72, RZ, 0x7, R72 ;  /* 0x00000007ff487819 */ /* 0x001fe20000011648 */
[----:B------:R0:W-:Y:S01]  /*16480*/  STL [R1+0x94], R14 ;  /* 0x0000940e01007387 */ /* 0x0001e20000100800 */
[C---:B------:R-:W-:Y:S02]  /*16490*/  R2UR UR9, R77.reuse ;  /* 0x000000004d0972ca */ /* 0x040fe400000e0000 */
[C---:B------:R-:W-:Y:S01]  /*164a0*/  R2UR UR37, R77.reuse ;  /* 0x000000004d2572ca */ /* 0x040fe200000e0000 */
[----:B------:R-:W-:Y:S01]  /*164b0*/  VIADD R78, R72, 0x8 ;  /* 0x00000008484e7836 */ /* 0x000fe20000000000 */
[----:B------:R-:W-:Y:S01]  /*164c0*/  R2UR UR57, R77 ;  /* 0x000000004d3972ca */ /* 0x000fe200000e0000 */
[----:B------:R-:W-:Y:S01]  /*164d0*/  IMAD.MOV.U32 R77, RZ, RZ, -0x7fffffe0 ;  /* 0x80000020ff4d7424 */ /* 0x000fe200078e00ff */
[C---:B------:R-:W-:Y:S01]  /*164e0*/  R2UR UR11, R75.reuse ;  /* 0x000000004b0b72ca */ /* 0x040fe200000e0000 */
[----:B------:R0:W-:Y:S01]  /*164f0*/  STL [R1+0x90], R0 ;  /* 0x0000900001007387 */ /* 0x0001e20000100800 */
[----:B------:R-:W-:-:S02]  /*16500*/  R2UR UR27, R75 ;  /* 0x000000004b1b72ca */ /* 0x000fc400000e0000 */
[C---:B------:R-:W-:Y:S01]  /*16510*/  R2UR UR39, R75.reuse ;  /* 0x000000004b2772ca */ /* 0x040fe200000e0000 */
[----:B------:R0:W-:Y:S01]  /*16520*/  BAR.SYNC.DEFER_BLOCKING R78, 0x100 ;  /* 0x0004004e0000751d */ /* 0x0001e20000010000 */
[----:B------:R-:W-:Y:S01]  /*16530*/  R2UR UR29, R75 ;  /* 0x000000004b1d72ca */ /* 0x000fe200000e0000 */
[----:B------:R-:W-:Y:S01]  /*16540*/  IMAD.U32 R75, RZ, RZ, UR5 ;  /* 0x00000005ff4b7e24 */ /* 0x000fe2000f8e00ff */
[C---:B------:R-:W-:Y:S02]  /*16550*/  R2UR UR5, R73.reuse ;  /* 0x00000000490572ca */ /* 0x040fe400000e0000 */
[C---:B------:R-:W-:Y:S02]  /*16560*/  R2UR UR7, R73.reuse ;  /* 0x00000000490772ca */ /* 0x040fe400000e0000 */
[C---:B------:R-:W-:Y:S02]  /*16570*/  R2UR UR23, R73.reuse ;  /* 0x00000000491772ca */ /* 0x040fe400000e0000 */
[----:B------:R-:W-:-:S02]  /*16580*/  R2UR UR31, R73 ;  /* 0x00000000491f72ca */ /* 0x000fc400000e0000 */
[C---:B------:R-:W-:Y:S02]  /*16590*/  R2UR UR25, R73.reuse ;  /* 0x00000000491972ca */ /* 0x040fe400000e0000 */
[C---:B------:R-:W-:Y:S02]  /*165a0*/  R2UR UR21, R73.reuse ;  /* 0x00000000491572ca */ /* 0x040fe400000e0000 */
[----:B------:R-:W-:Y:S02]  /*165b0*/  R2UR UR41, R73 ;  /* 0x00000000492972ca */ /* 0x000fe400000e0000 */
[----:B------:R-:W-:Y:S02]  /*165c0*/  R2UR UR16, R2 ;  /* 0x00000000021072ca */ /* 0x000fe400000e0000 */
[----:B------:R-:W-:Y:S02]  /*165d0*/  R2UR UR17, R3 ;  /* 0x00000000031172ca */ /* 0x000fe400000e0000 */
[----:B------:R-:W-:-:S02]  /*165e0*/  R2UR UR33, R79 ;  /* 0x000000004f2172ca */ /* 0x000fc400000e0000 */
[----:B------:R-:W-:Y:S01]  /*165f0*/  R2UR UR43, R79 ;  /* 0x000000004f2b72ca */ /* 0x000fe200000e0000 */
[----:B------:R-:W-:-:S12]  /*16600*/  WARPGROUP.ARRIVE ;  /* 0x00000000000079c5 */ /* 0x000fd80000000000 */
[----:B---3--:R-:W-:Y:S01]  /*16610*/  MOV R19, UR43 ;  /* 0x0000002b00137c02 */ /* 0x008fe20008000f00 */
[----:B------:R-:W-:Y:S01]  /*16620*/  UMOV UR43, UR33 ;  /* 0x00000021002b7c82 */ /* 0x000fe20008000000 */
[----:B------:R-:W-:Y:S01]  /*16630*/  R2UR UR33, R13 ;  /* 0x000000000d2172ca */ /* 0x000fe200000e0000 */
[----:B--2---:R-:W-:-:S04]  /*16640*/  IMAD R20, R22, 0x6c0, R20 ;  /* 0x000006c016147824 */ /* 0x004fc800078e0214 */
[C---:B------:R-:W-:Y:S01]  /*16650*/  VIADD R72, R20.reuse, 0x40 ;  /* 0x0000004014487836 */ /* 0x040fe20000000000 */
[C---:B------:R-:W-:Y:S01]  /*16660*/  R2UR UR46, R20.reuse ;  /* 0x00000000142e72ca */ /* 0x040fe200000e0000 */
[C---:B-1----:R-:W-:Y:S02]  /*16670*/  VIADD R74, R20.reuse, 0x80 ;  /* 0x00000080144a7836 */ /* 0x042fe40000000000 */
        /* <DEDUP_REMOVED lines=11> */
[----:B------:R-:W-:Y:S01]  /*16730*/  R2UR UR18, R76 ;  /* 0x000000004c1272ca */ /* 0x000fe200000e0000 */
[----:B------:R-:W-:Y:S01]  /*16740*/  VIADD R76, R20, 0x42 ;  /* 0x00000042144c7836 */ /* 0x000fe20000000000 */
[----:B------:R-:W-:Y:S01]  /*16750*/  R2UR UR22, R72 ;  /* 0x00000000481672ca */ /* 0x000fe200000e0000 */
[C---:B------:R-:W-:Y:S01]  /*16760*/  VIADD R72, R20.reuse, 0x2 ;  /* 0x0000000214487836 */ /* 0x040fe20000000000 */
        /* <DEDUP_REMOVED lines=19> */
[----:B------:R-:W-:Y:S01]  /*168a0*/  IMAD.MOV.U32 R73, RZ, RZ, -0x7fffffe0 ;  /* 0x80000020ff497424 */ /* 0x000fe200078e00ff */
[----:B------:R-:W-:Y:S01]  /*168b0*/  R2UR UR36, R76 ;  /* 0x000000004c2472ca */ /* 0x000fe200000e0000 */
[----:B------:R-:W-:Y:S01]  /*168c0*/  VIADD R76, R20, 0x300 ;  /* 0x00000300144c7836 */ /* 0x000fe20000000000 */
[----:B----4-:R-:W-:Y:S01]  /*168d0*/  MOV R17, UR47 ;  /* 0x0000002f00117c02 */ /* 0x010fe20008000f00 */
[----:B------:R-:W-:Y:S01]  /*168e0*/  IMAD.U32 R74, RZ, RZ, UR4 ;  /* 0x00000004ff4a7e24 */ /* 0x000fe2000f8e00ff */
[----:B------:R-:W-:Y:S01]  /*168f0*/  R2UR UR4, R72 ;  /* 0x00000000480472ca */ /* 0x000fe200000e0000 */
[----:B------:R-:W-:Y:S01]  /*16900*/  VIADD R72, R20, 0x2c0 ;  /* 0x000002c014487836 */ /* 0x000fe20000000000 */
[----:B------:R-:W-:Y:S01]  /*16910*/  R2UR UR56, R76 ;  /* 0x000000004c3872ca */ /* 0x000fe200000e0000 */
[C---:B------:R-:W-:Y:S01]  /*16920*/  VIADD R76, R20.reuse, 0x3c0 ;  /* 0x000003c0144c7836 */ /* 0x040fe20000000000 */
[----:B------:R-:W-:Y:S01]  /*16930*/  UMOV UR47, UR37 ;  /* 0x00000025002f7c82 */ /* 0x000fe20008000000 */
[----:B0-----:R-:W-:Y:S01]  /*16940*/  VIADD R78, R20, 0x240 ;  /* 0x00000240144e7836 */ /* 0x001fe20000000000 */
[----:B------:R-:W-:Y:S01]  /*16950*/  R2UR UR40, R72 ;  /* 0x00000000482872ca */ /* 0x000fe200000e0000 */
[C---:B------:R-:W-:Y:S01]  /*16960*/  VIADD R72, R20.reuse, 0x380 ;  /* 0x0000038014487836 */ /* 0x040fe20000000000 */
[----:B------:R-:W-:Y:S01]  /*16970*/  R2UR UR37, R13 ;  /* 0x000000000d2572ca */ /* 0x000fe200000e0000 */
[----:B------:R-:W-:Y:S01]  /*16980*/  VIADD R146, R20, 0x382 ;  /* 0x0000038214927836 */ /* 0x000fe20000000000 */
[----:B------:R-:W-:Y:S01]  /*16990*/  R2UR UR32, R78 ;  /* 0x000000004e2072ca */ /* 0x000fe200000e0000 */
[----:B------:R-:W-:Y:S01]  /*169a0*/  VIADD R78, R20, 0x340 ;  /* 0x00000340144e7836 */ /* 0x000fe20000000000 */
[----:B------:R-:W-:Y:S01]  /*169b0*/  R2UR UR46, R72 ;  /* 0x00000000482e72ca */ /* 0x000fe200000e0000 */
[----:B------:R-:W-:-:S03]  /*169c0*/  VIADD R72, R20, 0x400 ;  /* 0x0000040014487836 */ /* 0x000fc60000000000 */
[----:B------:R-:W-:Y:S01]  /*169d0*/  R2UR UR42, R78 ;  /* 0x000000004e2a72ca */ /* 0x000fe200000e0000 */
[----:B------:R-:W-:Y:S02]  /*169e0*/  WARPGROUP.DEPBAR.LE gsb0, 0x0 ;  /* 0x00008000000079c5 */ /* 0x000fe40000010000 */
[----:B------:R-:W-:-:S06]  /*169f0*/  WARPGROUP.ARRIVE ;  /* 0x00000000000079c5 */ /* 0x000fcc0000000000 */
[----:B------:R-:W-:Y:S01]  /*16a00*/  MOV R16, UR46 ;  /* 0x0000002e00107c02 */ /* 0x000fe20008000f00 */
[----:B------:R-:W-:Y:S01]  /*16a10*/  UMOV UR46, UR36 ;  /* 0x00000024002e7c82 */ /* 0x000fe20008000000 */
[----:B------:R-:W-:Y:S02]  /*16a20*/  R2UR UR36, R12 ;  /* 0x000000000c2472ca */ /* 0x000fe400000e0000 */
[----:B------:R-:W-:Y:S01]  /*16a30*/  MOV R18, UR42 ;  /* 0x0000002a00127c02 */ /* 0x000fe20008000f00 */
[----:B------:R-:W-:Y:S01]  /*16a40*/  HGMMA.64x16x16.F32.BF16 R128, gdesc[UR48], RZ, !UPT, gsb0 ;  /* 0x00200000308079f0 */ /* 0x000fe2000c0018ff */
[----:B------:R-:W-:Y:S01]  /*16a50*/  R2UR UR50, R76 ;  /* 0x000000004c3272ca */ /* 0x000fe200000e0000 */
[----:B------:R-:W-:Y:S01]  /*16a60*/  VIADD R76, R20, 0x440 ;  /* 0x00000440144c7836 */ /* 0x000fe20000000000 */
[----:B------:R-:W-:Y:S01]  /*16a70*/  R2UR UR51, R77 ;  /* 0x000000004d3372ca */ /* 0x000fe200000e0000 */
[----:B------:R-:W-:Y:S01]  /*16a80*/  IMAD.MOV.U32 R77, RZ, RZ, -0x7fffffe0 ;  /* 0x80000020ff4d7424 */ /* 0x000fe200078e00ff */
[----:B------:R-:W-:Y:S01]  /*16a90*/  UMOV UR42, UR32 ;  /* 0x00000020002a7c82 */ /* 0x000fe20008000000 */
[----:B------:R-:W-:-:S02]  /*16aa0*/  R2UR UR32, R12 ;  /* 0x000000000c2072ca */ /* 0x000fc400000e0000 */
[----:B------:R-:W-:Y:S01]  /*16ab0*/  R2UR UR58, R76 ;  /* 0x000000004c3a72ca */ /* 0x000fe200000e0000 */
[----:B------:R-:W-:Y:S01]  /*16ac0*/  VIADD R76, R20, 0x282 ;  /* 0x00000282144c7836 */ /* 0x000fe20000000000 */
[----:B------:R-:W-:Y:S01]  /*16ad0*/  R2UR UR59, R77 ;  /* 0x000000004d3b72ca */ /* 0x000fe200000e0000 */
[----:B------:R-:W-:Y:S01]  /*16ae0*/  IMAD.MOV.U32 R77, RZ, RZ, -0x7fffffe0 ;  /* 0x80000020ff4d7424 */ /* 0x000fe200078e00ff */
[----:B------:R-:W-:Y:S02]  /*16af0*/  R2UR UR48, R12 ;  /* 0x000000000c3072ca */ /* 0x000fe400000e0000 */
[----:B------:R-:W-:Y:S01]  /*16b00*/  MOV R150, UR50 ;  /* 0x0000003200967c02 */ /* 0x000fe20008000f00 */
[----:B------:R-:W-:Y:S01]  /*16b10*/  UMOV UR50, UR4 ;  /* 0x0000000400327c82 */ /* 0x000fe20008000000 */
[----:B------:R-:W-:Y:S01]  /*16b20*/  MOV R151, UR51 ;  /* 0x0000003300977c02 */ /* 0x000fe20008000f00 */
[----:B------:R-:W-:Y:S01]  /*16b30*/  UMOV UR51, UR5 ;  /* 0x0000000500337c82 */ /* 0x000fe20008000000 */
[----:B------:R-:W-:-:S02]  /*16b40*/  R2UR UR4, R2 ;  /* 0x00000000020472ca */ /* 0x000fc400000e0000 */
[----:B------:R-:W-:Y:S02]  /*16b50*/  R2UR UR5, R3 ;  /* 0x00000000030572ca */ /* 0x000fe400000e0000 */
[----:B------:R-:W-:Y:S01]  /*16b60*/  MOV R21, UR51 ;  /* 0x0000003300157c02 */ /* 0x000fe20008000f00 */
[----:B------:R-:W-:Y:S01]  /*16b70*/  UMOV UR51, UR29 ;  /* 0x0000001d00337c82 */ /* 0x000fe20008000000 */
[----:B------:R-:W-:Y:S01]  /*16b80*/  MOV R145, UR50 ;  /* 0x0000003200917c02 */ /* 0x000fe20008000f00 */
[----:B------:R-:W-:Y:S01]  /*16b90*/  UMOV UR50, UR28 ;  /* 0x0000001c00327c82 */ /* 0x000fe20008000000 */
[----:B------:R-:W-:Y:S02]  /*16ba0*/  R2UR UR28, R12 ;  /* 0x000000000c1c72ca */ /* 0x000fe400000e0000 */
[C---:B------:R-:W-:Y:S02]  /*16bb0*/  R2UR UR29, R13.reuse ;  /* 0x000000000d1d72ca */ /* 0x040fe400000e0000 */
[----:B------:R-:W-:-:S02]  /*16bc0*/  R2UR UR49, R13 ;  /* 0x000000000d3172ca */ /* 0x000fc400000e0000 */
[----:B------:R-:W-:Y:S01]  /*16bd0*/  MOV R15, UR59 ;  /* 0x0000003b000f7c02 */ /* 0x000fe20008000f00 */
        /* <DEDUP_REMOVED lines=136> */
[----:B------:R-:W-:Y:S01]  /*17460*/  R2UR UR12, R146 ;  /* 0x00000000920c72ca */ /* 0x000fe200000e0000 */
[----:B------:R-:W-:Y:S01]  /*17470*/  VIADD R146, R20, 0x500 ;  /* 0x0000050014927836 */ /* 0x000fe20000000000 */
[----:B------:R-:W-:-:S02]  /*17480*/  R2UR UR7, R155 ;  /* 0x000000009b0772ca */ /* 0x000fc400000e0000 */
[----:B------:R-:W-:Y:S01]  /*17490*/  R2UR UR13, R147 ;  /* 0x00000000930d72ca */ /* 0x000fe200000e0000 */
[----:B------:R-:W-:Y:S01]  /*174a0*/  IMAD.MOV.U32 R147, RZ, RZ, -0x7fffffe0 ;  /* 0x80000020ff937424 */ /* 0x000fe200078e00ff */
[----:B------:R-:W-:Y:S01]  /*174b0*/  R2UR UR8, R146 ;  /* 0x00000000920872ca */ /* 0x000fe200000e0000 */
[----:B------:R-:W-:Y:S01]  /*174c0*/  VIADD R146, R20, 0x540 ;  /* 0x0000054014927836 */ /* 0x000fe20000000000 */
        /* <DEDUP_REMOVED lines=41> */
[C---:B------:R-:W-:Y:S02]  /*17760*/  R2UR UR44, R8.reuse ;  /* 0x00000000082c72ca */ /* 0x040fe400000e0000 */
[C---:B------:R-:W-:Y:S02]  /*17770*/  R2UR UR45, R9.reuse ;  /* 0x00000000092d72ca */ /* 0x040fe400000e0000 */
[----:B------:R-:W-:Y:S02]  /*17780*/  R2UR UR49, R9 ;  /* 0x00000000093172ca */ /* 0x000fe400000e0000 */
[----:B------:R-:W-:-:S02]  /*17790*/  R2UR UR52, R8 ;  /* 0x00000000083472ca */ /* 0x000fc400000e0000 */
[----:B------:R-:W-:Y:S02]  /*177a0*/  R2UR UR53, R9 ;  /* 0x00000000093572ca */ /* 0x000fe400000e0000 */
[----:B------:R-:W-:Y:S02]  /*177b0*/  R2UR UR59, R15 ;  /* 0x000000000f3b72ca */ /* 0x000fe400000e0000 */
[----:B------:R-:W-:Y:S02]  /*177c0*/  R2UR UR58, R14 ;  /* 0x000000000e3a72ca */ /* 0x000fe400000e0000 */
[----:B------:R-:W-:Y:S02]  /*177d0*/  R2UR UR56, R8 ;  /* 0x00000000083872ca */ /* 0x000fe400000e0000 */
[----:B------:R-:W-:Y:S01]  /*177e0*/  R2UR UR57, R9 ;  /* 0x00000000093972ca */ /* 0x000fe200000e0000 */
[----:B------:R-:W-:Y:S01]  /*177f0*/  UMOV UR40, UR16 ;  /* 0x0000001000287c82 */ /* 0x000fe20008000000 */
[----:B------:R-:W-:-:S02]  /*17800*/  WARPGROUP.DEPBAR.LE gsb0, 0x0 ;  /* 0x00008000000079c5 */ /* 0x000fc40000010000 */
[----:B------:R-:W-:Y:S01]  /*17810*/  WARPGROUP.ARRIVE ;  /* 0x00000000000079c5 */ /* 0x000fe20000000000 */
[----:B------:R-:W-:Y:S01]  /*17820*/  UMOV UR41, UR17 ;  /* 0x0000001100297c82 */ /* 0x000fe20008000000 */
[----:B------:R-:W-:Y:S01]  /*17830*/  R2UR UR20, R146 ;  /* 0x00000000921472ca */ /* 0x000fe200000e0000 */
[----:B------:R0:W5:Y:S03]  /*17840*/  LDL.LU R17, [R1+0xa0] ;  /* 0x0000a00001117983 */ /* 0x0001660000300800 */
[----:B------:R-:W-:Y:S01]  /*17850*/  HGMMA.64x16x16.F32.BF16 R96, gdesc[UR44], R96, gsb0 ;  /* 0x002000002c6079f0 */ /* 0x000fe20008001860 */
[----:B------:R-:W-:Y:S02]  /*17860*/  R2UR UR16, R6 ;  /* 0x00000000061072ca */ /* 0x000fe400000e0000 */
[----:B------:R-:W-:Y:S02]  /*17870*/  R2UR UR17, R7 ;  /* 0x00000000071172ca */ /* 0x000fe400000e0000 */
[----:B------:R-:W-:-:S02]  /*17880*/  R2UR UR21, R147 ;  /* 0x00000000931572ca */ /* 0x000fc400000e0000 */
[----:B------:R-:W-:Y:S02]  /*17890*/  R2UR UR27, R0 ;  /* 0x00000000001b72ca */ /* 0x000fe400000e0000 */
[----:B------:R-:W-:Y:S02]  /*178a0*/  R2UR UR26, R157 ;  /* 0x000000009d1a72ca */ /* 0x000fe400000e0000 */
[C---:B------:R-:W-:Y:S02]  /*178b0*/  R2UR UR24, R6.reuse ;  /* 0x00000000061872ca */ /* 0x040fe400000e0000 */
[C---:B------:R-:W-:Y:S02]  /*178c0*/  R2UR UR25, R7.reuse ;  /* 0x00000000071972ca */ /* 0x040fe400000e0000 */
[----:B------:R-:W-:Y:S02]  /*178d0*/  R2UR UR28, R6 ;  /* 0x00000000061c72ca */ /* 0x000fe400000e0000 */
[----:B------:R-:W-:-:S02]  /*178e0*/  R2UR UR29, R7 ;  /* 0x00000000071d72ca */ /* 0x000fc400000e0000 */
[C---:B------:R-:W-:Y:S02]  /*178f0*/  R2UR UR32, R6.reuse ;  /* 0x00000000062072ca */ /* 0x040fe400000e0000 */
[C---:B------:R-:W-:Y:S02]  /*17900*/  R2UR UR33, R7.reuse ;  /* 0x00000000072172ca */ /* 0x040fe400000e0000 */
[----:B------:R-:W-:Y:S02]  /*17910*/  R2UR UR36, R6 ;  /* 0x00000000062472ca */ /* 0x000fe400000e0000 */
[----:B------:R-:W-:Y:S01]  /*17920*/  R2UR UR37, R7 ;  /* 0x00000000072572ca */ /* 0x000fe200000e0000 */
[----:B------:R-:W-:Y:S01]  /*17930*/  VIADD R146, R20, 0x5c0 ;  /* 0x000005c014927836 */ /* 0x000fe20000000000 */
[----:B------:R0:W5:Y:S01]  /*17940*/  LDL.LU R16, [R1+0x9c] ;  /* 0x00009c0001107983 */ /* 0x0001620000300800 */
[----:B------:R-:W-:Y:S02]  /*17950*/  WARPGROUP.DEPBAR.LE gsb0, 0x0 ;  /* 0x00008000000079c5 */ /* 0x000fe40000010000 */
        /* <DEDUP_REMOVED lines=207> */
.L_x_1984:
[----:B-----5:R-:W-:Y:S01]  /*18650*/  SHF.L.U32 R14, R14, 0x1f, RZ ;  /* 0x0000001f0e0e7819 */ /* 0x020fe200000006ff */
[----:B------:R-:W-:-:S04]  /*18660*/  IMAD R20, R15, 0x8, R16 ;  /* 0x000000080f147824 */ /* 0x000fc800078e0210 */
[----:B------:R0:W1:Y:S01]  /*18670*/  SYNCS.PHASECHK.TRANS64.TRYWAIT P2, [R20+URZ+0x31c50], R14 ;  /* 0x031c500e140075a7 */ /* 0x000062000804017f */
[----:B------:R-:W-:Y:S05]  /*18680*/  @!P0 BRA `(.L_x_1985) ;  /* 0x0000000000048947 */ /* 0x000fea0003800000 */
[----:B------:R-:W-:Y:S01]  /*18690*/  BPT.TRAP 0x1 ;  /* 0x000000040000795c */ /* 0x000fe20000300000 */
.L_x_1985:
[----:B-1----:R-:W-:Y:S05]  /*186a0*/  @P2 BRA `(.L_x_1983) ;  /* 0x0000000000082947 */ /* 0x002fea0003800000 */
[----:B------:R-:W1:Y:S02]  /*186b0*/  SYNCS.PHASECHK.TRANS64.TRYWAIT P2, [R20+URZ+0x31c50], R14 ;  /* 0x031c500e140075a7 */ /* 0x000e64000804017f */
[----:B-1----:R-:W-:Y:S05]  /*186c0*/  @!P2 BRA `(.L_x_1986) ;  /* 0x000000b40050a947 */ /* 0x002fea0003800000 */
.L_x_1983:
[----:B------:R-:W-:Y:S05]  /*186d0*/  WARPSYNC.ALL ;  /* 0x0000000000007948 */ /* 0x000fea0003800000 */
[----:B------:R-:W-:Y:S01]  /*186e0*/  ULDC UR4, c[0x0][0x9d8] ;  /* 0x0002760000047ab9 */ /* 0x000fe20000000800 */
[----:B------:R-:W-:Y:S01]  /*186f0*/  STL [R1+0x98], R4 ;  /* 0x0000980401007387 */ /* 0x000fe20000100800 */
        /* <DEDUP_REMOVED lines=9> */
[----:B------:R-:W-:Y:S01]  /*18790*/  STL [R1+0x94], R3 ;  /* 0x0000940301007387 */ /* 0x000fe20000100800 */
[----:B------:R-:W-:Y:S01]  /*187a0*/  FMUL.FTZ R137, R120, UR4 ;  /* 0x0000000478897c20 */ /* 0x000fe20008410000 */
[----:B------:R-:W-:Y:S01]  /*187b0*/  FMUL.FTZ R129, R121, UR4 ;  /* 0x0000000479817c20 */ /* 0x000fe20008410000 */
[----:B------:R-:W-:Y:S01]  /*187c0*/  FMUL.FTZ R128, R124, UR4 ;  /* 0x000000047c807c20 */ /* 0x000fe20008410000 */
[----:B------:R3:W-:Y:S01]  /*187d0*/  STL [R1+0x90], R2 ;  /* 0x0000900201007387 */ /* 0x0007e20000100800 */
[----:B------:R-:W4:Y:S01]  /*187e0*/  MUFU.TANH R155, R155 ;  /* 0x0000009b009b7308 */ /* 0x000f220000002400 */
[----:B01---5:R-:W-:Y:S01]  /*187f0*/  FMUL.FTZ R14, R125, UR4 ;  /* 0x000000047d0e7c20 */ /* 0x023fe20008410000 */
[----:B------:R-:W-:Y:S01]  /*18800*/  FMUL.FTZ R112, R112, UR4 ;  /* 0x0000000470707c20 */ /* 0x000fe20008410000 */
[----:B------:R-:W-:Y:S01]  /*18810*/  FMUL.FTZ R125, R113, UR4 ;  /* 0x00000004717d7c20 */ /* 0x000fe20008410000 */
[----:B------:R-:W-:Y:S01]  /*18820*/  FMUL.FTZ R113, R116, UR4 ;  /* 0x0000000474717c20 */ /* 0x000fe20008410000 */
[----:B------:R-:W-:Y:S01]  /*18830*/  FMUL.FTZ R116, R117, UR4 ;  /* 0x0000000475747c20 */ /* 0x000fe20008410000 */
[----:B------:R-:W-:Y:S01]  /*18840*/  FMUL.FTZ R104, R104, UR4 ;  /* 0x0000000468687c20 */ /* 0x000fe20008410000 */
[----:B------:R-:W-:Y:S01]  /*18850*/  FMUL.FTZ R105, R105, UR4 ;  /* 0x0000000469697c20 */ /* 0x000fe20008410000 */
[----:B------:R-:W0:Y:S01]  /*18860*/  MUFU.TANH R146, R146 ;  /* 0x0000009200927308 */ /* 0x000e220000002400 */
[----:B--2---:R-:W-:Y:S01]  /*18870*/  FMNMX.FTZ R20, R156, R0, !PT ;  /* 0x000000009c147209 */ /* 0x004fe20007810000 */
[----:B------:R-:W-:Y:S01]  /*18880*/  FMUL.FTZ R108, R108, UR4 ;  /* 0x000000046c6c7c20 */ /* 0x000fe20008410000 */
[----:B------:R-:W-:Y:S01]  /*18890*/  FMUL.FTZ R109, R109, UR4 ;  /* 0x000000046d6d7c20 */ /* 0x000fe20008410000 */
[----:B------:R-:W-:Y:S01]  /*188a0*/  FMUL.FTZ R96, R96, UR4 ;  /* 0x0000000460607c20 */ /* 0x000fe20008410000 */
[----:B------:R-:W-:Y:S01]  /*188b0*/  FMUL.FTZ R117, R97, UR4 ;  /* 0x0000000461757c20 */ /* 0x000fe20008410000 */
[----:B------:R-:W-:Y:S01]  /*188c0*/  FMUL.FTZ R100, R100, UR4 ;  /* 0x0000000464647c20 */ /* 0x000fe20008410000 */
[----:B------:R-:W-:Y:S01]  /*188d0*/  FMUL.FTZ R101, R101, UR4 ;  /* 0x0000000465657c20 */ /* 0x000fe20008410000 */
[----:B------:R-:W1:Y:S01]  /*188e0*/  MUFU.TANH R145, R145 ;  /* 0x0000009100917308 */ /* 0x000e620000002400 */
[----:B----4-:R-:W-:Y:S01]  /*188f0*/  FMNMX.FTZ R20, R155, R20, !PT ;  /* 0x000000149b147209 */ /* 0x010fe20007810000 */
        /* <DEDUP_REMOVED lines=17> */
[----:B------:R-:W-:Y:S01]  /*18a10*/  ULDC UR5, c[0x0][0x988] ;  /* 0x0002620000057ab9 */ /* 0x000fe20000000800 */
[----:B------:R-:W-:Y:S01]  /*18a20*/  FMUL.FTZ R123, R123, UR4 ;  /* 0x000000047b7b7c20 */ /* 0x000fe20008410000 */
[----:B------:R-:W-:Y:S01]  /*18a30*/  FMUL.FTZ R139, R139, UR4 ;  /* 0x000000048b8b7c20 */ /* 0x000fe20008410000 */
[----:B------:R-:W-:Y:S01]  /*18a40*/  FMUL.FTZ R115, R115, UR4 ;  /* 0x0000000473737c20 */ /* 0x000fe20008410000 */
[----:B------:R-:W-:Y:S01]  /*18a50*/  FMUL.FTZ R130, R130, UR4 ;  /* 0x0000000482827c20 */ /* 0x000fe20008410000 */
[----:B---3--:R1:W3:Y:S01]  /*18a60*/  MUFU.TANH R2, R138 ;  /* 0x0000008a00027308 */ /* 0x0082e20000002400 */
        /* <DEDUP_REMOVED lines=8> */
[----:B-1----:R-:W-:Y:S01]  /*18af0*/  FMUL.FTZ R138, R133, UR4 ;  /* 0x00000004858a7c20 */ /* 0x002fe20008410000 */
[----:B0-----:R-:W-:Y:S01]  /*18b00*/  FMNMX.FTZ R20, R140, R20, !PT ;  /* 0x000000148c147209 */ /* 0x001fe20007810000 */
[----:B------:R-:W-:Y:S01]  /*18b10*/  FMUL.FTZ R122, R122, UR4 ;  /* 0x000000047a7a7c20 */ /* 0x000fe20008410000 */
[----:B------:R-:W-:-:S04]  /*18b20*/  FMUL.FTZ R135, R135, UR4 ;  /* 0x0000000487877c20 */ /* 0x000fc80008410000 */
[----:B------:R-:W0:Y:S01]  /*18b30*/  MUFU.TANH R138, R138 ;  /* 0x0000008a008a7308 */ /* 0x000e220000002400 */
[----:B---3--:R-:W-:Y:S07]  /*18b40*/  STL [R1+0x40], R2 ;  /* 0x0000400201007387 */ /* 0x008fee0000100800 */
        /* <DEDUP_REMOVED lines=58> */
[----:B------:R0:W-:Y:S01]  /*18ef0*/  MUFU.TANH R81, R123 ;  /* 0x0000007b00517308 */ /* 0x0001e20000002400 */
[----:B-1----:R-:W-:-:S05]  /*18f00*/  FMNMX.FTZ R20, R148, R20, !PT ;  /* 0x0000001494147209 */ /* 0x002fca0007810000 */
[----:B------:R-:W1:Y:S02]  /*18f10*/  SHFL.BFLY PT, R21, R20, 0x2, 0x1f ;  /* 0x0c401f0014157f89 */ /* 0x000e6400000e0000 */
[----:B------:R3:W-:Y:S02]  /*18f20*/  MUFU.TANH R97, R115 ;  /* 0x0000007300617308 */ /* 0x0007e40000002400 */
[----:B0-----:R-:W4:Y:S06]  /*18f30*/  LDL.LU R123, [R1+0x40] ;  /* 0x00004000017b7983 */ /* 0x001f2c0000300800 */
[----:B------:R-:W-:Y:S08]  /*18f40*/  MUFU.TANH R4, R139 ;  /* 0x0000008b00047308 */ /* 0x000ff00000002400 */
[----:B------:R0:W-:Y:S01]  /*18f50*/  MUFU.TANH R139, R130 ;  /* 0x00000082008b7308 */ /* 0x0001e20000002400 */
[----:B-1----:R-:W-:-:S07]  /*18f60*/  FMNMX.FTZ R20, R20, R21, !PT ;  /* 0x0000001514147209 */ /* 0x002fce0007810000 */
[----:B------:R-:W1:Y:S01]  /*18f70*/  MUFU.TANH R93, R127 ;  /* 0x0000007f005d7308 */ /* 0x000e620000002400 */
[----:B------:R-:W2:Y:S07]  /*18f80*/  SHFL.BFLY PT, R21, R20, 0x1, 0x1f ;  /* 0x0c201f0014157f89 */ /* 0x000eae00000e0000 */
[----:B------:R1:W-:Y:S08]  /*18f90*/  MUFU.TANH R92, R114 ;  /* 0x00000072005c7308 */ /* 0x0003f00000002400 */
[----:B------:R-:W-:Y:S08]  /*18fa0*/  MUFU.TANH R3, R142 ;  /* 0x0000008e00037308 */ /* 0x000ff00000002400 */
[----:B------:R-:W-:Y:S01]  /*18fb0*/  MUFU.TANH R89, R131 ;  /* 0x0000008300597308 */ /* 0x000fe20000002400 */
[----:B--2---:R-:W-:Y:S01]  /*18fc0*/  FMNMX.FTZ R20, R20, R21, !PT ;  /* 0x0000001514147209 */ /* 0x004fe20007810000 */
[----:B------:R-:W-:-:S04]  /*18fd0*/  IMAD.U32 R21, RZ, RZ, UR5 ;  /* 0x00000005ff157e24 */ /* 0x000fc8000f8e00ff */
[CC--:B------:R-:W-:Y:S02]  /*18fe0*/  FMUL.FTZ R154, R20.reuse, R21.reuse ;  /* 0x00000015149a7220 */ /* 0x0c0fe40000410000 */
[----:B------:R-:W-:Y:S02]  /*18ff0*/  MUFU.TANH R2, R143 ;  /* 0x0000008f00027308 */ /* 0x000fe40000002400 */
[-CC-:B---3--:R-:W-:Y:S01]  /*19000*/  FFMA.FTZ R115, R155, R21.reuse, -R154.reuse ;  /* 0x000000159b737223 */ /* 0x188fe2000001089a */
[-C--:B0-----:R-:W-:Y:S01]  /*19010*/  FFMA.FTZ R130, R137, R21.reuse, -R154 ;  /* 0x0000001589827223 */ /* 0x081fe2000001089a */
[----:B------:R-:W4:Y:S01]  /*19020*/  LDL.LU R155, [R1+0x14] ;  /* 0x00001400019b7983 */ /* 0x000f220000300800 */
[----:B------:R-:W-:Y:S02]  /*19030*/  IMAD.MOV.U32 R137, RZ, RZ, R80 ;  /* 0x000000ffff897224 */ /* 0x000fe400078e0050 */
[-C--:B------:R-:W-:Y:S01]  /*19040*/  FFMA.FTZ R80, R105, R21.reuse, -R154 ;  /* 0x0000001569507223 */ /* 0x080fe2000001089a */
[----:B------:R0:W2:Y:S01]  /*19050*/  MUFU.TANH R85, R134 ;  /* 0x0000008600557308 */ /* 0x0000a20000002400 */
[----:B------:R-:W3:Y:S01]  /*19060*/  LDL.LU R105, [R1+0x18] ;  /* 0x0000180001697983 */ /* 0x000ee20000300800 */
[----:B------:R-:W-:Y:S01]  /*19070*/  FADD.FTZ R0, -R20, R0 ;  /* 0x0000000014007221 */ /* 0x000fe20000010100 */
[----:B-1----:R-:W-:-:S03]  /*19080*/  FFMA.FTZ R114, R156, R21, -R154 ;  /* 0x000000159c727223 */ /* 0x002fc6000001089a */
[-C--:B------:R-:W-:Y:S01]  /*19090*/  FMUL.FTZ R0, R0, R21.reuse ;  /* 0x0000001500007220 */ /* 0x080fe20000410000 */
[-CC-:B------:R-:W-:Y:S01]  /*190a0*/  FFMA.FTZ R73, R104, R21.reuse, -R154.reuse ;  /* 0x0000001568497223 */ /* 0x180fe2000001089a */
[----:B------:R-:W-:Y:S01]  /*190b0*/  MUFU.TANH R122, R122 ;  /* 0x0000007a007a7308 */ /* 0x000fe20000002400 */
[-CC-:B------:R-:W-:Y:S01]  /*190c0*/  FFMA.FTZ R146, R146, R21.reuse, -R154.reuse ;  /* 0x0000001592927223 */ /* 0x180fe2000001089a */
[----:B------:R-:W-:-:S06]  /*190d0*/  FFMA.FTZ R72, R117, R21, -R154 ;  /* 0x0000001575487223 */ /* 0x000fcc000001089a */
[----:B------:R-:W-:Y:S01]  /*190e0*/  MUFU.EX2 R0, R0 ;  /* 0x0000000000007308 */ /* 0x000fe20000000800 */
[----:B------:R-:W-:-:S07]  /*190f0*/  FMUL.FTZ R117, R106, UR4 ;  /* 0x000000046a757c20 */ /* 0x000fce0008410000 */
[----:B------:R-:W-:Y:S01]  /*19100*/  MUFU.EX2 R104, R114 ;  /* 0x0000007200687308 */ /* 0x000fe20000000800 */
[-CC-:B------:R-:W-:Y:S01]  /*19110*/  FFMA.FTZ R145, R145, R21.reuse, -R154.reuse ;  /* 0x0000001591917223 */ /* 0x180fe2000001089a */
[----:B------:R-:W-:-:S06]  /*19120*/  FFMA.FTZ R126, R112, R21, -R154 ;  /* 0x00000015707e7223 */ /* 0x000fcc000001089a */
[----:B------:R-:W-:Y:S01]  /*19130*/  MUFU.EX2 R115, R115 ;  /* 0x0000007300737308 */ /* 0x000fe20000000800 */
[-CC-:B------:R-:W-:Y:S01]  /*19140*/  FFMA.FTZ R127, R14, R21.reuse, -R154.reuse ;  /* 0x000000150e7f7223 */ /* 0x180fe2000001089a */
[----:B------:R-:W-:Y:S02]  /*19150*/  IMAD.MOV.U32 R112, RZ, RZ, R93 ;  /* 0x000000ffff707224 */ /* 0x000fe400078e005d */
[-CC-:B------:R-:W-:Y:S01]  /*19160*/  FFMA.FTZ R14, R101, R21.reuse, -R154.reuse ;  /* 0x00000015650e7223 */ /* 0x180fe2000001089a */
[----:B------:R-:W-:-:S03]  /*19170*/  FFMA.FTZ R93, R121, R21, -R154 ;  /* 0x00000015795d7223 */ /* 0x000fc6000001089a */
[----:B------:R-:W-:Y:S01]  /*19180*/  MUFU.EX2 R106, R146 ;  /* 0x00000092006a7308 */ /* 0x000fe20000000800 */
[----:B------:R-:W-:Y:S01]  /*19190*/  FMUL.FTZ R121, R98, UR4 ;  /* 0x0000000462797c20 */ /* 0x000fe20008410000 */
[-CC-:B0-----:R-:W-:Y:S01]  /*191a0*/  FFMA.FTZ R134, R141, R21.reuse, -R154.reuse ;  /* 0x000000158d867223 */ /* 0x181fe2000001089a */
[----:B------:R-:W-:Y:S02]  /*191b0*/  IMAD.MOV.U32 R141, RZ, RZ, R97 ;  /* 0x000000ffff8d7224 */ /* 0x000fe400078e0061 */
[----:B------:R-:W-:-:S03]  /*191c0*/  FFMA.FTZ R97, R96, R21, -R154 ;  /* 0x0000001560617223 */ /* 0x000fc6000001089a */
[----:B------:R-:W-:Y:S01]  /*191d0*/  MUFU.EX2 R101, R145 ;  /* 0x0000009100657308 */ /* 0x000fe20000000800 */
[----:B------:R-:W-:-:S07]  /*191e0*/  FFMA.FTZ R96, R100, R21, -R154 ;  /* 0x0000001564607223 */ /* 0x000fce000001089a */
[----:B------:R0:W1:Y:S01]  /*191f0*/  MUFU.TANH R84, R135 ;  /* 0x0000008700547308 */ /* 0x0000620000002400 */
[-CC-:B------:R-:W-:Y:S01]  /*19200*/  FFMA.FTZ R133, R140, R21.reuse, -R154.reuse ;  /* 0x000000158c857223 */ /* 0x180fe2000001089a */
[----:B--2---:R-:W-:Y:S02]  /*19210*/  IMAD.MOV.U32 R140, RZ, RZ, R85 ;  /* 0x000000ffff8c7224 */ /* 0x004fe400078e0055 */
[----:B0-----:R-:W-:Y:S02]  /*19220*/  IMAD.MOV.U32 R135, RZ, RZ, R89 ;  /* 0x000000ffff877224 */ /* 0x001fe400078e0059 */
[-CC-:B------:R-:W-:Y:S01]  /*19230*/  FFMA.FTZ R89, R108, R21.reuse, -R154.reuse ;  /* 0x000000156c597223 */ /* 0x180fe2000001089a */
[----:B------:R-:W-:Y:S01]  /*19240*/  FMUL.FTZ R108, R102, UR4 ;  /* 0x00000004666c7c20 */ /* 0x000fe20008410000 */
[----:B------:R-:W-:Y:S02]  /*19250*/  IMAD.MOV.U32 R102, RZ, RZ, R135 ;  /* 0x000000ffff667224 */ /* 0x000fe400078e0087 */
[----:B------:R-:W-:Y:S01]  /*19260*/  FFMA.FTZ R131, R138, R21, -R154 ;  /* 0x000000158a837223 */ /* 0x000fe2000001089a */
[----:B-1----:R-:W-:-:S02]  /*19270*/  IMAD.MOV.U32 R138, RZ, RZ, R84 ;  /* 0x000000ffff8a7224 */ /* 0x002fc400078e0054 */
[----:B------:R-:W-:Y:S01]  /*19280*/  FMUL.FTZ R157, R118, UR4 ;  /* 0x00000004769d7c20 */ /* 0x000fe20008410000 */
[----:B------:R-:W-:Y:S02]  /*19290*/  IMAD.MOV.U32 R118, RZ, RZ, R81 ;  /* 0x000000ffff767224 */ /* 0x000fe400078e0051 */
[-CC-:B------:R-:W-:Y:S01]  /*192a0*/  FFMA.FTZ R81, R116, R21.reuse, -R154.reuse ;  /* 0x0000001574517223 */ /* 0x180fe2000001089a */
[----:B------:R-:W-:Y:S02]  /*192b0*/  IMAD.MOV.U32 R114, RZ, RZ, R137 ;  /* 0x000000ffff727224 */ /* 0x000fe400078e0089 */
[----:B------:R-:W-:Y:S01]  /*192c0*/  FMUL.FTZ R116, R119, UR4 ;  /* 0x0000000477747c20 */ /* 0x000fe20008410000 */
[----:B------:R-:W0:Y:S01]  /*192d0*/  MUFU.TANH R157, R157 ;  /* 0x0000009d009d7308 */ /* 0x000e220000002400 */
[----:B------:R-:W-:Y:S01]  /*192e0*/  FFMA.FTZ R76, R113, R21, -R154 ;  /* 0x00000015714c7223 */ /* 0x000fe2000001089a */
[----:B------:R-:W-:-:S06]  /*192f0*/  IMAD.MOV.U32 R113, RZ, RZ, R92 ;  /* 0x000000ffff717224 */ /* 0x000fcc00078e005c */
[----:B------:R-:W1:Y:S01]  /*19300*/  MUFU.TANH R116, R116 ;  /* 0x0000007400747308 */ /* 0x000e620000002400 */
[----:B------:R-:W-:Y:S01]  /*19310*/  FMUL.FTZ R119, R110, UR4 ;  /* 0x000000046e777c20 */ /* 0x000fe20008410000 */
[----:B------:R-:W-:-:S06]  /*19320*/  FFMA.FTZ R85, R120, R21, -R154 ;  /* 0x0000001578557223 */ /* 0x000fcc000001089a */
[----:B------:R-:W2:Y:S01]  /*19330*/  MUFU.TANH R117, R117 ;  /* 0x0000007500757308 */ /* 0x000ea20000002400 */
[----:B------:R-:W-:-:S07]  /*19340*/  FMUL.FTZ R120, R111, UR4 ;  /* 0x000000046f787c20 */ /* 0x000fce0008410000 */
[----:B------:R-:W-:Y:S08]  /*19350*/  MUFU.TANH R119, R119 ;  /* 0x0000007700777308 */ /* 0x000ff00000002400 */
[----:B------:R-:W-:Y:S01]  /*19360*/  MUFU.TANH R120, R120 ;  /* 0x0000007800787308 */ /* 0x000fe20000002400 */
[----:B------:R-:W-:Y:S01]  /*19370*/  FFMA.FTZ R77, R109, R21, -R154 ;  /* 0x000000156d4d7223 */ /* 0x000fe2000001089a */
[----:B------:R-:W-:-:S06]  /*19380*/  FMUL.FTZ R109, R103, UR4 ;  /* 0x00000004676d7c20 */ /* 0x000fcc0008410000 */
[----:B------:R-:W-:Y:S01]  /*19390*/  MUFU.TANH R121, R121 ;  /* 0x0000007900797308 */ /* 0x000fe20000002400 */
[----:B------:R-:W-:Y:S01]  /*193a0*/  FMUL.FTZ R90, R90, UR4 ;  /* 0x000000045a5a7c20 */ /* 0x000fe20008410000 */
[----:B------:R-:W-:-:S06]  /*193b0*/  FMUL.FTZ R110, R91, UR4 ;  /* 0x000000045b6e7c20 */ /* 0x000fcc0008410000 */
[----:B------:R-:W-:Y:S01]  /*193c0*/  MUFU.TANH R108, R108 ;  /* 0x0000006c006c7308 */ /* 0x000fe20000002400 */
[----:B------:R-:W-:-:S07]  /*193d0*/  FMUL.FTZ R111, R94, UR4 ;  /* 0x000000045e6f7c20 */ /* 0x000fce0008410000 */
[----:B------:R-:W-:Y:S01]  /*193e0*/  MUFU.TANH R109, R109 ;  /* 0x0000006d006d7308 */ /* 0x000fe20000002400 */
[----:B------:R-:W-:-:S07]  /*193f0*/  FMUL.FTZ R135, R95, UR4 ;  /* 0x000000045f877c20 */ /* 0x000fce0008410000 */
[----:B------:R-:W-:Y:S01]  /*19400*/  MUFU.TANH R90, R90 ;  /* 0x0000005a005a7308 */ /* 0x000fe20000002400 */
[-CC-:B------:R-:W-:Y:S01]  /*19410*/  FFMA.FTZ R92, R88, R21.reuse, -R154.reuse ;  /* 0x00000015585c7223 */ /* 0x180fe2000001089a */
[----:B------:R-:W-:-:S06]  /*19420*/  FFMA.FTZ R88, R136, R21, -R154 ;  /* 0x0000001588587223 */ /* 0x000fcc000001089a */
[----:B------:R-:W-:Y:S01]  /*19430*/  MUFU.TANH R110, R110 ;  /* 0x0000006e006e7308 */ /* 0x000fe20000002400 */
[----:B------:R-:W-:Y:S01]  /*19440*/  FMUL.FTZ R136, R82, UR4 ;  /* 0x0000000452887c20 */ /* 0x000fe20008410000 */
[----:B------:R-:W-:-:S06]  /*19450*/  FMUL.FTZ R137, R83, UR4 ;  /* 0x0000000453897c20 */ /* 0x000fcc0008410000 */
[----:B------:R-:W-:Y:S08]  /*19460*/  MUFU.TANH R111, R111 ;  /* 0x0000006f006f7308 */ /* 0x000ff00000002400 */
[----:B------:R-:W-:Y:S01]  /*19470*/  MUFU.TANH R135, R135 ;  /* 0x0000008700877308 */ /* 0x000fe20000002400 */
[----:B------:R-:W-:-:S07]  /*19480*/  IMAD.MOV.U32 R103, RZ, RZ, R139 ;  /* 0x000000ffff677224 */ /* 0x000fce00078e008b */
[----:B------:R-:W-:Y:S01]  /*19490*/  MUFU.TANH R136, R136 ;  /* 0x0000008800887308 */ /* 0x000fe20000002400 */
[----:B------:R-:W-:-:S07]  /*194a0*/  FMUL.FTZ R146, R74, UR4 ;  /* 0x000000044a927c20 */ /* 0x000fce0008410000 */
[----:B------:R-:W-:Y:S01]  /*194b0*/  MUFU.TANH R137, R137 ;  /* 0x0000008900897308 */ /* 0x000fe20000002400 */
[-CC-:B------:R-:W-:Y:S01]  /*194c0*/  FFMA.FTZ R132, R132, R21.reuse, -R154.reuse ;  /* 0x0000001584847223 */ /* 0x180fe2000001089a */
[-CC-:B------:R-:W-:Y:S01]  /*194d0*/  FFMA.FTZ R129, R129, R21.reuse, -R154.reuse ;  /* 0x0000001581817223 */ /* 0x180fe2000001089a */
[-CC-:B------:R-:W-:Y:S01]  /*194e0*/  FFMA.FTZ R128, R128, R21.reuse, -R154.reuse ;  /* 0x0000001580807223 */ /* 0x180fe2000001089a */
[-CC-:B------:R-:W-:Y:S01]  /*194f0*/  FFMA.FTZ R125, R125, R21.reuse, -R154.reuse ;  /* 0x000000157d7d7223 */ /* 0x180fe2000001089a */
[-CC-:B------:R-:W-:Y:S01]  /*19500*/  FFMA.FTZ R84, R124, R21.reuse, -R154.reuse ;  /* 0x000000157c547223 */ /* 0x180fe2000001089a */
[----:B------:R-:W-:Y:S01]  /*19510*/  FFMA.FTZ R142, R150, R21, -R154 ;  /* 0x00000015968e7223 */ /* 0x000fe2000001089a */
[----:B----4-:R-:W-:Y:S01]  /*19520*/  FMNMX.FTZ R98, R123, R155, !PT ;  /* 0x0000009b7b627209 */ /* 0x010fe20007810000 */
[----:B---3--:R-:W-:-:S03]  /*19530*/  FFMA.FTZ R100, R0, R105, R104 ;  /* 0x0000006900647223 */ /* 0x008fc60000010068 */
[----:B------:R-:W-:Y:S01]  /*19540*/  FMNMX.FTZ R98, R4, R98, !PT ;  /* 0x0000006204627209 */ /* 0x000fe20007810000 */
[----:B------:R-:W-:-:S03]  /*19550*/  FADD.FTZ R100, R115, R100 ;  /* 0x0000006473647221 */ /* 0x000fc60000010000 */
[----:B------:R-:W-:Y:S01]  /*19560*/  FMNMX.FTZ R98, R3, R98, !PT ;  /* 0x0000006203627209 */ /* 0x000fe20007810000 */
[----:B------:R-:W-:-:S03]  /*19570*/  FADD.FTZ R100, R106, R100 ;  /* 0x000000646a647221 */ /* 0x000fc60000010000 */
[----:B------:R-:W-:Y:S02]  /*19580*/  FMNMX.FTZ R98, R2, R98, !PT ;  /* 0x0000006202627209 */ /* 0x000fe40007810000 */
[C---:B------:R-:W-:Y:S01]  /*19590*/  F2FP.BF16.F32.PACK_AB R106, R101.reuse, R106 ;  /* 0x0000006a656a723e */ /* 0x040fe200000010ff */
[----:B------:R-:W-:Y:S01]  /*195a0*/  FADD.FTZ R145, R101, R100 ;  /* 0x0000006465917221 */ /* 0x000fe20000010000 */
[----:B------:R-:W-:Y:S01]  /*195b0*/  FMNMX.FTZ R98, R139, R98, !PT ;  /* 0x000000628b627209 */ /* 0x000fe20007810000 */
[----:B------:R-:W-:Y:S02]  /*195c0*/  IMAD.MOV.U32 R101, RZ, RZ, R122 ;  /* 0x000000ffff657224 */ /* 0x000fe400078e007a */
[----:B------:R-:W-:Y:S01]  /*195d0*/  FMUL.FTZ R122, R99, UR4 ;  /* 0x00000004637a7c20 */ /* 0x000fe20008410000 */
[----:B------:R-:W-:Y:S01]  /*195e0*/  IMAD.MOV.U32 R99, RZ, RZ, R140 ;  /* 0x000000ffff637224 */ /* 0x000fe200078e008c */
[----:B------:R-:W-:Y:S01]  /*195f0*/  FMNMX.FTZ R98, R102, R98, !PT ;  /* 0x0000006266627209 */ /* 0x000fe20007810000 */
[----:B------:R-:W-:-:S03]  /*19600*/  IMAD.MOV.U32 R100, RZ, RZ, R138 ;  /* 0x000000ffff647224 */ /* 0x000fc600078e008a */
[----:B------:R-:W-:Y:S02]  /*19610*/  FMNMX.FTZ R98, R99, R98, !PT ;  /* 0x0000006263627209 */ /* 0x000fe40007810000 */
[----:B------:R-:W-:Y:S02]  /*19620*/  F2FP.BF16.F32.PACK_AB R104, R115, R104 ;  /* 0x000000687368723e */ /* 0x000fe400000010ff */
[----:B------:R-:W-:Y:S01]  /*19630*/  FMNMX.FTZ R98, R100, R98, !PT ;  /* 0x0000006264627209 */ /* 0x000fe20007810000 */
[----:B------:R-:W-:-:S03]  /*19640*/  IMAD.MOV.U32 R115, RZ, RZ, R118 ;  /* 0x000000ffff737224 */ /* 0x000fc600078e0076 */
[----:B------:R-:W-:-:S04]  /*19650*/  FMNMX.FTZ R98, R101, R98, !PT ;  /* 0x0000006265627209 */ /* 0x000fc80007810000 */
[----:B------:R-:W-:-:S04]  /*19660*/  FMNMX.FTZ R98, R115, R98, !PT ;  /* 0x0000006273627209 */ /* 0x000fc80007810000 */
[----:B------:R-:W-:Y:S01]  /*19670*/  FMNMX.FTZ R98, R114, R98, !PT ;  /* 0x0000006272627209 */ /* 0x000fe20007810000 */
[----:B------:R-:W-:-:S03]  /*19680*/  FMUL.FTZ R118, R107, UR4 ;  /* 0x000000046b767c20 */ /* 0x000fc60008410000 */
[----:B------:R-:W-:-:S04]  /*19690*/  FMNMX.FTZ R98, R112, R98, !PT ;  /* 0x0000006270627209 */ /* 0x000fc80007810000 */
[----:B------:R-:W-:Y:S01]  /*196a0*/  FMNMX.FTZ R98, R113, R98, !PT ;  /* 0x0000006271627209 */ /* 0x000fe20007810000 */
[----:B------:R-:W3:Y:S03]  /*196b0*/  MUFU.TANH R118, R118 ;  /* 0x0000007600767308 */ /* 0x000ee60000002400 */
[----:B------:R-:W-:-:S04]  /*196c0*/  FMNMX.FTZ R98, R141, R98, !PT ;  /* 0x000000628d627209 */ /* 0x000fc80007810000 */
[----:B0-----:R-:W-:-:S04]  /*196d0*/  FMNMX.FTZ R98, R157, R98, !PT ;  /* 0x000000629d627209 */ /* 0x001fc80007810000 */
[----:B-1----:R-:W-:Y:S01]  /*196e0*/  FMNMX.FTZ R98, R116, R98, !PT ;  /* 0x0000006274627209 */ /* 0x002fe20007810000 */
[----:B------:R-:W0:Y:S03]  /*196f0*/  MUFU.TANH R122, R122 ;  /* 0x0000007a007a7308 */ /* 0x000e260000002400 */
[----:B--2---:R-:W-:-:S04]  /*19700*/  FMNMX.FTZ R98, R117, R98, !PT ;  /* 0x0000006275627209 */ /* 0x004fc80007810000 */
[----:B---3--:R-:W-:-:S04]  /*19710*/  FMNMX.FTZ R98, R118, R98, !PT ;  /* 0x0000006276627209 */ /* 0x008fc80007810000 */
[----:B------:R-:W-:-:S04]  /*19720*/  FMNMX.FTZ R98, R119, R98, !PT ;  /* 0x0000006277627209 */ /* 0x000fc80007810000 */
[----:B------:R-:W-:-:S04]  /*19730*/  FMNMX.FTZ R98, R120, R98, !PT ;  /* 0x0000006278627209 */ /* 0x000fc80007810000 */
[----:B------:R-:W-:-:S04]  /*19740*/  FMNMX.FTZ R98, R121, R98, !PT ;  /* 0x0000006279627209 */ /* 0x000fc80007810000 */
[----:B0-----:R-:W-:-:S04]  /*19750*/  FMNMX.FTZ R98, R122, R98, !PT ;  /* 0x000000627a627209 */ /* 0x001fc80007810000 */
[----:B------:R-:W-:-:S04]  /*19760*/  FMNMX.FTZ R98, R108, R98, !PT ;  /* 0x000000626c627209 */ /* 0x000fc80007810000 */
[----:B------:R-:W-:Y:S01]  /*19770*/  FMNMX.FTZ R98, R109, R98, !PT ;  /* 0x000000626d627209 */ /* 0x000fe20007810000 */
[----:B------:R-:W-:-:S03]  /*19780*/  FMUL.FTZ R138, R86, UR4 ;  /* 0x00000004568a7c20 */ /* 0x000fc60008410000 */
[----:B------:R-:W-:Y:S01]  /*19790*/  FMNMX.FTZ R98, R90, R98, !PT ;  /* 0x000000625a627209 */ /* 0x000fe20007810000 */
[----:B------:R-:W-:-:S03]  /*197a0*/  FMUL.FTZ R139, R87, UR4 ;  /* 0x00000004578b7c20 */ /* 0x000fc60008410000 */
[----:B------:R-:W-:Y:S01]  /*197b0*/  FMNMX.FTZ R98, R110, R98, !PT ;  /* 0x000000626e627209 */ /* 0x000fe20007810000 */
[----:B------:R-:W0:Y:S03]  /*197c0*/  MUFU.TANH R138, R138 ;  /* 0x0000008a008a7308 */ /* 0x000e260000002400 */
[----:B------:R-:W-:Y:S01]  /*197d0*/  FMNMX.FTZ R98, R111, R98, !PT ;  /* 0x000000626f627209 */ /* 0x000fe20007810000 */
[-CC-:B------:R-:W-:Y:S01]  /*197e0*/  FFMA.FTZ R143, R149, R21.reuse, -R154.reuse ;  /* 0x00000015958f7223 */ /* 0x180fe2000001089a */
[-CC-:B------:R-:W-:Y:S01]  /*197f0*/  FFMA.FTZ R147, R147, R21.reuse, -R154.reuse ;  /* 0x0000001593937223 */ /* 0x180fe2000001089a */
[-CC-:B------:R-:W-:Y:S01]  /*19800*/  FFMA.FTZ R151, R151, R21.reuse, -R154.reuse ;  /* 0x0000001597977223 */ /* 0x180fe2000001089a */
[-CC-:B------:R-:W-:Y:S01]  /*19810*/  FFMA.FTZ R152, R152, R21.reuse, -R154.reuse ;  /* 0x0000001598987223 */ /* 0x180fe2000001089a */
[-CC-:B------:R-:W-:Y:S01]  /*19820*/  FFMA.FTZ R153, R153, R21.reuse, -R154.reuse ;  /* 0x0000001599997223 */ /* 0x180fe2000001089a */
[----:B------:R-:W1:Y:S01]  /*19830*/  MUFU.TANH R139, R139 ;  /* 0x0000008b008b7308 */ /* 0x000e620000002400 */
[----:B------:R-:W-:Y:S01]  /*19840*/  FFMA.FTZ R154, R148, R21, -R154 ;  /* 0x00000015949a7223 */ /* 0x000fe2000001089a */
[----:B------:R-:W-:Y:S01]  /*19850*/  FMNMX.FTZ R98, R135, R98, !PT ;  /* 0x0000006287627209 */ /* 0x000fe20007810000 */
[----:B------:R-:W-:Y:S01]  /*19860*/  FMUL.FTZ R148, R75, UR4 ;  /* 0x000000044b947c20 */ /* 0x000fe20008410000 */
[----:B------:R-:W-:-:S02]  /*19870*/  FMUL.FTZ R149, R78, UR4 ;  /* 0x000000044e957c20 */ /* 0x000fc40008410000 */
[----:B------:R-:W-:Y:S02]  /*19880*/  FMNMX.FTZ R98, R136, R98, !PT ;  /* 0x0000006288627209 */ /* 0x000fe40007810000 */
[----:B------:R-:W2:Y:S01]  /*19890*/  MUFU.TANH R146, R146 ;  /* 0x0000009200927308 */ /* 0x000ea20000002400 */
[----:B------:R-:W-:Y:S01]  /*198a0*/  FMUL.FTZ R150, R79, UR4 ;  /* 0x000000044f967c20 */ /* 0x000fe20008410000 */
[----:B------:R-:W-:-:S06]  /*198b0*/  FMNMX.FTZ R98, R137, R98, !PT ;  /* 0x0000006289627209 */ /* 0x000fcc0007810000 */
[----:B------:R-:W3:Y:S01]  /*198c0*/  MUFU.TANH R148, R148 ;  /* 0x0000009400947308 */ /* 0x000ee20000002400 */
[----:B0-----:R-:W-:-:S07]  /*198d0*/  FMNMX.FTZ R98, R138, R98, !PT ;  /* 0x000000628a627209 */ /* 0x001fce0007810000 */
[----:B------:R-:W0:Y:S01]  /*198e0*/  MUFU.TANH R149, R149 ;  /* 0x0000009500957308 */ /* 0x000e220000002400 */
[----:B-1----:R-:W-:-:S07]  /*198f0*/  FMNMX.FTZ R98, R139, R98, !PT ;  /* 0x000000628b627209 */ /* 0x002fce0007810000 */
[----:B------:R-:W1:Y:S01]  /*19900*/  MUFU.TANH R150, R150 ;  /* 0x0000009600967308 */ /* 0x000e620000002400 */
[----:B--2---:R-:W-:-:S04]  /*19910*/  FMNMX.FTZ R98, R146, R98, !PT ;  /* 0x0000006292627209 */ /* 0x004fc80007810000 */
[----:B---3--:R-:W-:-:S04]  /*19920*/  FMNMX.FTZ R98, R148, R98, !PT ;  /* 0x0000006294627209 */ /* 0x008fc80007810000 */
[----:B0-----:R-:W-:-:S04]  /*19930*/  FMNMX.FTZ R74, R149, R98, !PT ;  /* 0x00000062954a7209 */ /* 0x001fc80007810000 */
[----:B-1----:R-:W-:-:S05]  /*19940*/  FMNMX.FTZ R74, R150, R74, !PT ;  /* 0x0000004a964a7209 */ /* 0x002fca0007810000 */
[----:B------:R-:W0:Y:S02]  /*19950*/  SHFL.BFLY PT, R75, R74, 0x2, 0x1f ;  /* 0x0c401f004a4b7f89 */ /* 0x000e2400000e0000 */
[----:B0-----:R-:W-:-:S05]  /*19960*/  FMNMX.FTZ R74, R74, R75, !PT ;  /* 0x0000004b4a4a7209 */ /* 0x001fca0007810000 */
[----:B------:R-:W0:Y:S02]  /*19970*/  SHFL.BFLY PT, R75, R74, 0x1, 0x1f ;  /* 0x0c201f004a4b7f89 */ /* 0x000e2400000e0000 */
[----:B0-----:R-:W-:-:S05]  /*19980*/  FMNMX.FTZ R74, R74, R75, !PT ;  /* 0x0000004b4a4a7209 */ /* 0x001fca0007810000 */
[----:B------:R-:W-:-:S04]  /*19990*/  FMUL.FTZ R140, R74, R21 ;  /* 0x000000154a8c7220 */ /* 0x000fc80000410000 */
[-CC-:B------:R-:W-:Y:S01]  /*199a0*/  FFMA.FTZ R105, R123, R21.reuse, -R140.reuse ;  /* 0x000000157b697223 */ /* 0x180fe2000001088c */
[-CC-:B------:R-:W-:Y:S01]  /*199b0*/  FFMA.FTZ R107, R4, R21.reuse, -R140.reuse ;  /* 0x00000015046b7223 */ /* 0x180fe2000001088c */
[-CC-:B------:R-:W-:Y:S01]  /*199c0*/  FFMA.FTZ R123, R3, R21.reuse, -R140.reuse ;  /* 0x00000015037b7223 */ /* 0x180fe2000001088c */
[----:B------:R2:W5:Y:S01]  /*199d0*/  LDL.LU R4, [R1+0x98] ;  /* 0x0000980001047983 */ /* 0x0005620000300800 */
[-CC-:B------:R-:W-:Y:S01]  /*199e0*/  FFMA.FTZ R95, R103, R21.reuse, -R140.reuse ;  /* 0x00000015675f7223 */ /* 0x180fe2000001088c */
[-CC-:B------:R-:W-:Y:S01]  /*199f0*/  FFMA.FTZ R124, R2, R21.reuse, -R140.reuse ;  /* 0x00000015027c7223 */ /* 0x180fe2000001088c */
[-CC-:B------:R-:W-:Y:S01]  /*19a00*/  FFMA.FTZ R103, R114, R21.reuse, -R140.reuse ;  /* 0x0000001572677223 */ /* 0x180fe2000001088c */
[----:B------:R2:W5:Y:S01]  /*19a10*/  LDL.LU R3, [R1+0x94] ;  /* 0x0000940001037983 */ /* 0x0005620000300800 */
[----:B------:R-:W-:-:S03]  /*19a20*/  FFMA.FTZ R114, R141, R21, -R140 ;  /* 0x000000158d727223 */ /* 0x000fc6000001088c */
[----:B------:R2:W5:Y:S04]  /*19a30*/  LDL.LU R2, [R1+0x90] ;  /* 0x0000900001027983 */ /* 0x0005680000300800 */
[----:B------:R-:W3:Y:S01]  /*19a40*/  LDL R141, [R1+0x5c] ;  /* 0x00005c00018d7983 */ /* 0x000ee20000100800 */
[----:B------:R-:W-:Y:S01]  /*19a50*/  FFMA.FTZ R94, R108, R21, -R140 ;  /* 0x000000156c5e7223 */ /* 0x000fe2000001088c */
[----:B------:R-:W-:-:S05]  /*19a60*/  VIADD R108, R16, 0x200 ;  /* 0x00000200106c7836 */ /* 0x000fca0000000000 */
        /* <DEDUP_REMOVED lines=41> */
[----:B---3--:R-:W-:-:S04]  /*19d00*/  LOP3.LUT R108, R141, 0x10000, RZ, 0xfc, !PT ;  /* 0x000100008d6c7812 */ /* 0x008fc800078efcff */
[----:B------:R-:W-:-:S13]  /*19d10*/  R2UR UR4, R108 ;  /* 0x000000006c0472ca */ /* 0x000fda00000e0000 */
[----:B------:R-:W-:Y:S01]  /*19d20*/  HGMMA.64x96x16.F32.BF16 R24, gdesc[UR4].tnspB, R24, gsb0 ;  /* 0x41600000041879f0 */ /* 0x000fe20008001818 */
[----:B------:R-:W-:-:S05]  /*19d30*/  VIADD R110, R108, 0x180 ;  /* 0x000001806c6e7836 */ /* 0x000fca0000000000 */
[----:B------:R-:W-:Y:S01]  /*19d40*/  R2UR UR8, R110 ;  /* 0x000000006e0872ca */ /* 0x000fe200000e0000 */
[----:B------:R-:W-:Y:S01]  /*19d50*/  VIADD R110, R108, 0x300 ;  /* 0x000003006c6e7836 */ /* 0x000fe20000000000 */
[----:B------:R-:W-:Y:S01]  /*19d60*/  R2UR UR13, R111 ;  /* 0x000000006f0d72ca */ /* 0x000fe200000e0000 */
[----:B------:R-:W-:Y:S02]  /*19d70*/  WARPGROUP.DEPBAR.LE gsb0, 0x0 ;  /* 0x00008000000079c5 */ /* 0x000fe40000010000 */
[----:B------:R-:W-:-:S08]  /*19d80*/  WARPGROUP.ARRIVE ;  /* 0x00000000000079c5 */ /* 0x000fd00000000000 */
        /* <DEDUP_REMOVED lines=24> */
[----:B------:R-:W-:Y:S02]  /*19f10*/  IMAD.MOV.U32 R111, RZ, RZ, -0x3ffffff0 ;  /* 0xc0000010ff6f7424 */ /* 0x000fe400078e00ff */
[----:B------:R-:W-:Y:S01]  /*19f20*/  FFMA.FTZ R82, R135, R21, -R140 ;  /* 0x0000001587527223 */ /* 0x000fe2000001088c */
[----:B------:R-:W-:Y:S01]  /*19f30*/  R2UR UR28, R110 ;  /* 0x000000006e1c72ca */ /* 0x000fe200000e0000 */
[----:B------:R-:W3:Y:S01]  /*19f40*/  LDL.LU R135, [R1+0x3c] ;  /* 0x00003c0001877983 */ /* 0x000ee20000300800 */
        /* <DEDUP_REMOVED lines=18> */
[----:B0-----:R-:W-:Y:S01]  /*1a070*/  IMAD.MOV.U32 R109, RZ, RZ, -0x3ffffff0 ;  /* 0xc0000010ff6d7424 */ /* 0x001fe200078e00ff */
[----:B------:R-:W-:-:S04]  /*1a080*/  R2UR UR36, R108 ;  /* 0x000000006c2472ca */ /* 0x000fc800000e0000 */
[----:B------:R-:W-:Y:S01]  /*1a090*/  R2UR UR37, R109 ;  /* 0x000000006d2572ca */ /* 0x000fe200000e0000 */
[----:B------:R-:W0:Y:S01]  /*1a0a0*/  S2R R155, SR_TID.X ;  /* 0x00000000009b7919 */ /* 0x000e220000002100 */
[----:B------:R-:W3:Y:S01]  /*1a0b0*/  MUFU.EX2 R105, R105 ;  /* 0x0000006900697308 */ /* 0x000ee20000000800 */
[----:B------:R-:W-:-:S07]  /*1a0c0*/  FFMA.FTZ R83, R136, R21, -R140 ;  /* 0x0000001588537223 */ /* 0x000fce000001088c */
[----:B------:R-:W1:Y:S01]  /*1a0d0*/  MUFU.EX2 R108, R107 ;  /* 0x0000006b006c7308 */ /* 0x000e620000000800 */
[----:B------:R-:W-:Y:S02]  /*1a0e0*/  WARPGROUP.DEPBAR.LE gsb0, 0x0 ;  /* 0x00008000000079c5 */ /* 0x000fe40000010000 */
[----:B------:R-:W-:-:S06]  /*1a0f0*/  WARPGROUP.ARRIVE ;  /* 0x00000000000079c5 */ /* 0x000fcc0000000000 */
[----:B------:R-:W-:Y:S01]  /*1a100*/  HGMMA.64x96x16.F32.BF16 R24, gdesc[UR36].tnspB, R24, gsb0 ;  /* 0x41600000241879f0 */ /* 0x000fe20008001818 */
[----:B0-----:R-:W-:Y:S02]  /*1a110*/  SHF.R.U32.HI R136, RZ, 0x7, R155 ;  /* 0x00000007ff887819 */ /* 0x001fe4000001169b */
[----:B------:R-:W-:-:S03]  /*1a120*/  ISETP.GE.U32.AND P2, PT, R155, 0x180, PT ;  /* 0x000001809b00780c */ /* 0x000fc60003f46070 */
[----:B------:R-:W-:Y:S02]  /*1a130*/  VIADD R109, R136, 0x9 ;  /* 0x00000009886d7836 */ /* 0x000fe40000000000 */
[----:B---3--:R-:W-:-:S03]  /*1a140*/  FFMA.FTZ R111, R110, R135, R105 ;  /* 0x000000876e6f7223 */ /* 0x008fc60000010069 */
[----:B------:R-:W-:Y:S02]  /*1a150*/  SEL R109, R109, 0x9, !P2 ;  /* 0x000000096d6d7807 */ /* 0x000fe40005000000 */
[----:B-1----:R-:W-:Y:S01]  /*1a160*/  F2FP.BF16.F32.PACK_AB R105, R108, R105 ;  /* 0x000000696c69723e */ /* 0x002fe200000010ff */
[----:B------:R-:W-:Y:S01]  /*1a170*/  MUFU.EX2 R107, R123 ;  /* 0x0000007b006b7308 */ /* 0x000fe20000000800 */
[----:B------:R-:W-:-:S07]  /*1a180*/  FFMA.FTZ R98, R102, R21, -R140 ;  /* 0x0000001566627223 */ /* 0x000fce000001088c */
[----:B------:R-:W0:Y:S08]  /*1a190*/  MUFU.EX2 R134, R134 ;  /* 0x0000008600867308 */ /* 0x000e300000000800 */
[----:B------:R-:W-:Y:S01]  /*1a1a0*/  MUFU.EX2 R124, R124 ;  /* 0x0000007c007c7308 */ /* 0x000fe20000000800 */
[----:B------:R-:W-:-:S07]  /*1a1b0*/  FFMA.FTZ R99, R99, R21, -R140 ;  /* 0x0000001563637223 */ /* 0x000fce000001088c */
[----:B------:R-:W1:Y:S01]  /*1a1c0*/  MUFU.EX2 R133, R133 ;  /* 0x0000008500857308 */ /* 0x000e620000000800 */
[----:B------:R-:W-:-:S07]  /*1a1d0*/  FFMA.FTZ R100, R100, R21, -R140 ;  /* 0x0000001564647223 */ /* 0x000fce000001088c */
[----:B------:R-:W3:Y:S01]  /*1a1e0*/  MUFU.EX2 R132, R132 ;  /* 0x0000008400847308 */ /* 0x000ee20000000800 */
[----:B0-----:R-:W-:-:S07]  /*1a1f0*/  FADD.FTZ R145, R134, R145 ;  /* 0x0000009186917221 */ /* 0x001fce0000010000 */
[----:B------:R-:W-:Y:S01]  /*1a200*/  MUFU.EX2 R98, R98 ;  /* 0x0000006200627308 */ /* 0x000fe20000000800 */
[----:B------:R-:W-:-:S07]  /*1a210*/  FFMA.FTZ R101, R101, R21, -R140 ;  /* 0x0000001565657223 */ /* 0x000fce000001088c */
[----:B------:R-:W0:Y:S01]  /*1a220*/  MUFU.EX2 R131, R131 ;  /* 0x0000008300837308 */ /* 0x000e220000000800 */
[-CC-:B------:R-:W-:Y:S01]  /*1a230*/  FFMA.FTZ R102, R115, R21.reuse, -R140.reuse ;  /* 0x0000001573667223 */ /* 0x180fe2000001088c */
[----:B------:R-:W-:Y:S01]  /*1a240*/  FFMA.FTZ R86, R137, R21, -R140 ;  /* 0x0000001589567223 */ /* 0x000fe2000001088c */
[----:B-1----:R-:W-:-:S05]  /*1a250*/  FADD.FTZ R145, R133, R145 ;  /* 0x0000009185917221 */ /* 0x002fca0000010000 */
[----:B------:R-:W-:Y:S01]  /*1a260*/  MUFU.EX2 R130, R130 ;  /* 0x0000008200827308 */ /* 0x000fe20000000800 */
[----:B------:R-:W-:Y:S02]  /*1a270*/  WARPGROUP.DEPBAR.LE gsb0, 0x0 ;  /* 0x00008000000079c5 */ /* 0x000fe40000010000 */
[----:B------:R1:W-:Y:S06]  /*1a280*/  BAR.ARV R109, 0x100 ;  /* 0x0004006d0000751d */ /* 0x0003ec0000002000 */
[----:B-1----:R-:W-:Y:S01]  /*1a290*/  FADD.FTZ R109, R108, R111 ;  /* 0x0000006f6c6d7221 */ /* 0x002fe20000010000 */
[----:B------:R-:W-:-:S02]  /*1a2a0*/  @!P1 IMAD R108, R15, 0x8, R16 ;  /* 0x000000080f6c9824 */ /* 0x000fc400078e0210 */
[----:B------:R-:W-:Y:S02]  /*1a2b0*/  @!P1 IMAD R111, R22, 0x8, R16 ;  /* 0x00000008166f9824 */ /* 0x000fe400078e0210 */
[----:B------:R-:W-:Y:S02]  /*1a2c0*/  @!P1 VIADD R108, R108, 0x31c60 ;  /* 0x00031c606c6c9836 */ /* 0x000fe40000000000 */
[----:B------:R-:W-:-:S03]  /*1a2d0*/  @!P1 VIADD R111, R111, 0x31c40 ;  /* 0x00031c406f6f9836 */ /* 0x000fc60000000000 */
[----:B------:R-:W-:Y:S02]  /*1a2e0*/  @!P1 PRMT R108, RZ, 0x654, R108 ;  /* 0x00000654ff6c9816 */ /* 0x000fe4000000006c */
[----:B------:R-:W-:-:S04]  /*1a2f0*/  @!P1 PRMT R111, RZ, 0x654, R111 ;  /* 0x00000654ff6f9816 */ /* 0x000fc8000000006f */
[----:B------:R-:W-:Y:S01]  /*1a300*/  @!P1 SYNCS.ARRIVE.TRANS64.RED.A1T0 RZ, [R111+URZ], RZ ;  /* 0x000000ff6fff99a7 */ /* 0x000fe2000810043f */
[----:B------:R1:W-:Y:S02]  /*1a310*/  @!P1 SYNCS.ARRIVE.TRANS64.RED.A1T0 RZ, [R108+URZ], RZ ;  /* 0x000000ff6cff99a7 */ /* 0x0003e4000810043f */
[----:B-1----:R-:W-:Y:S08]  /*1a320*/  MUFU.EX2 R108, R89 ;  /* 0x00000059006c7308 */ /* 0x002ff00000000800 */
[----:B------:R-:W-:Y:S08]  /*1a330*/  MUFU.EX2 R89, R93 ;  /* 0x0000005d00597308 */ /* 0x000ff00000000800 */
[----:B------:R-:W1:Y:S01]  /*1a340*/  MUFU.EX2 R93, R95 ;  /* 0x0000005f005d7308 */ /* 0x000e620000000800 */
[----:B------:R-:W-:Y:S01]  /*1a350*/  FADD.FTZ R15, R107, R109 ;  /* 0x0000006d6b0f7221 */ /* 0x000fe20000010000 */
[----:B------:R-:W-:-:S06]  /*1a360*/  F2FP.BF16.F32.PACK_AB R107, R124, R107 ;  /* 0x0000006b7c6b723e */ /* 0x000fcc00000010ff */
[----:B------:R-:W4:Y:S01]  /*1a370*/  MUFU.EX2 R95, R99 ;  /* 0x00000063005f7308 */ /* 0x000f220000000800 */
[----:B------:R-:W-:Y:S01]  /*1a380*/  FADD.FTZ R124, R124, R15 ;  /* 0x0000000f7c7c7221 */ /* 0x000fe20000010000 */
[----:B---3--:R-:W-:-:S06]  /*1a390*/  FADD.FTZ R145, R132, R145 ;  /* 0x0000009184917221 */ /* 0x008fcc0000010000 */
[----:B------:R-:W3:Y:S08]  /*1a3a0*/  MUFU.EX2 R100, R100 ;  /* 0x0000006400647308 */ /* 0x000ef00000000800 */
[----:B------:R-:W2:Y:S01]  /*1a3b0*/  MUFU.EX2 R129, R129 ;  /* 0x0000008100817308 */ /* 0x000ea20000000800 */
[----:B------:R-:W-:-:S07]  /*1a3c0*/  FFMA.FTZ R112, R112, R21, -R140 ;  /* 0x0000001570707223 */ /* 0x000fce000001088c */
[----:B------:R-:W-:Y:S01]  /*1a3d0*/  MUFU.EX2 R137, R77 ;  /* 0x0000004d00897308 */ /* 0x000fe20000000800 */
[----:B0-----:R-:W-:-:S07]  /*1a3e0*/  FADD.FTZ R145, R131, R145 ;  /* 0x0000009183917221 */ /* 0x001fce0000010000 */
[----:B------:R1:W-:Y:S08]  /*1a3f0*/  MUFU.EX2 R111, R76 ;  /* 0x0000004c006f7308 */ /* 0x0003f00000000800 */
[----:B------:R-:W0:Y:S01]  /*1a400*/  MUFU.EX2 R77, R101 ;  /* 0x00000065004d7308 */ /* 0x000e220000000800 */
[----:B-1----:R-:W-:-:S07]  /*1a410*/  FADD.FTZ R76, R93, R124 ;  /* 0x0000007c5d4c7221 */ /* 0x002fce0000010000 */
[----:B------:R-:W1:Y:S01]  /*1a420*/  MUFU.EX2 R128, R128 ;  /* 0x0000008000807308 */ /* 0x000e620000000800 */
[----:B------:R-:W-:Y:S01]  /*1a430*/  FADD.FTZ R76, R98, R76 ;  /* 0x0000004c624c7221 */ /* 0x000fe20000010000 */
[----:B------:R-:W-:-:S06]  /*1a440*/  FADD.FTZ R145, R130, R145 ;  /* 0x0000009182917221 */ /* 0x000fcc0000010000 */
[----:B------:R-:W1:Y:S01]  /*1a450*/  MUFU.EX2 R102, R102 ;  /* 0x0000006600667308 */ /* 0x000e620000000800 */
[----:B----4-:R-:W-:-:S07]  /*1a460*/  FADD.FTZ R76, R95, R76 ;  /* 0x0000004c5f4c7221 */ /* 0x010fce0000010000 */
[----:B------:R-:W4:Y:S01]  /*1a470*/  MUFU.EX2 R127, R127 ;  /* 0x0000007f007f7308 */ /* 0x000f220000000800 */
[-CC-:B------:R-:W-:Y:S01]  /*1a480*/  FFMA.FTZ R113, R113, R21.reuse, -R140.reuse ;  /* 0x0000001571717223 */ /* 0x180fe2000001088c */
[----:B------:R-:W-:Y:S01]  /*1a490*/  FFMA.FTZ R75, R90, R21, -R140 ;  /* 0x000000155a4b7223 */ /* 0x000fe2000001088c */
[----:B---3--:R-:W-:-:S05]  /*1a4a0*/  FADD.FTZ R76, R100, R76 ;  /* 0x0000004c644c7221 */ /* 0x008fca0000010000 */
[----:B------:R-:W3:Y:S01]  /*1a4b0*/  MUFU.EX2 R103, R103 ;  /* 0x0000006700677308 */ /* 0x000ee20000000800 */
[----:B------:R0:W-:Y:S01]  /*1a4c0*/  STSM.16.M88.4 [R17+0x24300], R104 ;  /* 0x0243006811007844 */ /* 0x0001e20000000200 */
[----:B--2---:R-:W-:-:S06]  /*1a4d0*/  FADD.FTZ R145, R129, R145 ;  /* 0x0000009181917221 */ /* 0x004fcc0000010000 */
[----:B------:R-:W2:Y:S01]  /*1a4e0*/  MUFU.EX2 R126, R126 ;  /* 0x0000007e007e7308 */ /* 0x000ea20000000800 */
[----:B------:R-:W-:-:S07]  /*1a4f0*/  F2FP.BF16.F32.PACK_AB R95, R100, R95 ;  /* 0x0000005f645f723e */ /* 0x000fce00000010ff */
[----:B------:R-:W2:Y:S01]  /*1a500*/  MUFU.EX2 R112, R112 ;  /* 0x0000007000707308 */ /* 0x000ea20000000800 */
[----:B------:R-:W-:-:S07]  /*1a510*/  FFMA.FTZ R115, R157, R21, -R140 ;  /* 0x000000159d737223 */ /* 0x000fce000001088c */
[----:B------:R-:W2:Y:S01]  /*1a520*/  MUFU.EX2 R125, R125 ;  /* 0x0000007d007d7308 */ /* 0x000ea20000000800 */
[----:B------:R-:W-:-:S07]  /*1a530*/  FFMA.FTZ R116, R116, R21, -R140 ;  /* 0x0000001574747223 */ /* 0x000fce000001088c */
[----:B0-----:R-:W-:Y:S08]  /*1a540*/  MUFU.EX2 R107, R97 ;  /* 0x00000061006b7308 */ /* 0x001ff00000000800 */
[----:B------:R-:W0:Y:S08]  /*1a550*/  MUFU.EX2 R97, R113 ;  /* 0x0000007100617308 */ /* 0x000e300000000800 */
[----:B------:R1:W-:Y:S02]  /*1a560*/  MUFU.EX2 R100, R75 ;  /* 0x0000004b00647308 */ /* 0x0003e40000000800 */
[----:B-1----:R-:W-:Y:S01]  /*1a570*/  FADD.FTZ R75, R77, R76 ;  /* 0x0000004c4d4b7221 */ /* 0x002fe20000010000 */
[----:B------:R-:W-:-:S05]  /*1a580*/  FADD.FTZ R76, R128, R145 ;  /* 0x00000091804c7221 */ /* 0x000fca0000010000 */
[----:B------:R-:W-:Y:S01]  /*1a590*/  MUFU.EX2 R114, R114 ;  /* 0x0000007200727308 */ /* 0x000fe20000000800 */
[----:B------:R-:W-:Y:S01]  /*1a5a0*/  FADD.FTZ R75, R102, R75 ;  /* 0x0000004b664b7221 */ /* 0x000fe20000010000 */
[----:B----4-:R-:W-:-:S06]  /*1a5b0*/  FADD.FTZ R76, R127, R76 ;  /* 0x0000004c7f4c7221 */ /* 0x010fcc0000010000 */
[----:B------:R-:W1:Y:S01]  /*1a5c0*/  MUFU.EX2 R135, R81 ;  /* 0x0000005100877308 */ /* 0x000e620000000800 */
[----:B---3--:R-:W-:Y:S01]  /*1a5d0*/  FADD.FTZ R75, R103, R75 ;  /* 0x0000004b674b7221 */ /* 0x008fe20000010000 */
[----:B------:R-:W-:-:S06]  /*1a5e0*/  FFMA.FTZ R117, R117, R21, -R140 ;  /* 0x0000001575757223 */ /* 0x000fcc000001088c */
[----:B------:R-:W-:Y:S01]  /*1a5f0*/  MUFU.EX2 R99, R115 ;  /* 0x0000007300637308 */ /* 0x000fe20000000800 */
[----:B------:R-:W-:-:S07]  /*1a600*/  FFMA.FTZ R118, R118, R21, -R140 ;  /* 0x0000001576767223 */ /* 0x000fce000001088c */
[----:B------:R-:W3:Y:S08]  /*1a610*/  MUFU.EX2 R109, R73 ;  /* 0x00000049006d7308 */ /* 0x000ef00000000800 */
[----:B------:R2:W-:Y:S01]  /*1a620*/  MUFU.EX2 R101, R78 ;  /* 0x0000004e00657308 */ /* 0x0005e20000000800 */
[----:B------:R-:W-:Y:S01]  /*1a630*/  FFMA.FTZ R119, R119, R21, -R140 ;  /* 0x0000001577777223 */ /* 0x000fe2000001088c */
[----:B--2---:R-:W-:-:S06]  /*1a640*/  FADD.FTZ R78, R126, R76 ;  /* 0x0000004c7e4e7221 */ /* 0x004fcc0000010000 */
[----:B------:R-:W2:Y:S01]  /*1a650*/  MUFU.EX2 R116, R116 ;  /* 0x0000007400747308 */ /* 0x000ea20000000800 */
[----:B------:R-:W-:Y:S01]  /*1a660*/  FADD.FTZ R76, R112, R75 ;  /* 0x0000004b704c7221 */ /* 0x000fe20000010000 */
[----:B------:R-:W-:-:S06]  /*1a670*/  FADD.FTZ R78, R125, R78 ;  /* 0x0000004e7d4e7221 */ /* 0x000fcc0000010000 */
[----:B------:R-:W4:Y:S01]  /*1a680*/  MUFU.EX2 R136, R80 ;  /* 0x0000005000887308 */ /* 0x000f220000000800 */
[----:B0-----:R-:W-:Y:S01]  /*1a690*/  FADD.FTZ R76, R97, R76 ;  /* 0x0000004c614c7221 */ /* 0x001fe20000010000 */
[----:B------:R-:W-:-:S06]  /*1a6a0*/  FADD.FTZ R78, R111, R78 ;  /* 0x0000004e6f4e7221 */ /* 0x000fcc0000010000 */
[----:B------:R-:W0:Y:S01]  /*1a6b0*/  MUFU.EX2 R117, R117 ;  /* 0x0000007500757308 */ /* 0x000e220000000800 */
[----:B------:R-:W-:Y:S01]  /*1a6c0*/  FFMA.FTZ R120, R120, R21, -R140 ;  /* 0x0000001578787223 */ /* 0x000fe2000001088c */
[----:B-1----:R-:W-:-:S06]  /*1a6d0*/  FADD.FTZ R78, R135, R78 ;  /* 0x0000004e874e7221 */ /* 0x002fcc0000010000 */
[----:B------:R-:W1:Y:S01]  /*1a6e0*/  MUFU.EX2 R118, R118 ;  /* 0x0000007600767308 */ /* 0x000e620000000800 */
[----:B---3--:R-:W-:-:S07]  /*1a6f0*/  FADD.FTZ R78, R109, R78 ;  /* 0x0000004e6d4e7221 */ /* 0x008fce0000010000 */
[----:B------:R3:W-:Y:S01]  /*1a700*/  MUFU.EX2 R75, R79 ;  /* 0x0000004f004b7308 */ /* 0x0007e20000000800 */
[-CC-:B------:R-:W-:Y:S01]  /*1a710*/  FFMA.FTZ R121, R121, R21.reuse, -R140.reuse ;  /* 0x0000001579797223 */ /* 0x180fe2000001088c */
[----:B------:R-:W-:Y:S01]  /*1a720*/  FFMA.FTZ R87, R138, R21, -R140 ;  /* 0x000000158a577223 */ /* 0x000fe2000001088c */
[----:B---3--:R-:W-:-:S05]  /*1a730*/  FADD.FTZ R79, R114, R76 ;  /* 0x0000004c724f7221 */ /* 0x008fca0000010000 */
[----:B------:R-:W3:Y:S01]  /*1a740*/  MUFU.EX2 R119, R119 ;  /* 0x0000007700777308 */ /* 0x000ee20000000800 */
[----:B------:R-:W-:Y:S01]  /*1a750*/  FADD.FTZ R79, R99, R79 ;  /* 0x0000004f634f7221 */ /* 0x000fe20000010000 */
[-CC-:B------:R-:W-:Y:S01]  /*1a760*/  FFMA.FTZ R122, R122, R21.reuse, -R140.reuse ;  /* 0x000000157a7a7223 */ /* 0x180fe2000001088c */
[-CC-:B------:R-:W-:Y:S01]  /*1a770*/  FFMA.FTZ R90, R139, R21.reuse, -R140.reuse ;  /* 0x000000158b5a7223 */ /* 0x180fe2000001088c */
[----:B------:R-:W-:Y:S01]  /*1a780*/  FFMA.FTZ R146, R146, R21, -R140 ;  /* 0x0000001592927223 */ /* 0x000fe2000001088c */
[----:B--2---:R-:W-:-:S03]  /*1a790*/  FADD.FTZ R79, R116, R79 ;  /* 0x0000004f744f7221 */ /* 0x004fc60000010000 */
[----:B------:R-:W2:Y:S01]  /*1a7a0*/  MUFU.EX2 R120, R120 ;  /* 0x0000007800787308 */ /* 0x000ea20000000800 */
[-CC-:B------:R-:W-:Y:S01]  /*1a7b0*/  FFMA.FTZ R148, R148, R21.reuse, -R140.reuse ;  /* 0x0000001594947223 */ /* 0x180fe2000001088c */
[-CC-:B------:R-:W-:Y:S01]  /*1a7c0*/  FFMA.FTZ R149, R149, R21.reuse, -R140.reuse ;  /* 0x0000001595957223 */ /* 0x180fe2000001088c */
[----:B------:R-:W-:-:S05]  /*1a7d0*/  FFMA.FTZ R150, R150, R21, -R140 ;  /* 0x0000001596967223 */ /* 0x000fca000001088c */
[----:B------:R-:W2:Y:S08]  /*1a7e0*/  MUFU.EX2 R138, R72 ;  /* 0x00000048008a7308 */ /* 0x000eb00000000800 */
[----:B------:R4:W-:Y:S08]  /*1a7f0*/  MUFU.EX2 R141, R84 ;  /* 0x00000054008d7308 */ /* 0x0009f00000000800 */
[----:B------:R-:W-:Y:S01]  /*1a800*/  MUFU.EX2 R140, R85 ;  /* 0x00000055008c7308 */ /* 0x000fe20000000800 */
[----:B----4-:R-:W-:-:S04]  /*1a810*/  FADD.FTZ R84, R136, R78 ;  /* 0x0000004e88547221 */ /* 0x010fc80000010000 */
[----:B------:R-:W-:-:S03]  /*1a820*/  FADD.FTZ R84, R108, R84 ;  /* 0x000000546c547221 */ /* 0x000fc60000010000 */
[----:B------:R0:W-:Y:S01]  /*1a830*/  MUFU.EX2 R106, R96 ;  /* 0x00000060006a7308 */ /* 0x0001e20000000800 */
[----:B------:R-:W-:-:S07]  /*1a840*/  FADD.FTZ R84, R137, R84 ;  /* 0x0000005489547221 */ /* 0x000fce0000010000 */
[----:B------:R-:W4:Y:S01]  /*1a850*/  MUFU.EX2 R85, R121 ;  /* 0x0000007900557308 */ /* 0x000f220000000800 */
[----:B0-----:R-:W-:Y:S01]  /*1a860*/  FADD.FTZ R96, R117, R79 ;  /* 0x0000004f75607221 */ /* 0x001fe20000010000 */
[----:B------:R-:W-:-:S03]  /*1a870*/  F2FP.BF16.F32.PACK_AB R79, R112, R103 ;  /* 0x00000067704f723e */ /* 0x000fc600000010ff */
[----:B-1----:R-:W-:-:S03]  /*1a880*/  FADD.FTZ R96, R118, R96 ;  /* 0x0000006076607221 */ /* 0x002fc60000010000 */
[----:B------:R-:W0:Y:S01]  /*1a890*/  MUFU.EX2 R122, R122 ;  /* 0x0000007a007a7308 */ /* 0x000e220000000800 */
[----:B---3--:R-:W-:Y:S01]  /*1a8a0*/  FADD.FTZ R103, R119, R96 ;  /* 0x0000006077677221 */ /* 0x008fe20000010000 */
[----:B------:R-:W-:-:S06]  /*1a8b0*/  FADD.FTZ R113, R107, R84 ;  /* 0x000000546b717221 */ /* 0x000fcc0000010000 */
[----:B------:R-:W1:Y:S01]  /*1a8c0*/  MUFU.EX2 R139, R14 ;  /* 0x0000000e008b7308 */ /* 0x000e620000000800 */
[----:B------:R-:W-:Y:S01]  /*1a8d0*/  F2FP.BF16.F32.PACK_AB R93, R98, R93 ;  /* 0x0000005d625d723e */ /* 0x000fe200000010ff */
[----:B--2---:R-:W-:-:S06]  /*1a8e0*/  FADD.FTZ R84, R120, R103 ;  /* 0x0000006778547221 */ /* 0x004fcc0000010000 */
[----:B------:R2:W3:Y:S01]  /*1a8f0*/  MUFU.EX2 R15, R94 ;  /* 0x0000005e000f7308 */ /* 0x0004e20000000800 */
[----:B------:R-:W-:Y:S01]  /*1a900*/  FADD.FTZ R113, R138, R113 ;  /* 0x000000718a717221 */ /* 0x000fe20000010000 */
[----:B------:R-:W-:-:S06]  /*1a910*/  F2FP.BF16.F32.PACK_AB R76, R129, R130 ;  /* 0x00000082814c723e */ /* 0x000fcc00000010ff */
[----:B------:R4:W3:Y:S01]  /*1a920*/  MUFU.EX2 R105, R92 ;  /* 0x0000005c00697308 */ /* 0x0008e20000000800 */
[----:B--2---:R-:W-:Y:S02]  /*1a930*/  F2FP.BF16.F32.PACK_AB R94, R131, R132 ;  /* 0x00000084835e723e */ /* 0x004fe400000010ff */
[----:B------:R-:W-:Y:S02]  /*1a940*/  F2FP.BF16.F32.PACK_AB R77, R102, R77 ;  /* 0x0000004d664d723e */ /* 0x000fe400000010ff */
[----:B------:R-:W-:-:S03]  /*1a950*/  F2FP.BF16.F32.PACK_AB R78, R127, R128 ;  /* 0x000000807f4e723e */ /* 0x000fc600000010ff */
[----:B------:R-:W2:Y:S01]  /*1a960*/  MUFU.EX2 R91, R91 ;  /* 0x0000005b005b7308 */ /* 0x000ea20000000800 */
[----:B----4-:R-:W-:-:S05]  /*1a970*/  F2FP.BF16.F32.PACK_AB R92, R133, R134 ;  /* 0x00000086855c723e */ /* 0x010fca00000010ff */
[----:B------:R4:W-:Y:S04]  /*1a980*/  STSM.16.M88.4 [R17+0x25b00], R92 ;  /* 0x025b005c11007844 */ /* 0x0009e80000000200 */
[----:B------:R0:W-:Y:S01]  /*1a990*/  STSM.16.M88.4 [R17+0x27300], R76 ;  /* 0x0273004c11007844 */ /* 0x0001e20000000200 */
[----:B------:R-:W2:Y:S01]  /*1a9a0*/  MUFU.EX2 R88, R88 ;  /* 0x0000005800587308 */ /* 0x000ea20000000800 */
[----:B----4-:R-:W-:Y:S01]  /*1a9b0*/  FADD.FTZ R95, R85, R84 ;  /* 0x00000054555f7221 */ /* 0x010fe20000010000 */
[----:B------:R-:W-:-:S06]  /*1a9c0*/  FADD.FTZ R84, R106, R113 ;  /* 0x000000716a547221 */ /* 0x000fcc0000010000 */
[----:B------:R1:W-:Y:S01]  /*1a9d0*/  MUFU.EX2 R92, R86 ;  /* 0x00000056005c7308 */ /* 0x0003e20000000800 */
[----:B0-----:R-:W-:Y:S01]  /*1a9e0*/  FADD.FTZ R78, R122, R95 ;  /* 0x0000005f7a4e7221 */ /* 0x001fe20000010000 */
[----:B-1----:R-:W-:-:S03]  /*1a9f0*/  FADD.FTZ R86, R139, R84 ;  /* 0x000000548b567221 */ /* 0x002fc60000010000 */
[----:B---3--:R-:W-:-:S03]  /*1aa00*/  FADD.FTZ R84, R15, R78 ;  /* 0x0000004e0f547221 */ /* 0x008fc60000010000 */
[----:B------:R-:W0:Y:S01]  /*1aa10*/  MUFU.EX2 R82, R82 ;  /* 0x0000005200527308 */ /* 0x000e220000000800 */
[----:B------:R-:W-:-:S04]  /*1aa20*/  FADD.FTZ R95, R105, R86 ;  /* 0x00000056695f7221 */ /* 0x000fc80000010000 */
[----:B------:R-:W-:-:S03]  /*1aa30*/  FADD.FTZ R86, R140, R95 ;  /* 0x0000005f8c567221 */ /* 0x000fc60000010000 */
[----:B------:R2:W-:Y:S08]  /*1aa40*/  MUFU.EX2 R93, R87 ;  /* 0x00000057005d7308 */ /* 0x0005f00000000800 */
[----:B------:R-:W1:Y:S01]  /*1aa50*/  MUFU.EX2 R123, R142 ;  /* 0x0000008e007b7308 */ /* 0x000e620000000800 */
[----:B--2---:R-:W-:-:S04]  /*1aa60*/  FADD.FTZ R87, R91, R84 ;  /* 0x000000545b577221 */ /* 0x004fc80000010000 */
[----:B------:R-:W-:-:S03]  /*1aa70*/  FADD.FTZ R84, R100, R87 ;  /* 0x0000005764547221 */ /* 0x000fc60000010000 */
[----:B------:R-:W2:Y:S08]  /*1aa80*/  MUFU.EX2 R83, R83 ;  /* 0x0000005300537308 */ /* 0x000eb00000000800 */
[----:B------:R-:W3:Y:S08]  /*1aa90*/  MUFU.EX2 R81, R143 ;  /* 0x0000008f00517308 */ /* 0x000ef00000000800 */
[----:B------:R4:W-:Y:S02]  /*1aaa0*/  MUFU.EX2 R94, R90 ;  /* 0x0000005a005e7308 */ /* 0x0009e40000000800 */
[----:B----4-:R-:W-:-:S06]  /*1aab0*/  FADD.FTZ R90, R89, R86 ;  /* 0x00000056595a7221 */ /* 0x010fcc0000010000 */
[----:B------:R-:W4:Y:S01]  /*1aac0*/  MUFU.EX2 R104, R147 ;  /* 0x0000009300687308 */ /* 0x000f220000000800 */
[----:B------:R-:W-:Y:S01]  /*1aad0*/  FADD.FTZ R86, R101, R84 ;  /* 0x0000005465567221 */ /* 0x000fe20000010000 */
[----:B------:R-:W-:-:S03]  /*1aae0*/  FADD.FTZ R103, R141, R90 ;  /* 0x0000005a8d677221 */ /* 0x000fc60000010000 */
[----:B------:R-:W-:Y:S01]  /*1aaf0*/  FADD.FTZ R87, R75, R86 ;  /* 0x000000564b577221 */ /* 0x000fe20000010000 */
[----:B------:R-:W-:Y:S01]  /*1ab00*/  F2FP.BF16.F32.PACK_AB R96, R125, R126 ;  /* 0x0000007e7d60723e */ /* 0x000fe200000010ff */
[----:B------:R-:W-:Y:S01]  /*1ab10*/  FADD.FTZ R102, R88, R103 ;  /* 0x0000006758667221 */ /* 0x000fe20000010000 */
[----:B------:R-:W4:Y:S01]  /*1ab20*/  MUFU.EX2 R14, R151 ;  /* 0x00000097000e7308 */ /* 0x000f220000000800 */
[----:B------:R-:W-:Y:S02]  /*1ab30*/  F2FP.BF16.F32.PACK_AB R97, R114, R97 ;  /* 0x000000617261723e */ /* 0x000fe400000010ff */
[----:B------:R-:W-:Y:S02]  /*1ab40*/  F2FP.BF16.F32.PACK_AB R98, R135, R111 ;  /* 0x0000006f8762723e */ /* 0x000fe400000010ff */
[----:B------:R-:W-:Y:S01]  /*1ab50*/  F2FP.BF16.F32.PACK_AB R99, R116, R99 ;  /* 0x000000637463723e */ /* 0x000fe200000010ff */
[----:B0-----:R-:W-:Y:S01]  /*1ab60*/  FADD.FTZ R90, R82, R87 ;  /* 0x00000057525a7221 */ /* 0x001fe20000010000 */
[----:B------:R-:W-:Y:S01]  /*1ab70*/  F2FP.BF16.F32.PACK_AB R76, R136, R109 ;  /* 0x0000006d884c723e */ /* 0x000fe200000010ff */
[----:B------:R-:W0:Y:S01]  /*1ab80*/  MUFU.EX2 R72, R152 ;  /* 0x0000009800487308 */ /* 0x000e220000000800 */
[----:B------:R-:W-:-:S02]  /*1ab90*/  F2FP.BF16.F32.PACK_AB R77, R118, R117 ;  /* 0x00000075764d723e */ /* 0x000fc400000010ff */
[----:B------:R-:W-:Y:S02]  /*1aba0*/  F2FP.BF16.F32.PACK_AB R78, R137, R108 ;  /* 0x0000006c894e723e */ /* 0x000fe400000010ff */
[----:B------:R-:W-:Y:S01]  /*1abb0*/  F2FP.BF16.F32.PACK_AB R79, R120, R119 ;  /* 0x00000077784f723e */ /* 0x000fe200000010ff */
[----:B-1----:R-:W-:Y:S01]  /*1abc0*/  FADD.FTZ R102, R123, R102 ;  /* 0x000000667b667221 */ /* 0x002fe20000010000 */
[----:B------:R-:W-:Y:S01]  /*1abd0*/  STSM.16.M88.4 [R17+0x28b00], R96 ;  /* 0x028b006011007844 */ /* 0x000fe20000000200 */
[----:B------:R-:W1:Y:S01]  /*1abe0*/  MUFU.EX2 R146, R146 ;  /* 0x0000009200927308 */ /* 0x000e620000000800 */
[----:B------:R-:W-:Y:S01]  /*1abf0*/  F2FP.BF16.F32.PACK_AB R87, R91, R15 ;  /* 0x0000000f5b57723e */ /* 0x000fe200000010ff */
[----:B--2---:R-:W-:Y:S01]  /*1ac00*/  FADD.FTZ R15, R83, R90 ;  /* 0x0000005a530f7221 */ /* 0x004fe20000010000 */
[----:B------:R3:W-:Y:S05]  /*1ac10*/  STSM.16.M88.4 [R17+0x2a300], R76 ;  /* 0x02a3004c11007844 */ /* 0x0007ea0000000200 */
[----:B------:R-:W2:Y:S01]  /*1ac20*/  MUFU.EX2 R73, R153 ;  /* 0x0000009900497308 */ /* 0x000ea20000000800 */
[----:B------:R-:W-:Y:S01]  /*1ac30*/  FADD.FTZ R90, R92, R15 ;  /* 0x0000000f5c5a7221 */ /* 0x000fe20000010000 */
[----:B---3--:R-:W-:Y:S01]  /*1ac40*/  FADD.FTZ R79, R81, R102 ;  /* 0x00000066514f7221 */ /* 0x008fe20000010000 */
[----:B------:R-:W-:-:S03]  /*1ac50*/  F2FP.BF16.F32.PACK_AB R78, R141, R89 ;  /* 0x000000598d4e723e */ /* 0x000fc600000010ff */
[----:B----4-:R-:W-:Y:S01]  /*1ac60*/  FADD.FTZ R89, R104, R79 ;  /* 0x0000004f68597221 */ /* 0x010fe20000010000 */
[----:B------:R-:W-:Y:S01]  /*1ac70*/  FADD.FTZ R15, R93, R90 ;  /* 0x0000005a5d0f7221 */ /* 0x000fe20000010000 */
[----:B------:R-:W-:Y:S02]  /*1ac80*/  F2FP.BF16.F32.PACK_AB R79, R82, R75 ;  /* 0x0000004b524f723e */ /* 0x000fe400000010ff */
[----:B------:R-:W-:Y:S01]  /*1ac90*/  FADD.FTZ R75, R14, R89 ;  /* 0x000000590e4b7221 */ /* 0x000fe20000010000 */
[----:B------:R-:W-:Y:S01]  /*1aca0*/  FADD.FTZ R15, R94, R15 ;  /* 0x0000000f5e0f7221 */ /* 0x000fe20000010000 */
[----:B------:R-:W-:Y:S02]  /*1acb0*/  F2FP.BF16.F32.PACK_AB R89, R92, R83 ;  /* 0x000000535c59723e */ /* 0x000fe400000010ff */
[----:B0-----:R-:W-:Y:S01]  /*1acc0*/  FADD.FTZ R92, R72, R75 ;  /* 0x0000004b485c7221 */ /* 0x001fe20000010000 */
[----:B-1----:R-:W-:-:S03]  /*1acd0*/  FADD.FTZ R82, R146, R15 ;  /* 0x0000000f92527221 */ /* 0x002fc60000010000 */
[----:B--2---:R-:W-:Y:S01]  /*1ace0*/  FADD.FTZ R15, R73, R92 ;  /* 0x0000005c490f7221 */ /* 0x004fe20000010000 */
[----:B------:R-:W-:Y:S02]  /*1acf0*/  F2FP.BF16.F32.PACK_AB R92, R72, R14 ;  /* 0x0000000e485c723e */ /* 0x000fe400000010ff */
[----:B------:R-:W2:Y:S01]  /*1ad00*/  LDL.LU R14, [R1+0x20] ;  /* 0x00002000010e7983 */ /* 0x000ea20000300800 */
[----:B------:R-:W0:Y:S08]  /*1ad10*/  MUFU.EX2 R95, R148 ;  /* 0x00000094005f7308 */ /* 0x000e300000000800 */
[----:B------:R-:W1:Y:S08]  /*1ad20*/  MUFU.EX2 R80, R154 ;  /* 0x0000009a00507308 */ /* 0x000e700000000800 */
[----:B------:R-:W3:Y:S08]  /*1ad30*/  MUFU.EX2 R149, R149 ;  /* 0x0000009500957308 */ /* 0x000ef00000000800 */
[----:B------:R-:W4:Y:S01]  /*1ad40*/  MUFU.EX2 R150, R150 ;  /* 0x0000009600967308 */ /* 0x000f220000000800 */
[----:B------:R-:W-:Y:S01]  /*1ad50*/  F2FP.BF16.F32.PACK_AB R84, R138, R107 ;  /* 0x0000006b8a54723e */ /* 0x000fe200000010ff */
[----:B0-----:R-:W-:Y:S01]  /*1ad60*/  FADD.FTZ R82, R95, R82 ;  /* 0x000000525f527221 */ /* 0x001fe20000010000 */
[----:B------:R-:W-:-:S02]  /*1ad70*/  F2FP.BF16.F32.PACK_AB R85, R122, R85 ;  /* 0x000000557a55723e */ /* 0x000fc400000010ff */
[----:B------:R-:W-:Y:S01]  /*1ad80*/  F2FP.BF16.F32.PACK_AB R86, R139, R106 ;  /* 0x0000006a8b56723e */ /* 0x000fe200000010ff */
[----:B-1----:R-:W-:Y:S01]  /*1ad90*/  FADD.FTZ R15, R80, R15 ;  /* 0x0000000f500f7221 */ /* 0x002fe20000010000 */
[----:B------:R-:W-:Y:S02]  /*1ada0*/  F2FP.BF16.F32.PACK_AB R76, R140, R105 ;  /* 0x000000698c4c723e */ /* 0x000fe400000010ff */
[----:B------:R-:W-:Y:S02]  /*1adb0*/  F2FP.BF16.F32.PACK_AB R77, R101, R100 ;  /* 0x00000064654d723e */ /* 0x000fe400000010ff */
[----:B------:R-:W-:Y:S02]  /*1adc0*/  F2FP.BF16.F32.PACK_AB R91, R94, R93 ;  /* 0x0000005d5e5b723e */ /* 0x000fe400000010ff */
[----:B------:R-:W-:Y:S02]  /*1add0*/  F2FP.BF16.F32.PACK_AB R88, R123, R88 ;  /* 0x000000587b58723e */ /* 0x000fe400000010ff */
[----:B------:R-:W-:-:S02]  /*1ade0*/  F2FP.BF16.F32.PACK_AB R90, R104, R81 ;  /* 0x00000051685a723e */ /* 0x000fc400000010ff */
[----:B------:R-:W-:Y:S01]  /*1adf0*/  F2FP.BF16.F32.PACK_AB R93, R95, R146 ;  /* 0x000000925f5d723e */ /* 0x000fe200000010ff */
[----:B---3--:R-:W-:Y:S01]  /*1ae00*/  FADD.FTZ R82, R149, R82 ;  /* 0x0000005295527221 */ /* 0x008fe20000010000 */
[----:B------:R-:W-:Y:S02]  /*1ae10*/  F2FP.BF16.F32.PACK_AB R94, R80, R73 ;  /* 0x00000049505e723e */ /* 0x000fe400000010ff */
[----:B----4-:R-:W-:Y:S01]  /*1ae20*/  F2FP.BF16.F32.PACK_AB R95, R150, R149 ;  /* 0x00000095965f723e */ /* 0x010fe200000010ff */
[----:B------:R-:W-:Y:S01]  /*1ae30*/  STSM.16.M88.4 [R17+0x2bb00], R84 ;  /* 0x02bb005411007844 */ /* 0x000fe20000000200 */
[----:B------:R-:W-:-:S03]  /*1ae40*/  FMUL.FTZ R24, R24, R0 ;  /* 0x0000000018187220 */ /* 0x000fc60000410000 */
[----:B------:R-:W-:Y:S01]  /*1ae50*/  STSM.16.M88.4 [R17+0x2d300], R76 ;  /* 0x02d3004c11007844 */ /* 0x000fe20000000200 */
[-C--:B------:R-:W-:Y:S01]  /*1ae60*/  FMUL.FTZ R25, R25, R0.reuse ;  /* 0x0000000019197220 */ /* 0x080fe20000410000 */
[-C--:B------:R-:W-:Y:S02]  /*1ae70*/  FMUL.FTZ R28, R28, R0.reuse ;  /* 0x000000001c1c7220 */ /* 0x080fe40000410000 */
[----:B------:R0:W-:Y:S01]  /*1ae80*/  STL [R1+0x18], R15 ;  /* 0x0000180f01007387 */ /* 0x0001e20000100800 */
[-C--:B------:R-:W-:Y:S01]  /*1ae90*/  FMUL.FTZ R29, R29, R0.reuse ;  /* 0x000000001d1d7220 */ /* 0x080fe20000410000 */
[-C--:B------:R-:W-:Y:S02]  /*1aea0*/  FMUL.FTZ R32, R32, R0.reuse ;  /* 0x0000000020207220 */ /* 0x080fe40000410000 */
[----:B------:R-:W-:Y:S01]  /*1aeb0*/  STSM.16.M88.4 [R17+0x2eb00], R88 ;  /* 0x02eb005811007844 */ /* 0x000fe20000000200 */
[-C--:B------:R-:W-:Y:S01]  /*1aec0*/  FMUL.FTZ R33, R33, R0.reuse ;  /* 0x0000000021217220 */ /* 0x080fe20000410000 */
[-C--:B------:R-:W-:Y:S01]  /*1aed0*/  FMUL.FTZ R36, R36, R0.reuse ;  /* 0x0000000024247220 */ /* 0x080fe20000410000 */
[-C--:B------:R-:W-:Y:S01]  /*1aee0*/  FMUL.FTZ R37, R37, R0.reuse ;  /* 0x0000000025257220 */ /* 0x080fe20000410000 */
[----:B------:R-:W-:Y:S01]  /*1aef0*/  STSM.16.M88.4 [R17+0x30300], R92 ;  /* 0x0303005c11007844 */ /* 0x000fe20000000200 */
[-C--:B------:R-:W-:Y:S01]  /*1af00*/  FMUL.FTZ R40, R40, R0.reuse ;  /* 0x0000000028287220 */ /* 0x080fe20000410000 */
[----:B0-----:R-:W-:Y:S01]  /*1af10*/  FADD.FTZ R15, R150, R82 ;  /* 0x00000052960f7221 */ /* 0x001fe20000010000 */
        /* <DEDUP_REMOVED lines=15> */
[----:B------:R-:W-:Y:S01]  /*1b010*/  @!PT LDS RZ, [RZ] ;  /* 0x00000000fffff984 */ /* 0x000fe20000000800 */
[----:B------:R-:W-:Y:S01]  /*1b020*/  @!PT LDS RZ, [RZ] ;  /* 0x00000000fffff984 */ /* 0x000fe20000000800 */
[----:B------:R-:W-:Y:S01]  /*1b030*/  @!PT LDS RZ, [RZ] ;  /* 0x00000000fffff984 */ /* 0x000fe20000000800 */
[----:B------:R-:W-:Y:S01]  /*1b040*/  @!PT LDS RZ, [RZ] ;  /* 0x00000000fffff984 */ /* 0x000fe20000000800 */
[----:B------:R0:W-:Y:S06]  /*1b050*/  MEMBAR.ALL.CTA ;  /* 0x0000000000007992 */ /* 0x0001ec0000008000 */
[----:B0-----:R-:W0:Y:S04]  /*1b060*/  FENCE.VIEW.ASYNC.S ;  /* 0x00000000000073c6 */ /* 0x001e280000000000 */
[----:B------:R1:W-:Y:S01]  /*1b070*/  STL [R1+0x3c], R15 ;  /* 0x00003c0f01007387 */ /* 0x0003e20000100800 */
        /* <DEDUP_REMOVED lines=25> */
[C---:B--2---:R-:W-:Y:S01]  /*1b210*/  VIADD R0, R14.reuse, 0xffffffff ;  /* 0xffffffff0e007836 */ /* 0x044fe20000000000 */
[----:B------:R-:W-:Y:S02]  /*1b220*/  ISETP.GT.AND P2, PT, R14, RZ, PT ;  /* 0x000000ff0e00720c */ /* 0x000fe40003f44270 */
[----:B------:R2:W5:Y:S04]  /*1b230*/  LDL R14, [R1+0x38] ;  /* 0x00003800010e7983 */ /* 0x0005680000100800 */
[----:B------:R1:W-:Y:S04]  /*1b240*/  STL [R1+0x20], R0 ;  /* 0x0000200001007387 */ /* 0x0003e80000100800 */
[----:B------:R2:W-:Y:S01]  /*1b250*/  STL [R1+0x14], R74 ;  /* 0x0000144a01007387 */ /* 0x0005e20000100800 */
[----:B-1----:R-:W-:Y:S01]  /*1b260*/  IMAD.MOV.U32 R0, RZ, RZ, R20 ;  /* 0x000000ffff007224 */ /* 0x002fe200078e0014 */
[----:B0-----:R-:W-:Y:S01]  /*1b270*/  NOP ;  /* 0x0000000000007918 */ /* 0x001fe20000000000 */
[----:B------:R-:W-:Y:S05]  /*1b280*/  @P2 BRA `(.L_x_1987) ;  /* 0xffffffac00a82947 */ /* 0x000fea000383ffff */
.L_x_1977:
[----:B------:R-:W-:Y:S05]  /*1b290*/  WARPSYNC.ALL ;  /* 0x0000000000007948 */ /* 0x000fea0003800000 */
[----:B------:R-:W-:Y:S06]  /*1b2a0*/  BAR.ARV 0x8, 0x1a0 ;  /* 0x0206800000007b1d */ /* 0x000fec0000002000 */
[----:B------:R-:W-:Y:S05]  /*1b2b0*/  @!P0 BRA `(.L_x_1988) ;  /* 0x0000000000048947 */ /* 0x000fea0003800000 */
[----:B------:R-:W-:Y:S01]  /*1b2c0*/  BPT.TRAP 0x1 ;  /* 0x000000040000795c */ /* 0x000fe20000300000 */
.L_x_1988:
[----:B------:R-:W3:Y:S01]  /*1b2d0*/  LDL R0, [R1+0x38] ;  /* 0x0000380001007983 */ /* 0x000ee20000100800 */
[----:B------:R-:W-:Y:S01]  /*1b2e0*/  IMAD R7, R22, 0x8, R16 ;  /* 0x0000000816077824 */ /* 0x000fe200078e0210 */
[----:B---3--:R-:W-:-:S04]  /*1b2f0*/  SHF.L.U32 R0, R0, 0x1f, RZ ;  /* 0x0000001f00007819 */ /* 0x008fc800000006ff */
[----:B------:R1:W3:Y:S01]  /*1b300*/  SYNCS.PHASECHK.TRANS64.TRYWAIT P2, [R7+URZ+0x31c50], R0 ;  /* 0x031c5000070075a7 */ /* 0x0002e2000804017f */
[----:B------:R-:W-:Y:S05]  /*1b310*/  @!P0 BRA `(.L_x_1989) ;  /* 0x0000000000048947 */ /* 0x000fea0003800000 */
[----:B------:R-:W-:Y:S01]  /*1b320*/  BPT.TRAP 0x1 ;  /* 0x000000040000795c */ /* 0x000fe20000300000 */
.L_x_1989:
[----:B-----5:R-:W4:Y:S01]  /*1b330*/  LDL.LU R2, [R1+0x5c] ;  /* 0x00005c0001027983 */ /* 0x020f220000300800 */
[----:B------:R-:W-:Y:S02]  /*1b340*/  VIADD R16, R16, 0x200 ;  /* 0x0000020010107836 */ /* 0x000fe40000000000 */
[----:B------:R-:W-:-:S03]  /*1b350*/  IMAD.MOV.U32 R3, RZ, RZ, -0x3ffffff0 ;  /* 0xc0000010ff037424 */ /* 0x000fc600078e00ff */
[----:B------:R-:W-:-:S04]  /*1b360*/  SHF.R.U32.HI R16, RZ, 0x4, R16 ;  /* 0x00000004ff107819 */ /* 0x000fc80000011610 */
[----:B------:R-:W-:-:S04]  /*1b370*/  LOP3.LUT R16, R16, 0x3fff, RZ, 0xc0, !PT ;  /* 0x00003fff10107812 */ /* 0x000fc800078ec0ff */
[----:B------:R-:W-:Y:S02]  /*1b380*/  LOP3.LUT R5, R16, 0x2400000, RZ, 0xfc, !PT ;  /* 0x0240000010057812 */ /* 0x000fe400078efcff */
[----:B----4-:R-:W-:Y:S01]  /*1b390*/  LOP3.LUT R2, R2, 0x10000, RZ, 0xfc, !PT ;  /* 0x0001000002027812 */ /* 0x010fe200078efcff */
[----:B---3--:R-:W-:Y:S06]  /*1b3a0*/  @P2 BRA `(.L_x_1990) ;  /* 0x0000000000082947 */ /* 0x008fec0003800000 */
[----:B------:R-:W3:Y:S02]  /*1b3b0*/  SYNCS.PHASECHK.TRANS64.TRYWAIT P0, [R7+URZ+0x31c50], R0 ;  /* 0x031c5000070075a7 */ /* 0x000ee4000800017f */
[----:B---3--:R-:W-:Y:S05]  /*1b3c0*/  @!P0 BRA `(.L_x_1991) ;  /* 0x0000008800248947 */ /* 0x008fea0003800000 */
.L_x_1990:
[----:B------:R-:W-:Y:S01]  /*1b3d0*/  IMAD R4, R22, 0x6c0, R5 ;  /* 0x000006c016047824 */ /* 0x000fe200078e0205 */
[----:B------:R-:W1:Y:S01]  /*1b3e0*/  LDL.LU R13, [R1+0x18] ;  /* 0x00001800010d7983 */ /* 0x000e620000300800 */
        /* <DEDUP_REMOVED lines=11> */
[----:B------:R-:W4:Y:S01]  /*1b4a0*/  LDL.LU R6, [R1+0x3c] ;  /* 0x00003c0001067983 */ /* 0x000f220000300800 */
[----:B------:R-:W-:-:S02]  /*1b4b0*/  IMAD.MOV.U32 R3, RZ, RZ, -0x3ffffff0 ;  /* 0xc0000010ff037424 */ /* 0x000fc400078e00ff */
[----:B------:R-:W-:Y:S01]  /*1b4c0*/  IMAD.MOV.U32 R5, RZ, RZ, -0x7fffffe0 ;  /* 0x80000020ff057424 */ /* 0x000fe200078e00ff */
[----:B------:R-:W5:Y:S01]  /*1b4d0*/  LDL.LU R12, [R1+0x38] ;  /* 0x00003800010c7983 */ /* 0x000f620000300800 */
        /* <DEDUP_REMOVED lines=33> */
[----:B-1-3--:R-:W1:Y:S02]  /*1b6f0*/  SHFL.BFLY PT, R0, R13, 0x2, 0x1f ;  /* 0x0c401f000d007f89 */ /* 0x00ae6400000e0000 */
[----:B-1----:R-:W-:Y:S01]  /*1b700*/  FADD.FTZ R0, R0, R13 ;  /* 0x0000000d00007221 */ /* 0x002fe20000010000 */
        /* <DEDUP_REMOVED lines=46> */
[----:B----4-:R-:W1:Y:S01]  /*1b9f0*/  SHFL.BFLY PT, R2, R6, 0x2, 0x1f ;  /* 0x0c401f0006027f89 */ /* 0x010e6200000e0000 */
[----:B------:R-:W-:Y:S02]  /*1ba00*/  R2UR UR5, R3 ;  /* 0x00000000030572ca */ /* 0x000fe400000e0000 */
[----:B------:R-:W-:Y:S01]  /*1ba10*/  R2UR UR7, R5 ;  /* 0x00000000050772ca */ /* 0x000fe200000e0000 */
[----:B------:R-:W3:Y:S01]  /*1ba20*/  SHFL.BFLY PT, R3, R0, 0x1, 0x1f ;  /* 0x0c201f0000037f89 */ /* 0x000ee200000e0000 */
[----:B------:R-:W-:Y:S01]  /*1ba30*/  R2UR UR6, R4 ;  /* 0x00000000040672ca */ /* 0x000fe200000e0000 */
[----:B-1----:R-:W-:Y:S01]  /*1ba40*/  FADD.FTZ R2, R2, R6 ;  /* 0x0000000602027221 */ /* 0x002fe20000010000 */
[----:B---3--:R-:W-:-:S04]  /*1ba50*/  FADD.FTZ R9, R0, R3 ;  /* 0x0000000300097221 */ /* 0x008fc80000010000 */
[----:B------:R-:W1:Y:S01]  /*1ba60*/  SHFL.BFLY PT, R5, R2, 0x1, 0x1f ;  /* 0x0c201f0002057f89 */ /* 0x000e6200000e0000 */
[----:B------:R-:W-:Y:S02]  /*1ba70*/  SEL R0, RZ, 0x1, P0 ;  /* 0x00000001ff007807 */ /* 0x000fe40000000000 */
[----:B------:R-:W-:Y:S02]  /*1ba80*/  FSETP.NE.FTZ.AND P2, PT, R9, RZ, PT ;  /* 0x000000ff0900720b */ /* 0x000fe40003f55000 */
[----:B-----5:R-:W-:-:S11]  /*1ba90*/  LOP3.LUT R12, R12, R0, RZ, 0x3c, !PT ;  /* 0x000000000c0c7212 */ /* 0x020fd600078e3cff */
[----:B------:R-:W-:Y:S01]  /*1baa0*/  @P2 MUFU.LG2 R4, R9 ;  /* 0x0000000900042308 */ /* 0x000fe20000000c00 */
[----:B-1----:R-:W-:Y:S01]  /*1bab0*/  FADD.FTZ R10, R2, R5 ;  /* 0x00000005020a7221 */ /* 0x002fe20000010000 */
[----:B------:R-:W-:-:S04]  /*1bac0*/  CS2R R2, SRZ ;  /* 0x0000000000027805 */ /* 0x000fc8000001ff00 */
[----:B------:R-:W-:Y:S02]  /*1bad0*/  FSETP.NE.FTZ.AND P3, PT, R10, RZ, PT ;  /* 0x000000ff0a00720b */ /* 0x000fe40003f75000 */
[----:B------:R1:W-:Y:S02]  /*1bae0*/  @P2 MUFU.RCP R3, R9 ;  /* 0x0000000900032308 */ /* 0x0003e40000001000 */
[----:B-1----:R-:W3:Y:S09]  /*1baf0*/  LDL.LU R9, [R1+0x80] ;  /* 0x0000800001097983 */ /* 0x002ef20000300800 */
[----:B------:R-:W1:Y:S01]  /*1bb00*/  @P3 MUFU.LG2 R6, R10 ;  /* 0x0000000a00063308 */ /* 0x000e620000000c00 */
[----:B------:R-:W-:-:S02]  /*1bb10*/  WARPGROUP.DEPBAR.LE gsb0, 0x0 ;  /* 0x00008000000079c5 */ /* 0x000fc40000010000 */
[----:B------:R-:W-:-:S06]  /*1bb20*/  WARPGROUP.ARRIVE ;  /* 0x00000000000079c5 */ /* 0x000fcc0000000000 */
[----:B------:R-:W-:Y:S01]  /*1bb30*/  HGMMA.64x96x16.F32.BF16 R24, gdesc[UR4].tnspB, R24, gsb0 ;  /* 0x41600000041879f0 */ /* 0x000fe20008001818 */
[----:B------:R4:W-:Y:S01]  /*1bb40*/  STL [R1+0x38], R12 ;  /* 0x0000380c01007387 */ /* 0x0009e20000100800 */
[----:B------:R-:W5:Y:S01]  /*1bb50*/  @P3 MUFU.RCP R2, R10 ;  /* 0x0000000a00023308 */ /* 0x000f620000001000 */
[----:B------:R-:W-:Y:S02]  /*1bb60*/  @!P1 VIADD R8, R7, 0x31c60 ;  /* 0x00031c6007089836 */ /* 0x000fe40000000000 */
[----:B-1----:R-:W-:Y:S01]  /*1bb70*/  @P3 FMUL.FTZ R7, R6, 0.69314718246459960938 ;  /* 0x3f31721806073820 */ /* 0x002fe20000410000 */
[----:B------:R-:W-:Y:S02]  /*1bb80*/  IMAD.MOV.U32 R72, RZ, RZ, -0x800000 ;  /* 0xff800000ff487424 */ /* 0x000fe400078e00ff */
[C---:B------:R-:W-:Y:S01]  /*1bb90*/  @P2 FMUL.FTZ R5, R21.reuse, 0.69314718246459960938 ;  /* 0x3f31721815052820 */ /* 0x040fe20000410000 */
[----:B------:R-:W-:Y:S01]  /*1bba0*/  @P2 FMUL.FTZ R4, R4, 0.69314718246459960938 ;  /* 0x3f31721804042820 */ /* 0x000fe20000410000 */
[----:B------:R-:W-:Y:S01]  /*1bbb0*/  @!P1 PRMT R8, RZ, 0x654, R8 ;  /* 0x00000654ff089816 */ /* 0x000fe20000000008 */
[----:B----4-:R-:W-:Y:S01]  /*1bbc0*/  @P3 FMUL.FTZ R12, R21, 0.69314718246459960938 ;  /* 0x3f317218150c3820 */ /* 0x010fe20000410000 */
[----:B------:R-:W-:-:S03]  /*1bbd0*/  IMAD.MOV.U32 R0, RZ, RZ, -0x800000 ;  /* 0xff800000ff007424 */ /* 0x000fc600078e00ff */
[----:B------:R-:W-:Y:S01]  /*1bbe0*/  @P3 FFMA.FTZ R72, R12, R74, R7 ;  /* 0x0000004a0c483223 */ /* 0x000fe20000010007 */
[----:B------:R-:W-:Y:S01]  /*1bbf0*/  @P2 FFMA.FTZ R0, R5, R20, R4 ;  /* 0x0000001405002223 */ /* 0x000fe20000010004 */
[----:B------:R-:W-:Y:S01]  /*1bc00*/  SEL R22, R22, RZ, P0 ;  /* 0x000000ff16167207 */ /* 0x000fe20000000000 */
[----:B------:R-:W-:Y:S02]  /*1bc10*/  WARPGROUP.DEPBAR.LE gsb0, 0x0 ;  /* 0x00008000000079c5 */ /* 0x000fe40000010000 */
        /* <DEDUP_REMOVED lines=19> */
[-C--:B-----5:R-:W-:Y:S01]  /*1bd50*/  FMUL.FTZ R68, R43, R2.reuse ;  /* 0x000000022b447220 */ /* 0x0a0fe20000410000 */
        /* <DEDUP_REMOVED lines=30> */
[----:B---3--:R-:W-:-:S05]  /*1bf40*/  VIADD R9, R9, 0x1 ;  /* 0x0000000109097836 */ /* 0x008fca0000000000 */
[----:B------:R1:W-:Y:S02]  /*1bf50*/  STL [R1+0x80], R9 ;  /* 0x0000800901007387 */ /* 0x0003e40000100800 */
.L_x_1919:
[----:B------:R-:W2:Y:S01]  /*1bf60*/  LDL R62, [R1+0x78] ;  /* 0x00007800013e7983 */ /* 0x000ea20000100800 */
[----:B------:R-:W-:Y:S05]  /*1bf70*/  WARPSYNC.ALL ;  /* 0x0000000000007948 */ /* 0x000fea0003800000 */
[----:B------:R-:W3:Y:S01]  /*1bf80*/  S2UR UR5, SR_CgaCtaId ;  /* 0x00000000000579c3 */ /* 0x000ee20000008800 */
[----:B------:R-:W-:Y:S01]  /*1bf90*/  UMOV UR4, 0x400 ;  /* 0x0000040000047882 */ /* 0x000fe20000000000 */
[----:B------:R-:W4:Y:S01]  /*1bfa0*/  S2R R2, SR_TID.X ;  /* 0x0000000000027919 */ /* 0x000f220000002100 */
[----:B------:R-:W-:Y:S01]  /*1bfb0*/  BSSY B0, `(.L_x_1992) ;  /* 0x0000187000007945 */ /* 0x000fe20003800000 */
[----:B---3--:R-:W-:-:S06]  /*1bfc0*/  ULEA UR4, UR5, UR4, 0x18 ;  /* 0x0000000405047291 */ /* 0x008fcc000f8ec03f */
[----:B------:R-:W-:Y:S01]  /*1bfd0*/  IMAD.U32 R16, RZ, RZ, UR4 ;  /* 0x00000004ff107e24 */ /* 0x000fe2000f8e00ff */
[----:B------:R-:W-:Y:S01]  /*1bfe0*/  BAR.SYNC.DEFER_BLOCKING 0x5, 0x1a0 ;  /* 0x0146800000007b1d */ /* 0x000fe20000010000 */
[----:B----4-:R-:W-:-:S05]  /*1bff0*/  VIADD R66, R2, 0xffffff80 ;  /* 0xffffff8002427836 */ /* 0x010fca0000000000 */
[----:B------:R-:W-:-:S04]  /*1c000*/  SHF.R.S32.HI R47, RZ, 0x1f, R66 ;  /* 0x0000001fff2f7819 */ /* 0x000fc80000011442 */
[----:B------:R-:W-:-:S04]  /*1c010*/  LEA.HI R2, R47, R66, RZ, 0x2 ;  /* 0x000000422f027211 */ /* 0x000fc800078f10ff */
[----:B------:R-:W-:-:S05]  /*1c020*/  LOP3.LUT R2, R2, 0x1ffffffc, RZ, 0xc0, !PT ;  /* 0x1ffffffc02027812 */ /* 0x000fca00078ec0ff */
[----:B------:R-:W-:Y:S01]  /*1c030*/  IMAD.IADD R2, R66, 0x1, -R2 ;  /* 0x0000000142027824 */ /* 0x000fe200078e0a02 */
[----:B------:R-:W3:Y:S03]  /*1c040*/  LDS.128 R4, [R16+0x31cd0] ;  /* 0x031cd00010047984 */ /* 0x000ee60000000c00 */
[----:B------:R-:W-:Y:S01]  /*1c050*/  IMAD.SHL.U32 R38, R2, 0x8, RZ ;  /* 0x0000000802267824 */ /* 0x000fe200078e00ff */
[----:B---3--:R3:W-:Y:S04]  /*1c060*/  STL.64 [R1+0x28], R4 ;  /* 0x0000280401007387 */ /* 0x0087e80000100a00 */
[----:B------:R3:W-:Y:S01]  /*1c070*/  STL.64 [R1+0x30], R6 ;  /* 0x0000300601007387 */ /* 0x0007e20000100a00 */
[----:B--2---:R-:W-:Y:S01]  /*1c080*/  SHF.R.S32.HI R30, RZ, 0x1f, R62 ;  /* 0x0000001fff1e7819 */ /* 0x004fe2000001143e */
[----:B------:R-:W-:-:S03]  /*1c090*/  IMAD.SHL.U32 R50, R62, 0x4, RZ ;  /* 0x000000043e327824 */ /* 0x000fc600078e00ff */
[----:B0-----:R-:W-:Y:S01]  /*1c0a0*/  SHF.L.U64.HI R31, R62, 0x2, R30 ;  /* 0x000000023e1f7819 */ /* 0x001fe2000001021e */
[----:B------:R-:W-:Y:S06]  /*1c0b0*/  BAR.ARV 0x4, 0x1a0 ;  /* 0x0106800000007b1d */ /* 0x000fec0000002000 */
[----:B---3--:R-:W-:Y:S05]  /*1c0c0*/  @P1 BRA `(.L_x_1993) ;  /* 0x0000000c00e01947 */ /* 0x008fea0003800000 */
[----:B------:R-:W2:Y:S01]  /*1c0d0*/  LDL R4, [R1+0x8c] ;  /* 0x00008c0001047983 */ /* 0x000ea20000100800 */
[----:B------:R-:W-:Y:S05]  /*1c0e0*/  WARPSYNC.ALL ;  /* 0x0000000000007948 */ /* 0x000fea0003800000 */
[----:B------:R-:W0:Y:S01]  /*1c0f0*/  S2R R5, SR_SWINHI ;  /* 0x0000000000057919 */ /* 0x000e220000002f00 */
[----:B------:R-:W-:Y:S01]  /*1c100*/  F2FP.BF16.F32.PACK_AB R12, R13, R12 ;  /* 0x0000000c0d0c723e */ /* 0x000fe200000010ff */
[----:B------:R-:W-:Y:S01]  /*1c110*/  ULDC.64 UR4, c[0x0][0xbd8] ;  /* 0x0002f60000047ab9 */ /* 0x000fe20000000a00 */
[----:B------:R-:W-:Y:S01]  /*1c120*/  F2FP.BF16.F32.PACK_AB R14, R15, R14 ;  /* 0x0000000e0f0e723e */ /* 0x000fe200000010ff */
[----:B------:R-:W-:Y:S01]  /*1c130*/  ULDC.64 UR6, c[0x0][0x208] ;  /* 0x0000820000067ab9 */ /* 0x000fe20000000a00 */
[----:B------:R-:W-:-:S02]  /*1c140*/  F2FP.BF16.F32.PACK_AB R13, R83, R82 ;  /* 0x00000052530d723e */ /* 0x000fc400000010ff */
[----:B------:R-:W-:Y:S02]  /*1c150*/  F2FP.BF16.F32.PACK_AB R15, R84, R81 ;  /* 0x00000051540f723e */ /* 0x000fe400000010ff */
[----:B------:R-:W-:Y:S02]  /*1c160*/  F2FP.BF16.F32.PACK_AB R27, R54, R27 ;  /* 0x0000001b361b723e */ /* 0x000fe400000010ff */
[----:B------:R-:W-:Y:S02]  /*1c170*/  MOV R2, R16 ;  /* 0x0000001000027202 */ /* 0x000fe40000000f00 */
[----:B0-----:R-:W-:Y:S02]  /*1c180*/  MOV R3, R5 ;  /* 0x0000000500037202 */ /* 0x001fe40000000f00 */
[----:B------:R-:W-:Y:S01]  /*1c190*/  LEA.HI R47, R47, R66, RZ, 0x7 ;  /* 0x000000422f2f7211 */ /* 0x000fe200078f38ff */
[----:B------:R-:W-:Y:S01]  /*1c1a0*/  BAR.SYNC.DEFER_BLOCKING 0x1, 0x180 ;  /* 0x0046000000007b1d */ /* 0x000fe20000010000 */
[----:B--2---:R-:W-:-:S03]  /*1c1b0*/  IMAD.WIDE R10, R4, 0x2, R2 ;  /* 0x00000002040a7825 */ /* 0x004fc600078e0202 */
[C---:B-1----:R-:W-:Y:S02]  /*1c1c0*/  LOP3.LUT R9, R10.reuse, 0x180, RZ, 0xc0, !PT ;  /* 0x000001800a097812 */ /* 0x042fe400078ec0ff */
[C---:B------:R-:W-:Y:S02]  /*1c1d0*/  IADD3 R55, P4, R10.reuse, 0x20, RZ ;  /* 0x000000200a377810 */ /* 0x040fe40007f9e0ff */
[C---:B------:R-:W-:Y:S02]  /*1c1e0*/  IADD3 R59, P3, R10.reuse, 0x3000, RZ ;  /* 0x000030000a3b7810 */ /* 0x040fe40007f7e0ff */
[----:B------:R-:W-:Y:S01]  /*1c1f0*/  IADD3 R63, P2, R10, 0x3020, RZ ;  /* 0x000030200a3f7810 */ /* 0x000fe20007f5e0ff */
[--C-:B------:R-:W-:Y:S01]  /*1c200*/  IMAD.X R5, RZ, RZ, R11.reuse, P4 ;  /* 0x000000ffff057224 */ /* 0x100fe200020e060b */
[----:B------:R-:W-:Y:S01]  /*1c210*/  SHF.R.U64 R9, R9, 0x3, RZ ;  /* 0x0000000309097819 */ /* 0x000fe200000012ff */
[----:B------:R-:W-:Y:S01]  /*1c220*/  IMAD.X R7, RZ, RZ, R11, P3 ;  /* 0x000000ffff077224 */ /* 0x000fe200018e060b */
[----:B------:R-:W-:-:S02]  /*1c230*/  LOP3.LUT R4, R55, 0x180, RZ, 0xc0, !PT ;  /* 0x0000018037047812 */ /* 0x000fc400078ec0ff */
[----:B------:R-:W-:Y:S02]  /*1c240*/  LOP3.LUT R6, R59, 0x180, RZ, 0xc0, !PT ;  /* 0x000001803b067812 */ /* 0x000fe400078ec0ff */
[----:B------:R-:W-:Y:S02]  /*1c250*/  LOP3.LUT R8, R63, 0x180, RZ, 0xc0, !PT ;  /* 0x000001803f087812 */ /* 0x000fe400078ec0ff */
[C---:B------:R-:W-:Y:S02]  /*1c260*/  IADD3 R67, P1, R10.reuse, 0x6000, RZ ;  /* 0x000060000a437810 */ /* 0x040fe40007f3e0ff */
[----:B------:R-:W-:Y:S02]  /*1c270*/  IADD3 R71, P0, R10, 0x6020, RZ ;  /* 0x000060200a477810 */ /* 0x000fe40007f1e0ff */
[----:B------:R-:W-:Y:S01]  /*1c280*/  LOP3.LUT R10, R9, R10, RZ, 0x3c, !PT ;  /* 0x0000000a090a7212 */ /* 0x000fe200078e3cff */
[--C-:B------:R-:W-:Y:S01]  /*1c290*/  IMAD.X R9, RZ, RZ, R11.reuse, P2 ;  /* 0x000000ffff097224 */ /* 0x100fe200010e060b */
[----:B------:R-:W-:Y:S01]  /*1c2a0*/  SHF.R.U64 R4, R4, 0x3, RZ ;  /* 0x0000000304047819 */ /* 0x000fe200000012ff */
[--C-:B------:R-:W-:Y:S01]  /*1c2b0*/  IMAD.X R21, RZ, RZ, R11.reuse, P1 ;  /* 0x000000ffff157224 */ /* 0x100fe200008e060b */
[----:B------:R-:W-:Y:S01]  /*1c2c0*/  SHF.R.U64 R6, R6, 0x3, RZ ;  /* 0x0000000306067819 */ /* 0x000fe200000012ff */
[----:B------:R-:W-:Y:S01]  /*1c2d0*/  IMAD.X R25, RZ, RZ, R11, P0 ;  /* 0x000000ffff197224 */ /* 0x000fe200000e060b */
[----:B------:R-:W-:-:S02]  /*1c2e0*/  SHF.R.U64 R8, R8, 0x3, RZ ;  /* 0x0000000308087819 */ /* 0x000fc400000012ff */
[----:B------:R-:W-:Y:S02]  /*1c2f0*/  LOP3.LUT R20, R67, 0x180, RZ, 0xc0, !PT ;  /* 0x0000018043147812 */ /* 0x000fe400078ec0ff */
[----:B------:R-:W-:Y:S02]  /*1c300*/  LOP3.LUT R4, R4, R55, RZ, 0x3c, !PT ;  /* 0x0000003704047212 */ /* 0x000fe400078e3cff */
[----:B------:R-:W-:Y:S02]  /*1c310*/  LOP3.LUT R24, R71, 0x180, RZ, 0xc0, !PT ;  /* 0x0000018047187812 */ /* 0x000fe400078ec0ff */
[----:B------:R-:W-:Y:S02]  /*1c320*/  LOP3.LUT R6, R6, R59, RZ, 0x3c, !PT ;  /* 0x0000003b06067212 */ /* 0x000fe400078e3cff */
[----:B------:R-:W-:Y:S02]  /*1c330*/  MOV R11, R10 ;  /* 0x0000000a000b7202 */ /* 0x000fe40000000f00 */
[----:B------:R-:W-:-:S02]  /*1c340*/  LOP3.LUT R8, R8, R63, RZ, 0x3c, !PT ;  /* 0x0000003f08087212 */ /* 0x000fc400078e3cff */
[----:B------:R-:W-:Y:S01]  /*1c350*/  SHF.R.U64 R20, R20, 0x3, RZ ;  /* 0x0000000314147819 */ /* 0x000fe200000012ff */
[----:B------:R0:W-:Y:S01]  /*1c360*/  STSM.16.M88.4 [R11], R12 ;  /* 0x0000000c0b007844 */ /* 0x0001e20000000200 */
[----:B------:R-:W-:Y:S02]  /*1c370*/  SHF.R.U64 R24, R24, 0x3, RZ ;  /* 0x0000000318187819 */ /* 0x000fe400000012ff */
[----:B------:R-:W-:Y:S02]  /*1c380*/  MOV R59, R4 ;  /* 0x00000004003b7202 */ /* 0x000fe40000000f00 */
[----:B------:R-:W-:Y:S02]  /*1c390*/  MOV R58, R6 ;  /* 0x00000006003a7202 */ /* 0x000fe40000000f00 */
[----:B------:R-:W-:Y:S02]  /*1c3a0*/  MOV R55, R8 ;  /* 0x0000000800377202 */ /* 0x000fe40000000f00 */
[----:B------:R-:W-:-:S02]  /*1c3b0*/  F2FP.BF16.F32.PACK_AB R4, R77, R28 ;  /* 0x0000001c4d04723e */ /* 0x000fc400000010ff */
[----:B------:R-:W-:Y:S02]  /*1c3c0*/  F2FP.BF16.F32.PACK_AB R5, R80, R65 ;  /* 0x000000415005723e */ /* 0x000fe400000010ff */
[----:B------:R-:W-:Y:S02]  /*1c3d0*/  F2FP.BF16.F32.PACK_AB R6, R78, R29 ;  /* 0x0000001d4e06723e */ /* 0x000fe400000010ff */
[----:B------:R-:W-:Y:S02]  /*1c3e0*/  F2FP.BF16.F32.PACK_AB R7, R79, R64 ;  /* 0x000000404f07723e */ /* 0x000fe400000010ff */
[----:B------:R-:W-:Y:S02]  /*1c3f0*/  F2FP.BF16.F32.PACK_AB R8, R75, R32 ;  /* 0x000000204b08723e */ /* 0x000fe400000010ff */
[----:B------:R-:W-:Y:S01]  /*1c400*/  F2FP.BF16.F32.PACK_AB R9, R68, R61 ;  /* 0x0000003d4409723e */ /* 0x000fe200000010ff */
[----:B------:R-:W-:Y:S01]  /*1c410*/  STSM.16.M88.4 [R59], R4 ;  /* 0x000000043b007844 */ /* 0x000fe20000000200 */
[----:B------:R-:W-:-:S02]  /*1c420*/  F2FP.BF16.F32.PACK_AB R10, R76, R33 ;  /* 0x000000214c0a723e */ /* 0x000fc400000010ff */
[----:B0-----:R-:W-:Y:S02]  /*1c430*/  F2FP.BF16.F32.PACK_AB R11, R69, R60 ;  /* 0x0000003c450b723e */ /* 0x001fe400000010ff */
[----:B------:R-:W-:Y:S02]  /*1c440*/  LOP3.LUT R20, R20, R67, RZ, 0x3c, !PT ;  /* 0x0000004314147212 */ /* 0x000fe400078e3cff */
[----:B------:R-:W-:Y:S01]  /*1c450*/  LOP3.LUT R24, R24, R71, RZ, 0x3c, !PT ;  /* 0x0000004718187212 */ /* 0x000fe200078e3cff */
[----:B------:R0:W-:Y:S01]  /*1c460*/  STSM.16.M88.4 [R58], R8 ;  /* 0x000000083a007844 */ /* 0x0001e20000000200 */
[----:B------:R-:W-:Y:S02]  /*1c470*/  MOV R21, R20 ;  /* 0x0000001400157202 */ /* 0x000fe40000000f00 */
[----:B------:R-:W-:Y:S02]  /*1c480*/  MOV R20, R24 ;  /* 0x0000001800147202 */ /* 0x000fe40000000f00 */
[----:B------:R-:W-:-:S02]  /*1c490*/  ISETP.NE.U32.AND P1, PT, RZ, UR4, PT ;  /* 0x00000004ff007c0c */ /* 0x000fc4000bf25070 */
[----:B------:R-:W-:Y:S02]  /*1c4a0*/  F2FP.BF16.F32.PACK_AB R12, R73, R36 ;  /* 0x00000024490c723e */ /* 0x000fe400000010ff */
[----:B------:R-:W-:Y:S02]  /*1c4b0*/  F2FP.BF16.F32.PACK_AB R13, R57, R46 ;  /* 0x0000002e390d723e */ /* 0x000fe400000010ff */
[----:B------:R-:W-:Y:S02]  /*1c4c0*/  F2FP.BF16.F32.PACK_AB R14, R74, R37 ;  /* 0x000000254a0e723e */ /* 0x000fe400000010ff */
[----:B------:R-:W-:Y:S02]  /*1c4d0*/  F2FP.BF16.F32.PACK_AB R15, R56, R43 ;  /* 0x0000002b380f723e */ /* 0x000fe400000010ff */
[----:B------:R-:W-:Y:S02]  /*1c4e0*/  F2FP.BF16.F32.PACK_AB R25, R51, R26 ;  /* 0x0000001a3319723e */ /* 0x000fe400000010ff */
[----:B0-----:R-:W-:Y:S01]  /*1c4f0*/  IADD3 R8, P0, R50, UR4, RZ ;  /* 0x0000000432087c10 */ /* 0x001fe2000ff1e0ff */
[----:B------:R0:W-:Y:S01]  /*1c500*/  STSM.16.M88.4 [R55], R12 ;  /* 0x0000000c37007844 */ /* 0x0001e20000000200 */
[----:B------:R-:W-:-:S02]  /*1c510*/  F2FP.BF16.F32.PACK_AB R24, R53, R40 ;  /* 0x000000283518723e */ /* 0x000fc400000010ff */
[----:B------:R-:W-:Y:S01]  /*1c520*/  F2FP.BF16.F32.PACK_AB R26, R52, R41 ;  /* 0x00000029341a723e */ /* 0x000fe200000010ff */
[----:B------:R-:W-:Y:S01]  /*1c530*/  IMAD.MOV.U32 R41, RZ, RZ, RZ ;  /* 0x000000ffff297224 */ /* 0x000fe200078e00ff */
[----:B------:R-:W-:Y:S02]  /*1c540*/  F2FP.BF16.F32.PACK_AB R4, R49, R44 ;  /* 0x0000002c3104723e */ /* 0x000fe400000010ff */
[----:B------:R-:W-:Y:S01]  /*1c550*/  F2FP.BF16.F32.PACK_AB R5, R39, R34 ;  /* 0x000000222705723e */ /* 0x000fe200000010ff */
[----:B------:R0:W-:Y:S01]  /*1c560*/  STSM.16.M88.4 [R21], R24 ;  /* 0x0000001815007844 */ /* 0x0001e20000000200 */
[----:B------:R-:W-:Y:S02]  /*1c570*/  F2FP.BF16.F32.PACK_AB R6, R48, R45 ;  /* 0x0000002d3006723e */ /* 0x000fe400000010ff */
[----:B------:R-:W-:Y:S02]  /*1c580*/  F2FP.BF16.F32.PACK_AB R7, R42, R35 ;  /* 0x000000232a07723e */ /* 0x000fe400000010ff */
[----:B------:R-:W-:-:S02]  /*1c590*/  ISETP.NE.AND.EX P1, PT, RZ, UR5, PT, P1 ;  /* 0x00000005ff007c0c */ /* 0x000fc4000bf25310 */
[----:B------:R-:W-:Y:S01]  /*1c5a0*/  IADD3.X R9, R31, UR5, RZ, P0, !PT ;  /* 0x000000051f097c10 */ /* 0x000fe200087fe4ff */
[----:B------:R-:W-:Y:S01]  /*1c5b0*/  ULDC.64 UR4, c[0x0][0xbe0] ;  /* 0x0002f80000047ab9 */ /* 0x000fe20000000a00 */
[----:B------:R0:W-:Y:S01]  /*1c5c0*/  STSM.16.M88.4 [R20], R4 ;  /* 0x0000000414007844 */ /* 0x0001e20000000200 */
[----:B------:R-:W-:Y:S01]  /*1c5d0*/  BAR.SYNC.DEFER_BLOCKING 0x1, 0x180 ;  /* 0x0046000000007b1d */ /* 0x000fe20000010000 */
[----:B------:R-:W-:-:S04]  /*1c5e0*/  ISETP.NE.U32.AND P0, PT, RZ, UR4, PT ;  /* 0x00000004ff007c0c */ /* 0x000fc8000bf05070 */
[----:B------:R-:W-:-:S13]  /*1c5f0*/  ISETP.NE.AND.EX P0, PT, RZ, UR5, PT, P0 ;  /* 0x00000005ff007c0c */ /* 0x000fda000bf05300 */
[----:B------:R-:W-:Y:S01]  /*1c600*/  @P0 IADD3 R50, P2, R50, UR4, RZ ;  /* 0x0000000432320c10 */ /* 0x000fe2000ff5e0ff */
[----:B------:R-:W-:Y:S02]  /*1c610*/  ULDC UR4, c[0x0][0xa88] ;  /* 0x0002a20000047ab9 */ /* 0x000fe40000000800 */
[----:B------:R-:W-:Y:S01]  /*1c620*/  IMAD.U32 R40, RZ, RZ, UR4 ;  /* 0x00000004ff287e24 */ /* 0x000fe2000f8e00ff */
[----:B------:R-:W-:Y:S01]  /*1c630*/  @P0 IADD3.X R51, R31, UR5, RZ, P2, !PT ;  /* 0x000000051f330c10 */ /* 0x000fe200097fe4ff */
[----:B------:R0:W5:Y:S04]  /*1c640*/  @P1 LDG.E R41, desc[UR6][R8.64] ;  /* 0x0000000608291981 */ /* 0x000168000c1e1900 */
[----:B------:R0:W5:Y:S01]  /*1c650*/  @P0 LDG.E R40, desc[UR6][R50.64] ;  /* 0x0000000632280981 */ /* 0x000162000c1e1900 */
[----:B------:R-:W-:Y:S05]  /*1c660*/  @P0 BRA `(.L_x_1994) ;  /* 0x0000000000140947 */ /* 0x000fea0003800000 */
[----:B------:R-:W-:Y:S05]  /*1c670*/  @!P1 BRA `(.L_x_1994) ;  /* 0x0000000000109947 */ /* 0x000fea0003800000 */
[----:B------:R-:W-:Y:S02]  /*1c680*/  ULDC.64 UR4, c[0x0][0x208] ;  /* 0x0000820000047ab9 */ /* 0x000fe40000000a00 */
[----:B0-----:R-:W2:Y:S04]  /*1c690*/  LDG.E R5, desc[UR4][R8.64] ;  /* 0x0000000408057981 */ /* 0x001ea8000c1e1900 */
[----:B-----5:R-:W2:Y:S02]  /*1c6a0*/  LDG.E R40, desc[UR4][R8.64+0x4] ;  /* 0x0000040408287981 */ /* 0x020ea4000c1e1900 */
[----:B--2---:R-:W-:-:S07]  /*1c6b0*/  IMAD.IADD R40, R40, 0x1, -R5 ;  /* 0x0000000128287824 */ /* 0x004fce00078e0a05 */
.L_x_1994:
[----:B0-----:R-:W2:Y:S01]  /*1c6c0*/  LDL.64 R4, [R1+0x70] ;  /* 0x0000700001047983 */ /* 0x001ea20000100a00 */
[----:B------:R-:W-:-:S03]  /*1c6d0*/  ULDC.64 UR4, c[0x0][0xb70] ;  /* 0x0002dc0000047ab9 */ /* 0x000fc60000000a00 */
[----:B------:R-:W3:Y:S04]  /*1c6e0*/  LDL R8, [R1+0x6c] ;  /* 0x00006c0001087983 */ /* 0x000ee80000100800 */
[----:B------:R-:W4:Y:S04]  /*1c6f0*/  LDL.LU R50, [R1+0x7c] ;  /* 0x00007c0001327983 */ /* 0x000f280000300800 */
[----:B------:R-:W2:Y:S04]  /*1c700*/  LDL.64 R48, [R1+0x70] ;  /* 0x0000700001307983 */ /* 0x000ea80000100a00 */
[----:B------:R-:W3:Y:S01]  /*1c710*/  LDL.LU R46, [R1+0x84] ;  /* 0x00008400012e7983 */ /* 0x000ee20000300800 */
[--C-:B-----5:R-:W-:Y:S01]  /*1c720*/  SHF.R.S32.HI R21, RZ, 0x1f, R41.reuse ;  /* 0x0000001fff157819 */ /* 0x120fe20000011429 */
[----:B------:R-:W-:Y:S01]  /*1c730*/  IMAD.MOV.U32 R20, RZ, RZ, R41 ;  /* 0x000000ffff147224 */ /* 0x000fe200078e0029 */
[----:B------:R-:W-:Y:S01]  /*1c740*/  SEL R44, R30, RZ, !P1 ;  /* 0x000000ff1e2c7207 */ /* 0x000fe20004800000 */
[----:B------:R-:W-:Y:S01]  /*1c750*/  ULDC.64 UR6, c[0x0][0x208] ;  /* 0x0000820000067ab9 */ /* 0x000fe20000000a00 */
[----:B------:R-:W-:-:S02]  /*1c760*/  SEL R45, R62, RZ, !P1 ;  /* 0x000000ff3e2d7207 */ /* 0x000fc40004800000 */
[----:B------:R-:W-:-:S05]  /*1c770*/  LOP3.LUT R47, R47, 0xffffff80, RZ, 0xc0, !PT ;  /* 0xffffff802f2f7812 */ /* 0x000fca00078ec0ff */
[----:B------:R-:W-:-:S05]  /*1c780*/  IMAD.IADD R47, R66, 0x1, -R47 ;  /* 0x00000001422f7824 */ /* 0x000fca00078e0a2f */
[----:B------:R-:W-:Y:S02]  /*1c790*/  LOP3.LUT P0, RZ, R47, 0x3, RZ, 0xc0, !PT ;  /* 0x000000032fff7812 */ /* 0x000fe4000780c0ff */
[----:B------:R-:W-:Y:S01]  /*1c7a0*/  SHF.R.S32.HI R39, RZ, 0x1f, R38 ;  /* 0x0000001fff277819 */ /* 0x000fe20000011426 */
[----:B------:R-:W-:Y:S01]  /*1c7b0*/  BSSY B1, `(.L_x_1995) ;  /* 0x000006f000017945 */ /* 0x000fe20003800000 */
[----:B----4-:R-:W-:Y:S01]  /*1c7c0*/  SHF.R.S32.HI R43, RZ, 0x1f, R50 ;  /* 0x0000001fff2b7819 */ /* 0x010fe20000011432 */
[----:B--2---:R-:W-:-:S04]  /*1c7d0*/  IMAD.MOV.U32 R48, RZ, RZ, R4 ;  /* 0x000000ffff307224 */ /* 0x004fc800078e0004 */
[----:B------:R-:W-:Y:S02]  /*1c7e0*/  IMAD R4, R43, UR4, RZ ;  /* 0x000000042b047c24 */ /* 0x000fe4000f8e02ff */
[----:B------:R-:W-:Y:S02]  /*1c7f0*/  IMAD R5, R48, 0x20, R38 ;  /* 0x0000002030057824 */ /* 0x000fe400078e0226 */
[----:B------:R-:W-:Y:S02]  /*1c800*/  IMAD R7, R50, UR5, R4 ;  /* 0x0000000532077c24 */ /* 0x000fe4000f8e0204 */
[----:B------:R-:W-:-:S04]  /*1c810*/  IMAD.WIDE R2, R5, 0x2, R2 ;  /* 0x0000000205027825 */ /* 0x000fc800078e0202 */
[----:B------:R-:W-:Y:S01]  /*1c820*/  IMAD.WIDE.U32 R4, R50, UR4, R20 ;  /* 0x0000000432047c25 */ /* 0x000fe2000f8e0014 */
[----:B------:R-:W-:Y:S01]  /*1c830*/  ULDC.64 UR4, c[0x0][0xb78] ;  /* 0x0002de0000047ab9 */ /* 0x000fe20000000a00 */
[C---:B------:R-:W-:Y:S02]  /*1c840*/  IADD3 R29, P2, R2.reuse, 0x1800, RZ ;  /* 0x00001800021d7810 */ /* 0x040fe40007f5e0ff */
[----:B------:R-:W-:Y:S01]  /*1c850*/  IMAD.IADD R5, R5, 0x1, R7 ;  /* 0x0000000105057824 */ /* 0x000fe200078e0207 */
[----:B------:R-:W-:Y:S01]  /*1c860*/  IADD3 R25, P1, R2, 0x3000, RZ ;  /* 0x0000300002197810 */ /* 0x000fe20007f3e0ff */
[----:B------:R-:W-:Y:S01]  /*1c870*/  IMAD R6, R44, UR4, RZ ;  /* 0x000000042c067c24 */ /* 0x000fe2000f8e02ff */
[----:B------:R-:W-:Y:S01]  /*1c880*/  LOP3.LUT R28, R29, 0x180, RZ, 0xc0, !PT ;  /* 0x000001801d1c7812 */ /* 0x000fe200078ec0ff */
[----:B---3--:R-:W-:Y:S01]  /*1c890*/  IMAD R11, R46, 0xc0, R8 ;  /* 0x000000c02e0b7824 */ /* 0x008fe200078e0208 */
[----:B------:R-:W-:Y:S01]  /*1c8a0*/  IADD3 R13, P5, R2, 0x4800, RZ ;  /* 0x00004800020d7810 */ /* 0x000fe20007fbe0ff */
[----:B------:R-:W-:Y:S01]  /*1c8b0*/  IMAD.WIDE.U32 R4, R45, UR4, R4 ;  /* 0x000000042d047c25 */ /* 0x000fe2000f8e0004 */
[----:B------:R-:W-:-:S02]  /*1c8c0*/  SHF.R.U64 R28, R28, 0x3, RZ ;  /* 0x000000031c1c7819 */ /* 0x000fc400000012ff */
[----:B------:R-:W-:Y:S01]  /*1c8d0*/  SHF.R.S32.HI R7, RZ, 0x1f, R11 ;  /* 0x0000001fff077819 */ /* 0x000fe2000001140b */
[----:B------:R-:W-:Y:S01]  /*1c8e0*/  IMAD R6, R45, UR5, R6 ;  /* 0x000000052d067c24 */ /* 0x000fe2000f8e0206 */
[----:B------:R-:W-:Y:S01]  /*1c8f0*/  IADD3 R4, P3, R11, R4, RZ ;  /* 0x000000040b047210 */ /* 0x000fe20007f7e0ff */
[----:B------:R-:W-:Y:S01]  /*1c900*/  ULDC.64 UR4, c[0x0][0xb40] ;  /* 0x0002d00000047ab9 */ /* 0x000fe20000000a00 */
[----:B------:R-:W-:Y:S01]  /*1c910*/  LOP3.LUT R28, R28, R29, RZ, 0x3c, !PT ;  /* 0x0000001d1c1c7212 */ /* 0x000fe200078e3cff */
[----:B------:R-:W-:Y:S01]  /*1c920*/  IMAD.X R29, RZ, RZ, R3, P2 ;  /* 0x000000ffff1d7224 */ /* 0x000fe200010e0603 */
[----:B------:R-:W-:Y:S01]  /*1c930*/  IADD3.X R7, R7, R5, R6, P3, !PT ;  /* 0x0000000507077210 */ /* 0x000fe20001ffe406 */
[----:B------:R-:W-:Y:S01]  /*1c940*/  VIADD R5, R11, 0x8 ;  /* 0x000000080b057836 */ /* 0x000fe20000000000 */
[----:B------:R-:W-:Y:S02]  /*1c950*/  LEA R36, P3, R4, UR4, 0x2 ;  /* 0x0000000404247c11 */ /* 0x000fe4000f8610ff */
[----:B------:R-:W-:-:S02]  /*1c960*/  IADD3 R9, P4, R2, 0x6000, RZ ;  /* 0x0000600002097810 */ /* 0x000fc40007f9e0ff */
[----:B------:R-:W-:Y:S01]  /*1c970*/  LEA.HI.X R37, R4, UR5, R7, 0x2, P3 ;  /* 0x0000000504257c11 */ /* 0x000fe200098f1407 */
[----:B------:R-:W-:Y:S01]  /*1c980*/  ULDC.64 UR4, c[0x0][0xaa0] ;  /* 0x0002a80000047ab9 */ /* 0x000fe20000000a00 */
[C---:B------:R-:W-:Y:S02]  /*1c990*/  LOP3.LUT R4, R2.reuse, 0x180, RZ, 0xc0, !PT ;  /* 0x0000018002047812 */ /* 0x040fe400078ec0ff */
[----:B------:R-:W-:Y:S02]  /*1c9a0*/  IADD3 R7, P2, R2, 0x7800, RZ ;  /* 0x0000780002077810 */ /* 0x000fe40007f5e0ff */
[-C--:B------:R-:W-:Y:S02]  /*1c9b0*/  ISETP.GE.OR P3, PT, R11, R40.reuse, P0 ;  /* 0x000000280b00720c */ /* 0x080fe40000766670 */
[----:B------:R-:W-:Y:S02]  /*1c9c0*/  ISETP.GE.OR P0, PT, R5, R40, P0 ;  /* 0x000000280500720c */ /* 0x000fe40000706670 */
[----:B------:R-:W-:-:S02]  /*1c9d0*/  LOP3.LUT R24, R25, 0x180, RZ, 0xc0, !PT ;  /* 0x0000018019187812 */ /* 0x000fc400078ec0ff */
[----:B------:R-:W-:Y:S02]  /*1c9e0*/  LOP3.LUT R12, R13, 0x180, RZ, 0xc0, !PT ;  /* 0x000001800d0c7812 */ /* 0x000fe400078ec0ff */
[----:B------:R-:W-:Y:S02]  /*1c9f0*/  LOP3.LUT R8, R9, 0x180, RZ, 0xc0, !PT ;  /* 0x0000018009087812 */ /* 0x000fe400078ec0ff */
[----:B------:R-:W-:Y:S02]  /*1ca00*/  SHF.R.U64 R5, R4, 0x3, RZ ;  /* 0x0000000304057819 */ /* 0x000fe400000012ff */
[----:B------:R-:W-:Y:S01]  /*1ca10*/  LOP3.LUT R4, R7, 0x180, RZ, 0xc0, !PT ;  /* 0x0000018007047812 */ /* 0x000fe200078ec0ff */
[----:B------:R-:W-:Y:S01]  /*1ca20*/  @!P3 STG.E desc[UR6][R36.64], R0 ;  /* 0x000000002400b986 */ /* 0x000fe2000c101906 */
[----:B------:R-:W-:Y:S02]  /*1ca30*/  SHF.R.U64 R24, R24, 0x3, RZ ;  /* 0x0000000318187819 */ /* 0x000fe400000012ff */
[----:B------:R-:W-:Y:S01]  /*1ca40*/  SHF.R.U64 R12, R12, 0x3, RZ ;  /* 0x000000030c0c7819 */ /* 0x000fe200000012ff */
[----:B------:R0:W-:Y:S01]  /*1ca50*/  @!P0 STG.E desc[UR6][R36.64+0x20], R72 ;  /* 0x0000204824008986 */ /* 0x0001e2000c101906 */
[----:B------:R-:W-:-:S02]  /*1ca60*/  SHF.R.U64 R8, R8, 0x3, RZ ;  /* 0x0000000308087819 */ /* 0x000fc400000012ff */
[----:B------:R-:W-:Y:S01]  /*1ca70*/  SHF.R.U64 R4, R4, 0x3, RZ ;  /* 0x0000000304047819 */ /* 0x000fe200000012ff */
[----:B------:R-:W5:Y:S01]  /*1ca80*/  LD.E.128 R28, desc[UR6][R28.64] ;  /* 0x000000061c1c7980 */ /* 0x000f62000c101d00 */
[----:B------:R-:W-:Y:S01]  /*1ca90*/  LOP3.LUT R24, R24, R25, RZ, 0x3c, !PT ;  /* 0x0000001918187212 */ /* 0x000fe200078e3cff */
[--C-:B------:R-:W-:Y:S01]  /*1caa0*/  IMAD.X R25, RZ, RZ, R3.reuse, P1 ;  /* 0x000000ffff197224 */ /* 0x100fe200008e0603 */
[----:B------:R-:W-:Y:S01]  /*1cab0*/  LOP3.LUT R12, R12, R13, RZ, 0x3c, !PT ;  /* 0x0000000d0c0c7212 */ /* 0x000fe200078e3cff */
[--C-:B------:R-:W-:Y:S01]  /*1cac0*/  IMAD.X R13, RZ, RZ, R3.reuse, P5 ;  /* 0x000000ffff0d7224 */ /* 0x100fe200028e0603 */
[----:B------:R-:W-:Y:S01]  /*1cad0*/  LOP3.LUT R8, R8, R9, RZ, 0x3c, !PT ;  /* 0x0000000908087212 */ /* 0x000fe200078e3cff */
[--C-:B------:R-:W-:Y:S01]  /*1cae0*/  IMAD.X R9, RZ, RZ, R3.reuse, P4 ;  /* 0x000000ffff097224 */ /* 0x100fe200020e0603 */
[----:B------:R-:W-:Y:S01]  /*1caf0*/  LOP3.LUT R2, R5, R2, RZ, 0x3c, !PT ;  /* 0x0000000205027212 */ /* 0x000fe200078e3cff */
[----:B------:R-:W-:Y:S01]  /*1cb00*/  IMAD.X R5, RZ, RZ, R3, P2 ;  /* 0x000000ffff057224 */ /* 0x000fe200010e0603 */
[----:B------:R-:W-:Y:S01]  /*1cb10*/  LOP3.LUT R4, R4, R7, RZ, 0x3c, !PT ;  /* 0x0000000704047212 */ /* 0x000fe200078e3cff */
[----:B------:R-:W5:Y:S01]  /*1cb20*/  LD.E.128 R24, desc[UR6][R24.64] ;  /* 0x0000000618187980 */ /* 0x000f62000c101d00 */
[----:B------:R-:W-:-:S03]  /*1cb30*/  SHF.R.S32.HI R49, RZ, 0x1f, R48 ;  /* 0x0000001fff317819 */ /* 0x000fc60000011430 */
[----:B------:R1:W5:Y:S04]  /*1cb40*/  LD.E.128 R32, desc[UR6][R2.64] ;  /* 0x0000000602207980 */ /* 0x000368000c101d00 */
        /* <DEDUP_REMOVED lines=10> */
[----:B------:R-:W-:-:S03]  /*1cbf0*/  IMAD.WIDE.U32 R20, R41, UR4, R38 ;  /* 0x0000000429147c25 */ /* 0x000fc6000f8e0026 */
[----:B------:R3:W-:Y:S01]  /*1cc00*/  STL [R1+0x74], R49 ;  /* 0x0000743101007387 */ /* 0x0007e20000100800 */
[----:B------:R-:W-:Y:S01]  /*1cc10*/  IMAD R41, R41, UR5, R42 ;  /* 0x0000000529297c24 */ /* 0x000fe2000f8e022a */
[----:B------:R-:W-:Y:S01]  /*1cc20*/  ULDC.64 UR4, c[0x0][0xae0] ;  /* 0x0002b80000047ab9 */ /* 0x000fe20000000a00 */
[----:B------:R-:W-:Y:S02]  /*1cc30*/  IMAD R39, R46, -0xc0, R40 ;  /* 0xffffff402e277824 */ /* 0x000fe400078e0228 */
[----:B-1----:R-:W-:Y:S02]  /*1cc40*/  IMAD R2, R43, UR4, RZ ;  /* 0x000000042b027c24 */ /* 0x002fe4000f8e02ff */
[----:B------:R-:W-:Y:S01]  /*1cc50*/  IMAD.IADD R21, R21, 0x1, R41 ;  /* 0x0000000115157824 */ /* 0x000fe200078e0229 */
[----:B------:R-:W-:Y:S01]  /*1cc60*/  ISETP.GE.AND P0, PT, R48, R39, PT ;  /* 0x000000273000720c */ /* 0x000fe20003f06270 */
[----:B0-----:R-:W-:Y:S02]  /*1cc70*/  IMAD R37, R50, UR5, R2 ;  /* 0x0000000532257c24 */ /* 0x001fe4000f8e0202 */
[----:B------:R-:W-:-:S02]  /*1cc80*/  VIADD R0, R16, 0x31c20 ;  /* 0x00031c2010007836 */ /* 0x000fc40000000000 */
[----:B------:R-:W-:Y:S01]  /*1cc90*/  IMAD.WIDE.U32 R2, R50, UR4, R20 ;  /* 0x0000000432027c25 */ /* 0x000fe2000f8e0014 */
[----:B------:R-:W-:-:S03]  /*1cca0*/  ULDC.64 UR4, c[0x0][0xae8] ;  /* 0x0002ba0000047ab9 */ /* 0x000fc60000000a00 */
[----:B------:R-:W-:Y:S01]  /*1ccb0*/  VIADD R36, R48, 0x60 ;  /* 0x0000006030247836 */ /* 0x000fe20000000000 */
[----:B------:R-:W-:Y:S01]  /*1ccc0*/  PRMT R0, RZ, 0x654, R0 ;  /* 0x00000654ff007816 */ /* 0x000fe20000000000 */
[----:B------:R-:W-:Y:S02]  /*1ccd0*/  IMAD.IADD R3, R3, 0x1, R37 ;  /* 0x0000000103037824 */ /* 0x000fe400078e0225 */
[----:B------:R-:W-:Y:S01]  /*1cce0*/  IMAD R20, R44, UR4, RZ ;  /* 0x000000042c147c24 */ /* 0x000fe2000f8e02ff */
[----:B------:R-:W-:Y:S01]  /*1ccf0*/  ISETP.GE.AND P3, PT, R36, R39, PT ;  /* 0x000000272400720c */ /* 0x000fe20003f66270 */
[C---:B------:R-:W-:Y:S01]  /*1cd00*/  IMAD.WIDE.U32 R36, R45.reuse, UR4, R2 ;  /* 0x000000042d247c25 */ /* 0x040fe2000f8e0002 */
[----:B--2---:R3:W-:Y:S03]  /*1cd10*/  SYNCS.ARRIVE.TRANS64.RED.A1T0 RZ, [R0+URZ], RZ ;  /* 0x000000ff00ff79a7 */ /* 0x0047e6000810043f */
[----:B------:R-:W-:-:S02]  /*1cd20*/  IMAD R39, R45, UR5, R20 ;  /* 0x000000052d277c24 */ /* 0x000fc4000f8e0214 */
[----:B------:R-:W-:-:S04]  /*1cd30*/  IMAD.WIDE R20, R46, 0xc0, R48 ;  /* 0x000000c02e147825 */ /* 0x000fc800078e0230 */
[----:B------:R-:W-:Y:S01]  /*1cd40*/  IMAD.IADD R43, R37, 0x1, R39 ;  /* 0x00000001252b7824 */ /* 0x000fe200078e0227 */
[----:B---3--:R-:W-:Y:S06]  /*1cd50*/  @P0 BRA `(.L_x_1996) ;  /* 0x0000000000500947 */ /* 0x008fec0003800000 */
        /* <DEDUP_REMOVED lines=20> */
.L_x_1996:
[----:B------:R-:W-:Y:S05]  /*1cea0*/  BSYNC B1 ;  /* 0x0000000000017941 */ /* 0x000fea0003800000 */
.L_x_1995:
[----:B------:R-:W-:Y:S05]  /*1ceb0*/  @P3 BRA `(.L_x_1997) ;  /* 0x0000000800583947 */ /* 0x000fea0003800000 */
[----:B0----5:R-:W-:Y:S01]  /*1cec0*/  IADD3 R9, P0, R20, 0x60, RZ ;  /* 0x0000006014097810 */ /* 0x021fe20007f1e0ff */
[----:B------:R-:W-:Y:S01]  /*1ced0*/  ULDC.64 UR4, c[0x0][0xad8] ;  /* 0x0002b60000047ab9 */ /* 0x000fe20000000a00 */
[----:B------:R-:W-:Y:S01]  /*1cee0*/  IMAD.MOV.U32 R2, RZ, RZ, R36 ;  /* 0x000000ffff027224 */ /* 0x000fe200078e0024 */
[----:B------:R-:W-:Y:S01]  /*1cef0*/  ULDC.64 UR6, c[0x0][0xa80] ;  /* 0x0002a00000067ab9 */ /* 0x000fe20000000a00 */
[----:B------:R-:W-:Y:S01]  /*1cf00*/  IMAD.MOV.U32 R3, RZ, RZ, R43 ;  /* 0x000000ffff037224 */ /* 0x000fe200078e002b */
[----:B------:R-:W-:Y:S01]  /*1cf10*/  ULDC.64 UR8, c[0x0][0x208] ;  /* 0x0000820000087ab9 */ /* 0x000fe20000000a00 */
[----:B------:R-:W-:Y:S02]  /*1cf20*/  IMAD.X R20, RZ, RZ, R21, P0 ;  /* 0x000000ffff147224 */ /* 0x000fe400000e0615 */
[----:B------:R-:W-:-:S04]  /*1cf30*/  IMAD.WIDE.U32 R2, R9, UR4, R2 ;  /* 0x0000000409027c25 */ /* 0x000fc8000f8e0002 */
[----:B------:R-:W-:Y:S01]  /*1cf40*/  IMAD R20, R20, UR4, RZ ;  /* 0x0000000414147c24 */ /* 0x000fe2000f8e02ff */
[----:B------:R-:W-:Y:S01]  /*1cf50*/  ULDC UR4, c[0x0][0xa8c] ;  /* 0x0002a30000047ab9 */ /* 0x000fe20000000800 */
[C---:B------:R-:W-:Y:S01]  /*1cf60*/  VIADD R0, R38.reuse, 0x20 ;  /* 0x0000002026007836 */ /* 0x040fe20000000000 */
[----:B------:R-:W-:Y:S01]  /*1cf70*/  ISETP.GE.AND P1, PT, R38, UR4, PT ;  /* 0x0000000426007c0c */ /* 0x000fe2000bf26270 */
[----:B------:R-:W-:Y:S01]  /*1cf80*/  IMAD R9, R9, UR5, R20 ;  /* 0x0000000509097c24 */ /* 0x000fe2000f8e0214 */
[----:B------:R-:W-:Y:S01]  /*1cf90*/  LEA R8, P0, R2, UR6, 0x1 ;  /* 0x0000000602087c11 */ /* 0x000fe2000f8008ff */
[----:B------:R-:W-:Y:S01]  /*1cfa0*/  VIADD R38, R38, 0x40 ;  /* 0x0000004026267836 */ /* 0x000fe20000000000 */
[----:B------:R-:W-:Y:S01]  /*1cfb0*/  ISETP.GE.AND P2, PT, R0, UR4, PT ;  /* 0x0000000400007c0c */ /* 0x000fe2000bf46270 */
[----:B------:R-:W-:-:S05]  /*1cfc0*/  IMAD.IADD R3, R3, 0x1, R9 ;  /* 0x0000000103037824 */ /* 0x000fca00078e0209 */
[----:B------:R-:W-:Y:S02]  /*1cfd0*/  LEA.HI.X R9, R2, UR7, R3, 0x1, P0 ;  /* 0x0000000702097c11 */ /* 0x000fe400080f0c03 */
[----:B------:R-:W-:-:S03]  /*1cfe0*/  ISETP.GE.AND P0, PT, R38, UR4, PT ;  /* 0x0000000426007c0c */ /* 0x000fc6000bf06270 */
[----:B------:R1:W-:Y:S04]  /*1cff0*/  @!P1 STG.E.128 desc[UR8][R8.64], R28 ;  /* 0x0000001c08009986 */ /* 0x0003e8000c101d08 */
[----:B------:R1:W-:Y:S06]  /*1d000*/  @!P2 STG.E.128 desc[UR8][R8.64+0x40], R12 ;  /* 0x0000400c0800a986 */ /* 0x0003ec000c101d08 */
[----:B------:R-:W-:Y:S05]  /*1d010*/  @P0 BRA `(.L_x_1997) ;  /* 0x0000000800000947 */ /* 0x000fea0003800000 */
[----:B------:R-:W-:Y:S02]  /*1d020*/  ULDC.64 UR4, c[0x0][0x208] ;  /* 0x0000820000047ab9 */ /* 0x000fe40000000a00 */
[----:B------:R2:W-:Y:S01]  /*1d030*/  STG.E.128 desc[UR4][R8.64+0x80], R4 ;  /* 0x0000800408007986 */ /* 0x0005e2000c101d04 */
[----:B------:R-:W-:Y:S05]  /*1d040*/  BRA `(.L_x_1997) ;  /* 0x0000000400f47947 */ /* 0x000fea0003800000 */
.L_x_1993:
[----:B------:R-:W-:Y:S01]  /*1d050*/  ULDC.64 UR4, c[0x0][0xbd8] ;  /* 0x0002f60000047ab9 */ /* 0x000fe20000000a00 */
[----:B------:R-:W-:Y:S01]  /*1d060*/  IMAD.MOV.U32 R7, RZ, RZ, RZ ;  /* 0x000000ffff077224 */ /* 0x000fe200078e00ff */
[----:B------:R-:W-:Y:S01]  /*1d070*/  ISETP.NE.U32.AND P0, PT, RZ, UR4, PT ;  /* 0x00000004ff007c0c */ /* 0x000fe2000bf05070 */
[----:B------:R-:W-:Y:S01]  /*1d080*/  ULDC.64 UR6, c[0x0][0x208] ;  /* 0x0000820000067ab9 */ /* 0x000fe20000000a00 */
[----:B------:R-:W-:Y:S02]  /*1d090*/  IADD3 R2, P1, R50, UR4, RZ ;  /* 0x0000000432027c10 */ /* 0x000fe4000ff3e0ff */
[----:B------:R-:W-:Y:S02]  /*1d0a0*/  ISETP.NE.AND.EX P0, PT, RZ, UR5, PT, P0 ;  /* 0x00000005ff007c0c */ /* 0x000fe4000bf05300 */
[----:B------:R-:W-:Y:S01]  /*1d0b0*/  IADD3.X R3, R31, UR5, RZ, P1, !PT ;  /* 0x000000051f037c10 */ /* 0x000fe20008ffe4ff */
[----:B------:R-:W-:Y:S02]  /*1d0c0*/  ULDC.64 UR4, c[0x0][0xbe0] ;  /* 0x0002f80000047ab9 */ /* 0x000fe40000000a00 */
[----:B------:R-:W-:-:S04]  /*1d0d0*/  ISETP.NE.U32.AND P1, PT, RZ, UR4, PT ;  /* 0x00000004ff007c0c */ /* 0x000fc8000bf25070 */
[----:B------:R-:W-:-:S04]  /*1d0e0*/  ISETP.NE.AND.EX P1, PT, RZ, UR5, PT, P1 ;  /* 0x00000005ff007c0c */ /* 0x000fc8000bf25310 */
[----:B------:R0:W5:Y:S09]  /*1d0f0*/  @P0 LDG.E R7, desc[UR6][R2.64] ;  /* 0x0000000602070981 */ /* 0x000172000c1e1900 */
[----:B------:R-:W-:Y:S01]  /*1d100*/  @P1 IADD3 R50, P2, R50, UR4, RZ ;  /* 0x0000000432321c10 */ /* 0x000fe2000ff5e0ff */
[----:B------:R-:W-:-:S02]  /*1d110*/  ULDC UR4, c[0x0][0xa88] ;  /* 0x0002a20000047ab9 */ /* 0x000fc40000000800 */
[----:B------:R-:W-:Y:S01]  /*1d120*/  IMAD.U32 R0, RZ, RZ, UR4 ;  /* 0x00000004ff007e24 */ /* 0x000fe2000f8e00ff */
[----:B------:R-:W-:Y:S02]  /*1d130*/  @P1 IADD3.X R51, R31, UR5, RZ, P2, !PT ;  /* 0x000000051f331c10 */ /* 0x000fe400097fe4ff */
[----:B------:R-:W-:-:S03]  /*1d140*/  ISETP.GT.AND P2, PT, R66, 0xbf, PT ;  /* 0x000000bf4200780c */ /* 0x000fc60003f44270 */
[----:B------:R0:W5:Y:S01]  /*1d150*/  @P1 LDG.E R0, desc[UR6][R50.64] ;  /* 0x0000000632001981 */ /* 0x000162000c1e1900 */
[----:B------:R-:W-:Y:S09]  /*1d160*/  @P1 BRA `(.L_x_1998) ;  /* 0x0000000000141947 */ /* 0x000ff20003800000 */
[----:B------:R-:W-:Y:S05]  /*1d170*/  @!P0 BRA `(.L_x_1998) ;  /* 0x0000000000108947 */ /* 0x000fea0003800000 */
[----:B------:R-:W-:Y:S02]  /*1d180*/  ULDC.64 UR4, c[0x0][0x208] ;  /* 0x0000820000047ab9 */ /* 0x000fe40000000a00 */
[----:B------:R-:W2:Y:S04]  /*1d190*/  LDG.E R5, desc[UR4][R2.64] ;  /* 0x0000000402057981 */ /* 0x000ea8000c1e1900 */
[----:B-----5:R-:W2:Y:S02]  /*1d1a0*/  LDG.E R0, desc[UR4][R2.64+0x4] ;  /* 0x0000040402007981 */ /* 0x020ea4000c1e1900 */
[----:B--2---:R-:W-:-:S07]  /*1d1b0*/  IMAD.IADD R0, R0, 0x1, -R5 ;  /* 0x0000000100007824 */ /* 0x004fce00078e0a05 */
.L_x_1998:
[----:B-1----:R-:W2:Y:S04]  /*1d1c0*/  LDL R9, [R1+0x7c] ;  /* 0x00007c0001097983 */ /* 0x002ea80000100800 */
[----:B------:R1:W5:Y:S01]  /*1d1d0*/  LDL R10, [R1+0x84] ;  /* 0x00008400010a7983 */ /* 0x0003620000100800 */
[----:B------:R-:W-:Y:S01]  /*1d1e0*/  BSSY B1, `(.L_x_1999) ;  /* 0x000001e000017945 */ /* 0x000fe20003800000 */
[----:B------:R-:W-:Y:S02]  /*1d1f0*/  SHF.R.S32.HI R39, RZ, 0x1f, R38 ;  /* 0x0000001fff277819 */ /* 0x000fe40000011426 */
[----:B------:R-:W-:Y:S02]  /*1d200*/  SEL R11, R62, RZ, !P0 ;  /* 0x000000ff3e0b7207 */ /* 0x000fe40004000000 */
[----:B------:R-:W-:-:S02]  /*1d210*/  SEL R30, R30, RZ, !P0 ;  /* 0x000000ff1e1e7207 */ /* 0x000fc40004000000 */
[----:B-----5:R-:W-:Y:S02]  /*1d220*/  SHF.R.S32.HI R6, RZ, 0x1f, R7 ;  /* 0x0000001fff067819 */ /* 0x020fe40000011407 */
[----:B--2---:R-:W-:Y:S01]  /*1d230*/  SHF.R.S32.HI R8, RZ, 0x1f, R9 ;  /* 0x0000001fff087819 */ /* 0x004fe20000011409 */
[----:B-1----:R-:W-:Y:S06]  /*1d240*/  @P2 BRA `(.L_x_2000) ;  /* 0x00000000005c2947 */ /* 0x002fec0003800000 */
[----:B0-----:R-:W0:Y:S02]  /*1d250*/  S2R R2, SR_TID.X ;  /* 0x0000000000027919 */ /* 0x001e240000002100 */
[----:B0-----:R-:W-:-:S04]  /*1d260*/  IMAD R2, R10, 0xc0, R2 ;  /* 0x000000c00a027824 */ /* 0x001fc800078e0202 */
[----:B------:R-:W-:-:S05]  /*1d270*/  VIADD R3, R2, 0xffffff80 ;  /* 0xffffff8002037836 */ /* 0x000fca0000000000 */
[----:B------:R-:W-:-:S13]  /*1d280*/  ISETP.GE.AND P0, PT, R3, R0, PT ;  /* 0x000000000300720c */ /* 0x000fda0003f06270 */
[----:B------:R-:W-:Y:S05]  /*1d290*/  @P0 BRA `(.L_x_2000) ;  /* 0x0000000000480947 */ /* 0x000fea0003800000 */
[C---:B------:R-:W-:Y:S01]  /*1d2a0*/  IADD3 R2, P0, R3.reuse, R7, RZ ;  /* 0x0000000703027210 */ /* 0x040fe20007f1e0ff */
[----:B------:R-:W-:Y:S01]  /*1d2b0*/  ULDC.64 UR4, c[0x0][0xb70] ;  /* 0x0002dc0000047ab9 */ /* 0x000fe20000000a00 */
[----:B------:R-:W-:Y:S01]  /*1d2c0*/  ULDC.64 UR6, c[0x0][0x208] ;  /* 0x0000820000067ab9 */ /* 0x000fe20000000a00 */
        /* <DEDUP_REMOVED lines=15> */
.L_x_2000:
[----:B------:R-:W-:Y:S05]  /*1d3c0*/  BSYNC B1 ;  /* 0x0000000000017941 */ /* 0x000fea0003800000 */
.L_x_1999:
[----:B------:R-:W2:Y:S01]  /*1d3d0*/  LDL.64 R12, [R1+0x70] ;  /* 0x00007000010c7983 */ /* 0x000ea20000100a00 */
[----:B------:R-:W-:Y:S01]  /*1d3e0*/  ULDC.64 UR4, c[0x0][0xaa0] ;  /* 0x0002a80000047ab9 */ /* 0x000fe20000000a00 */
[----:B------:R-:W-:Y:S01]  /*1d3f0*/  BSSY B1, `(.L_x_2001) ;  /* 0x000002b000017945 */ /* 0x000fe20003800000 */
[----:B-1----:R-:W-:Y:S02]  /*1d400*/  IMAD R4, R6, UR4, RZ ;  /* 0x0000000406047c24 */ /* 0x002fe4000f8e02ff */
[----:B0-----:R-:W-:-:S04]  /*1d410*/  IMAD.WIDE.U32 R2, R7, UR4, R38 ;  /* 0x0000000407027c25 */ /* 0x001fc8000f8e0026 */
        /* <DEDUP_REMOVED lines=11> */
[C---:B--2---:R-:W-:Y:S01]  /*1d4d0*/  ISETP.GE.AND P0, PT, R12.reuse, R4, PT ;  /* 0x000000040c00720c */ /* 0x044fe20003f06270 */
        /* <DEDUP_REMOVED lines=28> */
.L_x_2002:
[----:B------:R-:W-:Y:S05]  /*1d6a0*/  BSYNC B1 ;  /* 0x0000000000017941 */ /* 0x000fea0003800000 */
.L_x_2001:
[----:B------:R-:W-:Y:S05]  /*1d6b0*/  @P1 BRA `(.L_x_1997) ;  /* 0x0000000000581947 */ /* 0x000fea0003800000 */
[----:B------:R-:W-:Y:S01]  /*1d6c0*/  IADD3 R5, P0, R6, 0x60, RZ ;  /* 0x0000006006057810 */ /* 0x000fe20007f1e0ff */
[----:B------:R-:W-:Y:S01]  /*1d6d0*/  ULDC UR4, c[0x0][0xa8c] ;  /* 0x0002a30000047ab9 */ /* 0x000fe20000000800 */
[----:B------:R-:W-:Y:S01]  /*1d6e0*/  ULDC.64 UR6, c[0x0][0xad8] ;  /* 0x0002b60000067ab9 */ /* 0x000fe20000000a00 */
[----:B------:R-:W-:Y:S01]  /*1d6f0*/  IMAD.MOV.U32 R2, RZ, RZ, R4 ;  /* 0x000000ffff027224 */ /* 0x000fe200078e0004 */
[C---:B------:R-:W-:Y:S01]  /*1d700*/  ISETP.GE.AND P1, PT, R38.reuse, UR4, PT ;  /* 0x0000000426007c0c */ /* 0x040fe2000bf26270 */
[----:B------:R-:W-:Y:S01]  /*1d710*/  IMAD.X R6, RZ, RZ, R7, P0 ;  /* 0x000000ffff067224 */ /* 0x000fe200000e0607 */
[----:B------:R-:W-:Y:S01]  /*1d720*/  ULDC.64 UR8, c[0x0][0x208] ;  /* 0x0000820000087ab9 */ /* 0x000fe20000000a00 */
        /* <DEDUP_REMOVED lines=15> */
.L_x_1997:
[----:B------:R-:W-:Y:S05]  /*1d820*/  BSYNC B0 ;  /* 0x0000000000007941 */ /* 0x000fea0003800000 */
.L_x_1992:
[----:B------:R-:W4:Y:S01]  /*1d830*/  LDL R0, [R1+0x34] ;  /* 0x0000340001007983 */ /* 0x000f220000100800 */
[----:B------:R-:W-:Y:S02]  /*1d840*/  ULDC UR4, c[0x0][0xc14] ;  /* 0x0003050000047ab9 */ /* 0x000fe40000000800 */
[----:B----4-:R-:W-:-:S13]  /*1d850*/  ISETP.GE.AND P0, PT, R0, UR4, PT ;  /* 0x0000000400007c0c */ /* 0x010fda000bf06270 */
[----:B------:R-:W-:Y:S05]  /*1d860*/  @!P0 BRA `(.L_x_2003) ;  /* 0xfffffe38004c8947 */ /* 0x000fea000383ffff */
[----:B------:R-:W-:Y:S05]  /*1d870*/  BRA `(.L_x_1853) ;  /* 0x0000005800b47947 */ /* 0x000fea0003800000 */
.L_x_1851:
[----:B------:R-:W-:-:S08]  /*1d880*/  NOP ;  /* 0x0000000000007918 */ /* 0x000fd00000000000 */
[----:B------:R-:W0:-:S00]  /*1d890*/  USETMAXREG.DEALLOC.CTAPOOL 0x20 ;  /* 0x00000020000079c8 */ /* 0x000e0000080e0500 */
        /* <DEDUP_REMOVED lines=8> */
[----:B------:R-:W-:Y:S01]  /*1d920*/  ULDC.64 UR6, c[0x0][0x208] ;  /* 0x0000820000067ab9 */ /* 0x000fe20000000a00 */
        /* <DEDUP_REMOVED lines=16> */
[----:B------:R-:W0:Y:S01]  /*1da30*/  S2UR UR6, SR_CTAID.X ;  /* 0x00000000000679c3 */ /* 0x000e220000002500 */
[----:B------:R-:W-:Y:S02]  /*1da40*/  IMAD.MOV.U32 R16, RZ, RZ, RZ ;  /* 0x000000ffff107224 */ /* 0x000fe400078e00ff */
[----:B------:R-:W-:Y:S01]  /*1da50*/  IMAD.MOV.U32 R19, RZ, RZ, RZ ;  /* 0x000000ffff137224 */ /* 0x000fe200078e00ff */
[----:B--2---:R-:W1:Y:S02]  /*1da60*/  SHFL.UP PT, R4, R0, 0x1, RZ ;  /* 0x0420000000047989 */ /* 0x004e6400000e00ff */
[----:B-1----:R-:W-:-:S05]  /*1da70*/  SEL R5, R4, RZ, P1 ;  /* 0x000000ff04057207 */ /* 0x002fca0000800000 */
[----:B------:R-:W-:-:S05]  /*1da80*/  IMAD.IADD R5, R0, 0x1, R5 ;  /* 0x0000000100057824 */ /* 0x000fca00078e0205 */
[----:B------:R-:W1:Y:S02]  /*1da90*/  SHFL.UP PT, R4, R5, 0x2, RZ ;  /* 0x0440000005047989 */ /* 0x000e6400000e00ff */
[----:B-1----:R-:W-:-:S05]  /*1daa0*/  SEL R4, R4, RZ, P0 ;  /* 0x000000ff04047207 */ /* 0x002fca0000000000 */
[----:B------:R-:W-:-:S05]  /*1dab0*/  IMAD.IADD R4, R5, 0x1, R4 ;  /* 0x0000000105047824 */ /* 0x000fca00078e0204 */
[----:B------:R-:W1:Y:S01]  /*1dac0*/  SHFL.UP PT, R6, R4, 0x4, RZ ;  /* 0x0480000004067989 */ /* 0x000e6200000e00ff */
[----:B------:R-:W-:-:S04]  /*1dad0*/  ISETP.GE.U32.AND P0, PT, R28, 0x4, PT ;  /* 0x000000041c00780c */ /* 0x000fc80003f06070 */
[----:B-1----:R-:W-:-:S05]  /*1dae0*/  SEL R3, R6, RZ, P0 ;  /* 0x000000ff06037207 */ /* 0x002fca0000000000 */
[----:B------:R-:W-:-:S05]  /*1daf0*/  IMAD.IADD R3, R4, 0x1, R3 ;  /* 0x0000000104037824 */ /* 0x000fca00078e0203 */
[----:B------:R-:W1:Y:S01]  /*1db00*/  SHFL.UP PT, R2, R3, 0x8, RZ ;  /* 0x0500000003027989 */ /* 0x000e6200000e00ff */
[----:B------:R-:W-:Y:S02]  /*1db10*/  @P0 LOP3.LUT R7, R7, 0x8, RZ, 0xfc, !PT ;  /* 0x0000000807070812 */ /* 0x000fe400078efcff */
[----:B------:R-:W-:-:S04]  /*1db20*/  ISETP.GE.U32.AND P0, PT, R28, 0x8, PT ;  /* 0x000000081c00780c */ /* 0x000fc80003f06070 */
[----:B-1----:R-:W-:-:S05]  /*1db30*/  SEL R2, R2, RZ, P0 ;  /* 0x000000ff02027207 */ /* 0x002fca0000000000 */
[----:B------:R-:W-:-:S05]  /*1db40*/  IMAD.IADD R2, R3, 0x1, R2 ;  /* 0x0000000103027824 */ /* 0x000fca00078e0202 */
[----:B------:R-:W1:Y:S01]  /*1db50*/  SHFL.UP PT, R5, R2, 0x10, RZ ;  /* 0x0600000002057989 */ /* 0x000e6200000e00ff */
[----:B------:R-:W-:-:S04]  /*1db60*/  LOP3.LUT R7, R7, 0xfffffffb, RZ, 0xc0, !PT ;  /* 0xfffffffb07077812 */ /* 0x000fc800078ec0ff */
[----:B------:R-:W-:Y:S02]  /*1db70*/  @P0 LOP3.LUT R7, R7, 0x4, RZ, 0xfc, !PT ;  /* 0x0000000407070812 */ /* 0x000fe400078efcff */
[----:B------:R-:W-:-:S04]  /*1db80*/  ISETP.GE.U32.AND P0, PT, R28, 0x10, PT ;  /* 0x000000101c00780c */ /* 0x000fc80003f06070 */
[----:B-1----:R-:W-:-:S05]  /*1db90*/  SEL R5, R5, RZ, P0 ;  /* 0x000000ff05057207 */ /* 0x002fca0000000000 */
[----:B------:R-:W-:-:S05]  /*1dba0*/  IMAD.IADD R5, R2, 0x1, R5 ;  /* 0x0000000102057824 */ /* 0x000fca00078e0205 */
[----:B------:R-:W1:Y:S01]  /*1dbb0*/  SHFL.IDX PT, R4, R5, 0x1f, 0x1f ;  /* 0x03e01f0005047f89 */ /* 0x000e6200000e0000 */
[----:B------:R-:W-:-:S04]  /*1dbc0*/  LOP3.LUT R7, R7, 0xfffffffd, RZ, 0xc0, !PT ;  /* 0xfffffffd07077812 */ /* 0x000fc800078ec0ff */
[----:B------:R-:W-:-:S05]  /*1dbd0*/  @P0 LOP3.LUT R7, R7, 0x2, RZ, 0xfc, !PT ;  /* 0x0000000207070812 */ /* 0x000fca00078efcff */
[----:B------:R2:W-:Y:S01]  /*1dbe0*/  STL [R1+0x60], R7 ;  /* 0x0000600701007387 */ /* 0x0005e20000100800 */
[----:B-1----:R-:W-:-:S05]  /*1dbf0*/  IMAD R4, R4, UR4, RZ ;  /* 0x0000000404047c24 */ /* 0x002fca000f8e02ff */
[----:B0-----:R-:W-:Y:S01]  /*1dc00*/  ISETP.GT.AND P0, PT, R4, UR6, PT ;  /* 0x0000000604007c0c */ /* 0x001fe2000bf04270 */
[----:B------:R-:W-:-:S12]  /*1dc10*/  IMAD.MOV.U32 R3, RZ, RZ, R4 ;  /* 0x000000ffff037224 */ /* 0x000fd800078e0004 */
[----:B--2---:R-:W-:Y:S05]  /*1dc20*/  @P0 BRA `(.L_x_2004) ;  /* 0x0000000000bc0947 */ /* 0x004fea0003800000 */
[----:B------:R-:W-:Y:S01]  /*1dc30*/  IMAD.MOV.U32 R4, RZ, RZ, R3 ;  /* 0x000000ffff047224 */ /* 0x000fe200078e0003 */
[----:B------:R-:W-:Y:S01]  /*1dc40*/  ULDC UR5, c[0x0][0xc14] ;  /* 0x0003050000057ab9 */ /* 0x000fe20000000800 */
[----:B------:R-:W-:Y:S01]  /*1dc50*/  IMAD.MOV.U32 R19, RZ, RZ, RZ ;  /* 0x000000ffff137224 */ /* 0x000fe200078e00ff */
[----:B------:R-:W-:Y:S01]  /*1dc60*/  ULDC UR7, c[0x0][0xc14] ;  /* 0x0003050000077ab9 */ /* 0x000fe20000000800 */
[----:B------:R-:W-:-:S05]  /*1dc70*/  ULDC UR4, c[0x0][0xc10] ;  /* 0x0003040000047ab9 */ /* 0x000fca0000000800 */
.L_x_2008:
        /* <DEDUP_REMOVED lines=15> */
.L_x_2007:
[----:B------:R-:W-:Y:S05]  /*1dd70*/  BSYNC B0 ;  /* 0x0000000000007941 */ /* 0x000fea0003800000 */
.L_x_2006:
        /* <DEDUP_REMOVED lines=26> */
.L_x_2004:
[----:B------:R-:W-:Y:S01]  /*1df20*/  IMAD.IADD R11, R4, 0x1, -R3 ;  /* 0x00000001040b7824 */ /* 0x000fe200078e0a03 */
[----:B------:R-:W-:-:S03]  /*1df30*/  ULDC.64 UR8, c[0x0][0x208] ;  /* 0x0000820000087ab9 */ /* 0x000fc60000000a00 */
        /* <DEDUP_REMOVED lines=19> */
.L_x_2009:
        /* <DEDUP_REMOVED lines=59> */
.L_x_2005:
[----:B------:R-:W-:Y:S02]  /*1e420*/  IMAD.MOV.U32 R17, RZ, RZ, RZ ;  /* 0x000000ffff117224 */ /* 0x000fe400078e00ff */
[----:B------:R-:W-:Y:S02]  /*1e430*/  IMAD.U32 R16, RZ, RZ, UR6 ;  /* 0x00000006ff107e24 */ /* 0x000fe4000f8e00ff */
[----:B------:R-:W-:-:S07]  /*1e440*/  IMAD.MOV.U32 R18, RZ, RZ, RZ ;  /* 0x000000ffff127224 */ /* 0x000fce00078e00ff */
.L_x_2010:
        /* <DEDUP_REMOVED lines=18> */
.L_x_2097:
[----:B--2---:R-:W2:Y:S01]  /*1e570*/  LDC.64 R2, c[0x0][0xc60] ;  /* 0x00031800ff027b82 */ /* 0x004ea20000000a00 */
[----:B------:R-:W-:Y:S01]  /*1e580*/  ULDC.64 UR4, c[0x0][0x208] ;  /* 0x0000820000047ab9 */ /* 0x000fe20000000a00 */
[----:B--2---:R-:W-:-:S05]  /*1e590*/  IMAD.WIDE R2, R19, 0x4, R2 ;  /* 0x0000000413027825 */ /* 0x004fca00078e0202 */
[----:B0-----:R-:W0:Y:S01]  /*1e5a0*/  LDG.E R29, desc[UR4][R2.64] ;  /* 0x00000004021d7981 */ /* 0x001e22000c1e1900 */
[----:B------:R-:W-:Y:S05]  /*1e5b0*/  YIELD ;  /* 0x0000000000007946 */ /* 0x000fea0003800000 */
[----:B------:R-:W-:Y:S01]  /*1e5c0*/  ULDC.64 UR4, c[0x0][0xa28] ;  /* 0x00028a0000047ab9 */ /* 0x000fe20000000a00 */
[----:B------:R-:W-:Y:S02]  /*1e5d0*/  CS2R R10, SRZ ;  /* 0x00000000000a7805 */ /* 0x000fe4000001ff00 */
[----:B------:R-:W-:Y:S01]  /*1e5e0*/  ISETP.NE.U32.AND P1, PT, RZ, UR4, PT ;  /* 0x00000004ff007c0c */ /* 0x000fe2000bf25070 */
[----:B------:R-:W-:Y:S01]  /*1e5f0*/  ULDC.64 UR6, c[0x0][0x208] ;  /* 0x0000820000067ab9 */ /* 0x000fe20000000a00 */
[----:B------:R-:W-:Y:S01]  /*1e600*/  ULDC.64 UR8, c[0x0][0xa08] ;  /* 0x0002820000087ab9 */ /* 0x000fe20000000a00 */
[----:B------:R-:W-:Y:S01]  /*1e610*/  ULDC.64 UR10, c[0x0][0xa10] ;  /* 0x00028400000a7ab9 */ /* 0x000fe20000000a00 */
[----:B------:R-:W-:-:S02]  /*1e620*/  ISETP.NE.AND.EX P1, PT, RZ, UR5, PT, P1 ;  /* 0x00000005ff007c0c */ /* 0x000fc4000bf25310 */
[----:B0-----:R-:W-:Y:S01]  /*1e630*/  SHF.R.S32.HI R0, RZ, 0x1f, R29 ;  /* 0x0000001fff007819 */ /* 0x001fe2000001141d */
[----:B------:R-:W-:-:S10]  /*1e640*/  IMAD.SHL.U32 R13, R29, 0x4, RZ ;  /* 0x000000041d0d7824 */ /* 0x000fd400078e00ff */
[C---:B------:R-:W-:Y:S02]  /*1e650*/  @P1 LEA R2, P0, R29.reuse, UR4, 0x2 ;  /* 0x000000041d021c11 */ /* 0x040fe4000f8010ff */
[C-C-:B------:R-:W-:Y:S02]  /*1e660*/  SHF.L.U64.HI R12, R29.reuse, 0x2, R0.reuse ;  /* 0x000000021d0c7819 */ /* 0x140fe40000010200 */
[----:B------:R-:W-:Y:S01]  /*1e670*/  @P1 LEA.HI.X R3, R29, UR5, R0, 0x2, P0 ;  /* 0x000000051d031c11 */ /* 0x000fe200080f1400 */
[----:B------:R-:W-:Y:S01]  /*1e680*/  ULDC.64 UR4, c[0x0][0xa18] ;  /* 0x0002860000047ab9 */ /* 0x000fe20000000a00 */
[----:B------:R-:W-:Y:S01]  /*1e690*/  STL [R1+0x4], R13 ;  /* 0x0000040d01007387 */ /* 0x000fe20000100800 */
[----:B------:R-:W-:-:S03]  /*1e6a0*/  ISETP.NE.U32.AND P0, PT, RZ, UR4, PT ;  /* 0x00000004ff007c0c */ /* 0x000fc6000bf05070 */
[----:B------:R0:W5:Y:S01]  /*1e6b0*/  @P1 LDG.E R10, desc[UR6][R2.64] ;  /* 0x00000006020a1981 */ /* 0x000162000c1e1900 */
[----:B------:R-:W-:-:S03]  /*1e6c0*/  ISETP.NE.AND.EX P0, PT, RZ, UR5, PT, P0 ;  /* 0x00000005ff007c0c */ /* 0x000fc6000bf05300 */
[----:B------:R-:W-:Y:S10]  /*1e6d0*/  STL [R1+0x8], R12 ;  /* 0x0000080c01007387 */ /* 0x000ff40000100800 */
[----:B------:R-:W-:-:S04]  /*1e6e0*/  @P0 IADD3 R8, P2, R13, UR4, RZ ;  /* 0x000000040d080c10 */ /* 0x000fc8000ff5e0ff */
[----:B------:R-:W-:Y:S01]  /*1e6f0*/  @P0 IADD3.X R9, R12, UR5, RZ, P2, !PT ;  /* 0x000000050c090c10 */ /* 0x000fe200097fe4ff */
[----:B------:R-:W-:Y:S02]  /*1e700*/  ULDC.64 UR4, c[0x0][0xa00] ;  /* 0x0002800000047ab9 */ /* 0x000fe40000000a00 */
[----:B------:R-:W-:-:S04]  /*1e710*/  ISETP.NE.U32.AND P2, PT, RZ, UR4, PT ;  /* 0x00000004ff007c0c */ /* 0x000fc8000bf45070 */
[----:B------:R-:W-:Y:S02]  /*1e720*/  ISETP.NE.AND.EX P2, PT, RZ, UR5, PT, P2 ;  /* 0x00000005ff007c0c */ /* 0x000fe4000bf45320 */
[----:B0-----:R-:W-:-:S04]  /*1e730*/  IADD3 R2, P1, R13, UR4, RZ ;  /* 0x000000040d027c10 */ /* 0x001fc8000ff3e0ff */
[----:B------:R-:W-:-:S07]  /*1e740*/  IADD3.X R3, R12, UR5, RZ, P1, !PT ;  /* 0x000000050c037c10 */ /* 0x000fce0008ffe4ff */
[----:B------:R-:W2:Y:S01]  /*1e750*/  @P2 LDG.E R11, desc[UR6][R2.64] ;  /* 0x00000006020b2981 */ /* 0x000ea2000c1e1900 */
[----:B------:R-:W-:Y:S01]  /*1e760*/  ULDC UR4, c[0x0][0x288] ;  /* 0x0000a20000047ab9 */ /* 0x000fe20000000800 */
[----:B------:R-:W-:-:S04]  /*1e770*/  IADD3 R6, P1, R13, UR8, RZ ;  /* 0x000000080d067c10 */ /* 0x000fc8000ff3e0ff */
[----:B------:R-:W-:Y:S02]  /*1e780*/  IADD3.X R7, R12, UR9, RZ, P1, !PT ;  /* 0x000000090c077c10 */ /* 0x000fe40008ffe4ff */
[----:B------:R-:W-:-:S04]  /*1e790*/  IADD3 R4, P1, R13, UR10, RZ ;  /* 0x0000000a0d047c10 */ /* 0x000fc8000ff3e0ff */
[----:B------:R-:W-:Y:S02]  /*1e7a0*/  IADD3.X R5, R12, UR11, RZ, P1, !PT ;  /* 0x0000000b0c057c10 */ /* 0x000fe40008ffe4ff */
[----:B------:R-:W-:-:S04]  /*1e7b0*/  ISETP.NE.U32.AND P1, PT, RZ, UR8, PT ;  /* 0x00000008ff007c0c */ /* 0x000fc8000bf25070 */
[----:B------:R-:W-:Y:S02]  /*1e7c0*/  ISETP.NE.AND.EX P3, PT, RZ, UR9, PT, P1 ;  /* 0x00000009ff007c0c */ /* 0x000fe4000bf65310 */
        /* <DEDUP_REMOVED lines=11> */
[----:B------:R-:W-:Y:S01]  /*1e880*/  UIMAD UR4, UR4, UR5, URZ ;  /* 0x00000005040472a4 */ /* 0x000fe2000f8e023f */
[----:B------:R-:W-:Y:S02]  /*1e890*/  ULDC UR6, c[0x0][0x338] ;  /* 0x0000ce0000067ab9 */ /* 0x000fe40000000800 */
[----:B0-----:R-:W-:-:S03]  /*1e8a0*/  IMAD.U32 R8, RZ, RZ, UR6 ;  /* 0x00000006ff087e24 */ /* 0x001fc6000f8e00ff */
[----:B------:R-:W-:Y:S01]  /*1e8b0*/  IMAD.U32 R9, RZ, RZ, UR4 ;  /* 0x00000004ff097e24 */ /* 0x000fe2000f8e00ff */
[----:B------:R-:W-:Y:S06]  /*1e8c0*/  @P0 BRA `(.L_x_2012) ;  /* 0x0000000000140947 */ /* 0x000fec0003800000 */
[----:B------:R-:W-:Y:S05]  /*1e8d0*/  @!P2 BRA `(.L_x_2012) ;  /* 0x000000000010a947 */ /* 0x000fea0003800000 */
[----:B------:R-:W-:Y:S02]  /*1e8e0*/  ULDC.64 UR4, c[0x0][0x208] ;  /* 0x0000820000047ab9 */ /* 0x000fe40000000a00 */
[----:B------:R-:W2:Y:S04]  /*1e8f0*/  LDG.E R0, desc[UR4][R2.64] ;  /* 0x0000000402007981 */ /* 0x000ea8000c1e1900 */
[----:B-----5:R-:W2:Y:S02]  /*1e900*/  LDG.E R11, desc[UR4][R2.64+0x4] ;  /* 0x00000404020b7981 */ /* 0x020ea4000c1e1900 */
[----:B--2---:R-:W-:-:S07]  /*1e910*/  IMAD.IADD R11, R11, 0x1, -R0 ;  /* 0x000000010b0b7824 */ /* 0x004fce00078e0a00 */
.L_x_2012:
[----:B------:R-:W-:Y:S01]  /*1e920*/  IMAD.MOV.U32 R23, RZ, RZ, RZ ;  /* 0x000000ffff177224 */ /* 0x000fe200078e00ff */
[----:B------:R-:W-:-:S05]  /*1e930*/  ULDC.64 UR4, c[0x0][0x208] ;  /* 0x0000820000047ab9 */ /* 0x000fca0000000a00 */
[----:B------:R-:W2:Y:S01]  /*1e940*/  @P3 LDG.E R23, desc[UR4][R6.64] ;  /* 0x0000000406173981 */ /* 0x000ea2000c1e1900 */
[----:B------:R-:W-:-:S06]  /*1e950*/  IMAD.MOV.U32 R0, RZ, RZ, RZ ;  /* 0x000000ffff007224 */ /* 0x000fcc00078e00ff */
[----:B------:R0:W5:Y:S01]  /*1e960*/  @P1 LDG.E R0, desc[UR4][R4.64] ;  /* 0x0000000404001981 */ /* 0x000162000c1e1900 */
[----:B------:R-:W-:Y:S02]  /*1e970*/  ULDC.64 UR4, c[0x0][0xa20] ;  /* 0x0002880000047ab9 */ /* 0x000fe40000000a00 */
[----:B------:R-:W-:-:S04]  /*1e980*/  ISETP.NE.U32.AND P0, PT, RZ, UR4, PT ;  /* 0x00000004ff007c0c */ /* 0x000fc8000bf05070 */
[----:B------:R-:W-:Y:S01]  /*1e990*/  ISETP.NE.AND.EX P0, PT, RZ, UR5, PT, P0 ;  /* 0x00000005ff007c0c */ /* 0x000fe2000bf05300 */
[----:B--2--5:R-:W-:-:S12]  /*1e9a0*/  IMAD.IADD R23, R23, 0x1, R10 ;  /* 0x0000000117177824 */ /* 0x024fd800078e020a */
[----:B0-----:R-:W-:Y:S05]  /*1e9b0*/  @!P0 BRA `(.L_x_2013) ;  /* 0x0000000000148947 */ /* 0x001fea0003800000 */
[----:B------:R-:W-:Y:S01]  /*1e9c0*/  IADD3 R2, P0, R13, UR4, RZ ;  /* 0x000000040d027c10 */ /* 0x000fe2000ff1e0ff */
[----:B------:R-:W-:-:S03]  /*1e9d0*/  ULDC.64 UR6, c[0x0][0x208] ;  /* 0x0000820000067ab9 */ /* 0x000fc60000000a00 */
[----:B------:R-:W-:-:S05]  /*1e9e0*/  IADD3.X R3, R12, UR5, RZ, P0, !PT ;  /* 0x000000050c037c10 */ /* 0x000fca00087fe4ff */
[----:B------:R0:W5:Y:S01]  /*1e9f0*/  LDG.E R9, desc[UR6][R2.64] ;  /* 0x0000000602097981 */ /* 0x000162000c1e1900 */
[----:B------:R-:W-:Y:S05]  /*1ea00*/  BRA `(.L_x_2014) ;  /* 0x0000000000147947 */ /* 0x000fea0003800000 */
.L_x_2013:
[----:B------:R-:W-:Y:S05]  /*1ea10*/  @!P3 BRA `(.L_x_2014) ;  /* 0x000000000010b947 */ /* 0x000fea0003800000 */
[----:B------:R-:W-:Y:S02]  /*1ea20*/  ULDC.64 UR4, c[0x0][0x208] ;  /* 0x0000820000047ab9 */ /* 0x000fe40000000a00 */
[----:B------:R-:W2:Y:S04]  /*1ea30*/  LDG.E R2, desc[UR4][R6.64] ;  /* 0x0000000406027981 */ /* 0x000ea8000c1e1900 */
[----:B------:R-:W2:Y:S02]  /*1ea40*/  LDG.E R9, desc[UR4][R6.64+0x4] ;  /* 0x0000040406097981 */ /* 0x000ea4000c1e1900 */
[----:B--2---:R-:W-:-:S07]  /*1ea50*/  IMAD.IADD R9, R9, 0x1, -R2 ;  /* 0x0000000109097824 */ /* 0x004fce00078e0a02 */
.L_x_2014:
[----:B------:R-:W-:Y:S02]  /*1ea60*/  ULDC.64 UR4, c[0x0][0x208] ;  /* 0x0000820000047ab9 */ /* 0x000fe40000000a00 */
[----:B0-----:R-:W2:Y:S04]  /*1ea70*/  @P1 LDG.E R3, desc[UR4][R4.64] ;  /* 0x0000000404031981 */ /* 0x001ea8000c1e1900 */
[----:B------:R-:W2:Y:S01]  /*1ea80*/  @P1 LDG.E R2, desc[UR4][R4.64+0x4] ;  /* 0x0000040404021981 */ /* 0x000ea2000c1e1900 */
[----:B-----5:R-:W-:Y:S01]  /*1ea90*/  IMAD.IADD R9, R9, 0x1, -R10 ;  /* 0x0000000109097824 */ /* 0x020fe200078e0a0a */
[----:B------:R-:W-:Y:S01]  /*1eaa0*/  BSSY B0, `(.L_x_2015) ;  /* 0x00000de000007945 */ /* 0x000fe20003800000 */
[----:B------:R-:W-:Y:S01]  /*1eab0*/  PLOP3.LUT P2, PT, PT, PT, PT, 0x80, 0x0 ;  /* 0x000000000000781c */ /* 0x000fe20003f4f070 */
[----:B--2---:R-:W-:-:S02]  /*1eac0*/  @P1 IMAD.IADD R8, R2, 0x1, -R3 ;  /* 0x0000000102081824 */ /* 0x004fc400078e0a03 */
[----:B------:R-:W-:-:S05]  /*1ead0*/  IMAD R2, R17, 0xc0, RZ ;  /* 0x000000c011027824 */ /* 0x000fca00078e02ff */
[----:B------:R-:W-:Y:S01]  /*1eae0*/  IADD3 R11, -R11, 0x14f, R2 ;  /* 0x0000014f0b0b7810 */ /* 0x000fe20007ffe102 */
[----:B------:R-:W-:-:S04]  /*1eaf0*/  IMAD.IADD R2, R9, 0x1, R8 ;  /* 0x0000000109027824 */ /* 0x000fc800078e0208 */
[C---:B------:R-:W-:Y:S02]  /*1eb00*/  VIADD R3, R2.reuse, 0x8f ;  /* 0x0000008f02037836 */ /* 0x040fe40000000000 */
[----:B------:R-:W-:Y:S02]  /*1eb10*/  IMAD.IADD R11, R2, 0x1, R11 ;  /* 0x00000001020b7824 */ /* 0x000fe400078e020b */
[----:B------:R-:W-:-:S04]  /*1eb20*/  IMAD.HI R3, R3, 0x38e38e39, RZ ;  /* 0x38e38e3903037827 */ /* 0x000fc800078e02ff */
[----:B------:R-:W-:Y:S01]  /*1eb30*/  IMAD.HI R11, R11, 0x38e38e39, RZ ;  /* 0x38e38e390b0b7827 */ /* 0x000fe200078e02ff */
[----:B------:R-:W-:-:S04]  /*1eb40*/  SHF.R.U32.HI R2, RZ, 0x1f, R3 ;  /* 0x0000001fff027819 */ /* 0x000fc80000011603 */
[----:B------:R-:W-:Y:S02]  /*1eb50*/  SHF.R.U32.HI R4, RZ, 0x1f, R11 ;  /* 0x0000001fff047819 */ /* 0x000fe4000001160b */
[----:B------:R-:W-:Y:S02]  /*1eb60*/  LEA.HI.SX32 R2, R3, R2, 0x1b ;  /* 0x0000000203027211 */ /* 0x000fe400078fdaff */
[----:B------:R-:W-:-:S04]  /*1eb70*/  LEA.HI.SX32 R11, R11, R4, 0x1b ;  /* 0x000000040b0b7211 */ /* 0x000fc800078fdaff */
[----:B------:R-:W-:Y:S01]  /*1eb80*/  VIMNMX R6, R2, R11, PT ;  /* 0x0000000b02067248 */ /* 0x000fe20003fe0100 */
[----:B------:R-:W-:-:S04]  /*1eb90*/  IMAD.MOV R2, RZ, RZ, -R9 ;  /* 0x000000ffff027224 */ /* 0x000fc800078e0a09 */
[----:B------:R-:W-:Y:S01]  /*1eba0*/  IMAD R3, R6, 0x90, -R9 ;  /* 0x0000009006037824 */ /* 0x000fe200078e0a09 */
[----:B------:R-:W-:Y:S01]  /*1ebb0*/  VIMNMX R2, RZ, R2, !PT ;  /* 0x00000002ff027248 */ /* 0x000fe20007fe0100 */
[----:B------:R0:W-:Y:S03]  /*1ebc0*/  STL [R1], R6 ;  /* 0x0000000601007387 */ /* 0x0001e60000100800 */
[----:B------:R-:W-:-:S04]  /*1ebd0*/  VIMNMX R3, R3, R8, PT ;  /* 0x0000000803037248 */ /* 0x000fc80003fe0100 */
[----:B------:R-:W-:-:S13]  /*1ebe0*/  ISETP.GT.AND P0, PT, R3, R2, PT ;  /* 0x000000020300720c */ /* 0x000fda0003f04270 */
[----:B------:R-:W-:Y:S02]  /*1ebf0*/  @P0 VIADD R5, R3, 0x8f ;  /* 0x0000008f03050836 */ /* 0x000fe40000000000 */
[----:B------:R-:W-:-:S04]  /*1ec00*/  IMAD.WIDE.U32 R2, R2, 0x38e38e39, RZ ;  /* 0x38e38e3902027825 */ /* 0x000fc800078e00ff */
[----:B------:R-:W-:Y:S01]  /*1ec10*/  @P0 IMAD.HI R5, R5, 0x38e38e39, RZ ;  /* 0x38e38e3905050827 */ /* 0x000fe200078e02ff */
[----:B------:R-:W-:-:S04]  /*1ec20*/  SHF.R.U32.HI R4, RZ, 0x5, R3 ;  /* 0x00000005ff047819 */ /* 0x000fc80000011603 */
[----:B------:R-:W-:Y:S01]  /*1ec30*/  @P0 SHF.R.U32.HI R2, RZ, 0x1f, R5 ;  /* 0x0000001fff020819 */ /* 0x000fe20000011605 */
[----:B------:R-:W-:-:S03]  /*1ec40*/  IMAD.MOV.U32 R3, RZ, RZ, R4 ;  /* 0x000000ffff037224 */ /* 0x000fc600078e0004 */
[----:B------:R-:W-:-:S04]  /*1ec50*/  @P0 LEA.HI.SX32 R3, R5, R2, 0x1b ;  /* 0x0000000205030211 */ /* 0x000fc800078fdaff */
[----:B------:R-:W-:-:S13]  /*1ec60*/  ISETP.GT.AND P0, PT, R3, R4, PT ;  /* 0x000000040300720c */ /* 0x000fda0003f04270 */
[----:B0-----:R-:W-:Y:S05]  /*1ec70*/  @!P0 BRA `(.L_x_2016) ;  /* 0x0000000c00008947 */ /* 0x001fea0003800000 */
[----:B------:R-:W0:Y:S01]  /*1ec80*/  LDC R2, c[0x0][0x428] ;  /* 0x00010a00ff027b82 */ /* 0x000e220000000800 */
[----:B------:R-:W-:Y:S01]  /*1ec90*/  UMOV UR4, 0xffffffff ;  /* 0xffffffff00047882 */ /* 0x000fe20000000000 */
[----:B0-----:R-:W-:Y:S01]  /*1eca0*/  ISETP.NE.AND P0, PT, R2, 0x1, PT ;  /* 0x000000010200780c */ /* 0x001fe20003f05270 */
[----:B------:R-:W-:-:S12]  /*1ecb0*/  IMAD.MOV.U32 R2, RZ, RZ, R18 ;  /* 0x000000ffff027224 */ /* 0x000fd800078e0012 */
[----:B------:R-:W0:Y:S08]  /*1ecc0*/  @P0 LDC R5, c[0x0][0x42c] ;  /* 0x00010b00ff050b82 */ /* 0x000e300000000800 */
[----:B------:R-:W2:Y:S01]  /*1ecd0*/  @P0 LDC R6, c[0x0][0x430] ;  /* 0x00010c00ff060b82 */ /* 0x000ea20000000800 */
[----:B0-----:R-:W-:-:S05]  /*1ece0*/  @P0 IMAD.HI.U32 R5, R18, R5, RZ ;  /* 0x0000000512050227 */ /* 0x001fca00078e00ff */
[----:B--2---:R-:W-:Y:S02]  /*1ecf0*/  @P0 SHF.R.U32.HI R2, RZ, R6, R5 ;  /* 0x00000006ff020219 */ /* 0x004fe40000011605 */
[----:B------:R-:W-:Y:S01]  /*1ed00*/  SEL R5, R29, RZ, !P1 ;  /* 0x000000ff1d057207 */ /* 0x000fe20004800000 */
[----:B------:R-:W-:Y:S06]  /*1ed10*/  BRA.DIV UR4, `(.L_x_2017) ;  /* 0x0000004e04e47947 */ /* 0x000fec000b800000 */
.L_x_2143:
[----:B------:R-:W-:-:S03]  /*1ed20*/  UMOV UR4, 0xffffffff ;  /* 0xffffffff00047882 */ /* 0x000fc60000000000 */
[----:B------:R-:W-:Y:S05]  /*1ed30*/  BRA.DIV UR4, `(.L_x_2018) ;  /* 0x0000005204107947 */ /* 0x000fea000b800000 */
[----:B------:R-:W-:-:S13]  /*1ed40*/  ELECT P6, URZ, PT ;  /* 0x00000000003f782f */ /* 0x000fda00038c0000 */
.L_x_2146:
        /* <DEDUP_REMOVED lines=12> */
.L_x_2147:
[----:B------:R-:W-:Y:S05]  /*1ee10*/  BSYNC B1 ;  /* 0x0000000000017941 */ /* 0x000fea0003800000 */
.L_x_2019:
[----:B------:R-:W-:Y:S04]  /*1ee20*/  BSSY B1, `(.L_x_2021) ;  /* 0x0000049000017945 */ /* 0x000fe80003800000 */
[----:B------:R-:W-:Y:S05]  /*1ee30*/  @!P6 BRA `(.L_x_2022) ;  /* 0x00000004001ce947 */ /* 0x000fea0003800000 */
[----:B------:R-:W-:Y:S01]  /*1ee40*/  IMAD R8, R25, 0x8, R6 ;  /* 0x0000000819087824 */ /* 0x000fe200078e0206 */
[----:B0-----:R-:W-:-:S04]  /*1ee50*/  SHF.L.U32 R7, R26, 0x1f, RZ ;  /* 0x0000001f1a077819 */ /* 0x001fc800000006ff */
[----:B------:R-:W0:Y:S02]  /*1ee60*/  SYNCS.PHASECHK.TRANS64.TRYWAIT P0, [R8+URZ+0x31ca0], R7 ;  /* 0x031ca007080075a7 */ /* 0x000e24000800017f */
[----:B0-----:R-:W-:Y:S05]  /*1ee70*/  @!P0 BRA `(.L_x_2023) ;  /* 0x0000004c00f48947 */ /* 0x001fea0003800000 */
.L_x_2148:
        /* <DEDUP_REMOVED lines=9> */
.L_x_2024:
[----:B------:R-:W-:Y:S01]  /*1ef10*/  IMAD R10, R25, 0x6c00, R6 ;  /* 0x00006c00190a7824 */ /* 0x000fe200078e0206 */
[----:B------:R-:W-:Y:S01]  /*1ef20*/  R2UR UR9, R8 ;  /* 0x00000000080972ca */ /* 0x000fe200000e0000 */
[----:B--2---:R-:W-:Y:S01]  /*1ef30*/  IMAD R9, R3, 0x90, R0 ;  /* 0x0000009003097824 */ /* 0x004fe200078e0200 */
        /* <DEDUP_REMOVED lines=25> */
.L_x_2149:
[----:B------:R-:W-:Y:S05]  /*1f0d0*/  @P1 BRA `(.L_x_2026) ;  /* 0x0000000000141947 */ /* 0x000fea0003800000 */
[----:B------:R-:W-:Y:S01]  /*1f0e0*/  ISETP.NE.AND P0, PT, R28, RZ, PT ;  /* 0x000000ff1c00720c */ /* 0x000fe20003f05270 */
[----:B0-2---:R-:W-:-:S04]  /*1f0f0*/  IMAD.MOV.U32 R7, RZ, RZ, 0x6c00 ;  /* 0x00006c00ff077424 */ /* 0x005fc800078e00ff */
[----:B------:R3:W-:Y:S08]  /*1f100*/  SYNCS.ARRIVE.TRANS64 RZ, [R8+URZ+0x31cb0], R7 ;  /* 0x031cb00708ff79a7 */ /* 0x0007f0000800003f */
[----:B------:R-:W-:Y:S05]  /*1f110*/  @!P0 BRA `(.L_x_2026) ;  /* 0x0000000000048947 */ /* 0x000fea0003800000 */
[----:B------:R-:W-:Y:S01]  /*1f120*/  BPT.TRAP 0x1 ;  /* 0x000000040000795c */ /* 0x000fe20000300000 */
.L_x_2026:
        /* <DEDUP_REMOVED lines=24> */
.L_x_2022:
[----:B------:R-:W-:Y:S05]  /*1f2b0*/  BSYNC B1 ;  /* 0x0000000000017941 */ /* 0x000fea0003800000 */
.L_x_2021:
        /* <DEDUP_REMOVED lines=9> */
.L_x_2033:
[----:B------:R-:W-:Y:S05]  /*1f350*/  YIELD ;  /* 0x0000000000007946 */ /* 0x000fea0003800000 */
[----:B------:R-:W-:Y:S04]  /*1f360*/  BSSY B1, `(.L_x_2027) ;  /* 0x0000048000017945 */ /* 0x000fe80003800000 */
[----:B------:R-:W-:Y:S05]  /*1f370*/  @!P6 BRA `(.L_x_2028) ;  /* 0x000000040018e947 */ /* 0x000fea0003800000 */
[----:B------:R-:W-:Y:S01]  /*1f380*/  IMAD R7, R25, 0x8, R6 ;  /* 0x0000000819077824 */ /* 0x000fe200078e0206 */
[----:B------:R-:W-:-:S04]  /*1f390*/  SHF.L.U32 R8, R26, 0x1f, RZ ;  /* 0x0000001f1a087819 */ /* 0x000fc800000006ff */
[----:B------:R-:W0:Y:S02]  /*1f3a0*/  SYNCS.PHASECHK.TRANS64.TRYWAIT P0, [R7+URZ+0x31ca0], R8 ;  /* 0x031ca008070075a7 */ /* 0x000e24000800017f */
[----:B0-----:R-:W-:Y:S05]  /*1f3b0*/  @!P0 BRA `(.L_x_2029) ;  /* 0x0000004800cc8947 */ /* 0x001fea0003800000 */
.L_x_2150:
        /* <DEDUP_REMOVED lines=9> */
.L_x_2030:
[----:B--2---:R-:W-:Y:S01]  /*1f450*/  IMAD R10, R25, 0x6c00, R6 ;  /* 0x00006c00190a7824 */ /* 0x004fe200078e0206 */
[----:B------:R-:W-:Y:S01]  /*1f460*/  R2UR UR9, R7 ;  /* 0x00000000070972ca */ /* 0x000fe200000e0000 */
[----:B------:R-:W-:Y:S01]  /*1f470*/  IMAD R9, R3, 0x90, R0 ;  /* 0x0000009003097824 */ /* 0x000fe200078e0200 */
        /* <DEDUP_REMOVED lines=24> */
.L_x_2151:
[----:B------:R-:W-:Y:S05]  /*1f600*/  @P0 BRA `(.L_x_2032) ;  /* 0x0000000000140947 */ /* 0x000fea0003800000 */
[----:B------:R-:W-:Y:S01]  /*1f610*/  ISETP.NE.AND P1, PT, R28, RZ, PT ;  /* 0x000000ff1c00720c */ /* 0x000fe20003f25270 */
[----:B0-2---:R-:W-:-:S04]  /*1f620*/  IMAD.MOV.U32 R8, RZ, RZ, 0x6c00 ;  /* 0x00006c00ff087424 */ /* 0x005fc800078e00ff */
[----:B------:R3:W-:Y:S08]  /*1f630*/  SYNCS.ARRIVE.TRANS64 RZ, [R7+URZ+0x31cb0], R8 ;  /* 0x031cb00807ff79a7 */ /* 0x0007f0000800003f */
[----:B------:R-:W-:Y:S05]  /*1f640*/  @!P1 BRA `(.L_x_2032) ;  /* 0x0000000000049947 */ /* 0x000fea0003800000 */
[----:B------:R-:W-:Y:S01]  /*1f650*/  BPT.TRAP 0x1 ;  /* 0x000000040000795c */ /* 0x000fe20000300000 */
.L_x_2032:
        /* <DEDUP_REMOVED lines=24> */
.L_x_2028:
[----:B------:R-:W-:Y:S05]  /*1f7e0*/  BSYNC B1 ;  /* 0x0000000000017941 */ /* 0x000fea0003800000 */
.L_x_2027:
[----:B------:R-:W-:-:S05]  /*1f7f0*/  VIADD R25, R25, 0x1 ;  /* 0x0000000119197836 */ /* 0x000fca0000000000 */
[----:B------:R-:W-:-:S04]  /*1f800*/  ISETP.NE.AND P0, PT, R25, 0x2, PT ;  /* 0x000000021900780c */ /* 0x000fc80003f05270 */
[----:B0-23--:R-:W-:Y:S02]  /*1f810*/  SEL R7, RZ, 0x1, P0 ;  /* 0x00000001ff077807 */ /* 0x00dfe40000000000 */
[----:B------:R-:W-:Y:S02]  /*1f820*/  SEL R25, R25, RZ, P0 ;  /* 0x000000ff19197207 */ /* 0x000fe40000000000 */
[C---:B------:R-:W-:Y:S02]  /*1f830*/  ISETP.GT.AND P0, PT, R3.reuse, R4, PT ;  /* 0x000000040300720c */ /* 0x040fe40003f04270 */
[----:B------:R-:W-:Y:S01]  /*1f840*/  LOP3.LUT R26, R26, R7, RZ, 0x3c, !PT ;  /* 0x000000071a1a7212 */ /* 0x000fe200078e3cff */
[----:B------:R-:W-:-:S04]  /*1f850*/  VIADD R7, R3, 0xffffffff ;  /* 0xffffffff03077836 */ /* 0x000fc80000000000 */
[----:B------:R-:W-:-:S06]  /*1f860*/  IMAD.MOV.U32 R3, RZ, RZ, R7 ;  /* 0x000000ffff037224 */ /* 0x000fcc00078e0007 */
[----:B------:R-:W-:Y:S05]  /*1f870*/  @P0 BRA `(.L_x_2033) ;  /* 0xfffffff800b40947 */ /* 0x000fea000383ffff */
.L_x_2016:
[----:B------:R-:W-:Y:S05]  /*1f880*/  BSYNC B0 ;  /* 0x0000000000007941 */ /* 0x000fea0003800000 */
.L_x_2015:
[----:B------:R-:W2:Y:S01]  /*1f890*/  LDL R7, [R1] ;  /* 0x0000000001077983 */ /* 0x000ea20000100800 */
        /* <DEDUP_REMOVED lines=21> */
.L_x_2035:
        /* <DEDUP_REMOVED lines=22> */
.L_x_2037:
        /* <DEDUP_REMOVED lines=19> */
.L_x_2039:
        /* <DEDUP_REMOVED lines=16> */
.L_x_2038:
[----:B------:R-:W2:Y:S01]  /*1fd80*/  LDL.LU R2, [R1+0x4] ;  /* 0x0000040001027983 */ /* 0x000ea20000300800 */
[----:B------:R-:W-:Y:S01]  /*1fd90*/  ULDC.64 UR4, c[0x0][0x9f8] ;  /* 0x00027e0000047ab9 */ /* 0x000fe20000000a00 */
[----:B------:R-:W0:Y:S02]  /*1fda0*/  LDC R0, c[0x0][0x428] ;  /* 0x00010a00ff007b82 */ /* 0x000e240000000800 */
[----:B------:R-:W3:Y:S04]  /*1fdb0*/  LDL.LU R21, [R1+0x8] ;  /* 0x0000080001157983 */ /* 0x000ee80000300800 */
[----:B------:R-:W4:Y:S01]  /*1fdc0*/  LDL.LU R20, [R1+0x10] ;  /* 0x0000100001147983 */ /* 0x000f220000300800 */
[----:B------:R-:W-:Y:S01]  /*1fdd0*/  ISETP.NE.U32.AND P0, PT, RZ, UR4, PT ;  /* 0x00000004ff007c0c */ /* 0x000fe2000bf05070 */
[----:B------:R-:W-:Y:S01]  /*1fde0*/  IMAD.MOV.U32 R6, RZ, RZ, R29 ;  /* 0x000000ffff067224 */ /* 0x000fe200078e001d */
[----:B------:R-:W-:-:S02]  /*1fdf0*/  ULDC.64 UR6, c[0x0][0x208] ;  /* 0x0000820000067ab9 */ /* 0x000fc40000000a00 */
        /* <DEDUP_REMOVED lines=21> */
.L_x_2040:
        /* <DEDUP_REMOVED lines=14> */
.L_x_2041:
        /* <DEDUP_REMOVED lines=13> */
.L_x_2042:
        /* <DEDUP_REMOVED lines=18> */
.L_x_2154:
[----:B------:R-:W-:Y:S01]  /*20220*/  UMOV UR4, 0xffffffff ;  /* 0xffffffff00047882 */ /* 0x000fe20000000000 */
[----:B------:R-:W-:Y:S02]  /*20230*/  SHF.R.S32.HI R12, RZ, 0x1f, R6 ;  /* 0x0000001fff0c7819 */ /* 0x000fe40000011406 */
[----:B------:R-:W-:Y:S05]  /*20240*/  BRA.DIV UR4, `(.L_x_2044) ;  /* 0x0000003e04847947 */ /* 0x000fea000b800000 */
[----:B------:R-:W-:-:S13]  /*20250*/  ELECT P6, URZ, PT ;  /* 0x00000000003f782f */ /* 0x000fda00038c0000 */
.L_x_2157:
        /* <DEDUP_REMOVED lines=21> */
[----:B------:R0:W5:Y:S01]  /*203b0*/  LDG.E R8, desc[UR6][R10.64] ;  /* 0x000000060a087981 */ /* 0x000162000c1e1900 */
[----:B------:R-:W-:-:S07]  /*203c0*/  IMAD R7, R13, R4, R7 ;  /* 0x000000040d077224 */ /* 0x000fce00078e0207 */
.L_x_2046:
[----:B------:R-:W-:Y:S01]  /*203d0*/  IMAD R5, R22, 0x8, R27 ;  /* 0x0000000816057824 */ /* 0x000fe200078e021b */
[----:B------:R-:W-:-:S04]  /*203e0*/  SHF.L.U32 R4, R24, 0x1f, RZ ;  /* 0x0000001f18047819 */ /* 0x000fc800000006ff */
[----:B------:R-:W2:Y:S02]  /*203f0*/  SYNCS.PHASECHK.TRANS64.TRYWAIT P0, [R5+URZ+0x31c40], R4 ;  /* 0x031c4004050075a7 */ /* 0x000ea4000800017f */
[----:B--2---:R-:W-:Y:S05]  /*20400*/  @!P0 BRA `(.L_x_2047) ;  /* 0x0000003c00348947 */ /* 0x004fea0003800000 */
.L_x_2158:
        /* <DEDUP_REMOVED lines=9> */
.L_x_2048:
        /* <DEDUP_REMOVED lines=28> */
.L_x_2045:
        /* <DEDUP_REMOVED lines=30> */
[----:B---3--:R-:W-:Y:S01]  /*20840*/  @P0 R2UR UR13, R9 ;  /* 0x00000000090d02ca */ /* 0x008fe200000e0000 */
        /* <DEDUP_REMOVED lines=13> */
.L_x_2159:
[----:B------:R-:W-:Y:S05]  /*20920*/  BSYNC B0 ;  /* 0x0000000000007941 */ /* 0x000fea0003800000 */
.L_x_2049:
[----:B------:R-:W2:Y:S01]  /*20930*/  LDL R5, [R1] ;  /* 0x0000000001057983 */ /* 0x000ea20000100800 */
[----:B------:R-:W-:Y:S01]  /*20940*/  BSSY B0, `(.L_x_2051) ;  /* 0x0000168000007945 */ /* 0x000fe20003800000 */
[----:B--2---:R-:W-:-:S13]  /*20950*/  ISETP.GE.AND P0, PT, R5, 0x2, PT ;  /* 0x000000020500780c */ /* 0x004fda0003f06270 */
[----:B------:R-:W-:Y:S05]  /*20960*/  @!P0 BRA `(.L_x_2052) ;  /* 0x0000001400948947 */ /* 0x000fea0003800000 */
[C---:B0-----:R-:W-:Y:S01]  /*20970*/  LOP3.LUT R4, R5.reuse, 0x1, RZ, 0xc0, !PT ;  /* 0x0000000105047812 */ /* 0x041fe200078ec0ff */
[----:B------:R-:W-:Y:S01]  /*20980*/  VIADD R11, R5, 0xfffffffe ;  /* 0xfffffffe050b7836 */ /* 0x000fe20000000000 */
[----:B------:R-:W-:Y:S02]  /*20990*/  BSSY B1, `(.L_x_2053) ;  /* 0x0000079000017945 */ /* 0x000fe40003800000 */
[----:B------:R-:W-:Y:S01]  /*209a0*/  ISETP.NE.U32.AND P0, PT, R4, 0x1, PT ;  /* 0x000000010400780c */ /* 0x000fe20003f05070 */
[----:B------:R-:W-:-:S12]  /*209b0*/  IMAD.MOV.U32 R9, RZ, RZ, R11 ;  /* 0x000000ffff097224 */ /* 0x000fd800078e000b */
[----:B------:R-:W-:Y:S05]  /*209c0*/  @!P0 BRA `(.L_x_2054) ;  /* 0x0000000400d48947 */ /* 0x000fea0003800000 */
        /* <DEDUP_REMOVED lines=8> */
[----:B------:R-:W-:Y:S02]  /*20a50*/  IMAD.MOV.U32 R4, RZ, RZ, R8 ;  /* 0x000000ffff047224 */ /* 0x000fe400078e0008 */
[----:B------:R-:W-:Y:S01]  /*20a60*/  IMAD.MOV.U32 R14, RZ, RZ, R11 ;  /* 0x000000ffff0e7224 */ /* 0x000fe200078e000b */
        /* <DEDUP_REMOVED lines=21> */
.L_x_2057:
[----:B0-----:R-:W-:Y:S01]  /*20bc0*/  IMAD R3, R10, 0x8, R27 ;  /* 0x000000080a037824 */ /* 0x001fe200078e021b */
[----:B------:R-:W-:-:S04]  /*20bd0*/  SHF.L.U32 R2, R13, 0x1f, RZ ;  /* 0x0000001f0d027819 */ /* 0x000fc800000006ff */
[----:B------:R-:W0:Y:S02]  /*20be0*/  SYNCS.PHASECHK.TRANS64.TRYWAIT P0, [R3+URZ+0x31c40], R2 ;  /* 0x031c4002030075a7 */ /* 0x000e24000800017f */
[----:B0-----:R-:W-:Y:S05]  /*20bf0*/  @!P0 BRA `(.L_x_2058) ;  /* 0x0000003400608947 */ /* 0x001fea0003800000 */
.L_x_2160:
        /* <DEDUP_REMOVED lines=9> */
.L_x_2059:
        /* <DEDUP_REMOVED lines=31> */
.L_x_2161:
[----:B------:R-:W-:Y:S05]  /*20e80*/  @P1 BRA `(.L_x_2061) ;  /* 0x0000000000181947 */ /* 0x000fea0003800000 */
[----:B------:R-:W-:Y:S01]  /*20e90*/  ISETP.NE.AND P0, PT, R28, RZ, PT ;  /* 0x000000ff1c00720c */ /* 0x000fe20003f05270 */
[----:B0-----:R-:W-:Y:S02]  /*20ea0*/  IMAD R2, R22, 0x8, R27 ;  /* 0x0000000816027824 */ /* 0x001fe400078e021b */
[----:B------:R-:W-:-:S04]  /*20eb0*/  IMAD.MOV.U32 R3, RZ, RZ, 0x6c00 ;  /* 0x00006c00ff037424 */ /* 0x000fc800078e00ff */
[----:B------:R2:W-:Y:S06]  /*20ec0*/  SYNCS.ARRIVE.TRANS64 RZ, [R2+URZ+0x31c50], R3 ;  /* 0x031c500302ff79a7 */ /* 0x0005ec000800003f */
[----:B------:R-:W-:Y:S05]  /*20ed0*/  @!P0 BRA `(.L_x_2061) ;  /* 0x0000000000048947 */ /* 0x000fea0003800000 */
[----:B------:R-:W-:Y:S01]  /*20ee0*/  BPT.TRAP 0x1 ;  /* 0x000000040000795c */ /* 0x000fe20000300000 */
.L_x_2061:
        /* <DEDUP_REMOVED lines=30> */
.L_x_2056:
[----:B------:R-:W-:Y:S05]  /*210d0*/  BSYNC B2 ;  /* 0x0000000000027941 */ /* 0x000fea0003800000 */
.L_x_2055:
[----:B------:R-:W2:Y:S01]  /*210e0*/  LDL.LU R2, [R1] ;  /* 0x0000000001027983 */ /* 0x000ea20000300800 */
[----:B------:R-:W-:Y:S02]  /*210f0*/  IMAD.MOV.U32 R22, RZ, RZ, R10 ;  /* 0x000000ffff167224 */ /* 0x000fe400078e000a */
[----:B------:R-:W-:Y:S02]  /*21100*/  IMAD.MOV.U32 R24, RZ, RZ, R13 ;  /* 0x000000ffff187224 */ /* 0x000fe400078e000d */
[----:B--2---:R-:W-:-:S07]  /*21110*/  VIADD R9, R2, 0xfffffffd ;  /* 0xfffffffd02097836 */ /* 0x004fce0000000000 */
.L_x_2054:
[----:B------:R-:W-:Y:S05]  /*21120*/  BSYNC B1 ;  /* 0x0000000000017941 */ /* 0x000fea0003800000 */
.L_x_2053:
[----:B------:R-:W-:-:S13]  /*21130*/  ISETP.NE.AND P0, PT, R11, RZ, PT ;  /* 0x000000ff0b00720c */ /* 0x000fda0003f05270 */
[----:B------:R-:W-:Y:S05]  /*21140*/  @!P0 BRA `(.L_x_2052) ;  /* 0x0000000c009c8947 */ /* 0x000fea0003800000 */
[----:B------:R-:W-:-:S07]  /*21150*/  IMAD.MOV.U32 R4, RZ, RZ, R8 ;  /* 0x000000ffff047224 */ /* 0x000fce00078e0008 */
.L_x_2076:
        /* <DEDUP_REMOVED lines=32> */
.L_x_2064:
[----:B------:R-:W-:Y:S01]  /*21360*/  IMAD R3, R10, 0x8, R27 ;  /* 0x000000080a037824 */ /* 0x000fe200078e021b */
[----:B------:R-:W-:-:S04]  /*21370*/  SHF.L.U32 R2, R11, 0x1f, RZ ;  /* 0x0000001f0b027819 */ /* 0x000fc800000006ff */
[----:B------:R-:W2:Y:S02]  /*21380*/  SYNCS.PHASECHK.TRANS64.TRYWAIT P0, [R3+URZ+0x31c40], R2 ;  /* 0x031c4002030075a7 */ /* 0x000ea4000800017f */
[----:B--2---:R-:W-:Y:S05]  /*21390*/  @!P0 BRA `(.L_x_2065) ;  /* 0x0000002c00a08947 */ /* 0x004fea0003800000 */
.L_x_2162:
        /* <DEDUP_REMOVED lines=9> */
.L_x_2066:
        /* <DEDUP_REMOVED lines=31> */
.L_x_2163:
[----:B------:R-:W-:Y:S05]  /*21620*/  @P0 BRA `(.L_x_2068) ;  /* 0x0000000000140947 */ /* 0x000fea0003800000 */
[----:B------:R-:W-:Y:S01]  /*21630*/  ISETP.NE.AND P1, PT, R28, RZ, PT ;  /* 0x000000ff1c00720c */ /* 0x000fe20003f25270 */
[----:B------:R-:W-:-:S04]  /*21640*/  IMAD.MOV.U32 R2, RZ, RZ, 0x6c00 ;  /* 0x00006c00ff027424 */ /* 0x000fc800078e00ff */
[----:B------:R2:W-:Y:S08]  /*21650*/  SYNCS.ARRIVE.TRANS64 RZ, [R3+URZ+0x50], R2 ;  /* 0x0000500203ff79a7 */ /* 0x0005f0000800003f */
[----:B------:R-:W-:Y:S05]  /*21660*/  @!P1 BRA `(.L_x_2068) ;  /* 0x0000000000049947 */ /* 0x000fea0003800000 */
[----:B------:R-:W-:Y:S01]  /*21670*/  BPT.TRAP 0x1 ;  /* 0x000000040000795c */ /* 0x000fe20000300000 */
.L_x_2068:
        /* <DEDUP_REMOVED lines=30> */
.L_x_2063:
[----:B------:R-:W-:Y:S05]  /*21860*/  BSYNC B1 ;  /* 0x0000000000017941 */ /* 0x000fea0003800000 */
.L_x_2062:
        /* <DEDUP_REMOVED lines=31> */
.L_x_2071:
[----:B--2---:R-:W-:Y:S01]  /*21a60*/  IMAD R2, R22, 0x8, R27 ;  /* 0x0000000816027824 */ /* 0x004fe200078e021b */
[----:B------:R-:W-:-:S04]  /*21a70*/  SHF.L.U32 R3, R24, 0x1f, RZ ;  /* 0x0000001f18037819 */ /* 0x000fc800000006ff */
[----:B------:R-:W2:Y:S02]  /*21a80*/  SYNCS.PHASECHK.TRANS64.TRYWAIT P0, [R2+URZ+0x31c40], R3 ;  /* 0x031c4003020075a7 */ /* 0x000ea4000800017f */
[----:B--2---:R-:W-:Y:S05]  /*21a90*/  @!P0 BRA `(.L_x_2072) ;  /* 0x0000002800088947 */ /* 0x004fea0003800000 */
.L_x_2164:
        /* <DEDUP_REMOVED lines=9> */
.L_x_2073:
        /* <DEDUP_REMOVED lines=33> */
.L_x_2165:
[----:B------:R-:W-:Y:S05]  /*21d40*/  @P0 BRA `(.L_x_2075) ;  /* 0x0000000000140947 */ /* 0x000fea0003800000 */
[----:B------:R-:W-:Y:S01]  /*21d50*/  ISETP.NE.AND P1, PT, R28, RZ, PT ;  /* 0x000000ff1c00720c */ /* 0x000fe20003f25270 */
[----:B------:R-:W-:-:S04]  /*21d60*/  IMAD.MOV.U32 R3, RZ, RZ, 0x6c00 ;  /* 0x00006c00ff037424 */ /* 0x000fc800078e00ff */
[----:B------:R2:W-:Y:S08]  /*21d70*/  SYNCS.ARRIVE.TRANS64 RZ, [R2+URZ+0x50], R3 ;  /* 0x0000500302ff79a7 */ /* 0x0005f0000800003f */
[----:B------:R-:W-:Y:S05]  /*21d80*/  @!P1 BRA `(.L_x_2075) ;  /* 0x0000000000049947 */ /* 0x000fea0003800000 */
[----:B------:R-:W-:Y:S01]  /*21d90*/  BPT.TRAP 0x1 ;  /* 0x000000040000795c */ /* 0x000fe20000300000 */
.L_x_2075:
        /* <DEDUP_REMOVED lines=29> */
.L_x_2070:
[----:B------:R-:W-:Y:S05]  /*21f70*/  BSYNC B1 ;  /* 0x0000000000017941 */ /* 0x000fea0003800000 */
.L_x_2069:
[C---:B------:R-:W-:Y:S01]  /*21f80*/  ISETP.GT.AND P0, PT, R9.reuse, 0x1, PT ;  /* 0x000000010900780c */ /* 0x040fe20003f04270 */
[----:B0-2---:R-:W-:-:S04]  /*21f90*/  VIADD R2, R9, 0xfffffffe ;  /* 0xfffffffe09027836 */ /* 0x005fc80000000000 */
[----:B------:R-:W-:-:S08]  /*21fa0*/  IMAD.MOV.U32 R9, RZ, RZ, R2 ;  /* 0x000000ffff097224 */ /* 0x000fd000078e0002 */
[----:B------:R-:W-:Y:S05]  /*21fb0*/  @P0 BRA `(.L_x_2076) ;  /* 0xfffffff000680947 */ /* 0x000fea000383ffff */
.L_x_2052:
[----:B------:R-:W-:Y:S05]  /*21fc0*/  BSYNC B0 ;  /* 0x0000000000007941 */ /* 0x000fea0003800000 */
.L_x_2051:
[----:B------:R-:W-:Y:S01]  /*21fd0*/  ISETP.NE.AND P0, PT, R28, RZ, PT ;  /* 0x000000ff1c00720c */ /* 0x000fe20003f05270 */
[----:B------:R-:W-:-:S12]  /*21fe0*/  BSSY B0, `(.L_x_2077) ;  /* 0x000000f000007945 */ /* 0x000fd80003800000 */
[----:B------:R-:W-:Y:S05]  /*21ff0*/  @P0 BRA `(.L_x_2078) ;  /* 0x0000000000340947 */ /* 0x000fea0003800000 */
[----:B------:R-:W2:Y:S01]  /*22000*/  S2R R9, SR_LANEID ;  /* 0x0000000000097919 */ /* 0x000ea20000000000 */
[----:B------:R-:W-:Y:S01]  /*22010*/  VOTEU.ANY UR4, UPT, PT ;  /* 0x0000000000047886 */ /* 0x000fe200038e0100 */
[----:B------:R-:W3:Y:S01]  /*22020*/  LDC.64 R2, c[0x0][0xc38] ;  /* 0x00030e00ff027b82 */ /* 0x000ee20000000a00 */
[----:B0-----:R-:W2:Y:S01]  /*22030*/  FLO.U32 R4, UR4 ;  /* 0x0000000400047d00 */ /* 0x001ea200080e0000 */
[----:B------:R-:W-:-:S07]  /*22040*/  ULDC.64 UR6, c[0x0][0x208] ;  /* 0x0000820000067ab9 */ /* 0x000fce0000000a00 */
[----:B------:R-:W3:Y:S01]  /*22050*/  POPC R5, UR4 ;  /* 0x0000000400057d09 */ /* 0x000ee20008000000 */
[----:B--2---:R-:W-:-:S13]  /*22060*/  ISETP.EQ.U32.AND P0, PT, R4, R9, PT ;  /* 0x000000090400720c */ /* 0x004fda0003f02070 */
[----:B---3--:R-:W2:Y:S01]  /*22070*/  @P0 ATOMG.E.ADD.STRONG.GPU PT, R3, desc[UR6][R2.64], R5 ;  /* 0x00000005020309a8 */ /* 0x008ea200081ee1c6 */
[----:B------:R-:W0:Y:S02]  /*22080*/  S2R R6, SR_LTMASK ;  /* 0x0000000000067919 */ /* 0x000e240000003900 */
[----:B0-----:R-:W-:-:S04]  /*22090*/  LOP3.LUT R6, R6, UR4, RZ, 0xc0, !PT ;  /* 0x0000000406067c12 */ /* 0x001fc8000f8ec0ff */
[----:B------:R-:W0:Y:S01]  /*220a0*/  POPC R9, R6 ;  /* 0x0000000600097309 */ /* 0x000e220000000000 */
[----:B--2---:R-:W0:Y:S02]  /*220b0*/  SHFL.IDX PT, R4, R3, R4, 0x1f ;  /* 0x00001f0403047589 */ /* 0x004e2400000e0000 */
[----:B0-----:R-:W-:-:S07]  /*220c0*/  IADD3 R16, R4, UR36, R9 ;  /* 0x0000002404107c10 */ /* 0x001fce000fffe009 */
.L_x_2078:
[----:B------:R-:W-:Y:S05]  /*220d0*/  BSYNC B0 ;  /* 0x0000000000007941 */ /* 0x000fea0003800000 */
.L_x_2077:
[----:B------:R-:W-:Y:S04]  /*220e0*/  BSSY B0, `(.L_x_2079) ;  /* 0x000002b000007945 */ /* 0x000fe80003800000 */
[----:B------:R-:W-:Y:S05]  /*220f0*/  @!P6 BRA `(.L_x_2080) ;  /* 0x0000000000a4e947 */ /* 0x000fea0003800000 */
[----:B------:R-:W-:Y:S01]  /*22100*/  IMAD R3, R22, 0x8, R27 ;  /* 0x0000000816037824 */ /* 0x000fe200078e021b */
[----:B------:R-:W-:-:S04]  /*22110*/  SHF.L.U32 R2, R24, 0x1f, RZ ;  /* 0x0000001f18027819 */ /* 0x000fc800000006ff */
[----:B------:R-:W2:Y:S02]  /*22120*/  SYNCS.PHASECHK.TRANS64.TRYWAIT P0, [R3+URZ+0x31c60], R2 ;  /* 0x031c6002030075a7 */ /* 0x000ea4000800017f */
[----:B--2---:R-:W-:Y:S05]  /*22130*/  @!P0 BRA `(.L_x_2081) ;  /* 0x0000002000888947 */ /* 0x004fea0003800000 */
.L_x_2166:
        /* <DEDUP_REMOVED lines=9> */
.L_x_2082:
        /* <DEDUP_REMOVED lines=28> */
.L_x_2080:
[----:B------:R-:W-:Y:S05]  /*22390*/  BSYNC B0 ;  /* 0x0000000000007941 */ /* 0x000fea0003800000 */
.L_x_2079:
[----:B------:R-:W-:-:S05]  /*223a0*/  VIADD R22, R22, 0x1 ;  /* 0x0000000116167836 */ /* 0x000fca0000000000 */
[----:B------:R-:W-:-:S04]  /*223b0*/  ISETP.NE.AND P0, PT, R22, 0x2, PT ;  /* 0x000000021600780c */ /* 0x000fc80003f05270 */
[----:B0-2---:R-:W-:Y:S02]  /*223c0*/  SEL R3, RZ, 0x1, P0 ;  /* 0x00000001ff037807 */ /* 0x005fe40000000000 */
[----:B------:R-:W-:Y:S02]  /*223d0*/  SEL R22, R22, RZ, P0 ;  /* 0x000000ff16167207 */ /* 0x000fe40000000000 */
[----:B------:R-:W-:-:S07]  /*223e0*/  LOP3.LUT R24, R24, R3, RZ, 0x3c, !PT ;  /* 0x0000000318187212 */ /* 0x000fce00078e3cff */
.L_x_2036:
[----:B------:R-:W-:Y:S05]  /*223f0*/  BSYNC B6 ;  /* 0x0000000000067941 */ /* 0x000fea0003800000 */
.L_x_2034:
[----:B------:R-:W-:-:S03]  /*22400*/  UMOV UR4, 0xffffffff ;  /* 0xffffffff00047882 */ /* 0x000fc60000000000 */
[----:B------:R-:W-:Y:S05]  /*22410*/  BRA.DIV UR4, `(.L_x_2083) ;  /* 0x0000001e04e47947 */ /* 0x000fea000b800000 */
[----:B------:R0:W2:Y:S04]  /*22420*/  SHFL.IDX PT, R4, R16, RZ, 0x1f ;  /* 0x00001fff10047589 */ /* 0x0000a800000e0000 */
[----:B------:R0:W3:Y:S02]  /*22430*/  SHFL.IDX PT, R5, R16, 0x1, 0x1f ;  /* 0x00201f0010057f89 */ /* 0x0000e400000e0000 */
.L_x_2170:
        /* <DEDUP_REMOVED lines=8> */
[----:B------:R-:W4:Y:S01]  /*224c0*/  LDC.64 R2, c[0x0][0xc58] ;  /* 0x00031600ff027b82 */ /* 0x000f220000000a00 */
[----:B------:R-:W-:Y:S01]  /*224d0*/  ULDC.64 UR4, c[0x0][0x208] ;  /* 0x0000820000047ab9 */ /* 0x000fe20000000a00 */
[----:B----4-:R-:W-:-:S06]  /*224e0*/  IMAD.WIDE R2, R7, 0x4, R2 ;  /* 0x0000000407027825 */ /* 0x010fcc00078e0202 */
[----:B------:R4:W5:Y:S02]  /*224f0*/  LDG.E R2, desc[UR4][R2.64] ;  /* 0x0000000402027981 */ /* 0x000964000c1e1900 */
.L_x_2085:
[----:B------:R-:W-:Y:S05]  /*22500*/  BSYNC B0 ;  /* 0x0000000000007941 */ /* 0x000fea0003800000 */
.L_x_2084:
        /* <DEDUP_REMOVED lines=23> */
.L_x_2178:
[----:B------:R-:W-:Y:S02]  /*22680*/  ULDC UR4, c[0x0][0xc10] ;  /* 0x0003040000047ab9 */ /* 0x000fe40000000800 */
[----:B------:R-:W-:-:S04]  /*22690*/  IMAD.U32 R7, RZ, RZ, UR4 ;  /* 0x00000004ff077e24 */ /* 0x000fc8000f8e00ff */
[----:B----4-:R-:W-:-:S04]  /*226a0*/  IMAD R14, R14, R7, RZ ;  /* 0x000000070e0e7224 */ /* 0x010fc800078e02ff */
[----:B---3--:R-:W-:-:S05]  /*226b0*/  IMAD.IADD R5, R5, 0x1, R14 ;  /* 0x0000000105057824 */ /* 0x008fca00078e020e */
[----:B--2---:R-:W-:-:S13]  /*226c0*/  ISETP.GT.AND P0, PT, R5, R4, PT ;  /* 0x000000040500720c */ /* 0x004fda0003f04270 */
[----:B------:R-:W-:Y:S05]  /*226d0*/  @P0 BRA `(.L_x_2087) ;  /* 0x0000000000b00947 */ /* 0x000fea0003800000 */
[----:B------:R-:W2:Y:S02]  /*226e0*/  LDC R0, c[0x0][0xc14] ;  /* 0x00030500ff007b82 */ /* 0x000ea40000000800 */
.L_x_2092:
        /* <DEDUP_REMOVED lines=9> */
[----:B------:R-:W2:Y:S01]  /*22780*/  LDC.64 R2, c[0x0][0xc58] ;  /* 0x00031600ff027b82 */ /* 0x000ea20000000a00 */
[----:B------:R-:W-:Y:S01]  /*22790*/  ULDC.64 UR4, c[0x0][0x208] ;  /* 0x0000820000047ab9 */ /* 0x000fe20000000a00 */
[----:B--2---:R-:W-:-:S06]  /*227a0*/  IMAD.WIDE R2, R7, 0x4, R2 ;  /* 0x0000000407027825 */ /* 0x004fcc00078e0202 */
[----:B------:R2:W5:Y:S02]  /*227b0*/  LDG.E R2, desc[UR4][R2.64] ;  /* 0x0000000402027981 */ /* 0x000564000c1e1900 */
.L_x_2090:
[----:B------:R-:W-:Y:S05]  /*227c0*/  BSYNC B0 ;  /* 0x0000000000007941 */ /* 0x000fea0003800000 */
.L_x_2089:
        /* <DEDUP_REMOVED lines=23> */
.L_x_2186:
[----:B------:R-:W-:Y:S02]  /*22940*/  ULDC UR4, c[0x0][0xc10] ;  /* 0x0003040000047ab9 */ /* 0x000fe40000000800 */
[----:B------:R-:W-:-:S04]  /*22950*/  IMAD.U32 R7, RZ, RZ, UR4 ;  /* 0x00000004ff077e24 */ /* 0x000fc8000f8e00ff */
[----:B--2---:R-:W-:-:S04]  /*22960*/  IMAD R14, R14, R7, RZ ;  /* 0x000000070e0e7224 */ /* 0x004fc800078e02ff */
[----:B------:R-:W-:-:S05]  /*22970*/  IMAD.IADD R5, R14, 0x1, R5 ;  /* 0x000000010e057824 */ /* 0x000fca00078e0205 */
[----:B------:R-:W-:-:S13]  /*22980*/  ISETP.GT.AND P0, PT, R5, R4, PT ;  /* 0x000000040500720c */ /* 0x000fda0003f04270 */
[----:B------:R-:W-:Y:S05]  /*22990*/  @!P0 BRA `(.L_x_2092) ;  /* 0xfffffffc00548947 */ /* 0x000fea000383ffff */
.L_x_2087:
        /* <DEDUP_REMOVED lines=8> */
.L_x_2190:
[----:B------:R-:W-:Y:S01]  /*22a20*/  ISETP.NE.AND P0, PT, R3, RZ, PT ;  /* 0x000000ff0300720c */ /* 0x000fe20003f05270 */
[----:B------:R-:W-:-:S12]  /*22a30*/  IMAD.MOV.U32 R14, RZ, RZ, RZ ;  /* 0x000000ffff0e7224 */ /* 0x000fd800078e00ff */
[----:B------:R-:W-:Y:S05]  /*22a40*/  @!P0 BRA `(.L_x_2094) ;  /* 0x0000000000108947 */ /* 0x000fea0003800000 */
[----:B------:R-:W-:Y:S01]  /*22a50*/  UMOV UR4, 0xffffffff ;  /* 0xffffffff00047882 */ /* 0x000fe20000000000 */
[----:B------:R-:W-:Y:S02]  /*22a60*/  VIADD R12, R5, 0xffffffff ;  /* 0xffffffff050c7836 */ /* 0x000fe40000000000 */
[----:B------:R-:W-:Y:S05]  /*22a70*/  BRA.DIV UR4, `(.L_x_2095) ;  /* 0x0000002204807947 */ /* 0x000fea000b800000 */
[----:B------:R4:W0:Y:S02]  /*22a80*/  SHFL.IDX PT, R14, R8, R12, 0x1f ;  /* 0x00001f0c080e7589 */ /* 0x00082400000e0000 */
.L_x_2094:
        /* <DEDUP_REMOVED lines=68> */
.L_x_2088:
[----:B------:R-:W-:Y:S01]  /*22ed0*/  UMOV UR4, URZ ;  /* 0x0000003f00047c82 */ /* 0x000fe20008000000 */
[----:B------:R-:W-:Y:S01]  /*22ee0*/  UMOV UR5, URZ ;  /* 0x0000003f00057c82 */ /* 0x000fe20008000000 */
[----:B------:R-:W-:Y:S01]  /*22ef0*/  ULDC UR6, c[0x0][0xc14] ;  /* 0x0003050000067ab9 */ /* 0x000fe20000000800 */
[----:B------:R-:W-:Y:S02]  /*22f00*/  IMAD.MOV.U32 R16, RZ, RZ, R4 ;  /* 0x000000ffff107224 */ /* 0x000fe400078e0004 */
[----:B------:R-:W-:Y:S02]  /*22f10*/  IMAD.U32 R17, RZ, RZ, UR4 ;  /* 0x00000004ff117e24 */ /* 0x000fe4000f8e00ff */
[----:B------:R-:W-:Y:S02]  /*22f20*/  IMAD.U32 R18, RZ, RZ, UR5 ;  /* 0x00000005ff127e24 */ /* 0x000fe4000f8e00ff */
[----:B------:R-:W-:-:S07]  /*22f30*/  IMAD.U32 R19, RZ, RZ, UR6 ;  /* 0x00000006ff137e24 */ /* 0x000fce000f8e00ff */
.L_x_2096:
        /* <DEDUP_REMOVED lines=10> */
.L_x_2011:
        /* <DEDUP_REMOVED lines=12> */
.L_x_2193:
[----:B------:R-:W-:Y:S05]  /*230a0*/  BSYNC B0 ;  /* 0x0000000000007941 */ /* 0x000fea0003800000 */
.L_x_2098:
[----:B------:R-:W-:-:S03]  /*230b0*/  UMOV UR4, 0xffffffff ;  /* 0xffffffff00047882 */ /* 0x000fc60000000000 */
[----:B------:R-:W-:Y:S05]  /*230c0*/  BRA.DIV UR4, `(.L_x_2100) ;  /* 0x0000001e04247947 */ /* 0x000fea000b800000 */
[----:B0-----:R-:W0:Y:S02]  /*230d0*/  S2R R0, SR_TID.X ;  /* 0x0000000000007919 */ /* 0x001e240000002100 */
[----:B0-----:R-:W-:-:S04]  /*230e0*/  SHF.R.U32.HI R0, RZ, 0x5, R0 ;  /* 0x00000005ff007819 */ /* 0x001fc80000011600 */
[----:B------:R-:W-:-:S05]  /*230f0*/  LOP3.LUT R0, R0, 0x3, RZ, 0xc0, !PT ;  /* 0x0000000300007812 */ /* 0x000fca00078ec0ff */
[----:B------:R0:W2:Y:S02]  /*23100*/  SHFL.IDX PT, R14, R0, RZ, 0x1f ;  /* 0x00001fff000e7589 */ /* 0x0000a400000e0000 */
.L_x_2196:
[----:B--2---:R-:W-:-:S13]  /*23110*/  ISETP.NE.AND P0, PT, R14, RZ, PT ;  /* 0x000000ff0e00720c */ /* 0x004fda0003f05270 */
[----:B------:R-:W-:Y:S05]  /*23120*/  @P0 BRA `(.L_x_1853) ;  /* 0x0000000000880947 */ /* 0x000fea0003800000 */
[----:B------:R-:W-:-:S03]  /*23130*/  UMOV UR4, 0xffffffff ;  /* 0xffffffff00047882 */ /* 0x000fc60000000000 */
[----:B------:R-:W-:Y:S05]  /*23140*/  BRA.DIV UR4, `(.L_x_2101) ;  /* 0x0000001e04387947 */ /* 0x000fea000b800000 */
[----:B------:R-:W-:-:S13]  /*23150*/  ELECT P6, URZ, PT ;  /* 0x00000000003f782f */ /* 0x000fda00038c0000 */
.L_x_2199:
[----:B------:R-:W-:Y:S05]  /*23160*/  @!P6 BRA `(.L_x_1853) ;  /* 0x000000000078e947 */ /* 0x000fea0003800000 */
[----:B------:R-:W-:-:S06]  /*23170*/  ULOP3.LUT UR4, UR60, 0x2, URZ, 0xfc, !UPT ;  /* 0x000000023c047892 */ /* 0x000fcc000f8efc3f */
[----:B0-----:R-:W-:-:S05]  /*23180*/  IMAD.U32 R0, RZ, RZ, UR4 ;  /* 0x00000004ff007e24 */ /* 0x001fca000f8e00ff */
[----:B------:R-:W-:-:S13]  /*23190*/  ISETP.NE.AND P2, PT, R0, 0x3, PT ;  /* 0x000000030000780c */ /* 0x000fda0003f45270 */
[----:B------:R-:W-:Y:S05]  /*231a0*/  @!P2 BRA `(.L_x_2102) ;  /* 0x000000000004a947 */ /* 0x000fea0003800000 */
[----:B------:R-:W-:Y:S01]  /*231b0*/  BPT.TRAP 0x1 ;  /* 0x000000040000795c */ /* 0x000fe20000300000 */
.L_x_2102:
        /* <DEDUP_REMOVED lines=12> */
.L_x_2200:
[----:B------:R-:W2:Y:S02]  /*23280*/  SYNCS.PHASECHK.TRANS64.TRYWAIT P0, [R3+URZ], R0 ;  /* 0x00000000030075a7 */ /* 0x000ea4000800017f */
[----:B--2---:R-:W-:Y:S05]  /*23290*/  @!P0 BRA `(.L_x_2104) ;  /* 0x0000001c00188947 */ /* 0x004fea0003800000 */
.L_x_2201:
[----:B------:R-:W-:Y:S05]  /*232a0*/  @!P2 BRA `(.L_x_2105) ;  /* 0x000000000004a947 */ /* 0x000fea0003800000 */
[----:B------:R-:W-:Y:S01]  /*232b0*/  BPT.TRAP 0x1 ;  /* 0x000000040000795c */ /* 0x000fe20000300000 */
.L_x_2105:
[----:B--2---:R-:W-:-:S04]  /*232c0*/  VIADD R3, R9, 0x31c60 ;  /* 0x00031c6009037836 */ /* 0x004fc80000000000 */
[----:B------:R-:W-:-:S04]  /*232d0*/  IMAD R5, R22, 0x8, R3 ;  /* 0x0000000816057824 */ /* 0x000fc800078e0203 */
[----:B------:R-:W2:Y:S02]  /*232e0*/  SYNCS.PHASECHK.TRANS64.TRYWAIT P0, [R5+URZ], R2 ;  /* 0x00000002050075a7 */ /* 0x000ea4000800017f */
[----:B--2---:R-:W-:Y:S05]  /*232f0*/  @!P0 BRA `(.L_x_2106) ;  /* 0x0000001c00148947 */ /* 0x004fea0003800000 */
.L_x_2202:
[----:B------:R-:W-:-:S07]  /*23300*/  IMAD R3, R4, 0x8, R3 ;  /* 0x0000000804037824 */ /* 0x000fce00078e0203 */
.L_x_2107:
[----:B---3--:R3:W4:Y:S02]  /*23310*/  SYNCS.PHASECHK.TRANS64.TRYWAIT P0, [R3+URZ], R0 ;  /* 0x00000000030075a7 */ /* 0x008724000800017f */
[----:B----4-:R-:W-:Y:S05]  /*23320*/  @!P0 NANOSLEEP.SYNCS 0x989680 ;  /* 0x009896800000895d */ /* 0x010fea0003900000 */
[----:B------:R-:W4:Y:S02]  /*23330*/  @!P0 SYNCS.PHASECHK.TRANS64 P0, [R3+URZ], R0 ;  /* 0x00000000030085a7 */ /* 0x000f24000800007f */
[----:B----4-:R-:W-:Y:S05]  /*23340*/  @!P0 BRA `(.L_x_2107) ;  /* 0xfffffffc00f08947 */ /* 0x010fea000383ffff */
.L_x_1853:
[----:B------:R-:W-:Y:S05]  /*23350*/  BSYNC B7 ;  /* 0x0000000000077941 */ /* 0x000fea0003800000 */
.L_x_1850:
[----:B------:R-:W-:Y:S05]  /*23360*/  EXIT ;  /* 0x000000000000794d */ /* 0x000fea0003800000 */
.L_x_1869:
[----:B0-----:R0:W1:Y:S02]  /*23370*/  SYNCS.PHASECHK.TRANS64.TRYWAIT P5, [R20+URZ+0x31c90], R92 ;  /* 0x031c905c140075a7 */ /* 0x00106400080a017f */
[----:B-1----:R-:W-:Y:S05]  /*23380*/  @!P5 NANOSLEEP.SYNCS 0x989680 ;  /* 0x009896800000d95d */ /* 0x002fea0003900000 */
[----:B------:R-:W1:Y:S02]  /*23390*/  @!P5 SYNCS.PHASECHK.TRANS64 P5, [R20+URZ+0x31c90], R92 ;  /* 0x031c905c1400d5a7 */ /* 0x000e6400080a007f */
[----:B-1----:R-:W-:Y:S05]  /*233a0*/  @!P5 BRA `(.L_x_1869) ;  /* 0xfffffffc00f0d947 */ /* 0x002fea000383ffff */
[----:B------:R-:W-:Y:S05]  /*233b0*/  BRA `(.L_x_2108) ;  /* 0xfffffdfc00647947 */ /* 0x000fea000383ffff */
.L_x_1897:
[----:B0-----:R0:W1:Y:S02]  /*233c0*/  SYNCS.PHASECHK.TRANS64.TRYWAIT P5, [R20+URZ+0x31c90], R92 ;  /* 0x031c905c140075a7 */ /* 0x00106400080a017f */
[----:B-1----:R-:W-:Y:S05]  /*233d0*/  @!P5 NANOSLEEP.SYNCS 0x989680 ;  /* 0x009896800000d95d */ /* 0x002fea0003900000 */
[----:B------:R-:W1:Y:S02]  /*233e0*/  @!P5 SYNCS.PHASECHK.TRANS64 P5, [R20+URZ+0x31c90], R92 ;  /* 0x031c905c1400d5a7 */ /* 0x000e6400080a007f */
[----:B-1----:R-:W-:Y:S05]  /*233f0*/  @!P5 BRA `(.L_x_1897) ;  /* 0xfffffffc00f0d947 */ /* 0x002fea000383ffff */
[----:B------:R-:W-:Y:S05]  /*23400*/  BRA `(.L_x_2109) ;  /* 0xfffffe1800607947 */ /* 0x000fea000383ffff */
.L_x_1910:
[----:B0-----:R0:W1:Y:S02]  /*23410*/  SYNCS.PHASECHK.TRANS64.TRYWAIT P4, [R20+URZ+0x31c90], R92 ;  /* 0x031c905c140075a7 */ /* 0x001064000808017f */
[----:B-1----:R-:W-:Y:S05]  /*23420*/  @!P4 NANOSLEEP.SYNCS 0x989680 ;  /* 0x009896800000c95d */ /* 0x002fea0003900000 */
[----:B------:R-:W1:Y:S02]  /*23430*/  @!P4 SYNCS.PHASECHK.TRANS64 P4, [R20+URZ+0x31c90], R92 ;  /* 0x031c905c1400c5a7 */ /* 0x000e64000808007f */
[----:B-1----:R-:W-:Y:S05]  /*23440*/  @!P4 BRA `(.L_x_1910) ;  /* 0xfffffffc00f0c947 */ /* 0x002fea000383ffff */
[----:B------:R-:W-:Y:S05]  /*23450*/  BRA `(.L_x_2110) ;  /* 0xfffffe3400007947 */ /* 0x000fea000383ffff */
.L_x_1914:
[----:B--2---:R2:W3:Y:S02]  /*23460*/  SYNCS.PHASECHK.TRANS64.TRYWAIT P3, [R20+URZ+0x31cb0], R92 ;  /* 0x031cb05c140075a7 */ /* 0x0044e4000806017f */
[----:B---3--:R-:W-:Y:S05]  /*23470*/  @!P3 NANOSLEEP.SYNCS 0x989680 ;  /* 0x009896800000b95d */ /* 0x008fea0003900000 */
[----:B------:R-:W3:Y:S02]  /*23480*/  @!P3 SYNCS.PHASECHK.TRANS64 P3, [R20+URZ+0x31cb0], R92 ;  /* 0x031cb05c1400b5a7 */ /* 0x000ee4000806007f */
[----:B---3--:R-:W-:Y:S05]  /*23490*/  @!P3 BRA `(.L_x_1914) ;  /* 0xfffffffc00f0b947 */ /* 0x008fea000383ffff */
[----:B------:R-:W-:Y:S05]  /*234a0*/  BRA `(.L_x_2111) ;  /* 0xfffffe34009c7947 */ /* 0x000fea000383ffff */
.L_x_1920:
[----:B------:R-:W-:Y:S01]  /*234b0*/  BSSY B0, `(.L_x_2112) ;  /* 0x0000007000007945 */ /* 0x000fe20003800000 */
[----:B------:R-:W-:Y:S02]  /*234c0*/  IMAD.MOV.U32 R12, RZ, RZ, RZ ;  /* 0x000000ffff0c7224 */ /* 0x000fe400078e00ff */
[----:B0-----:R-:W-:Y:S02]  /*234d0*/  IMAD.MOV.U32 R11, RZ, RZ, 0x1f ;  /* 0x0000001fff0b7424 */ /* 0x001fe400078e00ff */
[----:B------:R-:W-:-:S07]  /*234e0*/  IMAD.MOV.U32 R15, RZ, RZ, -0x1 ;  /* 0xffffffffff0f7424 */ /* 0x000fce00078e00ff */
[----:B-----5:R-:W-:Y:S05]  /*234f0*/  WARPSYNC.COLLECTIVE R15, `(.L_x_2113) ;  /* 0x000000000f087348 */ /* 0x020fea0003c00000 */
[----:B------:R0:W1:Y:S02]  /*23500*/  SHFL.IDX P6, R14, R13, R12, R11 ;  /* 0x0000000c0d0e7389 */ /* 0x00006400000c000b */
[----:B01---5:R-:W-:Y:S01]  /*23510*/  ENDCOLLECTIVE ;  /* 0x000000000000791b */ /* 0x023fe20003800000 */
.L_x_2113:
[----:B------:R-:W-:Y:S05]  /*23520*/  BSYNC B0 ;  /* 0x0000000000007941 */ /* 0x000fea0003800000 */
.L_x_2112:
[----:B------:R2:W-:Y:S01]  /*23530*/  STL [R1+0x54], R14 ;  /* 0x0000540e01007387 */ /* 0x0005e20000100800 */
[----:B------:R-:W-:Y:S05]  /*23540*/  BRA `(.L_x_2114) ;  /* 0xfffffe3c00187947 */ /* 0x000fea000383ffff */
.L_x_1933:
[----:B------:R-:W-:Y:S01]  /*23550*/  BSSY B1, `(.L_x_2115) ;  /* 0x0000007000017945 */ /* 0x000fe20003800000 */
[----:B------:R-:W-:Y:S02]  /*23560*/  IMAD.MOV.U32 R12, RZ, RZ, RZ ;  /* 0x000000ffff0c7224 */ /* 0x000fe400078e00ff */
[----:B------:R-:W-:Y:S02]  /*23570*/  IMAD.MOV.U32 R11, RZ, RZ, 0x1e1f ;  /* 0x00001e1fff0b7424 */ /* 0x000fe400078e00ff */
[----:B------:R-:W-:-:S07]  /*23580*/  IMAD.MOV.U32 R15, RZ, RZ, -0x1 ;  /* 0xffffffffff0f7424 */ /* 0x000fce00078e00ff */
[----:B------:R-:W-:Y:S05]  /*23590*/  WARPSYNC.COLLECTIVE R15, `(.L_x_2116) ;  /* 0x000000000f087348 */ /* 0x000fea0003c00000 */
[----:B------:R0:W1:Y:S02]  /*235a0*/  SHFL.IDX P6, R14, R13, R12, R11 ;  /* 0x0000000c0d0e7389 */ /* 0x00006400000c000b */
[----:B01----:R-:W-:Y:S01]  /*235b0*/  ENDCOLLECTIVE ;  /* 0x000000000000791b */ /* 0x003fe20003800000 */
.L_x_2116:
[----:B------:R-:W-:Y:S05]  /*235c0*/  BSYNC B1 ;  /* 0x0000000000017941 */ /* 0x000fea0003800000 */
.L_x_2115:
[----:B------:R-:W-:Y:S05]  /*235d0*/  BRA `(.L_x_2117) ;  /* 0xfffffe4800687947 */ /* 0x000fea000383ffff */
.L_x_1934:
        /* <DEDUP_REMOVED lines=8> */
.L_x_2119:
[----:B------:R-:W-:Y:S05]  /*23660*/  BSYNC B1 ;  /* 0x0000000000017941 */ /* 0x000fea0003800000 */
.L_x_2118:
[----:B------:R-:W-:Y:S05]  /*23670*/  BRA `(.L_x_2120) ;  /* 0xfffffe48004c7947 */ /* 0x000fea000383ffff */
.L_x_1935:
        /* <DEDUP_REMOVED lines=8> */
.L_x_2122:
[----:B------:R-:W-:Y:S05]  /*23700*/  BSYNC B1 ;  /* 0x0000000000017941 */ /* 0x000fea0003800000 */
.L_x_2121:
[----:B------:R-:W-:Y:S05]  /*23710*/  BRA `(.L_x_2123) ;  /* 0xfffffe4800307947 */ /* 0x000fea000383ffff */
.L_x_1936:
        /* <DEDUP_REMOVED lines=8> */
.L_x_2125:
[----:B------:R-:W-:Y:S05]  /*237a0*/  BSYNC B1 ;  /* 0x0000000000017941 */ /* 0x000fea0003800000 */
.L_x_2124:
[----:B------:R-:W-:Y:S05]  /*237b0*/  BRA `(.L_x_2126) ;  /* 0xfffffe4800147947 */ /* 0x000fea000383ffff */
.L_x_1938:
[----:B0-----:R0:W1:Y:S02]  /*237c0*/  SYNCS.PHASECHK.TRANS64.TRYWAIT P1, [R16+URZ+0x31c00], R3 ;  /* 0x031c0003100075a7 */ /* 0x001064000802017f */
[----:B-1----:R-:W-:Y:S05]  /*237d0*/  @!P1 NANOSLEEP.SYNCS 0x989680 ;  /* 0x009896800000995d */ /* 0x002fea0003900000 */
[----:B------:R-:W1:Y:S02]  /*237e0*/  @!P1 SYNCS.PHASECHK.TRANS64 P1, [R16+URZ+0x31c00], R3 ;  /* 0x031c0003100095a7 */ /* 0x000e64000802007f */
[----:B-1----:R-:W-:Y:S05]  /*237f0*/  @!P1 BRA `(.L_x_1938) ;  /* 0xfffffffc00f09947 */ /* 0x002fea000383ffff */
[----:B------:R-:W-:Y:S05]  /*23800*/  BRA `(.L_x_2127) ;  /* 0xfffffe4800907947 */ /* 0x000fea000383ffff */
.L_x_1952:
[----:B------:R-:W-:Y:S01]  /*23810*/  BSSY B1, `(.L_x_2128) ;  /* 0x0000007000017945 */ /* 0x000fe20003800000 */
[----:B------:R-:W-:Y:S02]  /*23820*/  IMAD.MOV.U32 R12, RZ, RZ, RZ ;  /* 0x000000ffff0c7224 */ /* 0x000fe400078e00ff */
[----:B------:R-:W-:Y:S02]  /*23830*/  IMAD.MOV.U32 R11, RZ, RZ, 0x1e1f ;  /* 0x00001e1fff0b7424 */ /* 0x000fe400078e00ff */
[----:B------:R-:W-:-:S07]  /*23840*/  IMAD.MOV.U32 R15, RZ, RZ, -0x1 ;  /* 0xffffffffff0f7424 */ /* 0x000fce00078e00ff */
[----:B------:R-:W-:Y:S05]  /*23850*/  WARPSYNC.COLLECTIVE R15, `(.L_x_2129) ;  /* 0x000000000f087348 */ /* 0x000fea0003c00000 */
[----:B------:R0:W1:Y:S02]  /*23860*/  SHFL.IDX P6, R14, R13, R12, R11 ;  /* 0x0000000c0d0e7389 */ /* 0x00006400000c000b */
[----:B01----:R-:W-:Y:S01]  /*23870*/  ENDCOLLECTIVE ;  /* 0x000000000000791b */ /* 0x003fe20003800000 */
.L_x_2129:
[----:B------:R-:W-:Y:S05]  /*23880*/  BSYNC B1 ;  /* 0x0000000000017941 */ /* 0x000fea0003800000 */
.L_x_2128:
[----:B------:R-:W-:Y:S05]  /*23890*/  BRA `(.L_x_2130) ;  /* 0xfffffe6400047947 */ /* 0x000fea000383ffff */
.L_x_1953:
        /* <DEDUP_REMOVED lines=8> */
.L_x_2132:
[----:B------:R-:W-:Y:S05]  /*23920*/  BSYNC B1 ;  /* 0x0000000000017941 */ /* 0x000fea0003800000 */
.L_x_2131:
[----:B------:R-:W-:Y:S05]  /*23930*/  BRA `(.L_x_2133) ;  /* 0xfffffe6000e87947 */ /* 0x000fea000383ffff */
.L_x_1954:
        /* <DEDUP_REMOVED lines=8> */
.L_x_2135:
[----:B------:R-:W-:Y:S05]  /*239c0*/  BSYNC B1 ;  /* 0x0000000000017941 */ /* 0x000fea0003800000 */
.L_x_2134:
[----:B------:R-:W-:Y:S05]  /*239d0*/  BRA `(.L_x_2136) ;  /* 0xfffffe6000cc7947 */ /* 0x000fea000383ffff */
.L_x_1955:
        /* <DEDUP_REMOVED lines=8> */
.L_x_2138:
[----:B------:R-:W-:Y:S05]  /*23a60*/  BSYNC B1 ;  /* 0x0000000000017941 */ /* 0x000fea0003800000 */
.L_x_2137:
[----:B------:R-:W-:Y:S05]  /*23a70*/  BRA `(.L_x_2139) ;  /* 0xfffffe6000b07947 */ /* 0x000fea000383ffff */
.L_x_1957:
[----:B0-----:R0:W1:Y:S02]  /*23a80*/  SYNCS.PHASECHK.TRANS64.TRYWAIT P1, [R16+URZ+0x31c00], R3 ;  /* 0x031c0003100075a7 */ /* 0x001064000802017f */
[----:B-1----:R-:W-:Y:S05]  /*23a90*/  @!P1 NANOSLEEP.SYNCS 0x989680 ;  /* 0x009896800000995d */ /* 0x002fea0003900000 */
[----:B------:R-:W1:Y:S02]  /*23aa0*/  @!P1 SYNCS.PHASECHK.TRANS64 P1, [R16+URZ+0x31c00], R3 ;  /* 0x031c0003100095a7 */ /* 0x000e64000802007f */
[----:B-1----:R-:W-:Y:S05]  /*23ab0*/  @!P1 BRA `(.L_x_1957) ;  /* 0xfffffffc00f09947 */ /* 0x002fea000383ffff */
[----:B------:R-:W-:Y:S05]  /*23ac0*/  BRA `(.L_x_2140) ;  /* 0xfffffe6400307947 */ /* 0x000fea000383ffff */
.L_x_1965:
[----:B-1----:R1:W3:Y:S02]  /*23ad0*/  SYNCS.PHASECHK.TRANS64.TRYWAIT P1, [R0+URZ+0x31c30], R5 ;  /* 0x031c3005000075a7 */ /* 0x0022e4000802017f */
[----:B---3--:R-:W-:Y:S05]  /*23ae0*/  @!P1 NANOSLEEP.SYNCS 0x989680 ;  /* 0x009896800000995d */ /* 0x008fea0003900000 */
[----:B------:R-:W3:Y:S02]  /*23af0*/  @!P1 SYNCS.PHASECHK.TRANS64 P1, [R0+URZ+0x31c30], R5 ;  /* 0x031c3005000095a7 */ /* 0x000ee4000802007f */
[----:B---3--:R-:W-:Y:S05]  /*23b00*/  @!P1 BRA `(.L_x_1965) ;  /* 0xfffffffc00f09947 */ /* 0x008fea000383ffff */
[----:B------:R-:W-:Y:S05]  /*23b10*/  BRA `(.L_x_1964) ;  /* 0xfffffe7c00207947 */ /* 0x000fea000383ffff */
.L_x_1971:
[----:B-1----:R1:W2:Y:S02]  /*23b20*/  SYNCS.PHASECHK.TRANS64.TRYWAIT P3, [R20+URZ+0x31c30], R21 ;  /* 0x031c3015140075a7 */ /* 0x0022a4000806017f */
[----:B--2---:R-:W-:Y:S05]  /*23b30*/  @!P3 NANOSLEEP.SYNCS 0x989680 ;  /* 0x009896800000b95d */ /* 0x004fea0003900000 */
[----:B------:R-:W2:Y:S02]  /*23b40*/  @!P3 SYNCS.PHASECHK.TRANS64 P3, [R20+URZ+0x31c30], R21 ;  /* 0x031c30151400b5a7 */ /* 0x000ea4000806007f */
[----:B--2---:R-:W-:Y:S05]  /*23b50*/  @!P3 BRA `(.L_x_1971) ;  /* 0xfffffffc00f0b947 */ /* 0x004fea000383ffff */
[----:B------:R-:W-:Y:S05]  /*23b60*/  BRA `(.L_x_1970) ;  /* 0xfffffec800d07947 */ /* 0x000fea000383ffff */
.L_x_1975:
[----:B-1----:R1:W2:Y:S02]  /*23b70*/  SYNCS.PHASECHK.TRANS64.TRYWAIT P2, [R21+URZ+0x31c50], R20 ;  /* 0x031c5014150075a7 */ /* 0x0022a4000804017f */
[----:B--2---:R-:W-:Y:S05]  /*23b80*/  @!P2 NANOSLEEP.SYNCS 0x989680 ;  /* 0x009896800000a95d */ /* 0x004fea0003900000 */
[----:B------:R-:W2:Y:S02]  /*23b90*/  @!P2 SYNCS.PHASECHK.TRANS64 P2, [R21+URZ+0x31c50], R20 ;  /* 0x031c50141500a5a7 */ /* 0x000ea4000804007f */
[----:B--2---:R-:W-:Y:S05]  /*23ba0*/  @!P2 BRA `(.L_x_1975) ;  /* 0xfffffffc00f0a947 */ /* 0x004fea000383ffff */
[----:B------:R-:W-:Y:S05]  /*23bb0*/  BRA `(.L_x_1972) ;  /* 0xfffffeec00d87947 */ /* 0x000fea000383ffff */
.L_x_1982:
[----:B--2---:R2:W3:Y:S02]  /*23bc0*/  SYNCS.PHASECHK.TRANS64.TRYWAIT P3, [R20+URZ+0x31c30], R21 ;  /* 0x031c3015140075a7 */ /* 0x0044e4000806017f */
[----:B---3--:R-:W-:Y:S05]  /*23bd0*/  @!P3 NANOSLEEP.SYNCS 0x989680 ;  /* 0x009896800000b95d */ /* 0x008fea0003900000 */
[----:B------:R-:W3:Y:S02]  /*23be0*/  @!P3 SYNCS.PHASECHK.TRANS64 P3, [R20+URZ+0x31c30], R21 ;  /* 0x031c30151400b5a7 */ /* 0x000ee4000806007f */
[----:B---3--:R-:W-:Y:S05]  /*23bf0*/  @!P3 BRA `(.L_x_1982) ;  /* 0xfffffffc00f0b947 */ /* 0x008fea000383ffff */
[----:B------:R-:W-:Y:S05]  /*23c00*/  BRA `(.L_x_1981) ;  /* 0xffffff24009c7947 */ /* 0x000fea000383ffff */
.L_x_1986:
[----:B-1----:R1:W2:Y:S02]  /*23c10*/  SYNCS.PHASECHK.TRANS64.TRYWAIT P2, [R20+URZ+0x31c50], R14 ;  /* 0x031c500e140075a7 */ /* 0x0022a4000804017f */
[----:B--2---:R-:W-:Y:S05]  /*23c20*/  @!P2 NANOSLEEP.SYNCS 0x989680 ;  /* 0x009896800000a95d */ /* 0x004fea0003900000 */
[----:B------:R-:W2:Y:S02]  /*23c30*/  @!P2 SYNCS.PHASECHK.TRANS64 P2, [R20+URZ+0x31c50], R14 ;  /* 0x031c500e1400a5a7 */ /* 0x000ea4000804007f */
[----:B--2---:R-:W-:Y:S05]  /*23c40*/  @!P2 BRA `(.L_x_1986) ;  /* 0xfffffffc00f0a947 */ /* 0x004fea000383ffff */
[----:B------:R-:W-:Y:S05]  /*23c50*/  BRA `(.L_x_1983) ;  /* 0xffffff48009c7947 */ /* 0x000fea000383ffff */
.L_x_1991:
[----:B---3--:R3:W4:Y:S02]  /*23c60*/  SYNCS.PHASECHK.TRANS64.TRYWAIT P0, [R7+URZ+0x31c50], R0 ;  /* 0x031c5000070075a7 */ /* 0x008724000800017f */
[----:B----4-:R-:W-:Y:S05]  /*23c70*/  @!P0 NANOSLEEP.SYNCS 0x989680 ;  /* 0x009896800000895d */ /* 0x010fea0003900000 */
[----:B------:R-:W4:Y:S02]  /*23c80*/  @!P0 SYNCS.PHASECHK.TRANS64 P0, [R7+URZ+0x31c50], R0 ;  /* 0x031c5000070085a7 */ /* 0x000f24000800007f */
[----:B----4-:R-:W-:Y:S05]  /*23c90*/  @!P0 BRA `(.L_x_1991) ;  /* 0xfffffffc00f08947 */ /* 0x010fea000383ffff */
[----:B------:R-:W-:Y:S05]  /*23ca0*/  BRA `(.L_x_1990) ;  /* 0xffffff7400c87947 */ /* 0x000fea000383ffff */
.L_x_2017:
        /* <DEDUP_REMOVED lines=11> */
.L_x_2142:
[----:B------:R-:W-:Y:S05]  /*23d60*/  BSYNC B1 ;  /* 0x0000000000017941 */ /* 0x000fea0003800000 */
.L_x_2141:
[----:B------:R-:W-:Y:S05]  /*23d70*/  BRA `(.L_x_2143) ;  /* 0xffffffac00e87947 */ /* 0x000fea000383ffff */
.L_x_2018:
[----:B------:R-:W-:Y:S01]  /*23d80*/  BSSY B1, `(.L_x_2144) ;  /* 0x0000006000017945 */ /* 0x000fe20003800000 */
[----:B------:R-:W-:-:S07]  /*23d90*/  IMAD.MOV.U32 R15, RZ, RZ, -0x1 ;  /* 0xffffffffff0f7424 */ /* 0x000fce00078e00ff */
[----:B-1----:R-:W-:Y:S05]  /*23da0*/  WARPSYNC.COLLECTIVE R15, `(.L_x_2145) ;  /* 0x000000000f0c7348 */ /* 0x002fea0003c00000 */
[----:B------:R-:W-:Y:S02]  /*23db0*/  ELECT P6, UR62, PT ;  /* 0x00000000003e782f */ /* 0x000fe400038c0000 */
[----:B------:R-:W-:Y:S01]  /*23dc0*/  MOV R14, UR62 ;  /* 0x0000003e000e7c02 */ /* 0x000fe20008000f00 */
[----:B-1----:R-:W-:Y:S10]  /*23dd0*/  ENDCOLLECTIVE ;  /* 0x000000000000791b */ /* 0x002ff40003800000 */
.L_x_2145:
[----:B------:R-:W-:Y:S05]  /*23de0*/  BSYNC B1 ;  /* 0x0000000000017941 */ /* 0x000fea0003800000 */
.L_x_2144:
[----:B------:R-:W-:Y:S05]  /*23df0*/  BRA `(.L_x_2146) ;  /* 0xffffffac00d47947 */ /* 0x000fea000383ffff */
.L_x_2020:
[----:B0-----:R0:W2:Y:S02]  /*23e00*/  SYNCS.PHASECHK.TRANS64.TRYWAIT P0, [R6+URZ+0x31c20], R7 ;  /* 0x031c2007060075a7 */ /* 0x0010a4000800017f */
[----:B--2---:R-:W-:Y:S05]  /*23e10*/  @!P0 NANOSLEEP.SYNCS 0x989680 ;  /* 0x009896800000895d */ /* 0x004fea0003900000 */
[----:B------:R-:W2:Y:S02]  /*23e20*/  @!P0 SYNCS.PHASECHK.TRANS64 P0, [R6+URZ+0x31c20], R7 ;  /* 0x031c2007060085a7 */ /* 0x000ea4000800007f */
[----:B--2---:R-:W-:Y:S05]  /*23e30*/  @!P0 BRA `(.L_x_2020) ;  /* 0xfffffffc00f08947 */ /* 0x004fea000383ffff */
[----:B------:R-:W-:Y:S05]  /*23e40*/  BRA `(.L_x_2147) ;  /* 0xffffffac00f07947 */ /* 0x000fea000383ffff */
.L_x_2023:
[----:B0-----:R0:W2:Y:S02]  /*23e50*/  SYNCS.PHASECHK.TRANS64.TRYWAIT P0, [R8+URZ+0x31ca0], R7 ;  /* 0x031ca007080075a7 */ /* 0x0010a4000800017f */
[----:B--2---:R-:W-:Y:S05]  /*23e60*/  @!P0 NANOSLEEP.SYNCS 0x989680 ;  /* 0x009896800000895d */ /* 0x004fea0003900000 */
[----:B------:R-:W2:Y:S02]  /*23e70*/  @!P0 SYNCS.PHASECHK.TRANS64 P0, [R8+URZ+0x31ca0], R7 ;  /* 0x031ca007080085a7 */ /* 0x000ea4000800007f */
[----:B--2---:R-:W-:Y:S05]  /*23e80*/  @!P0 BRA `(.L_x_2023) ;  /* 0xfffffffc00f08947 */ /* 0x004fea000383ffff */
[----:B------:R-:W-:Y:S05]  /*23e90*/  BRA `(.L_x_2148) ;  /* 0xffffffac00f87947 */ /* 0x000fea000383ffff */
.L_x_2025:
[----:B--2---:R2:W3:Y:S02]  /*23ea0*/  SYNCS.PHASECHK.TRANS64.TRYWAIT P0, [R8+URZ+0x31cc0], R7 ;  /* 0x031cc007080075a7 */ /* 0x0044e4000800017f */
[----:B---3--:R-:W-:Y:S05]  /*23eb0*/  @!P0 NANOSLEEP.SYNCS 0x989680 ;  /* 0x009896800000895d */ /* 0x008fea0003900000 */
[----:B------:R-:W3:Y:S02]  /*23ec0*/  @!P0 SYNCS.PHASECHK.TRANS64 P0, [R8+URZ+0x31cc0], R7 ;  /* 0x031cc007080085a7 */ /* 0x000ee4000800007f */
[----:B---3--:R-:W-:Y:S05]  /*23ed0*/  @!P0 BRA `(.L_x_2025) ;  /* 0xfffffffc00f08947 */ /* 0x008fea000383ffff */
[----:B------:R-:W-:Y:S05]  /*23ee0*/  BRA `(.L_x_2149) ;  /* 0xffffffb000787947 */ /* 0x000fea000383ffff */
.L_x_2029:
[----:B0-----:R0:W2:Y:S02]  /*23ef0*/  SYNCS.PHASECHK.TRANS64.TRYWAIT P0, [R7+URZ+0x31ca0], R8 ;  /* 0x031ca008070075a7 */ /* 0x0010a4000800017f */
[----:B--2---:R-:W-:Y:S05]  /*23f00*/  @!P0 NANOSLEEP.SYNCS 0x989680 ;  /* 0x009896800000895d */ /* 0x004fea0003900000 */
[----:B------:R-:W2:Y:S02]  /*23f10*/  @!P0 SYNCS.PHASECHK.TRANS64 P0, [R7+URZ+0x31ca0], R8 ;  /* 0x031ca008070085a7 */ /* 0x000ea4000800007f */
[----:B--2---:R-:W-:Y:S05]  /*23f20*/  @!P0 BRA `(.L_x_2029) ;  /* 0xfffffffc00f08947 */ /* 0x004fea000383ffff */
[----:B------:R-:W-:Y:S05]  /*23f30*/  BRA `(.L_x_2150) ;  /* 0xffffffb400207947 */ /* 0x000fea000383ffff */
.L_x_2031:
[----:B--2---:R2:W3:Y:S02]  /*23f40*/  SYNCS.PHASECHK.TRANS64.TRYWAIT P1, [R7+URZ+0x31cc0], R8 ;  /* 0x031cc008070075a7 */ /* 0x0044e4000802017f */
[----:B---3--:R-:W-:Y:S05]  /*23f50*/  @!P1 NANOSLEEP.SYNCS 0x989680 ;  /* 0x009896800000995d */ /* 0x008fea0003900000 */
[----:B------:R-:W3:Y:S02]  /*23f60*/  @!P1 SYNCS.PHASECHK.TRANS64 P1, [R7+URZ+0x31cc0], R8 ;  /* 0x031cc008070095a7 */ /* 0x000ee4000802007f */
[----:B---3--:R-:W-:Y:S05]  /*23f70*/  @!P1 BRA `(.L_x_2031) ;  /* 0xfffffffc00f09947 */ /* 0x008fea000383ffff */
[----:B------:R-:W-:Y:S05]  /*23f80*/  BRA `(.L_x_2151) ;  /* 0xffffffb4009c7947 */ /* 0x000fea000383ffff */
.L_x_2043:
        /* <DEDUP_REMOVED lines=11> */
.L_x_2153:
[----:B------:R-:W-:Y:S05]  /*24040*/  BSYNC B0 ;  /* 0x0000000000007941 */ /* 0x000fea0003800000 */
.L_x_2152:
[----:B------:R-:W-:Y:S05]  /*24050*/  BRA `(.L_x_2154) ;  /* 0xffffffc000707947 */ /* 0x000fea000383ffff */
.L_x_2044:
[----:B------:R-:W-:Y:S01]  /*24060*/  BSSY B0, `(.L_x_2155) ;  /* 0x0000006000007945 */ /* 0x000fe20003800000 */
[----:B------:R-:W-:-:S07]  /*24070*/  IMAD.MOV.U32 R15, RZ, RZ, -0x1 ;  /* 0xffffffffff0f7424 */ /* 0x000fce00078e00ff */
[----:B-1----:R-:W-:Y:S05]  /*24080*/  WARPSYNC.COLLECTIVE R15, `(.L_x_2156) ;  /* 0x000000000f0c7348 */ /* 0x002fea0003c00000 */
[----:B------:R-:W-:Y:S02]  /*24090*/  ELECT P6, UR62, PT ;  /* 0x00000000003e782f */ /* 0x000fe400038c0000 */
[----:B------:R-:W-:Y:S01]  /*240a0*/  MOV R14, UR62 ;  /* 0x0000003e000e7c02 */ /* 0x000fe20008000f00 */
[----:B-1----:R-:W-:Y:S10]  /*240b0*/  ENDCOLLECTIVE ;  /* 0x000000000000791b */ /* 0x002ff40003800000 */
.L_x_2156:
[----:B------:R-:W-:Y:S05]  /*240c0*/  BSYNC B0 ;  /* 0x0000000000007941 */ /* 0x000fea0003800000 */
.L_x_2155:
[----:B------:R-:W-:Y:S05]  /*240d0*/  BRA `(.L_x_2157) ;  /* 0xffffffc000607947 */ /* 0x000fea000383ffff */
.L_x_2047:
[----:B--2---:R2:W3:Y:S02]  /*240e0*/  SYNCS.PHASECHK.TRANS64.TRYWAIT P0, [R5+URZ+0x31c40], R4 ;  /* 0x031c4004050075a7 */ /* 0x0044e4000800017f */
[----:B---3--:R-:W-:Y:S05]  /*240f0*/  @!P0 NANOSLEEP.SYNCS 0x989680 ;  /* 0x009896800000895d */ /* 0x008fea0003900000 */
[----:B------:R-:W3:Y:S02]  /*24100*/  @!P0 SYNCS.PHASECHK.TRANS64 P0, [R5+URZ+0x31c40], R4 ;  /* 0x031c4004050085a7 */ /* 0x000ee4000800007f */
[----:B---3--:R-:W-:Y:S05]  /*24110*/  @!P0 BRA `(.L_x_2047) ;  /* 0xfffffffc00f08947 */ /* 0x008fea000383ffff */
[----:B------:R-:W-:Y:S05]  /*24120*/  BRA `(.L_x_2158) ;  /* 0xffffffc000b87947 */ /* 0x000fea000383ffff */
.L_x_2050:
[----:B0-----:R0:W2:Y:S02]  /*24130*/  SYNCS.PHASECHK.TRANS64.TRYWAIT P0, [R27+URZ+0x31c20], R4 ;  /* 0x031c20041b0075a7 */ /* 0x0010a4000800017f */
[----:B--2---:R-:W-:Y:S05]  /*24140*/  @!P0 NANOSLEEP.SYNCS 0x989680 ;  /* 0x009896800000895d */ /* 0x004fea0003900000 */
[----:B------:R-:W2:Y:S02]  /*24150*/  @!P0 SYNCS.PHASECHK.TRANS64 P0, [R27+URZ+0x31c20], R4 ;  /* 0x031c20041b0085a7 */ /* 0x000ea4000800007f */
[----:B--2---:R-:W-:Y:S05]  /*24160*/  @!P0 BRA `(.L_x_2050) ;  /* 0xfffffffc00f08947 */ /* 0x004fea000383ffff */
[----:B------:R-:W-:Y:S05]  /*24170*/  BRA `(.L_x_2159) ;  /* 0xffffffc400e87947 */ /* 0x000fea000383ffff */
.L_x_2058:
[----:B0-----:R0:W2:Y:S02]  /*24180*/  SYNCS.PHASECHK.TRANS64.TRYWAIT P0, [R3+URZ+0x31c40], R2 ;  /* 0x031c4002030075a7 */ /* 0x0010a4000800017f */
[----:B--2---:R-:W-:Y:S05]  /*24190*/  @!P0 NANOSLEEP.SYNCS 0x989680 ;  /* 0x009896800000895d */ /* 0x004fea0003900000 */
[----:B------:R-:W2:Y:S02]  /*241a0*/  @!P0 SYNCS.PHASECHK.TRANS64 P0, [R3+URZ+0x31c40], R2 ;  /* 0x031c4002030085a7 */ /* 0x000ea4000800007f */
[----:B--2---:R-:W-:Y:S05]  /*241b0*/  @!P0 BRA `(.L_x_2058) ;  /* 0xfffffffc00f08947 */ /* 0x004fea000383ffff */
[----:B------:R-:W-:Y:S05]  /*241c0*/  BRA `(.L_x_2160) ;  /* 0xffffffc8008c7947 */ /* 0x000fea000383ffff */
.L_x_2060:
[----:B0-----:R0:W2:Y:S02]  /*241d0*/  SYNCS.PHASECHK.TRANS64.TRYWAIT P0, [R2+URZ+0x60], R5 ;  /* 0x00006005020075a7 */ /* 0x0010a4000800017f */
[----:B--2---:R-:W-:Y:S05]  /*241e0*/  @!P0 NANOSLEEP.SYNCS 0x989680 ;  /* 0x009896800000895d */ /* 0x004fea0003900000 */
[----:B------:R-:W2:Y:S02]  /*241f0*/  @!P0 SYNCS.PHASECHK.TRANS64 P0, [R2+URZ+0x60], R5 ;  /* 0x00006005020085a7 */ /* 0x000ea4000800007f */
[----:B--2---:R-:W-:Y:S05]  /*24200*/  @!P0 BRA `(.L_x_2060) ;  /* 0xfffffffc00f08947 */ /* 0x004fea000383ffff */
[----:B------:R-:W-:Y:S05]  /*24210*/  BRA `(.L_x_2161) ;  /* 0xffffffcc00187947 */ /* 0x000fea000383ffff */
.L_x_2065:
[----:B--2---:R2:W3:Y:S02]  /*24220*/  SYNCS.PHASECHK.TRANS64.TRYWAIT P0, [R3+URZ+0x31c40], R2 ;  /* 0x031c4002030075a7 */ /* 0x0044e4000800017f */
[----:B---3--:R-:W-:Y:S05]  /*24230*/  @!P0 NANOSLEEP.SYNCS 0x989680 ;  /* 0x009896800000895d */ /* 0x008fea0003900000 */
[----:B------:R-:W3:Y:S02]  /*24240*/  @!P0 SYNCS.PHASECHK.TRANS64 P0, [R3+URZ+0x31c40], R2 ;  /* 0x031c4002030085a7 */ /* 0x000ee4000800007f */
[----:B---3--:R-:W-:Y:S05]  /*24250*/  @!P0 BRA `(.L_x_2065) ;  /* 0xfffffffc00f08947 */ /* 0x008fea000383ffff */
[----:B------:R-:W-:Y:S05]  /*24260*/  BRA `(.L_x_2162) ;  /* 0xffffffd0004c7947 */ /* 0x000fea000383ffff */
.L_x_2067:
[----:B0-----:R0:W2:Y:S02]  /*24270*/  SYNCS.PHASECHK.TRANS64.TRYWAIT P1, [R3+URZ+0x60], R24 ;  /* 0x00006018030075a7 */ /* 0x0010a4000802017f */
[----:B--2---:R-:W-:Y:S05]  /*24280*/  @!P1 NANOSLEEP.SYNCS 0x989680 ;  /* 0x009896800000995d */ /* 0x004fea0003900000 */
[----:B------:R-:W2:Y:S02]  /*24290*/  @!P1 SYNCS.PHASECHK.TRANS64 P1, [R3+URZ+0x60], R24 ;  /* 0x00006018030095a7 */ /* 0x000ea4000802007f */
[----:B--2---:R-:W-:Y:S05]  /*242a0*/  @!P1 BRA `(.L_x_2067) ;  /* 0xfffffffc00f09947 */ /* 0x004fea000383ffff */
[----:B------:R-:W-:Y:S05]  /*242b0*/  BRA `(.L_x_2163) ;  /* 0xffffffd000d87947 */ /* 0x000fea000383ffff */
.L_x_2072:
[----:B--2---:R2:W3:Y:S02]  /*242c0*/  SYNCS.PHASECHK.TRANS64.TRYWAIT P0, [R2+URZ+0x31c40], R3 ;  /* 0x031c4003020075a7 */ /* 0x0044e4000800017f */
[----:B---3--:R-:W-:Y:S05]  /*242d0*/  @!P0 NANOSLEEP.SYNCS 0x989680 ;  /* 0x009896800000895d */ /* 0x008fea0003900000 */
[----:B------:R-:W3:Y:S02]  /*242e0*/  @!P0 SYNCS.PHASECHK.TRANS64 P0, [R2+URZ+0x31c40], R3 ;  /* 0x031c4003020085a7 */ /* 0x000ee4000800007f */
[----:B---3--:R-:W-:Y:S05]  /*242f0*/  @!P0 BRA `(.L_x_2072) ;  /* 0xfffffffc00f08947 */ /* 0x008fea000383ffff */
[----:B------:R-:W-:Y:S05]  /*24300*/  BRA `(.L_x_2164) ;  /* 0xffffffd400e47947 */ /* 0x000fea000383ffff */
.L_x_2074:
[----:B0-----:R0:W2:Y:S02]  /*24310*/  SYNCS.PHASECHK.TRANS64.TRYWAIT P1, [R2+URZ+0x60], R11 ;  /* 0x0000600b020075a7 */ /* 0x0010a4000802017f */
[----:B--2---:R-:W-:Y:S05]  /*24320*/  @!P1 NANOSLEEP.SYNCS 0x989680 ;  /* 0x009896800000995d */ /* 0x004fea0003900000 */
[----:B------:R-:W2:Y:S02]  /*24330*/  @!P1 SYNCS.PHASECHK.TRANS64 P1, [R2+URZ+0x60], R11 ;  /* 0x0000600b020095a7 */ /* 0x000ea4000802007f */
[----:B--2---:R-:W-:Y:S05]  /*24340*/  @!P1 BRA `(.L_x_2074) ;  /* 0xfffffffc00f09947 */ /* 0x004fea000383ffff */
[----:B------:R-:W-:Y:S05]  /*24350*/  BRA `(.L_x_2165) ;  /* 0xffffffd800787947 */ /* 0x000fea000383ffff */
.L_x_2081:
[----:B--2---:R2:W3:Y:S02]  /*24360*/  SYNCS.PHASECHK.TRANS64.TRYWAIT P0, [R3+URZ+0x31c60], R2 ;  /* 0x031c6002030075a7 */ /* 0x0044e4000800017f */
[----:B---3--:R-:W-:Y:S05]  /*24370*/  @!P0 NANOSLEEP.SYNCS 0x989680 ;  /* 0x009896800000895d */ /* 0x008fea0003900000 */
[----:B------:R-:W3:Y:S02]  /*24380*/  @!P0 SYNCS.PHASECHK.TRANS64 P0, [R3+URZ+0x31c60], R2 ;  /* 0x031c6002030085a7 */ /* 0x000ee4000800007f */
[----:B---3--:R-:W-:Y:S05]  /*24390*/  @!P0 BRA `(.L_x_2081) ;  /* 0xfffffffc00f08947 */ /* 0x008fea000383ffff */
[----:B------:R-:W-:Y:S05]  /*243a0*/  BRA `(.L_x_2166) ;  /* 0xffffffdc00647947 */ /* 0x000fea000383ffff */
.L_x_2083:
[----:B------:R-:W-:Y:S01]  /*243b0*/  BSSY B0, `(.L_x_2167) ;  /* 0x0000008000007945 */ /* 0x000fe20003800000 */
[----:B------:R-:W-:Y:S02]  /*243c0*/  IMAD.MOV.U32 R13, RZ, RZ, R16 ;  /* 0x000000ffff0d7224 */ /* 0x000fe400078e0010 */
[----:B------:R-:W-:Y:S02]  /*243d0*/  IMAD.MOV.U32 R12, RZ, RZ, RZ ;  /* 0x000000ffff0c7224 */ /* 0x000fe400078e00ff */
[----:B------:R-:W-:Y:S02]  /*243e0*/  IMAD.MOV.U32 R11, RZ, RZ, 0x1f ;  /* 0x0000001fff0b7424 */ /* 0x000fe400078e00ff */
[----:B------:R-:W-:-:S07]  /*243f0*/  IMAD.MOV.U32 R15, RZ, RZ, -0x1 ;  /* 0xffffffffff0f7424 */ /* 0x000fce00078e00ff */
[----:B-1----:R-:W-:Y:S05]  /*24400*/  WARPSYNC.COLLECTIVE R15, `(.L_x_2168) ;  /* 0x000000000f087348 */ /* 0x002fea0003c00000 */
[----:B------:R0:W2:Y:S02]  /*24410*/  SHFL.IDX P6, R14, R13, R12, R11 ;  /* 0x0000000c0d0e7389 */ /* 0x0000a400000c000b */
[----:B012---:R-:W-:Y:S01]  /*24420*/  ENDCOLLECTIVE ;  /* 0x000000000000791b */ /* 0x007fe20003800000 */
.L_x_2168:
[----:B------:R-:W-:Y:S05]  /*24430*/  BSYNC B0 ;  /* 0x0000000000007941 */ /* 0x000fea0003800000 */
.L_x_2167:
        /* <DEDUP_REMOVED lines=8> */
.L_x_2169:
[----:B------:R-:W-:Y:S01]  /*244c0*/  IMAD.MOV.U32 R5, RZ, RZ, R14 ;  /* 0x000000ffff057224 */ /* 0x000fe200078e000e */
[----:B------:R-:W-:Y:S06]  /*244d0*/  BRA `(.L_x_2170) ;  /* 0xffffffdc00d87947 */ /* 0x000fec000383ffff */
.L_x_2086:
        /* <DEDUP_REMOVED lines=8> */
.L_x_2172:
[----:B------:R-:W-:Y:S05]  /*24560*/  BSYNC B0 ;  /* 0x0000000000007941 */ /* 0x000fea0003800000 */
.L_x_2171:
        /* <DEDUP_REMOVED lines=10> */
.L_x_2173:
        /* <DEDUP_REMOVED lines=8> */
.L_x_2174:
        /* <DEDUP_REMOVED lines=8> */
.L_x_2175:
        /* <DEDUP_REMOVED lines=8> */
.L_x_2176:
        /* <DEDUP_REMOVED lines=8> */
.L_x_2177:
[----:B------:R-:W-:Y:S05]  /*24810*/  BRA `(.L_x_2178) ;  /* 0xffffffdc00987947 */ /* 0x000fea000383ffff */
.L_x_2091:
        /* <DEDUP_REMOVED lines=8> */
.L_x_2180:
[----:B------:R-:W-:Y:S05]  /*248a0*/  BSYNC B0 ;  /* 0x0000000000007941 */ /* 0x000fea0003800000 */
.L_x_2179:
        /* <DEDUP_REMOVED lines=10> */
.L_x_2181:
        /* <DEDUP_REMOVED lines=8> */
.L_x_2182:
        /* <DEDUP_REMOVED lines=8> */
.L_x_2183:
        /* <DEDUP_REMOVED lines=8> */
.L_x_2184:
        /* <DEDUP_REMOVED lines=8> */
.L_x_2185:
[----:B------:R-:W-:Y:S05]  /*24b50*/  BRA `(.L_x_2186) ;  /* 0xffffffdc00787947 */ /* 0x000fea000383ffff */
.L_x_2093:
[----:B------:R-:W-:Y:S01]  /*24b60*/  BSSY B0, `(.L_x_2187) ;  /* 0x0000006000007945 */ /* 0x000fe20003800000 */
[----:B------:R-:W-:Y:S01]  /*24b70*/  PLOP3.LUT P6, PT, P6, PT, PT, 0x8, 0x0 ;  /* 0x000000000000781c */ /* 0x000fe200037ce170 */
[----:B------:R-:W-:-:S12]  /*24b80*/  IMAD.MOV.U32 R15, RZ, RZ, -0x1 ;  /* 0xffffffffff0f7424 */ /* 0x000fd800078e00ff */
[----:B01----:R-:W-:Y:S05]  /*24b90*/  WARPSYNC.COLLECTIVE R15, `(.L_x_2188) ;  /* 0x000000000f087348 */ /* 0x003fea0003c00000 */
[----:B------:R-:W-:Y:S01]  /*24ba0*/  VOTE.ANY R14, PT, P6 ;  /* 0x00000000000e7806 */ /* 0x000fe200030e0100 */
[----:B01----:R-:W-:Y:S06]  /*24bb0*/  ENDCOLLECTIVE ;  /* 0x000000000000791b */ /* 0x003fec0003800000 */
.L_x_2188:
[----:B------:R-:W-:Y:S05]  /*24bc0*/  BSYNC B0 ;  /* 0x0000000000007941 */ /* 0x000fea0003800000 */
.L_x_2187:
        /* <DEDUP_REMOVED lines=9> */
.L_x_2189:
[----:B------:R-:W-:Y:S01]  /*24c60*/  IMAD.MOV.U32 R17, RZ, RZ, R14 ;  /* 0x000000ffff117224 */ /* 0x000fe200078e000e */
[----:B------:R-:W-:Y:S06]  /*24c70*/  BRA `(.L_x_2190) ;  /* 0xffffffdc00687947 */ /* 0x000fec000383ffff */
.L_x_2095:
[----:B------:R-:W-:Y:S01]  /*24c80*/  BSSY B0, `(.L_x_2191) ;  /* 0x0000007000007945 */ /* 0x000fe20003800000 */
[----:B------:R-:W-:Y:S02]  /*24c90*/  IMAD.MOV.U32 R13, RZ, RZ, R8 ;  /* 0x000000ffff0d7224 */ /* 0x000fe400078e0008 */
[----:B------:R-:W-:Y:S02]  /*24ca0*/  IMAD.MOV.U32 R11, RZ, RZ, 0x1f ;  /* 0x0000001fff0b7424 */ /* 0x000fe400078e00ff */
[----:B------:R-:W-:-:S07]  /*24cb0*/  IMAD.MOV.U32 R15, RZ, RZ, -0x1 ;  /* 0xffffffffff0f7424 */ /* 0x000fce00078e00ff */
[----:B0123--:R-:W-:Y:S05]  /*24cc0*/  WARPSYNC.COLLECTIVE R15, `(.L_x_2192) ;  /* 0x000000000f087348 */ /* 0x00ffea0003c00000 */
[----:B------:R4:W0:Y:S02]  /*24cd0*/  SHFL.IDX P6, R14, R13, R12, R11 ;  /* 0x0000000c0d0e7389 */ /* 0x00082400000c000b */
[----:B01234-:R-:W-:Y:S01]  /*24ce0*/  ENDCOLLECTIVE ;  /* 0x000000000000791b */ /* 0x01ffe20003800000 */
.L_x_2192:
[----:B------:R-:W-:Y:S05]  /*24cf0*/  BSYNC B0 ;  /* 0x0000000000007941 */ /* 0x000fea0003800000 */
.L_x_2191:
[----:B------:R-:W-:Y:S05]  /*24d00*/  BRA `(.L_x_2094) ;  /* 0xffffffdc00607947 */ /* 0x000fea000383ffff */
.L_x_2099:
[----:B0-----:R0:W2:Y:S02]  /*24d10*/  SYNCS.PHASECHK.TRANS64.TRYWAIT P0, [R9+URZ+0x31c20], R0 ;  /* 0x031c2000090075a7 */ /* 0x0010a4000800017f */
[----:B--2---:R-:W-:Y:S05]  /*24d20*/  @!P0 NANOSLEEP.SYNCS 0x989680 ;  /* 0x009896800000895d */ /* 0x004fea0003900000 */
[----:B------:R-:W2:Y:S02]  /*24d30*/  @!P0 SYNCS.PHASECHK.TRANS64 P0, [R9+URZ+0x31c20], R0 ;  /* 0x031c2000090085a7 */ /* 0x000ea4000800007f */
[----:B--2---:R-:W-:Y:S05]  /*24d40*/  @!P0 BRA `(.L_x_2099) ;  /* 0xfffffffc00f08947 */ /* 0x004fea000383ffff */
[----:B------:R-:W-:Y:S05]  /*24d50*/  BRA `(.L_x_2193) ;  /* 0xffffffe000d07947 */ /* 0x000fea000383ffff */
.L_x_2100:
        /* <DEDUP_REMOVED lines=11> */
.L_x_2195:
[----:B------:R-:W-:Y:S05]  /*24e10*/  BSYNC B0 ;  /* 0x0000000000007941 */ /* 0x000fea0003800000 */
.L_x_2194:
[----:B------:R-:W-:Y:S05]  /*24e20*/  BRA `(.L_x_2196) ;  /* 0xffffffe000b87947 */ /* 0x000fea000383ffff */
.L_x_2101:
[----:B------:R-:W-:Y:S01]  /*24e30*/  BSSY B0, `(.L_x_2197) ;  /* 0x0000006000007945 */ /* 0x000fe20003800000 */
[----:B------:R-:W-:-:S07]  /*24e40*/  IMAD.MOV.U32 R15, RZ, RZ, -0x1 ;  /* 0xffffffffff0f7424 */ /* 0x000fce00078e00ff */
[----:B01----:R-:W-:Y:S05]  /*24e50*/  WARPSYNC.COLLECTIVE R15, `(.L_x_2198) ;  /* 0x000000000f0c7348 */ /* 0x003fea0003c00000 */
[----:B------:R-:W-:Y:S02]  /*24e60*/  ELECT P6, UR62, PT ;  /* 0x00000000003e782f */ /* 0x000fe400038c0000 */
[----:B------:R-:W-:Y:S01]  /*24e70*/  MOV R14, UR62 ;  /* 0x0000003e000e7c02 */ /* 0x000fe20008000f00 */
[----:B01----:R-:W-:Y:S10]  /*24e80*/  ENDCOLLECTIVE ;  /* 0x000000000000791b */ /* 0x003ff40003800000 */
.L_x_2198:
[----:B------:R-:W-:Y:S05]  /*24e90*/  BSYNC B0 ;  /* 0x0000000000007941 */ /* 0x000fea0003800000 */
.L_x_2197:
[----:B------:R-:W-:Y:S05]  /*24ea0*/  BRA `(.L_x_2199) ;  /* 0xffffffe000ac7947 */ /* 0x000fea000383ffff */
.L_x_2103:
[----:B0-----:R0:W2:Y:S02]  /*24eb0*/  SYNCS.PHASECHK.TRANS64.TRYWAIT P0, [R7+URZ], R2 ;  /* 0x00000002070075a7 */ /* 0x0010a4000800017f */
[----:B--2---:R-:W-:Y:S05]  /*24ec0*/  @!P0 NANOSLEEP.SYNCS 0x989680 ;  /* 0x009896800000895d */ /* 0x004fea0003900000 */
[----:B------:R-:W2:Y:S02]  /*24ed0*/  @!P0 SYNCS.PHASECHK.TRANS64 P0, [R7+URZ], R2 ;  /* 0x00000002070085a7 */ /* 0x000ea4000800007f */
[----:B--2---:R-:W-:Y:S05]  /*24ee0*/  @!P0 BRA `(.L_x_2103) ;  /* 0xfffffffc00f08947 */ /* 0x004fea000383ffff */
[----:B------:R-:W-:Y:S05]  /*24ef0*/  BRA `(.L_x_2200) ;  /* 0xffffffe000e07947 */ /* 0x000fea000383ffff */
.L_x_2104:
[----:B--2---:R2:W3:Y:S02]  /*24f00*/  SYNCS.PHASECHK.TRANS64.TRYWAIT P0, [R3+URZ], R0 ;  /* 0x00000000030075a7 */ /* 0x0044e4000800017f */
[----:B---3--:R-:W-:Y:S05]  /*24f10*/  @!P0 NANOSLEEP.SYNCS 0x989680 ;  /* 0x009896800000895d */ /* 0x008fea0003900000 */
[----:B------:R-:W3:Y:S02]  /*24f20*/  @!P0 SYNCS.PHASECHK.TRANS64 P0, [R3+URZ], R0 ;  /* 0x00000000030085a7 */ /* 0x000ee4000800007f */
[----:B---3--:R-:W-:Y:S05]  /*24f30*/  @!P0 BRA `(.L_x_2104) ;  /* 0xfffffffc00f08947 */ /* 0x008fea000383ffff */
[----:B------:R-:W-:Y:S05]  /*24f40*/  BRA `(.L_x_2201) ;  /* 0xffffffe000d47947 */ /* 0x000fea000383ffff */
.L_x_2106:
[----:B--2---:R2:W3:Y:S02]  /*24f50*/  SYNCS.PHASECHK.TRANS64.TRYWAIT P0, [R5+URZ], R2 ;  /* 0x00000002050075a7 */ /* 0x0044e4000800017f */
[----:B---3--:R-:W-:Y:S05]  /*24f60*/  @!P0 NANOSLEEP.SYNCS 0x989680 ;  /* 0x009896800000895d */ /* 0x008fea0003900000 */
[----:B------:R-:W3:Y:S02]  /*24f70*/  @!P0 SYNCS.PHASECHK.TRANS64 P0, [R5+URZ], R2 ;  /* 0x00000002050085a7 */ /* 0x000ee4000800007f */
[----:B---3--:R-:W-:Y:S05]  /*24f80*/  @!P0 BRA `(.L_x_2106) ;  /* 0xfffffffc00f08947 */ /* 0x008fea000383ffff */
[----:B------:R-:W-:Y:S05]  /*24f90*/  BRA `(.L_x_2202) ;  /* 0xffffffe000d87947 */ /* 0x000fea000383ffff */
.L_x_2203:
        /* <DEDUP_REMOVED lines=14> */
.L_x_2212:


//--------------------- .nv.global.init           --------------------------
	.section	.nv.global.init,"aw",@progbits
.nv.global.init:
	.type		$str$20,@object
	.size		$str$20,($str$21 - $str$20)
$str$20:
        /*0000*/ 	.byte	0x28, 0x61, 0x64, 0x64, 0x72, 0x65, 0x73, 0x73, 0x20, 0x26, 0x20, 0x6d, 0x61, 0x73, 0x6b, 0x29
        /*0010*/ 	.byte	0x20, 0x3d, 0x3d, 0x20, 0x30, 0x00
	.type		$str$21,@object
	.size		$str$21,(__unnamed_5 - $str$21)
$str$21:
        /*0016*/ 	.byte	0x2f, 0x74, 0x6d, 0x70, 0x2f, 0x6f, 0x73, 0x73, 0x5f, 0x6b, 0x65, 0x72, 0x6e, 0x65, 0x6c, 0x73
        /*0026*/ 	.byte	0x5f, 0x73, 0x72, 0x63, 0x2f, 0x66, 0x6c, 0x61, 0x73, 0x68, 0x5f, 0x61, 0x74, 0x74, 0x65, 0x6e
        /*0036*/ 	.byte	0x74, 0x69, 0x6f, 0x6e, 0x2f, 0x63, 0x73, 0x72, 0x63, 0x2f, 0x63, 0x75, 0x74, 0x6c, 0x61, 0x73
        /*0046*/ 	.byte	0x73, 0x2f, 0x69, 0x6e, 0x63, 0x6c, 0x75, 0x64, 0x65, 0x2f, 0x63, 0x75, 0x74, 0x65, 0x2f, 0x70
        /*0056*/ 	.byte	0x6f, 0x69, 0x6e, 0x74, 0x65, 0x72, 0x5f, 0x66, 0x6c, 0x61, 0x67, 0x67, 0x65, 0x64, 0x2e, 0x68
        /*0066*/ 	.byte	0x70, 0x70, 0x00
	.type		__unnamed_5,@object
	.size		__unnamed_5,(__unnamed_4 - __unnamed_5)
__unnamed_5:
        /* <DEDUP_REMOVED lines=25> */
	.type		__unnamed_4,@object
	.size		__unnamed_4,(__unnamed_9 - __unnamed_4)
__unnamed_4:
        /* <DEDUP_REMOVED lines=25> */
	.type		__unnamed_9,@object
	.size		__unnamed_9,(__unnamed_3 - __unnamed_9)
__unnamed_9:
        /* <DEDUP_REMOVED lines=24> */
        /*04f1*/ 	.byte	0x3e, 0x20, 0x26, 0x5d, 0x00
	.type		__unnamed_3,@object
	.size		__unnamed_3,(__unnamed_7 - __unnamed_3)
__unnamed_3:
        /* <DEDUP_REMOVED lines=29> */
	.type		__unnamed_7,@object
	.size		__unnamed_7,(__unnamed_2 - __unnamed_7)
__unnamed_7:
        /* <DEDUP_REMOVED lines=29> */
	.type		__unnamed_2,@object
	.size		__unnamed_2,(__unnamed_8 - __unnamed_2)
__unnamed_2:
        /* <DEDUP_REMOVED lines=29> */
	.type		__unnamed_8,@object
	.size		__unnamed_8,(__unnamed_1 - __unnamed_8)
__unnamed_8:
        /* <DEDUP_REMOVED lines=29> */
	.type		__unnamed_1,@object
	.size		__unnamed_1,(__unnamed_6 - __unnamed_1)
__unnamed_1:
        /* <DEDUP_REMOVED lines=29> */
        /*0e06*/ 	.byte	0x5d, 0x00
	.type		__unnamed_6,@object
	.size		__unnamed_6,(.L_5 - __unnamed_6)
__unnamed_6:
        /* <DEDUP_REMOVED lines=30> */
.L_5:


//--------------------- .nv.shared._ZN7cutlass13device_kernelIN5flash11enable_sm90INS1_16FlashAttnFwdSm90INS1_25CollectiveMainloopFwdSm90ILi2EN4cute5tupleIJNS5_1CILi1EEES8_S8_EEENS6_IJNS7_ILi192EEENS7_ILi144EEENS7_ILi96EEEEEELi96ENS_10bfloat16_tEfNS_4arch4Sm90ELb0ELb0ELb1ELb0ELb0ELb0ELb0ELb0ELb1ELb0ELb0ELb0EEENS1_21CollectiveEpilogueFwdINS6_IJSA_SC_SB_EEES9_SE_SG_Li384ELb0ELb0ELb0ELb0EEENS1_29StaticPersistentTileSchedulerILb0EEEEEEEEEvNT_6ParamsE --------------------------
	.section	.nv.shared._ZN7cutlass13device_kernelIN5flash11enable_sm90INS1_16FlashAttnFwdSm90INS1_25CollectiveMainloopFwdSm90ILi2EN4cute5tupleIJNS5_1CILi1EEES8_S8_EEENS6_IJNS7_ILi192EEENS7_ILi144EEENS7_ILi96EEEEEELi96ENS_10bfloat16_tEfNS_4arch4Sm90ELb0ELb0ELb1ELb0ELb0ELb0ELb0ELb0ELb1ELb0ELb0ELb0EEENS1_21CollectiveEpilogueFwdINS6_IJSA_SC_SB_EEES9_SE_SG_Li384ELb0ELb0ELb0ELb0EEENS1_29StaticPersistentTileSchedulerILb0EEEEEEEEEvNT_6ParamsE,"aw",@nobits
	.sectionflags	@""
	.align	16
	.zero		1024


//--------------------- .nv.shared.reserved.0     --------------------------
	.section	.nv.shared.reserved.0,"aw",@nobits
	.weak		__nv_reservedSMEM_offset_0_alias
	.size		__nv_reservedSMEM_offset_0_alias, 0, 0
	.other		__nv_reservedSMEM_offset_0_alias,@"STO_CUDA_RESERVED_SHARED STV_DEFAULT"
__nv_reservedSMEM_offset_0_alias:
	.zero		0


//--------------------- .nv.global                --------------------------
	.section	.nv.global,"aw",@nobits
.nv.global:
	.type		_ZN73_INTERNAL_7a520cfa_37_flash_fwd_hdim96_bf16_softcap_sm90_cu_a7f3af4d_47634cute1_E,@object
	.size		_ZN73_INTERNAL_7a520cfa_37_flash_fwd_hdim96_bf16_softcap_sm90_cu_a7f3af4d_47634cute1_E,(_ZN73_INTERNAL_7a520cfa_37_flash_fwd_hdim96_bf16_softcap_sm90_cu_a7f3af4d_47634cuda3std3__45__cpo6cbeginE - _ZN73_INTERNAL_7a520cfa_37_flash_fwd_hdim96_bf16_softcap_sm90_cu_a7f3af4d_47634cute1_E)
_ZN73_INTERNAL_7a520cfa_37_flash_fwd_hdim96_bf16_softcap_sm90_cu_a7f3af4d_47634cute1_E:
	.zero		1
	.type		_ZN73_INTERNAL_7a520cfa_37_flash_fwd_hdim96_bf16_softcap_sm90_cu_a7f3af4d_47634cuda3std3__45__cpo6cbeginE,@object
	.size		_ZN73_INTERNAL_7a520cfa_37_flash_fwd_hdim96_bf16_softcap_sm90_cu_a7f3af4d_47634cuda3std3__45__cpo6cbeginE,(_ZN73_INTERNAL_7a520cfa_37_flash_fwd_hdim96_bf16_softcap_sm90_cu_a7f3af4d_47634cuda3std3__48in_placeE - _ZN73_INTERNAL_7a520cfa_37_flash_fwd_hdim96_bf16_softcap_sm90_cu_a7f3af4d_47634cuda3std3__45__cpo6cbeginE)
_ZN73_INTERNAL_7a520cfa_37_flash_fwd_hdim96_bf16_softcap_sm90_cu_a7f3af4d_47634cuda3std3__45__cpo6cbeginE:
	.zero		1
	.type		_ZN73_INTERNAL_7a520cfa_37_flash_fwd_hdim96_bf16_softcap_sm90_cu_a7f3af4d_47634cuda3std3__48in_placeE,@object
	.size		_ZN73_INTERNAL_7a520cfa_37_flash_fwd_hdim96_bf16_softcap_sm90_cu_a7f3af4d_47634cuda3std3__48in_placeE,(_ZN73_INTERNAL_7a520cfa_37_flash_fwd_hdim96_bf16_softcap_sm90_cu_a7f3af4d_47634cuda3std6ranges3__45__cpo9iter_moveE - _ZN73_INTERNAL_7a520cfa_37_flash_fwd_hdim96_bf16_softcap_sm90_cu_a7f3af4d_47634cuda3std3__48in_placeE)
_ZN73_INTERNAL_7a520cfa_37_flash_fwd_hdim96_bf16_softcap_sm90_cu_a7f3af4d_47634cuda3std3__48in_placeE:
	.zero		1
	.type		_ZN73_INTERNAL_7a520cfa_37_flash_fwd_hdim96_bf16_softcap_sm90_cu_a7f3af4d_47634cuda3std6ranges3__45__cpo9iter_moveE,@object
	.size		_ZN73_INTERNAL_7a520cfa_37_flash_fwd_hdim96_bf16_softcap_sm90_cu_a7f3af4d_47634cuda3std6ranges3__45__cpo9iter_moveE,(_ZN73_INTERNAL_7a520cfa_37_flash_fwd_hdim96_bf16_softcap_sm90_cu_a7f3af4d_47634cuda3std3__45__cpo5beginE - _ZN73_INTERNAL_7a520cfa_37_flash_fwd_hdim96_bf16_softcap_sm90_cu_a7f3af4d_47634cuda3std6ranges3__45__cpo9iter_moveE)
_ZN73_INTERNAL_7a520cfa_37_flash_fwd_hdim96_bf16_softcap_sm90_cu_a7f3af4d_47634cuda3std6ranges3__45__cpo9iter_moveE:
	.zero		1
	.type		_ZN73_INTERNAL_7a520cfa_37_flash_fwd_hdim96_bf16_softcap_sm90_cu_a7f3af4d_47634cuda3std3__45__cpo5beginE,@object
	.size		_ZN73_INTERNAL_7a520cfa_37_flash_fwd_hdim96_bf16_softcap_sm90_cu_a7f3af4d_47634cuda3std3__45__cpo5beginE,(_ZN73_INTERNAL_7a520cfa_37_flash_fwd_hdim96_bf16_softcap_sm90_cu_a7f3af4d_47634cuda3std3__475_GLOBAL__N__7a520cfa_37_flash_fwd_hdim96_bf16_softcap_sm90_cu_a7f3af4d_47636ignoreE - _ZN73_INTERNAL_7a520cfa_37_flash_fwd_hdim96_bf16_softcap_sm90_cu_a7f3af4d_47634cuda3std3__45__cpo5beginE)
_ZN73_INTERNAL_7a520cfa_37_flash_fwd_hdim96_bf16_softcap_sm90_cu_a7f3af4d_47634cuda3std3__45__cpo5beginE:
	.zero		1
	.type		_ZN73_INTERNAL_7a520cfa_37_flash_fwd_hdim96_bf16_softcap_sm90_cu_a7f3af4d_47634cuda3std3__475_GLOBAL__N__7a520cfa_37_flash_fwd_hdim96_bf16_softcap_sm90_cu_a7f3af4d_47636ignoreE,@object
	.size		_ZN73_INTERNAL_7a520cfa_37_flash_fwd_hdim96_bf16_softcap_sm90_cu_a7f3af4d_47634cuda3std3__475_GLOBAL__N__7a520cfa_37_flash_fwd_hdim96_bf16_softcap_sm90_cu_a7f3af4d_47636ignoreE,(_ZN73_INTERNAL_7a520cfa_37_flash_fwd_hdim96_bf16_softcap_sm90_cu_a7f3af4d_47634cute7productE - _ZN73_INTERNAL_7a520cfa_37_flash_fwd_hdim96_bf16_softcap_sm90_cu_a7f3af4d_47634cuda3std3__475_GLOBAL__N__7a520cfa_37_flash_fwd_hdim96_bf16_softcap_sm90_cu_a7f3af4d_47636ignoreE)
_ZN73_INTERNAL_7a520cfa_37_flash_fwd_hdim96_bf16_softcap_sm90_cu_a7f3af4d_47634cuda3std3__475_GLOBAL__N__7a520cfa_37_flash_fwd_hdim96_bf16_softcap_sm90_cu_a7f3af4d_47636ignoreE:
	.zero		1
	.type		_ZN73_INTERNAL_7a520cfa_37_flash_fwd_hdim96_bf16_softcap_sm90_cu_a7f3af4d_47634cute7productE,@object
	.size		_ZN73_INTERNAL_7a520cfa_37_flash_fwd_hdim96_bf16_softcap_sm90_cu_a7f3af4d_47634cute7productE,(_ZN73_INTERNAL_7a520cfa_37_flash_fwd_hdim96_bf16_softcap_sm90_cu_a7f3af4d_47634cuda3std3__45__cpo3endE - _ZN73_INTERNAL_7a520cfa_37_flash_fwd_hdim96_bf16_softcap_sm90_cu_a7f3af4d_47634cute7productE)
_ZN73_INTERNAL_7a520cfa_37_flash_fwd_hdim96_bf16_softcap_sm90_cu_a7f3af4d_47634cute7productE:
	.zero		1
	.type		_ZN73_INTERNAL_7a520cfa_37_flash_fwd_hdim96_bf16_softcap_sm90_cu_a7f3af4d_47634cuda3std3__45__cpo3endE,@object
	.size		_ZN73_INTERNAL_7a520cfa_37_flash_fwd_hdim96_bf16_softcap_sm90_cu_a7f3af4d_47634cuda3std3__45__cpo3endE,(_ZN73_INTERNAL_7a520cfa_37_flash_fwd_hdim96_bf16_softcap_sm90_cu_a7f3af4d_47634cuda3std3__419piecewise_constructE - _ZN73_INTERNAL_7a520cfa_37_flash_fwd_hdim96_bf16_softcap_sm90_cu_a7f3af4d_47634cuda3std3__45__cpo3endE)
_ZN73_INTERNAL_7a520cfa_37_flash_fwd_hdim96_bf16_softcap_sm90_cu_a7f3af4d_47634cuda3std3__45__cpo3endE:
	.zero		1
	.type		_ZN73_INTERNAL_7a520cfa_37_flash_fwd_hdim96_bf16_softcap_sm90_cu_a7f3af4d_47634cuda3std3__419piecewise_constructE,@object
	.size		_ZN73_INTERNAL_7a520cfa_37_flash_fwd_hdim96_bf16_softcap_sm90_cu_a7f3af4d_47634cuda3std3__419piecewise_constructE,(_ZN73_INTERNAL_7a520cfa_37_flash_fwd_hdim96_bf16_softcap_sm90_cu_a7f3af4d_47634cuda3std3__45__cpo4cendE - _ZN73_INTERNAL_7a520cfa_37_flash_fwd_hdim96_bf16_softcap_sm90_cu_a7f3af4d_47634cuda3std3__419piecewise_constructE)
_ZN73_INTERNAL_7a520cfa_37_flash_fwd_hdim96_bf16_softcap_sm90_cu_a7f3af4d_47634cuda3std3__419piecewise_constructE:
	.zero		1
	.type		_ZN73_INTERNAL_7a520cfa_37_flash_fwd_hdim96_bf16_softcap_sm90_cu_a7f3af4d_47634cuda3std3__45__cpo4cendE,@object
	.size		_ZN73_INTERNAL_7a520cfa_37_flash_fwd_hdim96_bf16_softcap_sm90_cu_a7f3af4d_47634cuda3std3__45__cpo4cendE,(_ZN73_INTERNAL_7a520cfa_37_flash_fwd_hdim96_bf16_softcap_sm90_cu_a7f3af4d_47634cuda3std6ranges3__45__cpo4swapE - _ZN73_INTERNAL_7a520cfa_37_flash_fwd_hdim96_bf16_softcap_sm90_cu_a7f3af4d_47634cuda3std3__45__cpo4cendE)
_ZN73_INTERNAL_7a520cfa_37_flash_fwd_hdim96_bf16_softcap_sm90_cu_a7f3af4d_47634cuda3std3__45__cpo4cendE:
	.zero		1
	.type		_ZN73_INTERNAL_7a520cfa_37_flash_fwd_hdim96_bf16_softcap_sm90_cu_a7f3af4d_47634cuda3std6ranges3__45__cpo4swapE,@object
	.size		_ZN73_INTERNAL_7a520cfa_37_flash_fwd_hdim96_bf16_softcap_sm90_cu_a7f3af4d_47634cuda3std6ranges3__45__cpo4swapE,(.L_16 - _ZN73_INTERNAL_7a520cfa_37_flash_fwd_hdim96_bf16_softcap_sm90_cu_a7f3af4d_47634cuda3std6ranges3__45__cpo4swapE)
_ZN73_INTERNAL_7a520cfa_37_flash_fwd_hdim96_bf16_softcap_sm90_cu_a7f3af4d_47634cuda3std6ranges3__45__cpo4swapE:
	.zero		1
.L_16:


//--------------------- .nv.shared._ZN7cutlass13device_kernelIN5flash11enable_sm90INS1_16FlashAttnFwdSm90INS1_25CollectiveMainloopFwdSm90ILi2EN4cute5tupleIJNS5_1CILi1EEES8_S8_EEENS6_IJNS7_ILi192EEENS7_ILi144EEENS7_ILi96EEEEEELi96ENS_10bfloat16_tEfNS_4arch4Sm90ELb0ELb0ELb1ELb1ELb0ELb0ELb0ELb0ELb1ELb0ELb0ELb0EEENS1_21CollectiveEpilogueFwdINS6_IJSA_SC_SB_EEES9_SE_SG_Li384ELb1ELb0ELb0ELb0EEENS1_36VarlenDynamicPersistentTileSchedulerILi192ELi144ELi384ELi32ELb0ELb0ELb1ELb0ELb1ELb1EEEEEEEEEvNT_6ParamsE --------------------------
	.section	.nv.shared._ZN7cutlass13device_kernelIN5flash11enable_sm90INS1_16FlashAttnFwdSm90INS1_25CollectiveMainloopFwdSm90ILi2EN4cute5tupleIJNS5_1CILi1EEES8_S8_EEENS6_IJNS7_ILi192EEENS7_ILi144EEENS7_ILi96EEEEEELi96ENS_10bfloat16_tEfNS_4arch4Sm90ELb0ELb0ELb1ELb1ELb0ELb0ELb0ELb0ELb1ELb0ELb0ELb0EEENS1_21CollectiveEpilogueFwdINS6_IJSA_SC_SB_EEES9_SE_SG_Li384ELb1ELb0ELb0ELb0EEENS1_36VarlenDynamicPersistentTileSchedulerILi192ELi144ELi384ELi32ELb0ELb0ELb1ELb0ELb1ELb1EEEEEEEEEvNT_6ParamsE,"aw",@nobits
	.sectionflags	@""
	.align	16
	.zero		1024


//--------------------- .nv.shared._ZN7cutlass13device_kernelIN5flash11enable_sm90INS1_16FlashAttnFwdSm90INS1_25CollectiveMainloopFwdSm90ILi2EN4cute5tupleIJNS5_1CILi1EEES8_S8_EEENS6_IJNS7_ILi192EEENS7_ILi144EEENS7_ILi96EEEEEELi96ENS_10bfloat16_tEfNS_4arch4Sm90ELb0ELb0ELb1ELb1ELb0ELb1ELb0ELb0ELb1ELb0ELb0ELb0EEENS1_21CollectiveEpilogueFwdINS6_IJSA_SC_SB_EEES9_SE_SG_Li384ELb1ELb0ELb0ELb0EEENS1_36VarlenDynamicPersistentTileSchedulerILi192ELi144ELi384ELi32ELb0ELb0ELb1ELb0ELb1ELb1EEEEEEEEEvNT_6ParamsE --------------------------
	.section	.nv.shared._ZN7cutlass13device_kernelIN5flash11enable_sm90INS1_16FlashAttnFwdSm90INS1_25CollectiveMainloopFwdSm90ILi2EN4cute5tupleIJNS5_1CILi1EEES8_S8_EEENS6_IJNS7_ILi192EEENS7_ILi144EEENS7_ILi96EEEEEELi96ENS_10bfloat16_tEfNS_4arch4Sm90ELb0ELb0ELb1ELb1ELb0ELb1ELb0ELb0ELb1ELb0ELb0ELb0EEENS1_21CollectiveEpilogueFwdINS6_IJSA_SC_SB_EEES9_SE_SG_Li384ELb1ELb0ELb0ELb0EEENS1_36VarlenDynamicPersistentTileSchedulerILi192ELi144ELi384ELi32ELb0ELb0ELb1ELb0ELb1ELb1EEEEEEEEEvNT_6ParamsE,"aw",@nobits
	.sectionflags	@""
	.align	16
	.zero		1024


//--------------------- .nv.shared._ZN7cutlass13device_kernelIN5flash11enable_sm90INS1_16FlashAttnFwdSm90INS1_25CollectiveMainloopFwdSm90ILi2EN4cute5tupleIJNS5_1CILi1EEES8_S8_EEENS6_IJNS7_ILi192EEENS7_ILi128EEENS7_ILi96EEEEEELi96ENS_10bfloat16_tEfNS_4arch4Sm90ELb0ELb1ELb1ELb0ELb0ELb0ELb0ELb0ELb1ELb0ELb0ELb0EEENS1_21CollectiveEpilogueFwdINS6_IJSA_SC_SB_EEES9_SE_SG_Li384ELb0ELb0ELb0ELb0EEENS1_30DynamicPersistentTileSchedulerILi384ELi32ELb0ELb0ELb1EEEEEEEEEvNT_6ParamsE --------------------------
	.section	.nv.shared._ZN7cutlass13device_kernelIN5flash11enable_sm90INS1_16FlashAttnFwdSm90INS1_25CollectiveMainloopFwdSm90ILi2EN4cute5tupleIJNS5_1CILi1EEES8_S8_EEENS6_IJNS7_ILi192EEENS7_ILi128EEENS7_ILi96EEEEEELi96ENS_10bfloat16_tEfNS_4arch4Sm90ELb0ELb1ELb1ELb0ELb0ELb0ELb0ELb0ELb1ELb0ELb0ELb0EEENS1_21CollectiveEpilogueFwdINS6_IJSA_SC_SB_EEES9_SE_SG_Li384ELb0ELb0ELb0ELb0EEENS1_30DynamicPersistentTileSchedulerILi384ELi32ELb0ELb0ELb1EEEEEEEEEvNT_6ParamsE,"aw",@nobits
	.sectionflags	@""
	.align	16
	.zero		1024


//--------------------- .nv.shared._ZN7cutlass13device_kernelIN5flash11enable_sm90INS1_16FlashAttnFwdSm90INS1_25CollectiveMainloopFwdSm90ILi2EN4cute5tupleIJNS5_1CILi1EEES8_S8_EEENS6_IJNS7_ILi192EEENS7_ILi128EEENS7_ILi96EEEEEELi96ENS_10bfloat16_tEfNS_4arch4Sm90ELb0ELb1ELb1ELb1ELb0ELb0ELb0ELb0ELb1ELb0ELb0ELb0EEENS1_21CollectiveEpilogueFwdINS6_IJSA_SC_SB_EEES9_SE_SG_Li384ELb1ELb0ELb0ELb0EEENS1_36VarlenDynamicPersistentTileSchedulerILi192ELi128ELi384ELi32ELb0ELb0ELb1ELb1ELb0ELb1EEEEEEEEEvNT_6ParamsE --------------------------
	.section	.nv.shared._ZN7cutlass13device_kernelIN5flash11enable_sm90INS1_16FlashAttnFwdSm90INS1_25CollectiveMainloopFwdSm90ILi2EN4cute5tupleIJNS5_1CILi1EEES8_S8_EEENS6_IJNS7_ILi192EEENS7_ILi128EEENS7_ILi96EEEEEELi96ENS_10bfloat16_tEfNS_4arch4Sm90ELb0ELb1ELb1ELb1ELb0ELb0ELb0ELb0ELb1ELb0ELb0ELb0EEENS1_21CollectiveEpilogueFwdINS6_IJSA_SC_SB_EEES9_SE_SG_Li384ELb1ELb0ELb0ELb0EEENS1_36VarlenDynamicPersistentTileSchedulerILi192ELi128ELi384ELi32ELb0ELb0ELb1ELb1ELb0ELb1EEEEEEEEEvNT_6ParamsE,"aw",@nobits
	.sectionflags	@""
	.align	16
	.zero		1024


//--------------------- .nv.shared._ZN7cutlass13device_kernelIN5flash11enable_sm90INS1_16FlashAttnFwdSm90INS1_25CollectiveMainloopFwdSm90ILi2EN4cute5tupleIJNS5_1CILi1EEES8_S8_EEENS6_IJNS7_ILi192EEENS7_ILi128EEENS7_ILi96EEEEEELi96ENS_10bfloat16_tEfNS_4arch4Sm90ELb0ELb1ELb1ELb1ELb0ELb1ELb0ELb0ELb1ELb0ELb0ELb0EEENS1_21CollectiveEpilogueFwdINS6_IJSA_SC_SB_EEES9_SE_SG_Li384ELb1ELb0ELb0ELb0EEENS1_36VarlenDynamicPersistentTileSchedulerILi192ELi128ELi384ELi32ELb0ELb0ELb1ELb1ELb0ELb1EEEEEEEEEvNT_6ParamsE --------------------------
	.section	.nv.shared._ZN7cutlass13device_kernelIN5flash11enable_sm90INS1_16FlashAttnFwdSm90INS1_25CollectiveMainloopFwdSm90ILi2EN4cute5tupleIJNS5_1CILi1EEES8_S8_EEENS6_IJNS7_ILi192EEENS7_ILi128EEENS7_ILi96EEEEEELi96ENS_10bfloat16_tEfNS_4arch4Sm90ELb0ELb1ELb1ELb1ELb0ELb1ELb0ELb0ELb1ELb0ELb0ELb0EEENS1_21CollectiveEpilogueFwdINS6_IJSA_SC_SB_EEES9_SE_SG_Li384ELb1ELb0ELb0ELb0EEENS1_36VarlenDynamicPersistentTileSchedulerILi192ELi128ELi384ELi32ELb0ELb0ELb1ELb1ELb0ELb1EEEEEEEEEvNT_6ParamsE,"aw",@nobits
	.sectionflags	@""
	.align	16
	.zero		1024


//--------------------- .nv.shared._ZN7cutlass13device_kernelIN5flash11enable_sm90INS1_16FlashAttnFwdSm90INS1_25CollectiveMainloopFwdSm90ILi2EN4cute5tupleIJNS5_1CILi1EEES8_S8_EEENS6_IJNS7_ILi192EEENS7_ILi144EEENS7_ILi96EEEEEELi96ENS_10bfloat16_tEfNS_4arch4Sm90ELb1ELb0ELb1ELb0ELb0ELb0ELb0ELb0ELb1ELb0ELb0ELb0EEENS1_21CollectiveEpilogueFwdINS6_IJSA_SC_SB_EEES9_SE_SG_Li384ELb0ELb0ELb0ELb0EEENS1_30DynamicPersistentTileSchedulerILi384ELi32ELb0ELb0ELb1EEEEEEEEEvNT_6ParamsE --------------------------
	.section	.nv.shared._ZN7cutlass13device_kernelIN5flash11enable_sm90INS1_16FlashAttnFwdSm90INS1_25CollectiveMainloopFwdSm90ILi2EN4cute5tupleIJNS5_1CILi1EEES8_S8_EEENS6_IJNS7_ILi192EEENS7_ILi144EEENS7_ILi96EEEEEELi96ENS_10bfloat16_tEfNS_4arch4Sm90ELb1ELb0ELb1ELb0ELb0ELb0ELb0ELb0ELb1ELb0ELb0ELb0EEENS1_21CollectiveEpilogueFwdINS6_IJSA_SC_SB_EEES9_SE_SG_Li384ELb0ELb0ELb0ELb0EEENS1_30DynamicPersistentTileSchedulerILi384ELi32ELb0ELb0ELb1EEEEEEEEEvNT_6ParamsE,"aw",@nobits
	.sectionflags	@""
	.align	16
	.zero		1024


//--------------------- .nv.shared._ZN7cutlass13device_kernelIN5flash11enable_sm90INS1_16FlashAttnFwdSm90INS1_25CollectiveMainloopFwdSm90ILi2EN4cute5tupleIJNS5_1CILi1EEES8_S8_EEENS6_IJNS7_ILi192EEENS7_ILi144EEENS7_ILi96EEEEEELi96ENS_10bfloat16_tEfNS_4arch4Sm90ELb1ELb0ELb1ELb1ELb0ELb0ELb0ELb0ELb1ELb0ELb0ELb0EEENS1_21CollectiveEpilogueFwdINS6_IJSA_SC_SB_EEES9_SE_SG_Li384ELb1ELb0ELb0ELb0EEENS1_36VarlenDynamicPersistentTileSchedulerILi192ELi144ELi384ELi32ELb0ELb0ELb1ELb1ELb1ELb1EEEEEEEEEvNT_6ParamsE --------------------------
	.section	.nv.shared._ZN7cutlass13device_kernelIN5flash11enable_sm90INS1_16FlashAttnFwdSm90INS1_25CollectiveMainloopFwdSm90ILi2EN4cute5tupleIJNS5_1CILi1EEES8_S8_EEENS6_IJNS7_ILi192EEENS7_ILi144EEENS7_ILi96EEEEEELi96ENS_10bfloat16_tEfNS_4arch4Sm90ELb1ELb0ELb1ELb1ELb0ELb0ELb0ELb0ELb1ELb0ELb0ELb0EEENS1_21CollectiveEpilogueFwdINS6_IJSA_SC_SB_EEES9_SE_SG_Li384ELb1ELb0ELb0ELb0EEENS1_36VarlenDynamicPersistentTileSchedulerILi192ELi144ELi384ELi32ELb0ELb0ELb1ELb1ELb1ELb1EEEEEEEEEvNT_6ParamsE,"aw",@nobits
	.sectionflags	@""
	.align	16
	.zero		1024


//--------------------- .nv.shared._ZN7cutlass13device_kernelIN5flash11enable_sm90INS1_16FlashAttnFwdSm90INS1_25CollectiveMainloopFwdSm90ILi2EN4cute5tupleIJNS5_1CILi1EEES8_S8_EEENS6_IJNS7_ILi192EEENS7_ILi144EEENS7_ILi96EEEEEELi96ENS_10bfloat16_tEfNS_4arch4Sm90ELb1ELb0ELb1ELb1ELb0ELb1ELb0ELb0ELb1ELb0ELb0ELb0EEENS1_21CollectiveEpilogueFwdINS6_IJSA_SC_SB_EEES9_SE_SG_Li384ELb1ELb0ELb0ELb0EEENS1_36VarlenDynamicPersistentTileSchedulerILi192ELi144ELi384ELi32ELb0ELb0ELb1ELb1ELb1ELb1EEEEEEEEEvNT_6ParamsE --------------------------
	.section	.nv.shared._ZN7cutlass13device_kernelIN5flash11enable_sm90INS1_16FlashAttnFwdSm90INS1_25CollectiveMainloopFwdSm90ILi2EN4cute5tupleIJNS5_1CILi1EEES8_S8_EEENS6_IJNS7_ILi192EEENS7_ILi144EEENS7_ILi96EEEEEELi96ENS_10bfloat16_tEfNS_4arch4Sm90ELb1ELb0ELb1ELb1ELb0ELb1ELb0ELb0ELb1ELb0ELb0ELb0EEENS1_21CollectiveEpilogueFwdINS6_IJSA_SC_SB_EEES9_SE_SG_Li384ELb1ELb0ELb0ELb0EEENS1_36VarlenDynamicPersistentTileSchedulerILi192ELi144ELi384ELi32ELb0ELb0ELb1ELb1ELb1ELb1EEEEEEEEEvNT_6ParamsE,"aw",@nobits
	.sectionflags	@""
	.align	16
	.zero		1024


//--------------------- .nv.constant0._ZN7cutlass13device_kernelIN5flash11enable_sm90INS1_16FlashAttnFwdSm90INS1_25CollectiveMainloopFwdSm90ILi2EN4cute5tupleIJNS5_1CILi1EEES8_S8_EEENS6_IJNS7_ILi192EEENS7_ILi144EEENS7_ILi96EEEEEELi96ENS_10bfloat16_tEfNS_4arch4Sm90ELb0ELb0ELb1ELb0ELb0ELb0ELb0ELb0ELb1ELb0ELb0ELb0EEENS1_21CollectiveEpilogueFwdINS6_IJSA_SC_SB_EEES9_SE_SG_Li384ELb0ELb0ELb0ELb0EEENS1_29StaticPersistentTileSchedulerILb0EEEEEEEEEvNT_6ParamsE --------------------------
	.section	.nv.constant0._ZN7cutlass13device_kernelIN5flash11enable_sm90INS1_16FlashAttnFwdSm90INS1_25CollectiveMainloopFwdSm90ILi2EN4cute5tupleIJNS5_1CILi1EEES8_S8_EEENS6_IJNS7_ILi192EEENS7_ILi144EEENS7_ILi96EEEEEELi96ENS_10bfloat16_tEfNS_4arch4Sm90ELb0ELb0ELb1ELb0ELb0ELb0ELb0ELb0ELb1ELb0ELb0ELb0EEENS1_21CollectiveEpilogueFwdINS6_IJSA_SC_SB_EEES9_SE_SG_Li384ELb0ELb0ELb0ELb0EEENS1_29StaticPersistentTileSchedulerILb0EEEEEEEEEvNT_6ParamsE,"a",@progbits
	.sectionflags	@""
	.align	4
.nv.constant0._ZN7cutlass13device_kernelIN5flash11enable_sm90INS1_16FlashAttnFwdSm90INS1_25CollectiveMainloopFwdSm90ILi2EN4cute5tupleIJNS5_1CILi1EEES8_S8_EEENS6_IJNS7_ILi192EEENS7_ILi144EEENS7_ILi96EEEEEELi96ENS_10bfloat16_tEfNS_4arch4Sm90ELb0ELb0ELb1ELb0ELb0ELb0ELb0ELb0ELb1ELb0ELb0ELb0EEENS1_21CollectiveEpilogueFwdINS6_IJSA_SC_SB_EEES9_SE_SG_Li384ELb0ELb0ELb0ELb0EEENS1_29StaticPersistentTileSchedulerILb0EEEEEEEEEvNT_6ParamsE:
	.zero		3584


//--------------------- .nv.constant0._ZN7cutlass13device_kernelIN5flash11enable_sm90INS1_16FlashAttnFwdSm90INS1_25CollectiveMainloopFwdSm90ILi2EN4cute5tupleIJNS5_1CILi1EEES8_S8_EEENS6_IJNS7_ILi192EEENS7_ILi144EEENS7_ILi96EEEEEELi96ENS_10bfloat16_tEfNS_4arch4Sm90ELb0ELb0ELb1ELb1ELb0ELb0ELb0ELb0ELb1ELb0ELb0ELb0EEENS1_21CollectiveEpilogueFwdINS6_IJSA_SC_SB_EEES9_SE_SG_Li384ELb1ELb0ELb0ELb0EEENS1_36VarlenDynamicPersistentTileSchedulerILi192ELi144ELi384ELi32ELb0ELb0ELb1ELb0ELb1ELb1EEEEEEEEEvNT_6ParamsE --------------------------
	.section	.nv.constant0._ZN7cutlass13device_kernelIN5flash11enable_sm90INS1_16FlashAttnFwdSm90INS1_25CollectiveMainloopFwdSm90ILi2EN4cute5tupleIJNS5_1CILi1EEES8_S8_EEENS6_IJNS7_ILi192EEENS7_ILi144EEENS7_ILi96EEEEEELi96ENS_10bfloat16_tEfNS_4arch4Sm90ELb0ELb0ELb1ELb1ELb0ELb0ELb0ELb0ELb1ELb0ELb0ELb0EEENS1_21CollectiveEpilogueFwdINS6_IJSA_SC_SB_EEES9_SE_SG_Li384ELb1ELb0ELb0ELb0EEENS1_36VarlenDynamicPersistentTileSchedulerILi192ELi144ELi384ELi32ELb0ELb0ELb1ELb0ELb1ELb1EEEEEEEEEvNT_6ParamsE,"a",@progbits
	.sectionflags	@""
	.align	4
.nv.constant0._ZN7cutlass13device_kernelIN5flash11enable_sm90INS1_16FlashAttnFwdSm90INS1_25CollectiveMainloopFwdSm90ILi2EN4cute5tupleIJNS5_1CILi1EEES8_S8_EEENS6_IJNS7_ILi192EEENS7_ILi144EEENS7_ILi96EEEEEELi96ENS_10bfloat16_tEfNS_4arch4Sm90ELb0ELb0ELb1ELb1ELb0ELb0ELb0ELb0ELb1ELb0ELb0ELb0EEENS1_21CollectiveEpilogueFwdINS6_IJSA_SC_SB_EEES9_SE_SG_Li384ELb1ELb0ELb0ELb0EEENS1_36VarlenDynamicPersistentTileSchedulerILi192ELi144ELi384ELi32ELb0ELb0ELb1ELb0ELb1ELb1EEEEEEEEEvNT_6ParamsE:
	.zero		3200


//--------------------- .nv.constant0._ZN7cutlass13device_kernelIN5flash11enable_sm90INS1_16FlashAttnFwdSm90INS1_25CollectiveMainloopFwdSm90ILi2EN4cute5tupleIJNS5_1CILi1EEES8_S8_EEENS6_IJNS7_ILi192EEENS7_ILi144EEENS7_ILi96EEEEEELi96ENS_10bfloat16_tEfNS_4arch4Sm90ELb0ELb0ELb1ELb1ELb0ELb1ELb0ELb0ELb1ELb0ELb0ELb0EEENS1_21CollectiveEpilogueFwdINS6_IJSA_SC_SB_EEES9_SE_SG_Li384ELb1ELb0ELb0ELb0EEENS1_36VarlenDynamicPersistentTileSchedulerILi192ELi144ELi384ELi32ELb0ELb0ELb1ELb0ELb1ELb1EEEEEEEEEvNT_6ParamsE --------------------------
	.section	.nv.constant0._ZN7cutlass13device_kernelIN5flash11enable_sm90INS1_16FlashAttnFwdSm90INS1_25CollectiveMainloopFwdSm90ILi2EN4cute5tupleIJNS5_1CILi1EEES8_S8_EEENS6_IJNS7_ILi192EEENS7_ILi144EEENS7_ILi96EEEEEELi96ENS_10bfloat16_tEfNS_4arch4Sm90ELb0ELb0ELb1ELb1ELb0ELb1ELb0ELb0ELb1ELb0ELb0ELb0EEENS1_21CollectiveEpilogueFwdINS6_IJSA_SC_SB_EEES9_SE_SG_Li384ELb1ELb0ELb0ELb0EEENS1_36VarlenDynamicPersistentTileSchedulerILi192ELi144ELi384ELi32ELb0ELb0ELb1ELb0ELb1ELb1EEEEEEEEEvNT_6ParamsE,"a",@progbits
	.sectionflags	@""
	.align	4
.nv.constant0._ZN7cutlass13device_kernelIN5flash11enable_sm90INS1_16FlashAttnFwdSm90INS1_25CollectiveMainloopFwdSm90ILi2EN4cute5tupleIJNS5_1CILi1EEES8_S8_EEENS6_IJNS7_ILi192EEENS7_ILi144EEENS7_ILi96EEEEEELi96ENS_10bfloat16_tEfNS_4arch4Sm90ELb0ELb0ELb1ELb1ELb0ELb1ELb0ELb0ELb1ELb0ELb0ELb0EEENS1_21CollectiveEpilogueFwdINS6_IJSA_SC_SB_EEES9_SE_SG_Li384ELb1ELb0ELb0ELb0EEENS1_36VarlenDynamicPersistentTileSchedulerILi192ELi144ELi384ELi32ELb0ELb0ELb1ELb0ELb1ELb1EEEEEEEEEvNT_6ParamsE:
	.zero		3200


//--------------------- .nv.constant0._ZN7cutlass13device_kernelIN5flash11enable_sm90INS1_16FlashAttnFwdSm90INS1_25CollectiveMainloopFwdSm90ILi2EN4cute5tupleIJNS5_1CILi1EEES8_S8_EEENS6_IJNS7_ILi192EEENS7_ILi128EEENS7_ILi96EEEEEELi96ENS_10bfloat16_tEfNS_4arch4Sm90ELb0ELb1ELb1ELb0ELb0ELb0ELb0ELb0ELb1ELb0ELb0ELb0EEENS1_21CollectiveEpilogueFwdINS6_IJSA_SC_SB_EEES9_SE_SG_Li384ELb0ELb0ELb0ELb0EEENS1_30DynamicPersistentTileSchedulerILi384ELi32ELb0ELb0ELb1EEEEEEEEEvNT_6ParamsE --------------------------
	.section	.nv.constant0._ZN7cutlass13device_kernelIN5flash11enable_sm90INS1_16FlashAttnFwdSm90INS1_25CollectiveMainloopFwdSm90ILi2EN4cute5tupleIJNS5_1CILi1EEES8_S8_EEENS6_IJNS7_ILi192EEENS7_ILi128EEENS7_ILi96EEEEEELi96ENS_10bfloat16_tEfNS_4arch4Sm90ELb0ELb1ELb1ELb0ELb0ELb0ELb0ELb0ELb1ELb0ELb0ELb0EEENS1_21CollectiveEpilogueFwdINS6_IJSA_SC_SB_EEES9_SE_SG_Li384ELb0ELb0ELb0ELb0EEENS1_30DynamicPersistentTileSchedulerILi384ELi32ELb0ELb0ELb1EEEEEEEEEvNT_6ParamsE,"a",@progbits
	.sectionflags	@""
	.align	4
.nv.constant0._ZN7cutlass13device_kernelIN5flash11enable_sm90INS1_16FlashAttnFwdSm90INS1_25CollectiveMainloopFwdSm90ILi2EN4cute5tupleIJNS5_1CILi1EEES8_S8_EEENS6_IJNS7_ILi192EEENS7_ILi128EEENS7_ILi96EEEEEELi96ENS_10bfloat16_tEfNS_4arch4Sm90ELb0ELb1ELb1ELb0ELb0ELb0ELb0ELb0ELb1ELb0ELb0ELb0EEENS1_21CollectiveEpilogueFwdINS6_IJSA_SC_SB_EEES9_SE_SG_Li384ELb0ELb0ELb0ELb0EEENS1_30DynamicPersistentTileSchedulerILi384ELi32ELb0ELb0ELb1EEEEEEEEEvNT_6ParamsE:
	.zero		3584


//--------------------- .nv.constant0._ZN7cutlass13device_kernelIN5flash11enable_sm90INS1_16FlashAttnFwdSm90INS1_25CollectiveMainloopFwdSm90ILi2EN4cute5tupleIJNS5_1CILi1EEES8_S8_EEENS6_IJNS7_ILi192EEENS7_ILi128EEENS7_ILi96EEEEEELi96ENS_10bfloat16_tEfNS_4arch4Sm90ELb0ELb1ELb1ELb1ELb0ELb0ELb0ELb0ELb1ELb0ELb0ELb0EEENS1_21CollectiveEpilogueFwdINS6_IJSA_SC_SB_EEES9_SE_SG_Li384ELb1ELb0ELb0ELb0EEENS1_36VarlenDynamicPersistentTileSchedulerILi192ELi128ELi384ELi32ELb0ELb0ELb1ELb1ELb0ELb1EEEEEEEEEvNT_6ParamsE --------------------------
	.section	.nv.constant0._ZN7cutlass13device_kernelIN5flash11enable_sm90INS1_16FlashAttnFwdSm90INS1_25CollectiveMainloopFwdSm90ILi2EN4cute5tupleIJNS5_1CILi1EEES8_S8_EEENS6_IJNS7_ILi192EEENS7_ILi128EEENS7_ILi96EEEEEELi96ENS_10bfloat16_tEfNS_4arch4Sm90ELb0ELb1ELb1ELb1ELb0ELb0ELb0ELb0ELb1ELb0ELb0ELb0EEENS1_21CollectiveEpilogueFwdINS6_IJSA_SC_SB_EEES9_SE_SG_Li384ELb1ELb0ELb0ELb0EEENS1_36VarlenDynamicPersistentTileSchedulerILi192ELi128ELi384ELi32ELb0ELb0ELb1ELb1ELb0ELb1EEEEEEEEEvNT_6ParamsE,"a",@progbits
	.sectionflags	@""
	.align	4
.nv.constant0._ZN7cutlass13device_kernelIN5flash11enable_sm90INS1_16FlashAttnFwdSm90INS1_25CollectiveMainloopFwdSm90ILi2EN4cute5tupleIJNS5_1CILi1EEES8_S8_EEENS6_IJNS7_ILi192EEENS7_ILi128EEENS7_ILi96EEEEEELi96ENS_10bfloat16_tEfNS_4arch4Sm90ELb0ELb1ELb1ELb1ELb0ELb0ELb0ELb0ELb1ELb0ELb0ELb0EEENS1_21CollectiveEpilogueFwdINS6_IJSA_SC_SB_EEES9_SE_SG_Li384ELb1ELb0ELb0ELb0EEENS1_36VarlenDynamicPersistentTileSchedulerILi192ELi128ELi384ELi32ELb0ELb0ELb1ELb1ELb0ELb1EEEEEEEEEvNT_6ParamsE:
	.zero		3200


//--------------------- .nv.constant0._ZN7cutlass13device_kernelIN5flash11enable_sm90INS1_16FlashAttnFwdSm90INS1_25CollectiveMainloopFwdSm90ILi2EN4cute5tupleIJNS5_1CILi1EEES8_S8_EEENS6_IJNS7_ILi192EEENS7_ILi128EEENS7_ILi96EEEEEELi96ENS_10bfloat16_tEfNS_4arch4Sm90ELb0ELb1ELb1ELb1ELb0ELb1ELb0ELb0ELb1ELb0ELb0ELb0EEENS1_21CollectiveEpilogueFwdINS6_IJSA_SC_SB_EEES9_SE_SG_Li384ELb1ELb0ELb0ELb0EEENS1_36VarlenDynamicPersistentTileSchedulerILi192ELi128ELi384ELi32ELb0ELb0ELb1ELb1ELb0ELb1EEEEEEEEEvNT_6ParamsE --------------------------
	.section	.nv.constant0._ZN7cutlass13device_kernelIN5flash11enable_sm90INS1_16FlashAttnFwdSm90INS1_25CollectiveMainloopFwdSm90ILi2EN4cute5tupleIJNS5_1CILi1EEES8_S8_EEENS6_IJNS7_ILi192EEENS7_ILi128EEENS7_ILi96EEEEEELi96ENS_10bfloat16_tEfNS_4arch4Sm90ELb0ELb1ELb1ELb1ELb0ELb1ELb0ELb0ELb1ELb0ELb0ELb0EEENS1_21CollectiveEpilogueFwdINS6_IJSA_SC_SB_EEES9_SE_SG_Li384ELb1ELb0ELb0ELb0EEENS1_36VarlenDynamicPersistentTileSchedulerILi192ELi128ELi384ELi32ELb0ELb0ELb1ELb1ELb0ELb1EEEEEEEEEvNT_6ParamsE,"a",@progbits
	.sectionflags	@""
	.align	4
.nv.constant0._ZN7cutlass13device_kernelIN5flash11enable_sm90INS1_16FlashAttnFwdSm90INS1_25CollectiveMainloopFwdSm90ILi2EN4cute5tupleIJNS5_1CILi1EEES8_S8_EEENS6_IJNS7_ILi192EEENS7_ILi128EEENS7_ILi96EEEEEELi96ENS_10bfloat16_tEfNS_4arch4Sm90ELb0ELb1ELb1ELb1ELb0ELb1ELb0ELb0ELb1ELb0ELb0ELb0EEENS1_21CollectiveEpilogueFwdINS6_IJSA_SC_SB_EEES9_SE_SG_Li384ELb1ELb0ELb0ELb0EEENS1_36VarlenDynamicPersistentTileSchedulerILi192ELi128ELi384ELi32ELb0ELb0ELb1ELb1ELb0ELb1EEEEEEEEEvNT_6ParamsE:
	.zero		3200


//--------------------- .nv.constant0._ZN7cutlass13device_kernelIN5flash11enable_sm90INS1_16FlashAttnFwdSm90INS1_25CollectiveMainloopFwdSm90ILi2EN4cute5tupleIJNS5_1CILi1EEES8_S8_EEENS6_IJNS7_ILi192EEENS7_ILi144EEENS7_ILi96EEEEEELi96ENS_10bfloat16_tEfNS_4arch4Sm90ELb1ELb0ELb1ELb0ELb0ELb0ELb0ELb0ELb1ELb0ELb0ELb0EEENS1_21CollectiveEpilogueFwdINS6_IJSA_SC_SB_EEES9_SE_SG_Li384ELb0ELb0ELb0ELb0EEENS1_30DynamicPersistentTileSchedulerILi384ELi32ELb0ELb0ELb1EEEEEEEEEvNT_6ParamsE --------------------------
	.section	.nv.constant0._ZN7cutlass13device_kernelIN5flash11enable_sm90INS1_16FlashAttnFwdSm90INS1_25CollectiveMainloopFwdSm90ILi2EN4cute5tupleIJNS5_1CILi1EEES8_S8_EEENS6_IJNS7_ILi192EEENS7_ILi144EEENS7_ILi96EEEEEELi96ENS_10bfloat16_tEfNS_4arch4Sm90ELb1ELb0ELb1ELb0ELb0ELb0ELb0ELb0ELb1ELb0ELb0ELb0EEENS1_21CollectiveEpilogueFwdINS6_IJSA_SC_SB_EEES9_SE_SG_Li384ELb0ELb0ELb0ELb0EEENS1_30DynamicPersistentTileSchedulerILi384ELi32ELb0ELb0ELb1EEEEEEEEEvNT_6ParamsE,"a",@progbits
	.sectionflags	@""
	.align	4
.nv.constant0._ZN7cutlass13device_kernelIN5flash11enable_sm90INS1_16FlashAttnFwdSm90INS1_25CollectiveMainloopFwdSm90ILi2EN4cute5tupleIJNS5_1CILi1EEES8_S8_EEENS6_IJNS7_ILi192EEENS7_ILi144EEENS7_ILi96EEEEEELi96ENS_10bfloat16_tEfNS_4arch4Sm90ELb1ELb0ELb1ELb0ELb0ELb0ELb0ELb0ELb1ELb0ELb0ELb0EEENS1_21CollectiveEpilogueFwdINS6_IJSA_SC_SB_EEES9_SE_SG_Li384ELb0ELb0ELb0ELb0EEENS1_30DynamicPersistentTileSchedulerILi384ELi32ELb0ELb0ELb1EEEEEEEEEvNT_6ParamsE:
	.zero		3584


//--------------------- .nv.constant0._ZN7cutlass13device_kernelIN5flash11enable_sm90INS1_16FlashAttnFwdSm90INS1_25CollectiveMainloopFwdSm90ILi2EN4cute5tupleIJNS5_1CILi1EEES8_S8_EEENS6_IJNS7_ILi192EEENS7_ILi144EEENS7_ILi96EEEEEELi96ENS_10bfloat16_tEfNS_4arch4Sm90ELb1ELb0ELb1ELb1ELb0ELb0ELb0ELb0ELb1ELb0ELb0ELb0EEENS1_21CollectiveEpilogueFwdINS6_IJSA_SC_SB_EEES9_SE_SG_Li384ELb1ELb0ELb0ELb0EEENS1_36VarlenDynamicPersistentTileSchedulerILi192ELi144ELi384ELi32ELb0ELb0ELb1ELb1ELb1ELb1EEEEEEEEEvNT_6ParamsE --------------------------
	.section	.nv.constant0._ZN7cutlass13device_kernelIN5flash11enable_sm90INS1_16FlashAttnFwdSm90INS1_25CollectiveMainloopFwdSm90ILi2EN4cute5tupleIJNS5_1CILi1EEES8_S8_EEENS6_IJNS7_ILi192EEENS7_ILi144EEENS7_ILi96EEEEEELi96ENS_10bfloat16_tEfNS_4arch4Sm90ELb1ELb0ELb1ELb1ELb0ELb0ELb0ELb0ELb1ELb0ELb0ELb0EEENS1_21CollectiveEpilogueFwdINS6_IJSA_SC_SB_EEES9_SE_SG_Li384ELb1ELb0ELb0ELb0EEENS1_36VarlenDynamicPersistentTileSchedulerILi192ELi144ELi384ELi32ELb0ELb0ELb1ELb1ELb1ELb1EEEEEEEEEvNT_6ParamsE,"a",@progbits
	.sectionflags	@""
	.align	4
.nv.constant0._ZN7cutlass13device_kernelIN5flash11enable_sm90INS1_16FlashAttnFwdSm90INS1_25CollectiveMainloopFwdSm90ILi2EN4cute5tupleIJNS5_1CILi1EEES8_S8_EEENS6_IJNS7_ILi192EEENS7_ILi144EEENS7_ILi96EEEEEELi96ENS_10bfloat16_tEfNS_4arch4Sm90ELb1ELb0ELb1ELb1ELb0ELb0ELb0ELb0ELb1ELb0ELb0ELb0EEENS1_21CollectiveEpilogueFwdINS6_IJSA_SC_SB_EEES9_SE_SG_Li384ELb1ELb0ELb0ELb0EEENS1_36VarlenDynamicPersistentTileSchedulerILi192ELi144ELi384ELi32ELb0ELb0ELb1ELb1ELb1ELb1EEEEEEEEEvNT_6ParamsE:
	.zero		3200


//--------------------- .nv.constant0._ZN7cutlass13device_kernelIN5flash11enable_sm90INS1_16FlashAttnFwdSm90INS1_25CollectiveMainloopFwdSm90ILi2EN4cute5tupleIJNS5_1CILi1EEES8_S8_EEENS6_IJNS7_ILi192EEENS7_ILi144EEENS7_ILi96EEEEEELi96ENS_10bfloat16_tEfNS_4arch4Sm90ELb1ELb0ELb1ELb1ELb0ELb1ELb0ELb0ELb1ELb0ELb0ELb0EEENS1_21CollectiveEpilogueFwdINS6_IJSA_SC_SB_EEES9_SE_SG_Li384ELb1ELb0ELb0ELb0EEENS1_36VarlenDynamicPersistentTileSchedulerILi192ELi144ELi384ELi32ELb0ELb0ELb1ELb1ELb1ELb1EEEEEEEEEvNT_6ParamsE --------------------------
	.section	.nv.constant0._ZN7cutlass13device_kernelIN5flash11enable_sm90INS1_16FlashAttnFwdSm90INS1_25CollectiveMainloopFwdSm90ILi2EN4cute5tupleIJNS5_1CILi1EEES8_S8_EEENS6_IJNS7_ILi192EEENS7_ILi144EEENS7_ILi96EEEEEELi96ENS_10bfloat16_tEfNS_4arch4Sm90ELb1ELb0ELb1ELb1ELb0ELb1ELb0ELb0ELb1ELb0ELb0ELb0EEENS1_21CollectiveEpilogueFwdINS6_IJSA_SC_SB_EEES9_SE_SG_Li384ELb1ELb0ELb0ELb0EEENS1_36VarlenDynamicPersistentTileSchedulerILi192ELi144ELi384ELi32ELb0ELb0ELb1ELb1ELb1ELb1EEEEEEEEEvNT_6ParamsE,"a",@progbits
	.sectionflags	@""
	.align	4
.nv.constant0._ZN7cutlass13device_kernelIN5flash11enable_sm90INS1_16FlashAttnFwdSm90INS1_25CollectiveMainloopFwdSm90ILi2EN4cute5tupleIJNS5_1CILi1EEES8_S8_EEENS6_IJNS7_ILi192EEENS7_ILi144EEENS7_ILi96EEEEEELi96ENS_10bfloat16_tEfNS_4arch4Sm90ELb1ELb0ELb1ELb1ELb0ELb1ELb0ELb0ELb1ELb0ELb0ELb0EEENS1_21CollectiveEpilogueFwdINS6_IJSA_SC_SB_EEES9_SE_SG_Li384ELb1ELb0ELb0ELb0EEENS1_36VarlenDynamicPersistentTileSchedulerILi192ELi144ELi384ELi32ELb0ELb0ELb1ELb1ELb1ELb1EEEEEEEEEvNT_6ParamsE:
	.zero		3200


//--------------------- SYMBOLS --------------------------

	.type		.nv.reservedSmem.offset0,@object
	.size		.nv.reservedSmem.offset0,0x4
	.type		__assertfail,@function
